//
// Generated by NVIDIA NVVM Compiler
//
// Compiler Build ID: CL-36424714
// Cuda compilation tools, release 13.0, V13.0.88
// Based on NVVM 20.0.0
//

.version 9.0
.target sm_100
.address_size 64

	// .globl	sgemm1_nn
.extern .func  (.param .b32 func_retval0) vprintf
(
	.param .b64 vprintf_param_0,
	.param .b64 vprintf_param_1
)
;
.func  (.param .b64 func_retval0) __internal_accurate_pow
(
	.param .b64 __internal_accurate_pow_param_0
)
;
// _ZZ13backward_biasE4part has been demoted
// _ZZ8add_dotsE4part has been demoted
// _ZZ5meansE5local has been demoted
// _ZZ4varsE5local has been demoted
// _ZZ21means_vars_delta_fastE5local has been demoted
.global .align 1 .b8 $str[19] = {91, 71, 80, 85, 93, 32, 78, 111, 114, 109, 97, 108, 105, 122, 101, 46, 46, 46};

.visible .entry sgemm1_nn(
	.param .u64 sgemm1_nn_param_0,
	.param .u64 sgemm1_nn_param_1,
	.param .u64 sgemm1_nn_param_2,
	.param .f32 sgemm1_nn_param_3,
	.param .u64 .ptr .align 1 sgemm1_nn_param_4,
	.param .u64 sgemm1_nn_param_5,
	.param .u64 sgemm1_nn_param_6,
	.param .u64 .ptr .align 1 sgemm1_nn_param_7,
	.param .u64 sgemm1_nn_param_8,
	.param .u64 sgemm1_nn_param_9,
	.param .f32 sgemm1_nn_param_10,
	.param .u64 .ptr .align 1 sgemm1_nn_param_11,
	.param .u64 sgemm1_nn_param_12,
	.param .u64 sgemm1_nn_param_13
)
{
	.reg .pred 	%p<9>;
	.reg .b32 	%r<10>;
	.reg .b32 	%f<49>;
	.reg .b64 	%rd<80>;

	ld.param.u64 	%rd37, [sgemm1_nn_param_0];
	ld.param.u64 	%rd38, [sgemm1_nn_param_1];
	ld.param.u64 	%rd27, [sgemm1_nn_param_2];
	ld.param.u64 	%rd29, [sgemm1_nn_param_5];
	ld.param.u64 	%rd33, [sgemm1_nn_param_9];
	mov.u32 	%r1, %ntid.x;
	mov.u32 	%r2, %ctaid.x;
	mov.u32 	%r3, %tid.x;
	mad.lo.s32 	%r4, %r1, %r2, %r3;
	cvt.u64.u32 	%rd1, %r4;
	mov.u32 	%r5, %ntid.y;
	mov.u32 	%r6, %ctaid.y;
	mov.u32 	%r7, %tid.y;
	mad.lo.s32 	%r8, %r5, %r6, %r7;
	cvt.u64.u32 	%rd2, %r8;
	setp.le.s64 	%p1, %rd37, %rd1;
	setp.le.s64 	%p2, %rd38, %rd2;
	or.pred  	%p3, %p1, %p2;
	@%p3 bra 	$L__BB0_9;
	ld.param.u64 	%rd72, [sgemm1_nn_param_13];
	ld.param.u64 	%rd71, [sgemm1_nn_param_12];
	ld.param.u64 	%rd70, [sgemm1_nn_param_11];
	ld.param.f32 	%f43, [sgemm1_nn_param_10];
	ld.param.u64 	%rd67, [sgemm1_nn_param_7];
	ld.param.u64 	%rd66, [sgemm1_nn_param_6];
	ld.param.u64 	%rd65, [sgemm1_nn_param_4];
	cvta.to.global.u64 	%rd40, %rd70;
	cvta.to.global.u64 	%rd3, %rd65;
	cvta.to.global.u64 	%rd4, %rd67;
	mul.lo.s64 	%rd5, %rd66, %rd1;
	add.s64 	%rd41, %rd71, %rd2;
	mad.lo.s64 	%rd42, %rd72, %rd1, %rd41;
	shl.b64 	%rd43, %rd42, 2;
	add.s64 	%rd6, %rd40, %rd43;
	ld.global.f32 	%f12, [%rd6];
	mul.f32 	%f1, %f43, %f12;
	st.global.f32 	[%rd6], %f1;
	setp.lt.s64 	%p4, %rd27, 1;
	mov.f32 	%f48, 0f00000000;
	@%p4 bra 	$L__BB0_8;
	and.b64  	%rd77, %rd27, 7;
	setp.lt.u64 	%p5, %rd27, 8;
	mov.f32 	%f48, 0f00000000;
	mov.b64 	%rd76, 0;
	@%p5 bra 	$L__BB0_5;
	ld.param.u64 	%rd68, [sgemm1_nn_param_8];
	and.b64  	%rd76, %rd27, 9223372036854775800;
	add.s64 	%rd45, %rd68, %rd2;
	shl.b64 	%rd46, %rd45, 2;
	add.s64 	%rd74, %rd4, %rd46;
	add.s64 	%rd47, %rd29, %rd5;
	shl.b64 	%rd48, %rd47, 2;
	add.s64 	%rd49, %rd48, %rd3;
	add.s64 	%rd73, %rd49, 16;
	mov.f32 	%f48, 0f00000000;
	mov.u64 	%rd75, %rd76;
$L__BB0_4:
	.pragma "nounroll";
	ld.global.f32 	%f16, [%rd73+-16];
	ld.global.f32 	%f17, [%rd74];
	fma.rn.f32 	%f18, %f16, %f17, %f48;
	ld.global.f32 	%f19, [%rd73+-12];
	shl.b64 	%rd50, %rd33, 2;
	add.s64 	%rd51, %rd74, %rd50;
	ld.global.f32 	%f20, [%rd51];
	fma.rn.f32 	%f21, %f19, %f20, %f18;
	ld.global.f32 	%f22, [%rd73+-8];
	add.s64 	%rd52, %rd51, %rd50;
	ld.global.f32 	%f23, [%rd52];
	fma.rn.f32 	%f24, %f22, %f23, %f21;
	ld.global.f32 	%f25, [%rd73+-4];
	add.s64 	%rd53, %rd52, %rd50;
	ld.global.f32 	%f26, [%rd53];
	fma.rn.f32 	%f27, %f25, %f26, %f24;
	ld.global.f32 	%f28, [%rd73];
	add.s64 	%rd54, %rd53, %rd50;
	ld.global.f32 	%f29, [%rd54];
	fma.rn.f32 	%f30, %f28, %f29, %f27;
	ld.global.f32 	%f31, [%rd73+4];
	add.s64 	%rd55, %rd54, %rd50;
	ld.global.f32 	%f32, [%rd55];
	fma.rn.f32 	%f33, %f31, %f32, %f30;
	ld.global.f32 	%f34, [%rd73+8];
	add.s64 	%rd56, %rd55, %rd50;
	ld.global.f32 	%f35, [%rd56];
	fma.rn.f32 	%f36, %f34, %f35, %f33;
	ld.global.f32 	%f37, [%rd73+12];
	add.s64 	%rd57, %rd56, %rd50;
	ld.global.f32 	%f38, [%rd57];
	fma.rn.f32 	%f48, %f37, %f38, %f36;
	add.s64 	%rd75, %rd75, -8;
	shl.b64 	%rd58, %rd33, 5;
	add.s64 	%rd74, %rd74, %rd58;
	add.s64 	%rd73, %rd73, 32;
	setp.ne.s64 	%p6, %rd75, 0;
	@%p6 bra 	$L__BB0_4;
$L__BB0_5:
	setp.eq.s64 	%p7, %rd77, 0;
	@%p7 bra 	$L__BB0_8;
	ld.param.u64 	%rd69, [sgemm1_nn_param_8];
	mad.lo.s64 	%rd59, %rd76, %rd33, %rd69;
	add.s64 	%rd60, %rd59, %rd2;
	shl.b64 	%rd61, %rd60, 2;
	add.s64 	%rd79, %rd4, %rd61;
	shl.b64 	%rd19, %rd33, 2;
	add.s64 	%rd62, %rd76, %rd29;
	add.s64 	%rd63, %rd62, %rd5;
	shl.b64 	%rd64, %rd63, 2;
	add.s64 	%rd78, %rd3, %rd64;
$L__BB0_7:
	.pragma "nounroll";
	ld.global.f32 	%f39, [%rd78];
	ld.global.f32 	%f40, [%rd79];
	fma.rn.f32 	%f48, %f39, %f40, %f48;
	add.s64 	%rd79, %rd79, %rd19;
	add.s64 	%rd78, %rd78, 4;
	add.s64 	%rd77, %rd77, -1;
	setp.ne.s64 	%p8, %rd77, 0;
	@%p8 bra 	$L__BB0_7;
$L__BB0_8:
	ld.param.f32 	%f42, [sgemm1_nn_param_3];
	fma.rn.f32 	%f41, %f42, %f48, %f1;
	st.global.f32 	[%rd6], %f41;
$L__BB0_9:
	ret;

}
	// .globl	sgemm2_nn
.visible .entry sgemm2_nn(
	.param .u64 sgemm2_nn_param_0,
	.param .u64 sgemm2_nn_param_1,
	.param .u64 sgemm2_nn_param_2,
	.param .f32 sgemm2_nn_param_3,
	.param .u64 .ptr .align 1 sgemm2_nn_param_4,
	.param .u64 sgemm2_nn_param_5,
	.param .u64 sgemm2_nn_param_6,
	.param .u64 .ptr .align 1 sgemm2_nn_param_7,
	.param .u64 sgemm2_nn_param_8,
	.param .u64 sgemm2_nn_param_9,
	.param .f32 sgemm2_nn_param_10,
	.param .u64 .ptr .align 1 sgemm2_nn_param_11,
	.param .u64 sgemm2_nn_param_12,
	.param .u64 sgemm2_nn_param_13
)
{
	.reg .pred 	%p<9>;
	.reg .b32 	%r<9>;
	.reg .b32 	%f<49>;
	.reg .b64 	%rd<79>;

	ld.param.u64 	%rd37, [sgemm2_nn_param_0];
	ld.param.u64 	%rd38, [sgemm2_nn_param_1];
	ld.param.u64 	%rd27, [sgemm2_nn_param_2];
	ld.param.u64 	%rd29, [sgemm2_nn_param_5];
	ld.param.u64 	%rd33, [sgemm2_nn_param_9];
	mov.u32 	%r1, %ntid.y;
	mov.u32 	%r2, %ctaid.y;
	mov.u32 	%r3, %tid.y;
	mad.lo.s32 	%r4, %r1, %r2, %r3;
	cvt.u64.u32 	%rd1, %r4;
	mov.u32 	%r5, %ntid.x;
	mov.u32 	%r6, %ctaid.x;
	mov.u32 	%r7, %tid.x;
	mad.lo.s32 	%r8, %r5, %r6, %r7;
	cvt.u64.u32 	%rd2, %r8;
	setp.le.s64 	%p1, %rd37, %rd1;
	setp.le.s64 	%p2, %rd38, %rd2;
	or.pred  	%p3, %p1, %p2;
	@%p3 bra 	$L__BB1_9;
	ld.param.u64 	%rd71, [sgemm2_nn_param_13];
	ld.param.u64 	%rd70, [sgemm2_nn_param_12];
	ld.param.u64 	%rd69, [sgemm2_nn_param_11];
	ld.param.f32 	%f43, [sgemm2_nn_param_10];
	ld.param.u64 	%rd66, [sgemm2_nn_param_7];
	ld.param.u64 	%rd65, [sgemm2_nn_param_6];
	ld.param.u64 	%rd64, [sgemm2_nn_param_4];
	cvta.to.global.u64 	%rd39, %rd69;
	cvta.to.global.u64 	%rd3, %rd64;
	cvta.to.global.u64 	%rd4, %rd66;
	mul.lo.s64 	%rd5, %rd65, %rd1;
	add.s64 	%rd40, %rd70, %rd2;
	mad.lo.s64 	%rd41, %rd71, %rd1, %rd40;
	shl.b64 	%rd42, %rd41, 2;
	add.s64 	%rd6, %rd39, %rd42;
	ld.global.f32 	%f12, [%rd6];
	mul.f32 	%f1, %f43, %f12;
	st.global.f32 	[%rd6], %f1;
	setp.lt.s64 	%p4, %rd27, 1;
	mov.f32 	%f48, 0f00000000;
	@%p4 bra 	$L__BB1_8;
	and.b64  	%rd76, %rd27, 7;
	setp.lt.u64 	%p5, %rd27, 8;
	mov.f32 	%f48, 0f00000000;
	mov.b64 	%rd75, 0;
	@%p5 bra 	$L__BB1_5;
	ld.param.u64 	%rd67, [sgemm2_nn_param_8];
	and.b64  	%rd75, %rd27, 9223372036854775800;
	add.s64 	%rd44, %rd67, %rd2;
	shl.b64 	%rd45, %rd44, 2;
	add.s64 	%rd73, %rd4, %rd45;
	add.s64 	%rd46, %rd29, %rd5;
	shl.b64 	%rd47, %rd46, 2;
	add.s64 	%rd48, %rd47, %rd3;
	add.s64 	%rd72, %rd48, 16;
	mov.f32 	%f48, 0f00000000;
	mov.u64 	%rd74, %rd75;
$L__BB1_4:
	.pragma "nounroll";
	ld.global.f32 	%f16, [%rd72+-16];
	ld.global.f32 	%f17, [%rd73];
	fma.rn.f32 	%f18, %f16, %f17, %f48;
	ld.global.f32 	%f19, [%rd72+-12];
	shl.b64 	%rd49, %rd33, 2;
	add.s64 	%rd50, %rd73, %rd49;
	ld.global.f32 	%f20, [%rd50];
	fma.rn.f32 	%f21, %f19, %f20, %f18;
	ld.global.f32 	%f22, [%rd72+-8];
	add.s64 	%rd51, %rd50, %rd49;
	ld.global.f32 	%f23, [%rd51];
	fma.rn.f32 	%f24, %f22, %f23, %f21;
	ld.global.f32 	%f25, [%rd72+-4];
	add.s64 	%rd52, %rd51, %rd49;
	ld.global.f32 	%f26, [%rd52];
	fma.rn.f32 	%f27, %f25, %f26, %f24;
	ld.global.f32 	%f28, [%rd72];
	add.s64 	%rd53, %rd52, %rd49;
	ld.global.f32 	%f29, [%rd53];
	fma.rn.f32 	%f30, %f28, %f29, %f27;
	ld.global.f32 	%f31, [%rd72+4];
	add.s64 	%rd54, %rd53, %rd49;
	ld.global.f32 	%f32, [%rd54];
	fma.rn.f32 	%f33, %f31, %f32, %f30;
	ld.global.f32 	%f34, [%rd72+8];
	add.s64 	%rd55, %rd54, %rd49;
	ld.global.f32 	%f35, [%rd55];
	fma.rn.f32 	%f36, %f34, %f35, %f33;
	ld.global.f32 	%f37, [%rd72+12];
	add.s64 	%rd56, %rd55, %rd49;
	ld.global.f32 	%f38, [%rd56];
	fma.rn.f32 	%f48, %f37, %f38, %f36;
	add.s64 	%rd74, %rd74, -8;
	shl.b64 	%rd57, %rd33, 5;
	add.s64 	%rd73, %rd73, %rd57;
	add.s64 	%rd72, %rd72, 32;
	setp.ne.s64 	%p6, %rd74, 0;
	@%p6 bra 	$L__BB1_4;
$L__BB1_5:
	setp.eq.s64 	%p7, %rd76, 0;
	@%p7 bra 	$L__BB1_8;
	ld.param.u64 	%rd68, [sgemm2_nn_param_8];
	mad.lo.s64 	%rd58, %rd75, %rd33, %rd68;
	add.s64 	%rd59, %rd58, %rd2;
	shl.b64 	%rd60, %rd59, 2;
	add.s64 	%rd78, %rd4, %rd60;
	shl.b64 	%rd19, %rd33, 2;
	add.s64 	%rd61, %rd75, %rd29;
	add.s64 	%rd62, %rd61, %rd5;
	shl.b64 	%rd63, %rd62, 2;
	add.s64 	%rd77, %rd3, %rd63;
$L__BB1_7:
	.pragma "nounroll";
	ld.global.f32 	%f39, [%rd77];
	ld.global.f32 	%f40, [%rd78];
	fma.rn.f32 	%f48, %f39, %f40, %f48;
	add.s64 	%rd78, %rd78, %rd19;
	add.s64 	%rd77, %rd77, 4;
	add.s64 	%rd76, %rd76, -1;
	setp.ne.s64 	%p8, %rd76, 0;
	@%p8 bra 	$L__BB1_7;
$L__BB1_8:
	ld.param.f32 	%f42, [sgemm2_nn_param_3];
	fma.rn.f32 	%f41, %f42, %f48, %f1;
	st.global.f32 	[%rd6], %f41;
$L__BB1_9:
	ret;

}
	// .globl	sgemm1_nt
.visible .entry sgemm1_nt(
	.param .u64 sgemm1_nt_param_0,
	.param .u64 sgemm1_nt_param_1,
	.param .u64 sgemm1_nt_param_2,
	.param .f32 sgemm1_nt_param_3,
	.param .u64 .ptr .align 1 sgemm1_nt_param_4,
	.param .u64 sgemm1_nt_param_5,
	.param .u64 sgemm1_nt_param_6,
	.param .u64 .ptr .align 1 sgemm1_nt_param_7,
	.param .u64 sgemm1_nt_param_8,
	.param .u64 sgemm1_nt_param_9,
	.param .f32 sgemm1_nt_param_10,
	.param .u64 .ptr .align 1 sgemm1_nt_param_11,
	.param .u64 sgemm1_nt_param_12,
	.param .u64 sgemm1_nt_param_13
)
{
	.reg .pred 	%p<9>;
	.reg .b32 	%r<10>;
	.reg .b32 	%f<47>;
	.reg .b64 	%rd<67>;

	ld.param.u64 	%rd37, [sgemm1_nt_param_0];
	ld.param.u64 	%rd38, [sgemm1_nt_param_1];
	ld.param.u64 	%rd27, [sgemm1_nt_param_2];
	ld.param.f32 	%f9, [sgemm1_nt_param_3];
	ld.param.u64 	%rd29, [sgemm1_nt_param_5];
	ld.param.u64 	%rd30, [sgemm1_nt_param_6];
	ld.param.u64 	%rd32, [sgemm1_nt_param_8];
	ld.param.u64 	%rd33, [sgemm1_nt_param_9];
	ld.param.f32 	%f10, [sgemm1_nt_param_10];
	ld.param.u64 	%rd34, [sgemm1_nt_param_11];
	ld.param.u64 	%rd35, [sgemm1_nt_param_12];
	mov.u32 	%r1, %ntid.x;
	mov.u32 	%r2, %ctaid.x;
	mov.u32 	%r3, %tid.x;
	mad.lo.s32 	%r4, %r1, %r2, %r3;
	cvt.u64.u32 	%rd1, %r4;
	mov.u32 	%r5, %ntid.y;
	mov.u32 	%r6, %ctaid.y;
	mov.u32 	%r7, %tid.y;
	mad.lo.s32 	%r8, %r5, %r6, %r7;
	cvt.u64.u32 	%rd2, %r8;
	setp.le.s64 	%p1, %rd37, %rd1;
	setp.le.s64 	%p2, %rd38, %rd2;
	or.pred  	%p3, %p1, %p2;
	@%p3 bra 	$L__BB2_9;
	ld.param.u64 	%rd59, [sgemm1_nt_param_13];
	ld.param.u64 	%rd58, [sgemm1_nt_param_7];
	ld.param.u64 	%rd57, [sgemm1_nt_param_4];
	cvta.to.global.u64 	%rd40, %rd34;
	cvta.to.global.u64 	%rd3, %rd57;
	cvta.to.global.u64 	%rd4, %rd58;
	mul.lo.s64 	%rd5, %rd30, %rd1;
	mul.lo.s64 	%rd6, %rd33, %rd2;
	add.s64 	%rd41, %rd35, %rd2;
	mad.lo.s64 	%rd42, %rd59, %rd1, %rd41;
	shl.b64 	%rd43, %rd42, 2;
	add.s64 	%rd7, %rd40, %rd43;
	ld.global.f32 	%f12, [%rd7];
	mul.f32 	%f1, %f10, %f12;
	st.global.f32 	[%rd7], %f1;
	setp.lt.s64 	%p4, %rd27, 1;
	mov.f32 	%f46, 0f00000000;
	@%p4 bra 	$L__BB2_8;
	and.b64  	%rd64, %rd27, 7;
	setp.lt.u64 	%p5, %rd27, 8;
	mov.f32 	%f46, 0f00000000;
	mov.b64 	%rd63, 0;
	@%p5 bra 	$L__BB2_5;
	and.b64  	%rd63, %rd27, 9223372036854775800;
	add.s64 	%rd45, %rd29, %rd5;
	shl.b64 	%rd46, %rd45, 2;
	add.s64 	%rd47, %rd46, %rd3;
	add.s64 	%rd61, %rd47, 16;
	add.s64 	%rd48, %rd32, %rd6;
	shl.b64 	%rd49, %rd48, 2;
	add.s64 	%rd50, %rd49, %rd4;
	add.s64 	%rd60, %rd50, 16;
	mov.f32 	%f46, 0f00000000;
	mov.u64 	%rd62, %rd63;
$L__BB2_4:
	.pragma "nounroll";
	ld.global.f32 	%f16, [%rd61+-16];
	ld.global.f32 	%f17, [%rd60+-16];
	fma.rn.f32 	%f18, %f16, %f17, %f46;
	ld.global.f32 	%f19, [%rd61+-12];
	ld.global.f32 	%f20, [%rd60+-12];
	fma.rn.f32 	%f21, %f19, %f20, %f18;
	ld.global.f32 	%f22, [%rd61+-8];
	ld.global.f32 	%f23, [%rd60+-8];
	fma.rn.f32 	%f24, %f22, %f23, %f21;
	ld.global.f32 	%f25, [%rd61+-4];
	ld.global.f32 	%f26, [%rd60+-4];
	fma.rn.f32 	%f27, %f25, %f26, %f24;
	ld.global.f32 	%f28, [%rd61];
	ld.global.f32 	%f29, [%rd60];
	fma.rn.f32 	%f30, %f28, %f29, %f27;
	ld.global.f32 	%f31, [%rd61+4];
	ld.global.f32 	%f32, [%rd60+4];
	fma.rn.f32 	%f33, %f31, %f32, %f30;
	ld.global.f32 	%f34, [%rd61+8];
	ld.global.f32 	%f35, [%rd60+8];
	fma.rn.f32 	%f36, %f34, %f35, %f33;
	ld.global.f32 	%f37, [%rd61+12];
	ld.global.f32 	%f38, [%rd60+12];
	fma.rn.f32 	%f46, %f37, %f38, %f36;
	add.s64 	%rd62, %rd62, -8;
	add.s64 	%rd61, %rd61, 32;
	add.s64 	%rd60, %rd60, 32;
	setp.ne.s64 	%p6, %rd62, 0;
	@%p6 bra 	$L__BB2_4;
$L__BB2_5:
	setp.eq.s64 	%p7, %rd64, 0;
	@%p7 bra 	$L__BB2_8;
	add.s64 	%rd51, %rd63, %rd32;
	add.s64 	%rd52, %rd51, %rd6;
	shl.b64 	%rd53, %rd52, 2;
	add.s64 	%rd66, %rd4, %rd53;
	add.s64 	%rd54, %rd63, %rd29;
	add.s64 	%rd55, %rd54, %rd5;
	shl.b64 	%rd56, %rd55, 2;
	add.s64 	%rd65, %rd3, %rd56;
$L__BB2_7:
	.pragma "nounroll";
	ld.global.f32 	%f39, [%rd65];
	ld.global.f32 	%f40, [%rd66];
	fma.rn.f32 	%f46, %f39, %f40, %f46;
	add.s64 	%rd66, %rd66, 4;
	add.s64 	%rd65, %rd65, 4;
	add.s64 	%rd64, %rd64, -1;
	setp.ne.s64 	%p8, %rd64, 0;
	@%p8 bra 	$L__BB2_7;
$L__BB2_8:
	fma.rn.f32 	%f41, %f9, %f46, %f1;
	st.global.f32 	[%rd7], %f41;
$L__BB2_9:
	ret;

}
	// .globl	sgemm1_tn
.visible .entry sgemm1_tn(
	.param .u64 sgemm1_tn_param_0,
	.param .u64 sgemm1_tn_param_1,
	.param .u64 sgemm1_tn_param_2,
	.param .f32 sgemm1_tn_param_3,
	.param .u64 .ptr .align 1 sgemm1_tn_param_4,
	.param .u64 sgemm1_tn_param_5,
	.param .u64 sgemm1_tn_param_6,
	.param .u64 .ptr .align 1 sgemm1_tn_param_7,
	.param .u64 sgemm1_tn_param_8,
	.param .u64 sgemm1_tn_param_9,
	.param .f32 sgemm1_tn_param_10,
	.param .u64 .ptr .align 1 sgemm1_tn_param_11,
	.param .u64 sgemm1_tn_param_12,
	.param .u64 sgemm1_tn_param_13
)
{
	.reg .pred 	%p<9>;
	.reg .b32 	%r<10>;
	.reg .b32 	%f<48>;
	.reg .b64 	%rd<80>;

	ld.param.u64 	%rd38, [sgemm1_tn_param_0];
	ld.param.u64 	%rd39, [sgemm1_tn_param_1];
	ld.param.u64 	%rd28, [sgemm1_tn_param_2];
	ld.param.u64 	%rd29, [sgemm1_tn_param_4];
	ld.param.u64 	%rd30, [sgemm1_tn_param_5];
	ld.param.u64 	%rd31, [sgemm1_tn_param_6];
	ld.param.u64 	%rd32, [sgemm1_tn_param_7];
	ld.param.u64 	%rd33, [sgemm1_tn_param_8];
	ld.param.u64 	%rd34, [sgemm1_tn_param_9];
	ld.param.f32 	%f10, [sgemm1_tn_param_10];
	ld.param.u64 	%rd35, [sgemm1_tn_param_11];
	ld.param.u64 	%rd36, [sgemm1_tn_param_12];
	ld.param.u64 	%rd37, [sgemm1_tn_param_13];
	mov.u32 	%r1, %ntid.x;
	mov.u32 	%r2, %ctaid.x;
	mov.u32 	%r3, %tid.x;
	mad.lo.s32 	%r4, %r1, %r2, %r3;
	cvt.u64.u32 	%rd1, %r4;
	mov.u32 	%r5, %ntid.y;
	mov.u32 	%r6, %ctaid.y;
	mov.u32 	%r7, %tid.y;
	mad.lo.s32 	%r8, %r5, %r6, %r7;
	cvt.u64.u32 	%rd2, %r8;
	setp.le.s64 	%p1, %rd38, %rd1;
	setp.le.s64 	%p2, %rd39, %rd2;
	or.pred  	%p3, %p1, %p2;
	@%p3 bra 	$L__BB3_9;
	cvta.to.global.u64 	%rd41, %rd35;
	cvta.to.global.u64 	%rd3, %rd29;
	cvta.to.global.u64 	%rd4, %rd32;
	add.s64 	%rd42, %rd36, %rd2;
	mad.lo.s64 	%rd43, %rd37, %rd1, %rd42;
	shl.b64 	%rd44, %rd43, 2;
	add.s64 	%rd5, %rd41, %rd44;
	ld.global.f32 	%f12, [%rd5];
	mul.f32 	%f1, %f10, %f12;
	st.global.f32 	[%rd5], %f1;
	setp.lt.s64 	%p4, %rd28, 1;
	mov.f32 	%f47, 0f00000000;
	@%p4 bra 	$L__BB3_8;
	and.b64  	%rd77, %rd28, 7;
	setp.lt.u64 	%p5, %rd28, 8;
	mov.f32 	%f47, 0f00000000;
	mov.b64 	%rd76, 0;
	@%p5 bra 	$L__BB3_5;
	and.b64  	%rd76, %rd28, 9223372036854775800;
	add.s64 	%rd46, %rd33, %rd2;
	shl.b64 	%rd47, %rd46, 2;
	add.s64 	%rd74, %rd4, %rd47;
	add.s64 	%rd48, %rd30, %rd1;
	shl.b64 	%rd49, %rd48, 2;
	add.s64 	%rd73, %rd3, %rd49;
	shl.b64 	%rd10, %rd31, 2;
	mov.f32 	%f47, 0f00000000;
	mov.u64 	%rd75, %rd76;
$L__BB3_4:
	.pragma "nounroll";
	ld.global.f32 	%f16, [%rd73];
	ld.global.f32 	%f17, [%rd74];
	fma.rn.f32 	%f18, %f16, %f17, %f47;
	add.s64 	%rd50, %rd73, %rd10;
	ld.global.f32 	%f19, [%rd50];
	shl.b64 	%rd51, %rd34, 2;
	add.s64 	%rd52, %rd74, %rd51;
	ld.global.f32 	%f20, [%rd52];
	fma.rn.f32 	%f21, %f19, %f20, %f18;
	add.s64 	%rd53, %rd50, %rd10;
	ld.global.f32 	%f22, [%rd53];
	add.s64 	%rd54, %rd52, %rd51;
	ld.global.f32 	%f23, [%rd54];
	fma.rn.f32 	%f24, %f22, %f23, %f21;
	add.s64 	%rd55, %rd53, %rd10;
	ld.global.f32 	%f25, [%rd55];
	add.s64 	%rd56, %rd54, %rd51;
	ld.global.f32 	%f26, [%rd56];
	fma.rn.f32 	%f27, %f25, %f26, %f24;
	add.s64 	%rd57, %rd55, %rd10;
	ld.global.f32 	%f28, [%rd57];
	add.s64 	%rd58, %rd56, %rd51;
	ld.global.f32 	%f29, [%rd58];
	fma.rn.f32 	%f30, %f28, %f29, %f27;
	add.s64 	%rd59, %rd57, %rd10;
	ld.global.f32 	%f31, [%rd59];
	add.s64 	%rd60, %rd58, %rd51;
	ld.global.f32 	%f32, [%rd60];
	fma.rn.f32 	%f33, %f31, %f32, %f30;
	add.s64 	%rd61, %rd59, %rd10;
	ld.global.f32 	%f34, [%rd61];
	add.s64 	%rd62, %rd60, %rd51;
	ld.global.f32 	%f35, [%rd62];
	fma.rn.f32 	%f36, %f34, %f35, %f33;
	add.s64 	%rd63, %rd61, %rd10;
	ld.global.f32 	%f37, [%rd63];
	add.s64 	%rd64, %rd62, %rd51;
	ld.global.f32 	%f38, [%rd64];
	fma.rn.f32 	%f47, %f37, %f38, %f36;
	add.s64 	%rd75, %rd75, -8;
	shl.b64 	%rd65, %rd34, 5;
	add.s64 	%rd74, %rd74, %rd65;
	shl.b64 	%rd66, %rd31, 5;
	add.s64 	%rd73, %rd73, %rd66;
	setp.ne.s64 	%p6, %rd75, 0;
	@%p6 bra 	$L__BB3_4;
$L__BB3_5:
	setp.eq.s64 	%p7, %rd77, 0;
	@%p7 bra 	$L__BB3_8;
	mad.lo.s64 	%rd67, %rd76, %rd34, %rd33;
	add.s64 	%rd68, %rd67, %rd2;
	shl.b64 	%rd69, %rd68, 2;
	add.s64 	%rd79, %rd4, %rd69;
	shl.b64 	%rd19, %rd34, 2;
	mad.lo.s64 	%rd70, %rd76, %rd31, %rd30;
	add.s64 	%rd71, %rd70, %rd1;
	shl.b64 	%rd72, %rd71, 2;
	add.s64 	%rd78, %rd3, %rd72;
	shl.b64 	%rd21, %rd31, 2;
$L__BB3_7:
	.pragma "nounroll";
	ld.global.f32 	%f39, [%rd78];
	ld.global.f32 	%f40, [%rd79];
	fma.rn.f32 	%f47, %f39, %f40, %f47;
	add.s64 	%rd79, %rd79, %rd19;
	add.s64 	%rd78, %rd78, %rd21;
	add.s64 	%rd77, %rd77, -1;
	setp.ne.s64 	%p8, %rd77, 0;
	@%p8 bra 	$L__BB3_7;
$L__BB3_8:
	ld.param.f32 	%f42, [sgemm1_tn_param_3];
	fma.rn.f32 	%f41, %f42, %f47, %f1;
	st.global.f32 	[%rd5], %f41;
$L__BB3_9:
	ret;

}
	// .globl	forward_bias
.visible .entry forward_bias(
	.param .u64 forward_bias_param_0,
	.param .u64 forward_bias_param_1,
	.param .u64 forward_bias_param_2,
	.param .u64 .ptr .align 1 forward_bias_param_3,
	.param .u64 forward_bias_param_4,
	.param .u64 .ptr .align 1 forward_bias_param_5,
	.param .u64 forward_bias_param_6,
	.param .u64 forward_bias_param_7
)
{
	.reg .pred 	%p<4>;
	.reg .b32 	%r<11>;
	.reg .b32 	%f<4>;
	.reg .b64 	%rd<28>;

	ld.param.u64 	%rd13, [forward_bias_param_0];
	ld.param.u64 	%rd8, [forward_bias_param_1];
	ld.param.u64 	%rd9, [forward_bias_param_2];
	ld.param.u64 	%rd10, [forward_bias_param_3];
	ld.param.u64 	%rd11, [forward_bias_param_4];
	ld.param.u64 	%rd12, [forward_bias_param_5];
	mov.u32 	%r1, %ctaid.x;
	mov.u32 	%r2, %ntid.x;
	mov.u32 	%r3, %tid.x;
	mad.lo.s32 	%r4, %r1, %r2, %r3;
	cvt.s64.s32 	%rd1, %r4;
	setp.le.s64 	%p1, %rd13, %rd1;
	@%p1 bra 	$L__BB4_8;
	or.b64  	%rd14, %rd1, %rd9;
	and.b64  	%rd15, %rd14, -4294967296;
	setp.ne.s64 	%p2, %rd15, 0;
	@%p2 bra 	$L__BB4_3;
	cvt.u32.u64 	%r5, %rd9;
	cvt.u32.u64 	%r6, %rd1;
	div.u32 	%r7, %r6, %r5;
	cvt.u64.u32 	%rd26, %r7;
	bra.uni 	$L__BB4_4;
$L__BB4_3:
	div.s64 	%rd26, %rd1, %rd9;
$L__BB4_4:
	or.b64  	%rd16, %rd26, %rd8;
	and.b64  	%rd17, %rd16, -4294967296;
	setp.ne.s64 	%p3, %rd17, 0;
	@%p3 bra 	$L__BB4_6;
	cvt.u32.u64 	%r8, %rd8;
	cvt.u32.u64 	%r9, %rd26;
	rem.u32 	%r10, %r9, %r8;
	cvt.u64.u32 	%rd27, %r10;
	bra.uni 	$L__BB4_7;
$L__BB4_6:
	rem.s64 	%rd27, %rd26, %rd8;
$L__BB4_7:
	shl.b64 	%rd18, %rd27, 32;
	shr.s64 	%rd19, %rd18, 30;
	cvta.to.global.u64 	%rd20, %rd12;
	add.s64 	%rd21, %rd20, %rd19;
	ld.global.f32 	%f1, [%rd21];
	add.s64 	%rd22, %rd11, %rd1;
	cvta.to.global.u64 	%rd23, %rd10;
	shl.b64 	%rd24, %rd22, 2;
	add.s64 	%rd25, %rd23, %rd24;
	ld.global.f32 	%f2, [%rd25];
	add.f32 	%f3, %f1, %f2;
	st.global.f32 	[%rd25], %f3;
$L__BB4_8:
	ret;

}
	// .globl	activate_array
.visible .entry activate_array(
	.param .u64 activate_array_param_0,
	.param .u64 .ptr .align 1 activate_array_param_1,
	.param .u64 activate_array_param_2,
	.param .u32 activate_array_param_3
)
{
	.reg .pred 	%p<62>;
	.reg .b32 	%r<52>;
	.reg .b32 	%f<218>;
	.reg .b64 	%rd<44>;
	.reg .b64 	%fd<70>;

	ld.param.u64 	%rd12, [activate_array_param_0];
	ld.param.u64 	%rd10, [activate_array_param_1];
	ld.param.u64 	%rd11, [activate_array_param_2];
	ld.param.u32 	%r6, [activate_array_param_3];
	mov.u32 	%r7, %ntid.x;
	mov.u32 	%r8, %ctaid.x;
	mov.u32 	%r9, %tid.x;
	mad.lo.s32 	%r10, %r7, %r8, %r9;
	cvt.u64.u32 	%rd1, %r10;
	setp.le.s64 	%p1, %rd12, %rd1;
	@%p1 bra 	$L__BB5_67;
	cvta.to.global.u64 	%rd13, %rd10;
	shl.b64 	%rd14, %rd11, 2;
	add.s64 	%rd2, %rd13, %rd14;
	setp.gt.s32 	%p2, %r6, 9;
	@%p2 bra 	$L__BB5_16;
	setp.gt.s32 	%p15, %r6, 5;
	@%p15 bra 	$L__BB5_11;
	setp.gt.s32 	%p19, %r6, 1;
	@%p19 bra 	$L__BB5_7;
	setp.eq.s32 	%p23, %r6, 0;
	@%p23 bra 	$L__BB5_34;
	setp.eq.s32 	%p24, %r6, 1;
	@%p24 bra 	$L__BB5_6;
	bra.uni 	$L__BB5_67;
$L__BB5_6:
	shl.b64 	%rd40, %rd1, 2;
	add.s64 	%rd41, %rd2, %rd40;
	ld.global.f32 	%f195, [%rd41];
	setp.lt.f32 	%p61, %f195, 0f00000000;
	selp.f32 	%f196, 0f00000000, %f195, %p61;
	st.global.f32 	[%rd41], %f196;
	bra.uni 	$L__BB5_67;
$L__BB5_7:
	setp.eq.s32 	%p20, %r6, 2;
	@%p20 bra 	$L__BB5_35;
	setp.eq.s32 	%p21, %r6, 3;
	@%p21 bra 	$L__BB5_36;
	setp.eq.s32 	%p22, %r6, 5;
	@%p22 bra 	$L__BB5_10;
	bra.uni 	$L__BB5_67;
$L__BB5_10:
	shl.b64 	%rd33, %rd1, 2;
	add.s64 	%rd34, %rd2, %rd33;
	ld.global.f32 	%f124, [%rd34];
	setp.gt.f32 	%p52, %f124, 0f00000000;
	selp.f32 	%f125, 0f3F800000, 0f00000000, %p52;
	mul.f32 	%f126, %f124, %f125;
	fma.rn.f32 	%f127, %f124, 0f3DCCCCCD, %f126;
	st.global.f32 	[%rd34], %f127;
	bra.uni 	$L__BB5_67;
$L__BB5_11:
	add.s32 	%r11, %r6, -8;
	setp.lt.u32 	%p16, %r11, 2;
	@%p16 bra 	$L__BB5_41;
	setp.eq.s32 	%p17, %r6, 6;
	@%p17 bra 	$L__BB5_37;
	setp.eq.s32 	%p18, %r6, 7;
	@%p18 bra 	$L__BB5_14;
	bra.uni 	$L__BB5_67;
$L__BB5_14:
	shl.b64 	%rd30, %rd1, 2;
	add.s64 	%rd3, %rd2, %rd30;
	ld.global.f32 	%f1, [%rd3];
	setp.geu.f32 	%p50, %f1, 0fC0800000;
	@%p50 bra 	$L__BB5_38;
	add.f32 	%f106, %f1, 0f40800000;
	mul.f32 	%f2, %f106, 0f3C23D70A;
	st.global.f32 	[%rd3], %f2;
	bra.uni 	$L__BB5_67;
$L__BB5_16:
	setp.gt.s32 	%p3, %r6, 13;
	@%p3 bra 	$L__BB5_24;
	setp.gt.s32 	%p10, %r6, 11;
	@%p10 bra 	$L__BB5_21;
	setp.eq.s32 	%p13, %r6, 10;
	@%p13 bra 	$L__BB5_43;
	setp.eq.s32 	%p14, %r6, 11;
	@%p14 bra 	$L__BB5_20;
	bra.uni 	$L__BB5_67;
$L__BB5_20:
	shl.b64 	%rd25, %rd1, 2;
	add.s64 	%rd26, %rd2, %rd25;
	ld.global.f32 	%f71, [%rd26];
	fma.rn.f32 	%f72, %f71, 0fBBBB989D, 0f3F000000;
	cvt.sat.f32.f32 	%f73, %f72;
	mov.f32 	%f74, 0f4B400001;
	mov.f32 	%f75, 0f437C0000;
	fma.rm.f32 	%f76, %f73, %f75, %f74;
	add.f32 	%f77, %f76, 0fCB40007F;
	neg.f32 	%f78, %f77;
	fma.rn.f32 	%f79, %f71, 0fBFB8AA3B, %f78;
	fma.rn.f32 	%f80, %f71, 0fB2A57060, %f79;
	mov.b32 	%r33, %f76;
	shl.b32 	%r34, %r33, 23;
	mov.b32 	%f81, %r34;
	ex2.approx.ftz.f32 	%f82, %f80;
	fma.rn.f32 	%f83, %f82, %f81, 0f3F800000;
	mov.f32 	%f84, 0f40000000;
	div.rn.f32 	%f85, %f84, %f83;
	add.f32 	%f86, %f85, 0fBF800000;
	st.global.f32 	[%rd26], %f86;
	bra.uni 	$L__BB5_67;
$L__BB5_21:
	setp.eq.s32 	%p11, %r6, 12;
	@%p11 bra 	$L__BB5_44;
	setp.eq.s32 	%p12, %r6, 13;
	@%p12 bra 	$L__BB5_23;
	bra.uni 	$L__BB5_67;
$L__BB5_23:
	shl.b64 	%rd21, %rd1, 2;
	add.s64 	%rd22, %rd2, %rd21;
	ld.global.f32 	%f62, [%rd22];
	setp.lt.f32 	%p44, %f62, 0fBF800000;
	setp.gt.f32 	%p45, %f62, 0f3F800000;
	selp.f32 	%f63, 0f3F800000, %f62, %p45;
	selp.f32 	%f64, 0fBF800000, %f63, %p44;
	st.global.f32 	[%rd22], %f64;
	bra.uni 	$L__BB5_67;
$L__BB5_24:
	setp.gt.s32 	%p4, %r6, 16;
	@%p4 bra 	$L__BB5_28;
	setp.eq.s32 	%p8, %r6, 14;
	@%p8 bra 	$L__BB5_47;
	setp.eq.s32 	%p9, %r6, 15;
	@%p9 bra 	$L__BB5_27;
	bra.uni 	$L__BB5_67;
$L__BB5_27:
	shl.b64 	%rd18, %rd1, 2;
	add.s64 	%rd19, %rd2, %rd18;
	ld.global.f32 	%f44, [%rd19];
	setp.ge.f32 	%p40, %f44, 0f00000000;
	selp.f32 	%f45, 0f3F867D56, 0f00000000, %p40;
	setp.lt.f32 	%p41, %f44, 0f00000000;
	selp.f32 	%f46, 0f3FE1072A, 0f00000000, %p41;
	fma.rn.f32 	%f47, %f44, 0f3BBB989D, 0f3F000000;
	cvt.sat.f32.f32 	%f48, %f47;
	mov.f32 	%f49, 0f4B400001;
	mov.f32 	%f50, 0f437C0000;
	fma.rm.f32 	%f51, %f48, %f50, %f49;
	add.f32 	%f52, %f51, 0fCB40007F;
	neg.f32 	%f53, %f52;
	fma.rn.f32 	%f54, %f44, 0f3FB8AA3B, %f53;
	fma.rn.f32 	%f55, %f44, 0f32A57060, %f54;
	mov.b32 	%r31, %f51;
	shl.b32 	%r32, %r31, 23;
	mov.b32 	%f56, %r32;
	ex2.approx.ftz.f32 	%f57, %f55;
	fma.rn.f32 	%f58, %f57, %f56, 0fBF800000;
	mul.f32 	%f59, %f46, %f58;
	fma.rn.f32 	%f60, %f44, %f45, %f59;
	st.global.f32 	[%rd19], %f60;
	bra.uni 	$L__BB5_67;
$L__BB5_28:
	setp.eq.s32 	%p5, %r6, 17;
	@%p5 bra 	$L__BB5_52;
	setp.eq.s32 	%p6, %r6, 18;
	@%p6 bra 	$L__BB5_63;
	setp.eq.s32 	%p7, %r6, 19;
	@%p7 bra 	$L__BB5_31;
	bra.uni 	$L__BB5_67;
$L__BB5_31:
	shl.b64 	%rd35, %rd1, 2;
	add.s64 	%rd9, %rd2, %rd35;
	ld.global.f32 	%f16, [%rd9];
	setp.gt.f32 	%p53, %f16, 0f41A00000;
	mov.f32 	%f217, %f16;
	@%p53 bra 	$L__BB5_66;
	setp.geu.f32 	%p54, %f16, 0fC1A00000;
	@%p54 bra 	$L__BB5_64;
	fma.rn.f32 	%f159, %f16, 0f3BBB989D, 0f3F000000;
	cvt.sat.f32.f32 	%f160, %f159;
	mov.f32 	%f161, 0f4B400001;
	mov.f32 	%f162, 0f437C0000;
	fma.rm.f32 	%f163, %f160, %f162, %f161;
	add.f32 	%f164, %f163, 0fCB40007F;
	neg.f32 	%f165, %f164;
	fma.rn.f32 	%f166, %f16, 0f3FB8AA3B, %f165;
	fma.rn.f32 	%f167, %f16, 0f32A57060, %f166;
	mov.b32 	%r46, %f163;
	shl.b32 	%r47, %r46, 23;
	mov.b32 	%f168, %r47;
	ex2.approx.ftz.f32 	%f169, %f167;
	mul.f32 	%f217, %f169, %f168;
	bra.uni 	$L__BB5_66;
$L__BB5_34:
	shl.b64 	%rd42, %rd1, 2;
	add.s64 	%rd43, %rd2, %rd42;
	ld.global.f32 	%f197, [%rd43];
	fma.rn.f32 	%f198, %f197, 0fBBBB989D, 0f3F000000;
	cvt.sat.f32.f32 	%f199, %f198;
	mov.f32 	%f200, 0f4B400001;
	mov.f32 	%f201, 0f437C0000;
	fma.rm.f32 	%f202, %f199, %f201, %f200;
	add.f32 	%f203, %f202, 0fCB40007F;
	neg.f32 	%f204, %f203;
	fma.rn.f32 	%f205, %f197, 0fBFB8AA3B, %f204;
	fma.rn.f32 	%f206, %f197, 0fB2A57060, %f205;
	mov.b32 	%r50, %f202;
	shl.b32 	%r51, %r50, 23;
	mov.b32 	%f207, %r51;
	ex2.approx.ftz.f32 	%f208, %f206;
	fma.rn.f32 	%f209, %f208, %f207, 0f3F800000;
	rcp.rn.f32 	%f210, %f209;
	st.global.f32 	[%rd43], %f210;
	bra.uni 	$L__BB5_67;
$L__BB5_35:
	shl.b64 	%rd38, %rd1, 2;
	add.s64 	%rd39, %rd2, %rd38;
	ld.global.f32 	%f190, [%rd39];
	setp.gt.f32 	%p59, %f190, 0f00000000;
	selp.f32 	%f191, 0f3F800000, 0f00000000, %p59;
	mul.f32 	%f192, %f190, %f191;
	setp.le.f32 	%p60, %f190, 0f40C00000;
	selp.f32 	%f193, 0f3F800000, 0f00000000, %p60;
	mul.f32 	%f194, %f192, %f193;
	st.global.f32 	[%rd39], %f194;
	bra.uni 	$L__BB5_67;
$L__BB5_36:
	shl.b64 	%rd36, %rd1, 2;
	add.s64 	%rd37, %rd2, %rd36;
	ld.global.f32 	%f187, [%rd37];
	setp.gt.f32 	%p58, %f187, 0f00000000;
	mul.f32 	%f188, %f187, 0f3C23D70A;
	selp.f32 	%f189, %f187, %f188, %p58;
	st.global.f32 	[%rd37], %f189;
	bra.uni 	$L__BB5_67;
$L__BB5_37:
	shl.b64 	%rd31, %rd1, 2;
	add.s64 	%rd32, %rd2, %rd31;
	ld.global.f32 	%f107, [%rd32];
	mul.f32 	%f108, %f107, 0fC0000000;
	fma.rn.f32 	%f109, %f108, 0f3BBB989D, 0f3F000000;
	cvt.sat.f32.f32 	%f110, %f109;
	mov.f32 	%f111, 0f4B400001;
	mov.f32 	%f112, 0f437C0000;
	fma.rm.f32 	%f113, %f110, %f112, %f111;
	add.f32 	%f114, %f113, 0fCB40007F;
	neg.f32 	%f115, %f114;
	fma.rn.f32 	%f116, %f108, 0f3FB8AA3B, %f115;
	fma.rn.f32 	%f117, %f108, 0f32A57060, %f116;
	mov.b32 	%r37, %f113;
	shl.b32 	%r38, %r37, 23;
	mov.b32 	%f118, %r38;
	ex2.approx.ftz.f32 	%f119, %f117;
	fma.rn.f32 	%f120, %f119, %f118, 0f3F800000;
	mov.f32 	%f121, 0f40000000;
	div.rn.f32 	%f122, %f121, %f120;
	add.f32 	%f123, %f122, 0fBF800000;
	st.global.f32 	[%rd32], %f123;
	bra.uni 	$L__BB5_67;
$L__BB5_38:
	setp.leu.f32 	%p51, %f1, 0f40800000;
	@%p51 bra 	$L__BB5_40;
	add.f32 	%f105, %f1, 0fC0800000;
	fma.rn.f32 	%f3, %f105, 0f3C23D70A, 0f3F800000;
	st.global.f32 	[%rd3], %f3;
	bra.uni 	$L__BB5_67;
$L__BB5_40:
	fma.rn.f32 	%f4, %f1, 0f3E000000, 0f3F000000;
	st.global.f32 	[%rd3], %f4;
	bra.uni 	$L__BB5_67;
$L__BB5_41:
	shl.b64 	%rd29, %rd1, 2;
	add.s64 	%rd4, %rd2, %rd29;
	ld.global.f32 	%f6, [%rd4];
	setp.geu.f32 	%p49, %f6, 0f00000000;
	@%p49 bra 	$L__BB5_67;
	mul.f32 	%f104, %f6, 0f3DCCCCCD;
	st.global.f32 	[%rd4], %f104;
	bra.uni 	$L__BB5_67;
$L__BB5_43:
	shl.b64 	%rd27, %rd1, 2;
	add.s64 	%rd28, %rd2, %rd27;
	ld.global.f32 	%f87, [%rd28];
	setp.ge.f32 	%p47, %f87, 0f00000000;
	selp.f32 	%f88, 0f3F800000, 0f00000000, %p47;
	setp.lt.f32 	%p48, %f87, 0f00000000;
	selp.f32 	%f89, 0f3F800000, 0f00000000, %p48;
	fma.rn.f32 	%f90, %f87, 0f3BBB989D, 0f3F000000;
	cvt.sat.f32.f32 	%f91, %f90;
	mov.f32 	%f92, 0f4B400001;
	mov.f32 	%f93, 0f437C0000;
	fma.rm.f32 	%f94, %f91, %f93, %f92;
	add.f32 	%f95, %f94, 0fCB40007F;
	neg.f32 	%f96, %f95;
	fma.rn.f32 	%f97, %f87, 0f3FB8AA3B, %f96;
	fma.rn.f32 	%f98, %f87, 0f32A57060, %f97;
	mov.b32 	%r35, %f94;
	shl.b32 	%r36, %r35, 23;
	mov.b32 	%f99, %r36;
	ex2.approx.ftz.f32 	%f100, %f98;
	fma.rn.f32 	%f101, %f100, %f99, 0fBF800000;
	mul.f32 	%f102, %f101, %f89;
	fma.rn.f32 	%f103, %f87, %f88, %f102;
	st.global.f32 	[%rd28], %f103;
	bra.uni 	$L__BB5_67;
$L__BB5_44:
	shl.b64 	%rd23, %rd1, 2;
	add.s64 	%rd5, %rd2, %rd23;
	ld.global.f32 	%f7, [%rd5];
	cvt.rmi.f32.f32 	%f65, %f7;
	cvt.rzi.s64.f32 	%rd6, %f65;
	and.b64  	%rd24, %rd6, 1;
	setp.eq.b64 	%p46, %rd24, 1;
	@%p46 bra 	$L__BB5_46;
	mul.f32 	%f70, %f7, 0f3F000000;
	cvt.rmi.f32.f32 	%f8, %f70;
	st.global.f32 	[%rd5], %f8;
	bra.uni 	$L__BB5_67;
$L__BB5_46:
	cvt.rn.f32.s64 	%f66, %rd6;
	sub.f32 	%f67, %f7, %f66;
	mul.f32 	%f68, %f7, 0f3F000000;
	cvt.rmi.f32.f32 	%f69, %f68;
	add.f32 	%f9, %f69, %f67;
	st.global.f32 	[%rd5], %f9;
	bra.uni 	$L__BB5_67;
$L__BB5_47:
	shl.b64 	%rd20, %rd1, 2;
	add.s64 	%rd7, %rd2, %rd20;
	ld.global.f32 	%f216, [%rd7];
	setp.geu.f32 	%p42, %f216, 0f00000000;
	@%p42 bra 	$L__BB5_49;
	mul.f32 	%f216, %f216, 0f3A83126F;
	bra.uni 	$L__BB5_51;
$L__BB5_49:
	setp.leu.f32 	%p43, %f216, 0f3F800000;
	@%p43 bra 	$L__BB5_51;
	add.f32 	%f61, %f216, 0fBF800000;
	fma.rn.f32 	%f216, %f61, 0f3A83126F, 0f3F800000;
$L__BB5_51:
	st.global.f32 	[%rd7], %f216;
	bra.uni 	$L__BB5_67;
$L__BB5_52:
	shl.b64 	%rd17, %rd1, 2;
	add.s64 	%rd8, %rd2, %rd17;
	ld.global.f32 	%f15, [%rd8];
	cvt.f64.f32 	%fd1, %f15;
	{
	.reg .b32 %temp; 
	mov.b64 	{%temp, %r1}, %fd1;
	}
	mov.f64 	%fd14, 0d4008000000000000;
	{
	.reg .b32 %temp; 
	mov.b64 	{%temp, %r14}, %fd14;
	}
	and.b32  	%r3, %r14, 2146435072;
	setp.eq.s32 	%p25, %r3, 1073741824;
	abs.f64 	%fd2, %fd1;
	{ // callseq 0, 0
	.param .b64 param0;
	st.param.f64 	[param0], %fd2;
	.param .b64 retval0;
	call.uni (retval0), 
	__internal_accurate_pow, 
	(
	param0
	);
	ld.param.f64 	%fd15, [retval0];
	} // callseq 0
	setp.lt.s32 	%p26, %r1, 0;
	neg.f64 	%fd17, %fd15;
	selp.f64 	%fd18, %fd17, %fd15, %p25;
	selp.f64 	%fd68, %fd18, %fd15, %p26;
	setp.neu.f32 	%p27, %f15, 0f00000000;
	@%p27 bra 	$L__BB5_54;
	setp.eq.s32 	%p28, %r3, 1073741824;
	selp.b32 	%r15, %r1, 0, %p28;
	setp.lt.s32 	%p29, %r14, 0;
	or.b32  	%r16, %r15, 2146435072;
	selp.b32 	%r17, %r16, %r15, %p29;
	mov.b32 	%r18, 0;
	mov.b64 	%fd68, {%r18, %r17};
$L__BB5_54:
	add.f64 	%fd19, %fd1, 0d4008000000000000;
	{
	.reg .b32 %temp; 
	mov.b64 	{%temp, %r19}, %fd19;
	}
	and.b32  	%r20, %r19, 2146435072;
	setp.ne.s32 	%p30, %r20, 2146435072;
	@%p30 bra 	$L__BB5_59;
	setp.num.f32 	%p31, %f15, %f15;
	@%p31 bra 	$L__BB5_57;
	mov.f64 	%fd20, 0d4008000000000000;
	add.rn.f64 	%fd68, %fd1, %fd20;
	bra.uni 	$L__BB5_59;
$L__BB5_57:
	setp.neu.f64 	%p32, %fd2, 0d7FF0000000000000;
	@%p32 bra 	$L__BB5_59;
	setp.lt.s32 	%p33, %r1, 0;
	setp.eq.s32 	%p34, %r3, 1073741824;
	setp.lt.s32 	%p35, %r14, 0;
	selp.b32 	%r22, 0, 2146435072, %p35;
	and.b32  	%r23, %r14, 2147483647;
	setp.ne.s32 	%p36, %r23, 1071644672;
	or.b32  	%r24, %r22, -2147483648;
	selp.b32 	%r25, %r24, %r22, %p36;
	selp.b32 	%r26, %r25, %r22, %p34;
	selp.b32 	%r27, %r26, %r22, %p33;
	mov.b32 	%r28, 0;
	mov.b64 	%fd68, {%r28, %r27};
$L__BB5_59:
	setp.eq.f32 	%p37, %f15, 0f3F800000;
	mul.f64 	%fd21, %fd68, 0d3FA2444180000000;
	selp.f64 	%fd22, 0d3FA2444180000000, %fd21, %p37;
	mul.f32 	%f37, %f15, 0f3F4C4231;
	cvt.f64.f32 	%fd23, %f37;
	add.f64 	%fd9, %fd22, %fd23;
	{
	.reg .b32 %temp; 
	mov.b64 	{%temp, %r29}, %fd9;
	}
	and.b32  	%r4, %r29, 2147483647;
	{
	.reg .b32 %temp; 
	mov.b64 	{%r30, %temp}, %fd9;
	}
	mov.b64 	%fd10, {%r30, %r4};
	setp.ltu.f64 	%p38, %fd10, 0d3FE4F92224DD2F1A;
	@%p38 bra 	$L__BB5_61;
	add.f64 	%fd24, %fd10, %fd10;
	cvt.rn.f32.f64 	%f38, %fd24;
	mul.f32 	%f39, %f38, 0f3FB8AA3B;
	cvt.rni.f32.f32 	%f40, %f39;
	cvt.f64.f32 	%fd25, %f40;
	fma.rn.f64 	%fd26, %fd25, 0dBFE62E42FEFA39EF, %fd24;
	fma.rn.f64 	%fd27, %fd26, 0d3E5AE904A4741B81, 0d3E928A27F89B6999;
	fma.rn.f64 	%fd28, %fd27, %fd26, 0d3EC71DE715FF7E07;
	fma.rn.f64 	%fd29, %fd28, %fd26, 0d3EFA019A6B0AC45A;
	fma.rn.f64 	%fd30, %fd29, %fd26, 0d3F2A01A017EED94F;
	fma.rn.f64 	%fd31, %fd30, %fd26, 0d3F56C16C17F2A71B;
	fma.rn.f64 	%fd32, %fd31, %fd26, 0d3F811111111173C4;
	fma.rn.f64 	%fd33, %fd32, %fd26, 0d3FA555555555211A;
	fma.rn.f64 	%fd34, %fd33, %fd26, 0d3FC5555555555540;
	fma.rn.f64 	%fd35, %fd34, %fd26, 0d3FE0000000000005;
	mul.f64 	%fd36, %fd26, %fd35;
	fma.rn.f64 	%fd37, %fd36, %fd26, %fd26;
	ex2.approx.ftz.f32 	%f41, %f40;
	cvt.f64.f32 	%fd38, %f41;
	mov.f64 	%fd39, 0d3FF0000000000000;
	sub.f64 	%fd40, %fd39, %fd38;
	neg.f64 	%fd41, %fd37;
	fma.rn.f64 	%fd42, %fd41, %fd38, %fd40;
	mov.f64 	%fd43, 0d4000000000000000;
	sub.f64 	%fd44, %fd43, %fd42;
	rcp.approx.ftz.f64 	%fd45, %fd44;
	neg.f64 	%fd46, %fd44;
	fma.rn.f64 	%fd47, %fd46, %fd45, 0d3FF0000000000000;
	fma.rn.f64 	%fd48, %fd47, %fd47, %fd47;
	fma.rn.f64 	%fd49, %fd48, %fd45, %fd45;
	fma.rn.f64 	%fd50, %fd49, 0dC000000000000000, 0d3FF0000000000000;
	setp.gt.u32 	%p39, %r4, 1077088193;
	selp.f64 	%fd51, 0d3FF0000000000000, %fd50, %p39;
	copysign.f64 	%fd69, %fd9, %fd51;
	bra.uni 	$L__BB5_62;
$L__BB5_61:
	mul.f64 	%fd52, %fd9, %fd9;
	fma.rn.f64 	%fd53, %fd52, 0dBEF0BC46E2F5E964, 0d3F14359F420AFC3D;
	fma.rn.f64 	%fd54, %fd53, %fd52, 0dBF2DF9F0728C5D84;
	fma.rn.f64 	%fd55, %fd54, %fd52, 0d3F4337D1CEC4F033;
	fma.rn.f64 	%fd56, %fd55, %fd52, 0dBF57D6E9674335B3;
	fma.rn.f64 	%fd57, %fd56, %fd52, 0d3F6D6D000D7AAD3D;
	fma.rn.f64 	%fd58, %fd57, %fd52, 0dBF8226E1F3CF1EF5;
	fma.rn.f64 	%fd59, %fd58, %fd52, 0d3F9664F47EC0C8CF;
	fma.rn.f64 	%fd60, %fd59, %fd52, 0dBFABA1BA1B80AB40;
	fma.rn.f64 	%fd61, %fd60, %fd52, 0d3FC111111110FA4A;
	fma.rn.f64 	%fd62, %fd61, %fd52, 0dBFD5555555555550;
	fma.rn.f64 	%fd63, %fd62, %fd52, 0d0000000000000000;
	fma.rn.f64 	%fd69, %fd63, %fd9, %fd9;
$L__BB5_62:
	add.f64 	%fd64, %fd69, 0d3FF0000000000000;
	mul.f32 	%f42, %f15, 0f3F000000;
	cvt.f64.f32 	%fd65, %f42;
	mul.f64 	%fd66, %fd64, %fd65;
	cvt.rn.f32.f64 	%f43, %fd66;
	st.global.f32 	[%rd8], %f43;
	bra.uni 	$L__BB5_67;
$L__BB5_63:
	shl.b64 	%rd15, %rd1, 2;
	add.s64 	%rd16, %rd2, %rd15;
	ld.global.f32 	%f22, [%rd16];
	fma.rn.f32 	%f23, %f22, 0fBBBB989D, 0f3F000000;
	cvt.sat.f32.f32 	%f24, %f23;
	mov.f32 	%f25, 0f4B400001;
	mov.f32 	%f26, 0f437C0000;
	fma.rm.f32 	%f27, %f24, %f26, %f25;
	add.f32 	%f28, %f27, 0fCB40007F;
	neg.f32 	%f29, %f28;
	fma.rn.f32 	%f30, %f22, 0fBFB8AA3B, %f29;
	fma.rn.f32 	%f31, %f22, 0fB2A57060, %f30;
	mov.b32 	%r12, %f27;
	shl.b32 	%r13, %r12, 23;
	mov.b32 	%f32, %r13;
	ex2.approx.ftz.f32 	%f33, %f31;
	fma.rn.f32 	%f34, %f33, %f32, 0f3F800000;
	rcp.rn.f32 	%f35, %f34;
	mul.f32 	%f36, %f22, %f35;
	st.global.f32 	[%rd16], %f36;
	bra.uni 	$L__BB5_67;
$L__BB5_64:
	fma.rn.f32 	%f128, %f16, 0f3BBB989D, 0f3F000000;
	cvt.sat.f32.f32 	%f129, %f128;
	mov.f32 	%f130, 0f4B400001;
	mov.f32 	%f131, 0f437C0000;
	fma.rm.f32 	%f132, %f129, %f131, %f130;
	add.f32 	%f133, %f132, 0fCB40007F;
	neg.f32 	%f134, %f133;
	fma.rn.f32 	%f135, %f16, 0f3FB8AA3B, %f134;
	fma.rn.f32 	%f136, %f16, 0f32A57060, %f135;
	mov.b32 	%r39, %f132;
	shl.b32 	%r40, %r39, 23;
	mov.b32 	%f137, %r40;
	ex2.approx.ftz.f32 	%f138, %f136;
	mul.f32 	%f18, %f138, %f137;
	mov.f32 	%f139, 0f3F800000;
	add.rz.f32 	%f140, %f18, %f139;
	mov.b32 	%r41, %f140;
	add.s32 	%r42, %r41, -1061158912;
	and.b32  	%r43, %r42, -8388608;
	mov.b32 	%r5, %f18;
	sub.s32 	%r44, %r5, %r43;
	mov.b32 	%f141, %r44;
	sub.s32 	%r45, 1082130432, %r43;
	mov.b32 	%f142, %r45;
	fma.rn.f32 	%f143, %f142, 0f3E800000, 0fBF800000;
	add.f32 	%f144, %f143, %f141;
	cvt.rn.f32.s32 	%f145, %r43;
	mul.f32 	%f146, %f145, 0f34000000;
	fma.rn.f32 	%f147, %f144, 0fBD39BF78, 0f3DD80012;
	fma.rn.f32 	%f148, %f147, %f144, 0fBE0778E0;
	fma.rn.f32 	%f149, %f148, %f144, 0f3E146475;
	fma.rn.f32 	%f150, %f149, %f144, 0fBE2A68DD;
	fma.rn.f32 	%f151, %f150, %f144, 0f3E4CAF9E;
	fma.rn.f32 	%f152, %f151, %f144, 0fBE800042;
	fma.rn.f32 	%f153, %f152, %f144, 0f3EAAAAE6;
	fma.rn.f32 	%f154, %f153, %f144, 0fBF000000;
	mul.f32 	%f155, %f144, %f154;
	fma.rn.f32 	%f156, %f155, %f144, %f144;
	fma.rn.f32 	%f217, %f146, 0f3F317218, %f156;
	setp.lt.u32 	%p55, %r5, 2139095040;
	@%p55 bra 	$L__BB5_66;
	setp.gt.s32 	%p56, %r5, -1082130432;
	fma.rn.f32 	%f157, %f18, 0f7F800000, 0f7F800000;
	selp.f32 	%f158, %f157, %f217, %p56;
	setp.eq.f32 	%p57, %f18, 0f00000000;
	selp.f32 	%f217, 0f80000000, %f158, %p57;
$L__BB5_66:
	mul.f32 	%f170, %f217, 0fC0000000;
	fma.rn.f32 	%f171, %f170, 0f3BBB989D, 0f3F000000;
	cvt.sat.f32.f32 	%f172, %f171;
	mov.f32 	%f173, 0f4B400001;
	mov.f32 	%f174, 0f437C0000;
	fma.rm.f32 	%f175, %f172, %f174, %f173;
	add.f32 	%f176, %f175, 0fCB40007F;
	neg.f32 	%f177, %f176;
	fma.rn.f32 	%f178, %f170, 0f3FB8AA3B, %f177;
	fma.rn.f32 	%f179, %f170, 0f32A57060, %f178;
	mov.b32 	%r48, %f175;
	shl.b32 	%r49, %r48, 23;
	mov.b32 	%f180, %r49;
	ex2.approx.ftz.f32 	%f181, %f179;
	fma.rn.f32 	%f182, %f181, %f180, 0f3F800000;
	mov.f32 	%f183, 0f40000000;
	div.rn.f32 	%f184, %f183, %f182;
	add.f32 	%f185, %f184, 0fBF800000;
	mul.f32 	%f186, %f16, %f185;
	st.global.f32 	[%rd9], %f186;
$L__BB5_67:
	ret;

}
	// .globl	array_avtivate_swish
.visible .entry array_avtivate_swish(
	.param .u64 array_avtivate_swish_param_0,
	.param .u64 .ptr .align 1 array_avtivate_swish_param_1,
	.param .u64 array_avtivate_swish_param_2,
	.param .u64 .ptr .align 1 array_avtivate_swish_param_3,
	.param .u64 .ptr .align 1 array_avtivate_swish_param_4
)
{
	.reg .pred 	%p<2>;
	.reg .b32 	%r<7>;
	.reg .b32 	%f<16>;
	.reg .b64 	%rd<15>;

	ld.param.u64 	%rd6, [array_avtivate_swish_param_0];
	ld.param.u64 	%rd2, [array_avtivate_swish_param_1];
	ld.param.u64 	%rd3, [array_avtivate_swish_param_2];
	ld.param.u64 	%rd4, [array_avtivate_swish_param_3];
	ld.param.u64 	%rd5, [array_avtivate_swish_param_4];
	mov.u32 	%r1, %ntid.x;
	mov.u32 	%r2, %ctaid.x;
	mov.u32 	%r3, %tid.x;
	mad.lo.s32 	%r4, %r1, %r2, %r3;
	cvt.u64.u32 	%rd1, %r4;
	setp.le.s64 	%p1, %rd6, %rd1;
	@%p1 bra 	$L__BB6_2;
	cvta.to.global.u64 	%rd7, %rd2;
	cvta.to.global.u64 	%rd8, %rd4;
	cvta.to.global.u64 	%rd9, %rd5;
	add.s64 	%rd10, %rd3, %rd1;
	shl.b64 	%rd11, %rd10, 2;
	add.s64 	%rd12, %rd7, %rd11;
	ld.global.f32 	%f1, [%rd12];
	fma.rn.f32 	%f2, %f1, 0fBBBB989D, 0f3F000000;
	cvt.sat.f32.f32 	%f3, %f2;
	mov.f32 	%f4, 0f4B400001;
	mov.f32 	%f5, 0f437C0000;
	fma.rm.f32 	%f6, %f3, %f5, %f4;
	add.f32 	%f7, %f6, 0fCB40007F;
	neg.f32 	%f8, %f7;
	fma.rn.f32 	%f9, %f1, 0fBFB8AA3B, %f8;
	fma.rn.f32 	%f10, %f1, 0fB2A57060, %f9;
	mov.b32 	%r5, %f6;
	shl.b32 	%r6, %r5, 23;
	mov.b32 	%f11, %r6;
	ex2.approx.ftz.f32 	%f12, %f10;
	fma.rn.f32 	%f13, %f12, %f11, 0f3F800000;
	rcp.rn.f32 	%f14, %f13;
	add.s64 	%rd13, %rd8, %rd11;
	st.global.f32 	[%rd13], %f14;
	mul.f32 	%f15, %f1, %f14;
	add.s64 	%rd14, %rd9, %rd11;
	st.global.f32 	[%rd14], %f15;
$L__BB6_2:
	ret;

}
	// .globl	gradient_array
.visible .entry gradient_array(
	.param .u64 gradient_array_param_0,
	.param .u64 .ptr .align 1 gradient_array_param_1,
	.param .u64 gradient_array_param_2,
	.param .u32 gradient_array_param_3,
	.param .u64 .ptr .align 1 gradient_array_param_4
)
{
	.reg .pred 	%p<42>;
	.reg .b32 	%r<12>;
	.reg .b32 	%f<129>;
	.reg .b64 	%rd<56>;

	ld.param.u64 	%rd7, [gradient_array_param_0];
	ld.param.u64 	%rd4, [gradient_array_param_1];
	ld.param.u64 	%rd5, [gradient_array_param_2];
	ld.param.u32 	%r1, [gradient_array_param_3];
	ld.param.u64 	%rd6, [gradient_array_param_4];
	mov.u32 	%r2, %ntid.x;
	mov.u32 	%r3, %ctaid.x;
	mov.u32 	%r4, %tid.x;
	mad.lo.s32 	%r5, %r2, %r3, %r4;
	cvt.u64.u32 	%rd1, %r5;
	setp.le.s64 	%p1, %rd7, %rd1;
	@%p1 bra 	$L__BB7_37;
	cvta.to.global.u64 	%rd8, %rd4;
	cvta.to.global.u64 	%rd9, %rd6;
	shl.b64 	%rd10, %rd5, 2;
	add.s64 	%rd2, %rd8, %rd10;
	add.s64 	%rd3, %rd9, %rd10;
	setp.gt.s32 	%p2, %r1, 7;
	@%p2 bra 	$L__BB7_14;
	setp.gt.s32 	%p14, %r1, 2;
	@%p14 bra 	$L__BB7_7;
	setp.eq.s32 	%p20, %r1, 0;
	@%p20 bra 	$L__BB7_29;
	setp.eq.s32 	%p21, %r1, 1;
	@%p21 bra 	$L__BB7_30;
	setp.eq.s32 	%p22, %r1, 2;
	@%p22 bra 	$L__BB7_6;
	bra.uni 	$L__BB7_37;
$L__BB7_6:
	shl.b64 	%rd47, %rd1, 2;
	add.s64 	%rd48, %rd2, %rd47;
	ld.global.f32 	%f115, [%rd48];
	setp.gt.f32 	%p38, %f115, 0f00000000;
	setp.lt.f32 	%p39, %f115, 0f40C00000;
	and.pred  	%p40, %p38, %p39;
	selp.u32 	%r11, 1, 0, %p40;
	cvt.rn.f32.u32 	%f116, %r11;
	add.s64 	%rd49, %rd3, %rd47;
	ld.global.f32 	%f117, [%rd49];
	mul.f32 	%f118, %f117, %f116;
	st.global.f32 	[%rd49], %f118;
	bra.uni 	$L__BB7_37;
$L__BB7_7:
	setp.gt.s32 	%p15, %r1, 5;
	@%p15 bra 	$L__BB7_11;
	setp.eq.s32 	%p18, %r1, 3;
	@%p18 bra 	$L__BB7_31;
	setp.eq.s32 	%p19, %r1, 5;
	@%p19 bra 	$L__BB7_10;
	bra.uni 	$L__BB7_37;
$L__BB7_10:
	shl.b64 	%rd38, %rd1, 2;
	add.s64 	%rd39, %rd2, %rd38;
	ld.global.f32 	%f55, [%rd39];
	setp.gt.f32 	%p34, %f55, 0f00000000;
	selp.f32 	%f56, 0f3F8CCCCD, 0f3DCCCCCD, %p34;
	add.s64 	%rd40, %rd3, %rd38;
	ld.global.f32 	%f57, [%rd40];
	mul.f32 	%f58, %f57, %f56;
	st.global.f32 	[%rd40], %f58;
	bra.uni 	$L__BB7_37;
$L__BB7_11:
	setp.eq.s32 	%p16, %r1, 6;
	@%p16 bra 	$L__BB7_32;
	setp.eq.s32 	%p17, %r1, 7;
	@%p17 bra 	$L__BB7_13;
	bra.uni 	$L__BB7_37;
$L__BB7_13:
	shl.b64 	%rd32, %rd1, 2;
	add.s64 	%rd33, %rd2, %rd32;
	ld.global.f32 	%f44, [%rd33];
	setp.lt.f32 	%p32, %f44, 0f00000000;
	setp.gt.f32 	%p33, %f44, 0f3F800000;
	selp.f32 	%f45, 0f3C23D70A, 0f3E000000, %p33;
	selp.f32 	%f46, 0f3C23D70A, %f45, %p32;
	add.s64 	%rd34, %rd3, %rd32;
	ld.global.f32 	%f47, [%rd34];
	mul.f32 	%f48, %f47, %f46;
	st.global.f32 	[%rd34], %f48;
	bra.uni 	$L__BB7_37;
$L__BB7_14:
	setp.gt.s32 	%p3, %r1, 12;
	@%p3 bra 	$L__BB7_22;
	setp.gt.s32 	%p9, %r1, 10;
	@%p9 bra 	$L__BB7_19;
	add.s32 	%r6, %r1, -8;
	setp.lt.u32 	%p12, %r6, 2;
	@%p12 bra 	$L__BB7_33;
	setp.eq.s32 	%p13, %r1, 10;
	@%p13 bra 	$L__BB7_18;
	bra.uni 	$L__BB7_37;
$L__BB7_18:
	shl.b64 	%rd26, %rd1, 2;
	add.s64 	%rd27, %rd2, %rd26;
	ld.global.f32 	%f33, [%rd27];
	setp.ge.f32 	%p29, %f33, 0f00000000;
	selp.f32 	%f34, 0f3F800000, 0f00000000, %p29;
	setp.lt.f32 	%p30, %f33, 0f00000000;
	selp.f32 	%f35, 0f3F800000, 0f00000000, %p30;
	add.f32 	%f36, %f33, 0f3F800000;
	fma.rn.f32 	%f37, %f36, %f35, %f34;
	add.s64 	%rd28, %rd3, %rd26;
	ld.global.f32 	%f38, [%rd28];
	mul.f32 	%f39, %f38, %f37;
	st.global.f32 	[%rd28], %f39;
	bra.uni 	$L__BB7_37;
$L__BB7_19:
	setp.eq.s32 	%p10, %r1, 11;
	@%p10 bra 	$L__BB7_34;
	setp.eq.s32 	%p11, %r1, 12;
	@%p11 bra 	$L__BB7_21;
	bra.uni 	$L__BB7_37;
$L__BB7_21:
	shl.b64 	%rd20, %rd1, 2;
	add.s64 	%rd21, %rd2, %rd20;
	ld.global.f32 	%f19, [%rd21];
	cvt.rmi.f32.f32 	%f20, %f19;
	setp.eq.f32 	%p28, %f20, %f19;
	selp.f32 	%f21, 0f00000000, 0f3F800000, %p28;
	add.s64 	%rd22, %rd3, %rd20;
	ld.global.f32 	%f22, [%rd22];
	mul.f32 	%f23, %f22, %f21;
	st.global.f32 	[%rd22], %f23;
	bra.uni 	$L__BB7_37;
$L__BB7_22:
	setp.gt.s32 	%p4, %r1, 14;
	@%p4 bra 	$L__BB7_26;
	setp.eq.s32 	%p7, %r1, 13;
	@%p7 bra 	$L__BB7_35;
	setp.eq.s32 	%p8, %r1, 14;
	@%p8 bra 	$L__BB7_25;
	bra.uni 	$L__BB7_37;
$L__BB7_25:
	shl.b64 	%rd14, %rd1, 2;
	add.s64 	%rd15, %rd2, %rd14;
	ld.global.f32 	%f9, [%rd15];
	setp.gt.f32 	%p25, %f9, 0f00000000;
	setp.lt.f32 	%p26, %f9, 0f3F800000;
	selp.f32 	%f10, 0f3F800000, 0f3A83126F, %p26;
	selp.f32 	%f11, %f10, 0f3A83126F, %p25;
	add.s64 	%rd16, %rd3, %rd14;
	ld.global.f32 	%f12, [%rd16];
	mul.f32 	%f13, %f12, %f11;
	st.global.f32 	[%rd16], %f13;
	bra.uni 	$L__BB7_37;
$L__BB7_26:
	setp.eq.s32 	%p5, %r1, 15;
	@%p5 bra 	$L__BB7_36;
	setp.eq.s32 	%p6, %r1, 17;
	@%p6 bra 	$L__BB7_28;
	bra.uni 	$L__BB7_37;
$L__BB7_28:
	shl.b64 	%rd41, %rd1, 2;
	add.s64 	%rd42, %rd2, %rd41;
	ld.global.f32 	%f59, [%rd42];
	mul.f32 	%f60, %f59, %f59;
	mul.f32 	%f61, %f59, %f60;
	mul.f32 	%f62, %f61, 0f3D122277;
	fma.rn.f32 	%f63, %f59, 0f3F4C4231, %f62;
	fma.rn.f32 	%f64, %f63, 0f3BBB989D, 0f3F000000;
	cvt.sat.f32.f32 	%f65, %f64;
	mov.f32 	%f66, 0f4B400001;
	mov.f32 	%f67, 0f437C0000;
	fma.rm.f32 	%f68, %f65, %f67, %f66;
	add.f32 	%f69, %f68, 0fCB40007F;
	neg.f32 	%f70, %f69;
	fma.rn.f32 	%f71, %f63, 0f3FB8AA3B, %f70;
	fma.rn.f32 	%f72, %f63, 0f32A57060, %f71;
	mov.b32 	%r7, %f68;
	shl.b32 	%r8, %r7, 23;
	mov.b32 	%f73, %r8;
	ex2.approx.ftz.f32 	%f74, %f72;
	fma.rn.f32 	%f75, %f63, 0fBBBB989D, 0f3F000000;
	cvt.sat.f32.f32 	%f76, %f75;
	fma.rm.f32 	%f77, %f76, %f67, %f66;
	add.f32 	%f78, %f77, 0fCB40007F;
	neg.f32 	%f79, %f78;
	fma.rn.f32 	%f80, %f63, 0fBFB8AA3B, %f79;
	fma.rn.f32 	%f81, %f63, 0fB2A57060, %f80;
	mov.b32 	%r9, %f77;
	shl.b32 	%r10, %r9, 23;
	mov.b32 	%f82, %r10;
	ex2.approx.ftz.f32 	%f83, %f81;
	mul.f32 	%f84, %f83, %f82;
	fma.rn.f32 	%f85, %f74, %f73, %f84;
	mov.f32 	%f86, 0f40000000;
	div.rn.f32 	%f87, %f86, %f85;
	abs.f32 	%f88, %f63;
	mul.f32 	%f89, %f88, 0f4038AA3B;
	ex2.approx.ftz.f32 	%f90, %f89;
	add.f32 	%f91, %f90, 0f3F800000;
	rcp.approx.ftz.f32 	%f92, %f91;
	fma.rn.f32 	%f93, %f92, 0fC0000000, 0f3F800000;
	setp.ge.f32 	%p35, %f88, 0f41102CB4;
	selp.f32 	%f94, 0f3F800000, %f93, %p35;
	copysign.f32 	%f95, %f63, %f94;
	mul.f32 	%f96, %f63, %f63;
	fma.rn.f32 	%f97, %f96, 0f3C80F082, 0fBD563CAE;
	fma.rn.f32 	%f98, %f97, %f96, 0f3E085941;
	fma.rn.f32 	%f99, %f98, %f96, 0fBEAAA9ED;
	fma.rn.f32 	%f100, %f99, %f96, 0f00000000;
	fma.rn.f32 	%f101, %f100, %f63, %f63;
	setp.ge.f32 	%p36, %f88, 0f3F19999A;
	selp.f32 	%f102, %f95, %f101, %p36;
	mul.f32 	%f103, %f61, 0f3D5B33B3;
	fma.rn.f32 	%f104, %f59, 0f3ECC4220, %f103;
	mul.f32 	%f105, %f104, %f87;
	mul.f32 	%f106, %f87, %f105;
	fma.rn.f32 	%f107, %f102, 0f3F000000, %f106;
	add.f32 	%f108, %f107, 0f3F000000;
	add.s64 	%rd43, %rd3, %rd41;
	ld.global.f32 	%f109, [%rd43];
	mul.f32 	%f110, %f109, %f108;
	st.global.f32 	[%rd43], %f110;
	bra.uni 	$L__BB7_37;
$L__BB7_29:
	shl.b64 	%rd53, %rd1, 2;
	add.s64 	%rd54, %rd2, %rd53;
	ld.global.f32 	%f123, [%rd54];
	mov.f32 	%f124, 0f3F800000;
	sub.f32 	%f125, %f124, %f123;
	mul.f32 	%f126, %f123, %f125;
	add.s64 	%rd55, %rd3, %rd53;
	ld.global.f32 	%f127, [%rd55];
	mul.f32 	%f128, %f127, %f126;
	st.global.f32 	[%rd55], %f128;
	bra.uni 	$L__BB7_37;
$L__BB7_30:
	shl.b64 	%rd50, %rd1, 2;
	add.s64 	%rd51, %rd2, %rd50;
	ld.global.f32 	%f119, [%rd51];
	setp.gt.f32 	%p41, %f119, 0f00000000;
	selp.f32 	%f120, 0f3F800000, 0f00000000, %p41;
	add.s64 	%rd52, %rd3, %rd50;
	ld.global.f32 	%f121, [%rd52];
	mul.f32 	%f122, %f121, %f120;
	st.global.f32 	[%rd52], %f122;
	bra.uni 	$L__BB7_37;
$L__BB7_31:
	shl.b64 	%rd44, %rd1, 2;
	add.s64 	%rd45, %rd2, %rd44;
	ld.global.f32 	%f111, [%rd45];
	setp.gt.f32 	%p37, %f111, 0f00000000;
	selp.f32 	%f112, 0f3F800000, 0f3C23D70A, %p37;
	add.s64 	%rd46, %rd3, %rd44;
	ld.global.f32 	%f113, [%rd46];
	mul.f32 	%f114, %f113, %f112;
	st.global.f32 	[%rd46], %f114;
	bra.uni 	$L__BB7_37;
$L__BB7_32:
	shl.b64 	%rd35, %rd1, 2;
	add.s64 	%rd36, %rd2, %rd35;
	ld.global.f32 	%f49, [%rd36];
	mul.f32 	%f50, %f49, %f49;
	mov.f32 	%f51, 0f3F800000;
	sub.f32 	%f52, %f51, %f50;
	add.s64 	%rd37, %rd3, %rd35;
	ld.global.f32 	%f53, [%rd37];
	mul.f32 	%f54, %f53, %f52;
	st.global.f32 	[%rd37], %f54;
	bra.uni 	$L__BB7_37;
$L__BB7_33:
	shl.b64 	%rd29, %rd1, 2;
	add.s64 	%rd30, %rd2, %rd29;
	ld.global.f32 	%f40, [%rd30];
	setp.gt.f32 	%p31, %f40, 0f00000000;
	selp.f32 	%f41, 0f3F800000, 0f3DCCCCCD, %p31;
	add.s64 	%rd31, %rd3, %rd29;
	ld.global.f32 	%f42, [%rd31];
	mul.f32 	%f43, %f42, %f41;
	st.global.f32 	[%rd31], %f43;
	bra.uni 	$L__BB7_37;
$L__BB7_34:
	shl.b64 	%rd23, %rd1, 2;
	add.s64 	%rd24, %rd2, %rd23;
	ld.global.f32 	%f24, [%rd24];
	add.f32 	%f25, %f24, 0f3F800000;
	mul.f32 	%f26, %f25, 0f3F000000;
	mov.f32 	%f27, 0f3F800000;
	sub.f32 	%f28, %f27, %f26;
	add.f32 	%f29, %f28, %f28;
	mul.f32 	%f30, %f26, %f29;
	add.s64 	%rd25, %rd3, %rd23;
	ld.global.f32 	%f31, [%rd25];
	mul.f32 	%f32, %f31, %f30;
	st.global.f32 	[%rd25], %f32;
	bra.uni 	$L__BB7_37;
$L__BB7_35:
	shl.b64 	%rd17, %rd1, 2;
	add.s64 	%rd18, %rd2, %rd17;
	ld.global.f32 	%f14, [%rd18];
	abs.f32 	%f15, %f14;
	setp.lt.f32 	%p27, %f15, 0f3F800000;
	selp.f32 	%f16, 0f3F800000, 0f00000000, %p27;
	add.s64 	%rd19, %rd3, %rd17;
	ld.global.f32 	%f17, [%rd19];
	mul.f32 	%f18, %f17, %f16;
	st.global.f32 	[%rd19], %f18;
	bra.uni 	$L__BB7_37;
$L__BB7_36:
	shl.b64 	%rd11, %rd1, 2;
	add.s64 	%rd12, %rd2, %rd11;
	ld.global.f32 	%f1, [%rd12];
	setp.ge.f32 	%p23, %f1, 0f00000000;
	selp.f32 	%f2, 0f3F800000, 0f00000000, %p23;
	setp.lt.f32 	%p24, %f1, 0f00000000;
	selp.f32 	%f3, 0f3F800000, 0f00000000, %p24;
	add.f32 	%f4, %f1, 0f3FE1072A;
	mul.f32 	%f5, %f4, %f3;
	fma.rn.f32 	%f6, %f2, 0f3F867D56, %f5;
	add.s64 	%rd13, %rd3, %rd11;
	ld.global.f32 	%f7, [%rd13];
	mul.f32 	%f8, %f7, %f6;
	st.global.f32 	[%rd13], %f8;
$L__BB7_37:
	ret;

}
	// .globl	backward_bias
.visible .entry backward_bias(
	.param .u64 backward_bias_param_0,
	.param .u64 .ptr .align 1 backward_bias_param_1,
	.param .u64 backward_bias_param_2,
	.param .u64 .ptr .align 1 backward_bias_param_3,
	.param .u64 backward_bias_param_4,
	.param .u64 backward_bias_param_5
)
{
	.reg .pred 	%p<27>;
	.reg .b32 	%r<12>;
	.reg .b32 	%f<168>;
	.reg .b64 	%rd<159>;
	// demoted variable
	.shared .align 4 .b8 _ZZ13backward_biasE4part[2048];
	ld.param.u64 	%rd36, [backward_bias_param_2];
	ld.param.u64 	%rd39, [backward_bias_param_3];
	ld.param.u64 	%rd37, [backward_bias_param_4];
	ld.param.u64 	%rd38, [backward_bias_param_5];
	cvta.to.global.u64 	%rd1, %rd39;
	mov.u32 	%r3, %ctaid.x;
	cvt.u64.u32 	%rd2, %r3;
	mov.u32 	%r4, %tid.x;
	cvt.u64.u32 	%rd3, %r4;
	mov.f32 	%f165, 0f00000000;
	min.s64 	%rd40, %rd38, %rd36;
	setp.lt.s64 	%p1, %rd40, 1;
	@%p1 bra 	$L__BB8_44;
	add.s64 	%rd42, %rd36, -1;
	shr.u64 	%rd43, %rd42, 9;
	add.s64 	%rd44, %rd43, 1;
	and.b64  	%rd4, %rd44, 7;
	and.b64  	%rd5, %rd44, 72057594037927928;
	and.b64  	%rd6, %rd44, 3;
	and.b64  	%rd7, %rd42, 1536;
	shl.b64 	%rd8, %rd3, 32;
	mov.b64 	%rd150, 0;
	mov.f32 	%f165, 0f00000000;
$L__BB8_2:
	ld.param.u64 	%rd148, [backward_bias_param_0];
	setp.lt.u64 	%p2, %rd36, 3585;
	mad.lo.s64 	%rd10, %rd150, %rd148, %rd2;
	mul.lo.s64 	%rd11, %rd10, %rd36;
	mov.b64 	%rd155, 0;
	@%p2 bra 	$L__BB8_21;
	mul.lo.s64 	%rd47, %rd36, %rd10;
	shl.b64 	%rd152, %rd47, 32;
	mov.b64 	%rd155, 0;
	mov.u64 	%rd151, %rd5;
	mov.u64 	%rd153, %rd3;
$L__BB8_4:
	.pragma "nounroll";
	setp.ge.s64 	%p3, %rd153, %rd36;
	mov.f32 	%f144, 0f00000000;
	@%p3 bra 	$L__BB8_6;
	add.s64 	%rd48, %rd8, %rd152;
	shr.s64 	%rd49, %rd48, 32;
	add.s64 	%rd50, %rd49, %rd37;
	shl.b64 	%rd51, %rd50, 2;
	add.s64 	%rd52, %rd1, %rd51;
	ld.global.f32 	%f144, [%rd52];
$L__BB8_6:
	add.f32 	%f5, %f165, %f144;
	add.s64 	%rd53, %rd153, 512;
	setp.ge.s64 	%p4, %rd53, %rd36;
	mov.f32 	%f145, 0f00000000;
	@%p4 bra 	$L__BB8_8;
	add.s64 	%rd54, %rd8, %rd152;
	add.s64 	%rd55, %rd54, 2199023255552;
	shr.s64 	%rd56, %rd55, 32;
	add.s64 	%rd57, %rd56, %rd37;
	shl.b64 	%rd58, %rd57, 2;
	add.s64 	%rd59, %rd1, %rd58;
	ld.global.f32 	%f145, [%rd59];
$L__BB8_8:
	add.f32 	%f8, %f5, %f145;
	add.s64 	%rd60, %rd153, 1024;
	setp.ge.s64 	%p5, %rd60, %rd36;
	mov.f32 	%f146, 0f00000000;
	@%p5 bra 	$L__BB8_10;
	add.s64 	%rd61, %rd8, %rd152;
	add.s64 	%rd62, %rd61, 4398046511104;
	shr.s64 	%rd63, %rd62, 32;
	add.s64 	%rd64, %rd63, %rd37;
	shl.b64 	%rd65, %rd64, 2;
	add.s64 	%rd66, %rd1, %rd65;
	ld.global.f32 	%f146, [%rd66];
$L__BB8_10:
	add.f32 	%f11, %f8, %f146;
	add.s64 	%rd67, %rd153, 1536;
	setp.ge.s64 	%p6, %rd67, %rd36;
	mov.f32 	%f147, 0f00000000;
	@%p6 bra 	$L__BB8_12;
	add.s64 	%rd68, %rd8, %rd152;
	add.s64 	%rd69, %rd68, 6597069766656;
	shr.s64 	%rd70, %rd69, 32;
	add.s64 	%rd71, %rd70, %rd37;
	shl.b64 	%rd72, %rd71, 2;
	add.s64 	%rd73, %rd1, %rd72;
	ld.global.f32 	%f147, [%rd73];
$L__BB8_12:
	add.f32 	%f14, %f11, %f147;
	add.s64 	%rd74, %rd153, 2048;
	setp.ge.s64 	%p7, %rd74, %rd36;
	mov.f32 	%f148, 0f00000000;
	@%p7 bra 	$L__BB8_14;
	add.s64 	%rd75, %rd8, %rd152;
	add.s64 	%rd76, %rd75, 8796093022208;
	shr.s64 	%rd77, %rd76, 32;
	add.s64 	%rd78, %rd77, %rd37;
	shl.b64 	%rd79, %rd78, 2;
	add.s64 	%rd80, %rd1, %rd79;
	ld.global.f32 	%f148, [%rd80];
$L__BB8_14:
	add.f32 	%f17, %f14, %f148;
	add.s64 	%rd81, %rd153, 2560;
	setp.ge.s64 	%p8, %rd81, %rd36;
	mov.f32 	%f149, 0f00000000;
	@%p8 bra 	$L__BB8_16;
	add.s64 	%rd82, %rd8, %rd152;
	add.s64 	%rd83, %rd82, 10995116277760;
	shr.s64 	%rd84, %rd83, 32;
	add.s64 	%rd85, %rd84, %rd37;
	shl.b64 	%rd86, %rd85, 2;
	add.s64 	%rd87, %rd1, %rd86;
	ld.global.f32 	%f149, [%rd87];
$L__BB8_16:
	add.f32 	%f20, %f17, %f149;
	add.s64 	%rd88, %rd153, 3072;
	setp.ge.s64 	%p9, %rd88, %rd36;
	mov.f32 	%f150, 0f00000000;
	@%p9 bra 	$L__BB8_18;
	add.s64 	%rd89, %rd8, %rd152;
	add.s64 	%rd90, %rd89, 13194139533312;
	shr.s64 	%rd91, %rd90, 32;
	add.s64 	%rd92, %rd91, %rd37;
	shl.b64 	%rd93, %rd92, 2;
	add.s64 	%rd94, %rd1, %rd93;
	ld.global.f32 	%f150, [%rd94];
$L__BB8_18:
	add.f32 	%f23, %f20, %f150;
	add.s64 	%rd95, %rd153, 3584;
	setp.ge.s64 	%p10, %rd95, %rd36;
	mov.f32 	%f151, 0f00000000;
	@%p10 bra 	$L__BB8_20;
	add.s64 	%rd96, %rd8, %rd152;
	add.s64 	%rd97, %rd96, 15393162788864;
	shr.s64 	%rd98, %rd97, 32;
	add.s64 	%rd99, %rd98, %rd37;
	shl.b64 	%rd100, %rd99, 2;
	add.s64 	%rd101, %rd1, %rd100;
	ld.global.f32 	%f151, [%rd101];
$L__BB8_20:
	add.f32 	%f165, %f23, %f151;
	add.s64 	%rd155, %rd155, 4096;
	add.s64 	%rd153, %rd153, 4096;
	add.s64 	%rd152, %rd152, 17592186044416;
	add.s64 	%rd151, %rd151, -8;
	setp.ne.s64 	%p11, %rd151, 0;
	@%p11 bra 	$L__BB8_4;
$L__BB8_21:
	setp.eq.s64 	%p12, %rd4, 0;
	@%p12 bra 	$L__BB8_43;
	add.s64 	%rd102, %rd4, -1;
	setp.lt.u64 	%p13, %rd102, 3;
	@%p13 bra 	$L__BB8_32;
	add.s64 	%rd22, %rd155, %rd3;
	add.s64 	%rd23, %rd22, %rd11;
	setp.ge.s64 	%p14, %rd22, %rd36;
	mov.f32 	%f154, 0f00000000;
	@%p14 bra 	$L__BB8_25;
	cvt.s64.s32 	%rd103, %rd23;
	add.s64 	%rd104, %rd103, %rd37;
	shl.b64 	%rd105, %rd104, 2;
	add.s64 	%rd106, %rd1, %rd105;
	ld.global.f32 	%f154, [%rd106];
$L__BB8_25:
	add.f32 	%f31, %f165, %f154;
	add.s64 	%rd107, %rd22, 512;
	setp.ge.s64 	%p15, %rd107, %rd36;
	mov.f32 	%f155, 0f00000000;
	@%p15 bra 	$L__BB8_27;
	add.s64 	%rd108, %rd23, 512;
	cvt.s64.s32 	%rd109, %rd108;
	add.s64 	%rd110, %rd109, %rd37;
	shl.b64 	%rd111, %rd110, 2;
	add.s64 	%rd112, %rd1, %rd111;
	ld.global.f32 	%f155, [%rd112];
$L__BB8_27:
	add.f32 	%f34, %f31, %f155;
	add.s64 	%rd113, %rd22, 1024;
	setp.ge.s64 	%p16, %rd113, %rd36;
	mov.f32 	%f156, 0f00000000;
	@%p16 bra 	$L__BB8_29;
	add.s64 	%rd114, %rd23, 1024;
	cvt.s64.s32 	%rd115, %rd114;
	add.s64 	%rd116, %rd115, %rd37;
	shl.b64 	%rd117, %rd116, 2;
	add.s64 	%rd118, %rd1, %rd117;
	ld.global.f32 	%f156, [%rd118];
$L__BB8_29:
	add.f32 	%f37, %f34, %f156;
	add.s64 	%rd119, %rd22, 1536;
	setp.ge.s64 	%p17, %rd119, %rd36;
	mov.f32 	%f157, 0f00000000;
	@%p17 bra 	$L__BB8_31;
	add.s64 	%rd120, %rd23, 1536;
	cvt.s64.s32 	%rd121, %rd120;
	add.s64 	%rd122, %rd121, %rd37;
	shl.b64 	%rd123, %rd122, 2;
	add.s64 	%rd124, %rd1, %rd123;
	ld.global.f32 	%f157, [%rd124];
$L__BB8_31:
	add.f32 	%f165, %f37, %f157;
	add.s64 	%rd155, %rd155, 2048;
$L__BB8_32:
	setp.eq.s64 	%p18, %rd6, 0;
	@%p18 bra 	$L__BB8_43;
	setp.eq.s64 	%p19, %rd7, 0;
	@%p19 bra 	$L__BB8_39;
	add.s64 	%rd26, %rd155, %rd3;
	setp.ge.s64 	%p20, %rd26, %rd36;
	mov.f32 	%f160, 0f00000000;
	@%p20 bra 	$L__BB8_36;
	add.s64 	%rd125, %rd26, %rd11;
	cvt.s64.s32 	%rd126, %rd125;
	add.s64 	%rd127, %rd126, %rd37;
	shl.b64 	%rd128, %rd127, 2;
	add.s64 	%rd129, %rd1, %rd128;
	ld.global.f32 	%f160, [%rd129];
$L__BB8_36:
	add.f32 	%f45, %f165, %f160;
	add.s64 	%rd130, %rd26, 512;
	setp.ge.s64 	%p21, %rd130, %rd36;
	mov.f32 	%f161, 0f00000000;
	@%p21 bra 	$L__BB8_38;
	add.s64 	%rd131, %rd155, %rd3;
	add.s64 	%rd132, %rd131, %rd11;
	add.s64 	%rd133, %rd132, 512;
	cvt.s64.s32 	%rd134, %rd133;
	add.s64 	%rd135, %rd134, %rd37;
	shl.b64 	%rd136, %rd135, 2;
	add.s64 	%rd137, %rd1, %rd136;
	ld.global.f32 	%f161, [%rd137];
$L__BB8_38:
	add.f32 	%f165, %f45, %f161;
	add.s64 	%rd155, %rd155, 1024;
$L__BB8_39:
	add.s64 	%rd138, %rd36, -1;
	and.b64  	%rd139, %rd138, 512;
	setp.ne.s64 	%p22, %rd139, 0;
	@%p22 bra 	$L__BB8_43;
	add.s64 	%rd140, %rd155, %rd3;
	add.s64 	%rd29, %rd140, %rd11;
	setp.ge.s64 	%p23, %rd140, %rd36;
	mov.f32 	%f164, 0f00000000;
	@%p23 bra 	$L__BB8_42;
	cvt.s64.s32 	%rd141, %rd29;
	add.s64 	%rd142, %rd141, %rd37;
	shl.b64 	%rd143, %rd142, 2;
	add.s64 	%rd144, %rd1, %rd143;
	ld.global.f32 	%f164, [%rd144];
$L__BB8_42:
	add.f32 	%f165, %f165, %f164;
$L__BB8_43:
	add.s64 	%rd150, %rd150, 1;
	setp.ne.s64 	%p24, %rd150, %rd38;
	@%p24 bra 	$L__BB8_2;
$L__BB8_44:
	cvt.u32.u64 	%r5, %rd3;
	shl.b32 	%r6, %r5, 2;
	mov.u32 	%r7, _ZZ13backward_biasE4part;
	add.s32 	%r8, %r7, %r6;
	st.shared.f32 	[%r8], %f165;
	bar.sync 	0;
	setp.ne.s32 	%p25, %r5, 0;
	@%p25 bra 	$L__BB8_48;
	ld.param.u64 	%rd149, [backward_bias_param_1];
	cvta.to.global.u64 	%rd146, %rd149;
	shl.b64 	%rd147, %rd2, 2;
	add.s64 	%rd31, %rd146, %rd147;
	ld.global.f32 	%f167, [%rd31];
	add.s32 	%r11, %r7, 64;
	mov.b64 	%rd158, 512;
$L__BB8_46:
	ld.shared.f32 	%f79, [%r11+-64];
	add.f32 	%f80, %f79, %f167;
	ld.shared.f32 	%f81, [%r11+-60];
	add.f32 	%f82, %f81, %f80;
	ld.shared.f32 	%f83, [%r11+-56];
	add.f32 	%f84, %f83, %f82;
	ld.shared.f32 	%f85, [%r11+-52];
	add.f32 	%f86, %f85, %f84;
	ld.shared.f32 	%f87, [%r11+-48];
	add.f32 	%f88, %f87, %f86;
	ld.shared.f32 	%f89, [%r11+-44];
	add.f32 	%f90, %f89, %f88;
	ld.shared.f32 	%f91, [%r11+-40];
	add.f32 	%f92, %f91, %f90;
	ld.shared.f32 	%f93, [%r11+-36];
	add.f32 	%f94, %f93, %f92;
	ld.shared.f32 	%f95, [%r11+-32];
	add.f32 	%f96, %f95, %f94;
	ld.shared.f32 	%f97, [%r11+-28];
	add.f32 	%f98, %f97, %f96;
	ld.shared.f32 	%f99, [%r11+-24];
	add.f32 	%f100, %f99, %f98;
	ld.shared.f32 	%f101, [%r11+-20];
	add.f32 	%f102, %f101, %f100;
	ld.shared.f32 	%f103, [%r11+-16];
	add.f32 	%f104, %f103, %f102;
	ld.shared.f32 	%f105, [%r11+-12];
	add.f32 	%f106, %f105, %f104;
	ld.shared.f32 	%f107, [%r11+-8];
	add.f32 	%f108, %f107, %f106;
	ld.shared.f32 	%f109, [%r11+-4];
	add.f32 	%f110, %f109, %f108;
	ld.shared.f32 	%f111, [%r11];
	add.f32 	%f112, %f111, %f110;
	ld.shared.f32 	%f113, [%r11+4];
	add.f32 	%f114, %f113, %f112;
	ld.shared.f32 	%f115, [%r11+8];
	add.f32 	%f116, %f115, %f114;
	ld.shared.f32 	%f117, [%r11+12];
	add.f32 	%f118, %f117, %f116;
	ld.shared.f32 	%f119, [%r11+16];
	add.f32 	%f120, %f119, %f118;
	ld.shared.f32 	%f121, [%r11+20];
	add.f32 	%f122, %f121, %f120;
	ld.shared.f32 	%f123, [%r11+24];
	add.f32 	%f124, %f123, %f122;
	ld.shared.f32 	%f125, [%r11+28];
	add.f32 	%f126, %f125, %f124;
	ld.shared.f32 	%f127, [%r11+32];
	add.f32 	%f128, %f127, %f126;
	ld.shared.f32 	%f129, [%r11+36];
	add.f32 	%f130, %f129, %f128;
	ld.shared.f32 	%f131, [%r11+40];
	add.f32 	%f132, %f131, %f130;
	ld.shared.f32 	%f133, [%r11+44];
	add.f32 	%f134, %f133, %f132;
	ld.shared.f32 	%f135, [%r11+48];
	add.f32 	%f136, %f135, %f134;
	ld.shared.f32 	%f137, [%r11+52];
	add.f32 	%f138, %f137, %f136;
	ld.shared.f32 	%f139, [%r11+56];
	add.f32 	%f140, %f139, %f138;
	ld.shared.f32 	%f141, [%r11+60];
	add.f32 	%f167, %f141, %f140;
	add.s64 	%rd158, %rd158, -32;
	add.s32 	%r11, %r11, 128;
	setp.ne.s64 	%p26, %rd158, 0;
	@%p26 bra 	$L__BB8_46;
	st.global.f32 	[%rd31], %f167;
$L__BB8_48:
	ret;

}
	// .globl	addv
.visible .entry addv(
	.param .u64 addv_param_0,
	.param .u64 .ptr .align 1 addv_param_1,
	.param .u64 addv_param_2,
	.param .u64 addv_param_3,
	.param .u64 .ptr .align 1 addv_param_4,
	.param .u64 addv_param_5,
	.param .u64 addv_param_6,
	.param .u64 .ptr .align 1 addv_param_7,
	.param .u64 addv_param_8,
	.param .u64 addv_param_9
)
{
	.reg .pred 	%p<2>;
	.reg .b32 	%r<5>;
	.reg .b32 	%f<4>;
	.reg .b64 	%rd<24>;

	ld.param.u64 	%rd11, [addv_param_0];
	ld.param.u64 	%rd2, [addv_param_1];
	ld.param.u64 	%rd3, [addv_param_2];
	ld.param.u64 	%rd4, [addv_param_3];
	ld.param.u64 	%rd5, [addv_param_4];
	ld.param.u64 	%rd6, [addv_param_5];
	ld.param.u64 	%rd7, [addv_param_6];
	ld.param.u64 	%rd8, [addv_param_7];
	ld.param.u64 	%rd9, [addv_param_8];
	ld.param.u64 	%rd10, [addv_param_9];
	mov.u32 	%r1, %ntid.x;
	mov.u32 	%r2, %ctaid.x;
	mov.u32 	%r3, %tid.x;
	mad.lo.s32 	%r4, %r1, %r2, %r3;
	cvt.u64.u32 	%rd1, %r4;
	setp.le.s64 	%p1, %rd11, %rd1;
	@%p1 bra 	$L__BB9_2;
	cvta.to.global.u64 	%rd12, %rd2;
	cvta.to.global.u64 	%rd13, %rd5;
	cvta.to.global.u64 	%rd14, %rd8;
	mad.lo.s64 	%rd15, %rd4, %rd1, %rd3;
	shl.b64 	%rd16, %rd15, 2;
	add.s64 	%rd17, %rd12, %rd16;
	ld.global.f32 	%f1, [%rd17];
	mad.lo.s64 	%rd18, %rd7, %rd1, %rd6;
	shl.b64 	%rd19, %rd18, 2;
	add.s64 	%rd20, %rd13, %rd19;
	ld.global.f32 	%f2, [%rd20];
	add.f32 	%f3, %f1, %f2;
	mad.lo.s64 	%rd21, %rd10, %rd1, %rd9;
	shl.b64 	%rd22, %rd21, 2;
	add.s64 	%rd23, %rd14, %rd22;
	st.global.f32 	[%rd23], %f3;
$L__BB9_2:
	ret;

}
	// .globl	subv
.visible .entry subv(
	.param .u64 subv_param_0,
	.param .u64 .ptr .align 1 subv_param_1,
	.param .u64 subv_param_2,
	.param .u64 subv_param_3,
	.param .u64 .ptr .align 1 subv_param_4,
	.param .u64 subv_param_5,
	.param .u64 subv_param_6,
	.param .u64 .ptr .align 1 subv_param_7,
	.param .u64 subv_param_8,
	.param .u64 subv_param_9
)
{
	.reg .pred 	%p<2>;
	.reg .b32 	%r<5>;
	.reg .b32 	%f<4>;
	.reg .b64 	%rd<24>;

	ld.param.u64 	%rd11, [subv_param_0];
	ld.param.u64 	%rd2, [subv_param_1];
	ld.param.u64 	%rd3, [subv_param_2];
	ld.param.u64 	%rd4, [subv_param_3];
	ld.param.u64 	%rd5, [subv_param_4];
	ld.param.u64 	%rd6, [subv_param_5];
	ld.param.u64 	%rd7, [subv_param_6];
	ld.param.u64 	%rd8, [subv_param_7];
	ld.param.u64 	%rd9, [subv_param_8];
	ld.param.u64 	%rd10, [subv_param_9];
	mov.u32 	%r1, %ntid.x;
	mov.u32 	%r2, %ctaid.x;
	mov.u32 	%r3, %tid.x;
	mad.lo.s32 	%r4, %r1, %r2, %r3;
	cvt.u64.u32 	%rd1, %r4;
	setp.le.s64 	%p1, %rd11, %rd1;
	@%p1 bra 	$L__BB10_2;
	cvta.to.global.u64 	%rd12, %rd2;
	cvta.to.global.u64 	%rd13, %rd5;
	cvta.to.global.u64 	%rd14, %rd8;
	mad.lo.s64 	%rd15, %rd4, %rd1, %rd3;
	shl.b64 	%rd16, %rd15, 2;
	add.s64 	%rd17, %rd12, %rd16;
	ld.global.f32 	%f1, [%rd17];
	mad.lo.s64 	%rd18, %rd7, %rd1, %rd6;
	shl.b64 	%rd19, %rd18, 2;
	add.s64 	%rd20, %rd13, %rd19;
	ld.global.f32 	%f2, [%rd20];
	sub.f32 	%f3, %f1, %f2;
	mad.lo.s64 	%rd21, %rd10, %rd1, %rd9;
	shl.b64 	%rd22, %rd21, 2;
	add.s64 	%rd23, %rd14, %rd22;
	st.global.f32 	[%rd23], %f3;
$L__BB10_2:
	ret;

}
	// .globl	axpy
.visible .entry axpy(
	.param .u64 axpy_param_0,
	.param .f32 axpy_param_1,
	.param .u64 .ptr .align 1 axpy_param_2,
	.param .u64 axpy_param_3,
	.param .u64 axpy_param_4,
	.param .u64 .ptr .align 1 axpy_param_5,
	.param .u64 axpy_param_6,
	.param .u64 axpy_param_7
)
{
	.reg .pred 	%p<2>;
	.reg .b32 	%r<5>;
	.reg .b32 	%f<5>;
	.reg .b64 	%rd<17>;

	ld.param.u64 	%rd8, [axpy_param_0];
	ld.param.f32 	%f1, [axpy_param_1];
	ld.param.u64 	%rd2, [axpy_param_2];
	ld.param.u64 	%rd3, [axpy_param_3];
	ld.param.u64 	%rd4, [axpy_param_4];
	ld.param.u64 	%rd5, [axpy_param_5];
	ld.param.u64 	%rd6, [axpy_param_6];
	ld.param.u64 	%rd7, [axpy_param_7];
	mov.u32 	%r1, %ntid.x;
	mov.u32 	%r2, %ctaid.x;
	mov.u32 	%r3, %tid.x;
	mad.lo.s32 	%r4, %r1, %r2, %r3;
	cvt.u64.u32 	%rd1, %r4;
	setp.le.s64 	%p1, %rd8, %rd1;
	@%p1 bra 	$L__BB11_2;
	cvta.to.global.u64 	%rd9, %rd2;
	cvta.to.global.u64 	%rd10, %rd5;
	mad.lo.s64 	%rd11, %rd4, %rd1, %rd3;
	shl.b64 	%rd12, %rd11, 2;
	add.s64 	%rd13, %rd9, %rd12;
	ld.global.f32 	%f2, [%rd13];
	mad.lo.s64 	%rd14, %rd7, %rd1, %rd6;
	shl.b64 	%rd15, %rd14, 2;
	add.s64 	%rd16, %rd10, %rd15;
	ld.global.f32 	%f3, [%rd16];
	fma.rn.f32 	%f4, %f1, %f2, %f3;
	st.global.f32 	[%rd16], %f4;
$L__BB11_2:
	ret;

}
	// .globl	scale
.visible .entry scale(
	.param .u64 scale_param_0,
	.param .f32 scale_param_1,
	.param .u64 .ptr .align 1 scale_param_2,
	.param .u64 scale_param_3
)
{
	.reg .pred 	%p<2>;
	.reg .b32 	%r<5>;
	.reg .b32 	%f<4>;
	.reg .b64 	%rd<9>;

	ld.param.u64 	%rd4, [scale_param_0];
	ld.param.f32 	%f1, [scale_param_1];
	ld.param.u64 	%rd2, [scale_param_2];
	ld.param.u64 	%rd3, [scale_param_3];
	mov.u32 	%r1, %ntid.x;
	mov.u32 	%r2, %ctaid.x;
	mov.u32 	%r3, %tid.x;
	mad.lo.s32 	%r4, %r1, %r2, %r3;
	cvt.u64.u32 	%rd1, %r4;
	setp.le.s64 	%p1, %rd4, %rd1;
	@%p1 bra 	$L__BB12_2;
	cvta.to.global.u64 	%rd5, %rd2;
	mul.lo.s64 	%rd6, %rd3, %rd1;
	shl.b64 	%rd7, %rd6, 2;
	add.s64 	%rd8, %rd5, %rd7;
	ld.global.f32 	%f2, [%rd8];
	mul.f32 	%f3, %f1, %f2;
	st.global.f32 	[%rd8], %f3;
$L__BB12_2:
	ret;

}
	// .globl	crossEntropyLogistics
.visible .entry crossEntropyLogistics(
	.param .u64 crossEntropyLogistics_param_0,
	.param .u64 .ptr .align 1 crossEntropyLogistics_param_1,
	.param .u64 .ptr .align 1 crossEntropyLogistics_param_2,
	.param .u64 .ptr .align 1 crossEntropyLogistics_param_3,
	.param .u64 .ptr .align 1 crossEntropyLogistics_param_4
)
{
	.reg .pred 	%p<4>;
	.reg .b32 	%r<13>;
	.reg .b32 	%f<47>;
	.reg .b64 	%rd<16>;

	ld.param.u64 	%rd6, [crossEntropyLogistics_param_0];
	ld.param.u64 	%rd2, [crossEntropyLogistics_param_1];
	ld.param.u64 	%rd3, [crossEntropyLogistics_param_2];
	ld.param.u64 	%rd4, [crossEntropyLogistics_param_3];
	ld.param.u64 	%rd5, [crossEntropyLogistics_param_4];
	mov.u32 	%r1, %ntid.x;
	mov.u32 	%r2, %ctaid.x;
	mov.u32 	%r3, %tid.x;
	mad.lo.s32 	%r4, %r1, %r2, %r3;
	cvt.u64.u32 	%rd1, %r4;
	setp.le.s64 	%p1, %rd6, %rd1;
	@%p1 bra 	$L__BB13_2;
	cvta.to.global.u64 	%rd7, %rd3;
	cvta.to.global.u64 	%rd8, %rd2;
	cvta.to.global.u64 	%rd9, %rd5;
	cvta.to.global.u64 	%rd10, %rd4;
	shl.b64 	%rd11, %rd1, 2;
	add.s64 	%rd12, %rd7, %rd11;
	ld.global.f32 	%f1, [%rd12];
	add.s64 	%rd13, %rd8, %rd11;
	ld.global.f32 	%f2, [%rd13];
	neg.f32 	%f3, %f1;
	max.f32 	%f4, %f2, 0f358637BD;
	mov.b32 	%r5, %f4;
	add.s32 	%r6, %r5, -1059760811;
	and.b32  	%r7, %r6, -8388608;
	sub.s32 	%r8, %r5, %r7;
	mov.b32 	%f5, %r8;
	cvt.rn.f32.s32 	%f6, %r7;
	fma.rn.f32 	%f7, %f6, 0f34000000, 0f00000000;
	add.f32 	%f8, %f5, 0fBF800000;
	fma.rn.f32 	%f9, %f8, 0fBE055027, 0f3E1039F6;
	fma.rn.f32 	%f10, %f9, %f8, 0fBDF8CDCC;
	fma.rn.f32 	%f11, %f10, %f8, 0f3E0F2955;
	fma.rn.f32 	%f12, %f11, %f8, 0fBE2AD8B9;
	fma.rn.f32 	%f13, %f12, %f8, 0f3E4CED0B;
	fma.rn.f32 	%f14, %f13, %f8, 0fBE7FFF22;
	fma.rn.f32 	%f15, %f14, %f8, 0f3EAAAA78;
	fma.rn.f32 	%f16, %f15, %f8, 0fBF000000;
	mul.f32 	%f17, %f8, %f16;
	fma.rn.f32 	%f18, %f17, %f8, %f8;
	fma.rn.f32 	%f19, %f7, 0f3F317218, %f18;
	setp.gt.u32 	%p2, %r5, 2139095039;
	fma.rn.f32 	%f20, %f4, 0f7F800000, 0f7F800000;
	selp.f32 	%f21, %f20, %f19, %p2;
	mul.f32 	%f22, %f21, %f3;
	mov.f32 	%f23, 0f3F800000;
	sub.f32 	%f24, %f23, %f1;
	sub.f32 	%f25, %f23, %f2;
	max.f32 	%f26, %f25, 0f358637BD;
	mov.b32 	%r9, %f26;
	add.s32 	%r10, %r9, -1059760811;
	and.b32  	%r11, %r10, -8388608;
	sub.s32 	%r12, %r9, %r11;
	mov.b32 	%f27, %r12;
	cvt.rn.f32.s32 	%f28, %r11;
	fma.rn.f32 	%f29, %f28, 0f34000000, 0f00000000;
	add.f32 	%f30, %f27, 0fBF800000;
	fma.rn.f32 	%f31, %f30, 0fBE055027, 0f3E1039F6;
	fma.rn.f32 	%f32, %f31, %f30, 0fBDF8CDCC;
	fma.rn.f32 	%f33, %f32, %f30, 0f3E0F2955;
	fma.rn.f32 	%f34, %f33, %f30, 0fBE2AD8B9;
	fma.rn.f32 	%f35, %f34, %f30, 0f3E4CED0B;
	fma.rn.f32 	%f36, %f35, %f30, 0fBE7FFF22;
	fma.rn.f32 	%f37, %f36, %f30, 0f3EAAAA78;
	fma.rn.f32 	%f38, %f37, %f30, 0fBF000000;
	mul.f32 	%f39, %f30, %f38;
	fma.rn.f32 	%f40, %f39, %f30, %f30;
	fma.rn.f32 	%f41, %f29, 0f3F317218, %f40;
	setp.gt.u32 	%p3, %r9, 2139095039;
	fma.rn.f32 	%f42, %f26, 0f7F800000, 0f7F800000;
	selp.f32 	%f43, %f42, %f41, %p3;
	mul.f32 	%f44, %f24, %f43;
	sub.f32 	%f45, %f22, %f44;
	add.s64 	%rd14, %rd9, %rd11;
	st.global.f32 	[%rd14], %f45;
	sub.f32 	%f46, %f1, %f2;
	add.s64 	%rd15, %rd10, %rd11;
	st.global.f32 	[%rd15], %f46;
$L__BB13_2:
	ret;

}
	// .globl	fill
.visible .entry fill(
	.param .u64 fill_param_0,
	.param .u64 .ptr .align 1 fill_param_1,
	.param .u64 fill_param_2,
	.param .f32 fill_param_3,
	.param .u64 fill_param_4
)
{
	.reg .pred 	%p<2>;
	.reg .b32 	%r<5>;
	.reg .b32 	%f<2>;
	.reg .b64 	%rd<10>;

	ld.param.u64 	%rd5, [fill_param_0];
	ld.param.u64 	%rd2, [fill_param_1];
	ld.param.u64 	%rd3, [fill_param_2];
	ld.param.f32 	%f1, [fill_param_3];
	ld.param.u64 	%rd4, [fill_param_4];
	mov.u32 	%r1, %ntid.x;
	mov.u32 	%r2, %ctaid.x;
	mov.u32 	%r3, %tid.x;
	mad.lo.s32 	%r4, %r1, %r2, %r3;
	cvt.u64.u32 	%rd1, %r4;
	setp.le.s64 	%p1, %rd5, %rd1;
	@%p1 bra 	$L__BB14_2;
	cvta.to.global.u64 	%rd6, %rd2;
	mad.lo.s64 	%rd7, %rd4, %rd1, %rd3;
	shl.b64 	%rd8, %rd7, 2;
	add.s64 	%rd9, %rd6, %rd8;
	st.global.f32 	[%rd9], %f1;
$L__BB14_2:
	ret;

}
	// .globl	copy
.visible .entry copy(
	.param .u64 copy_param_0,
	.param .u64 .ptr .align 1 copy_param_1,
	.param .u64 copy_param_2,
	.param .u64 copy_param_3,
	.param .u64 .ptr .align 1 copy_param_4,
	.param .u64 copy_param_5,
	.param .u64 copy_param_6
)
{
	.reg .pred 	%p<2>;
	.reg .b32 	%r<5>;
	.reg .b32 	%f<2>;
	.reg .b64 	%rd<17>;

	ld.param.u64 	%rd8, [copy_param_0];
	ld.param.u64 	%rd2, [copy_param_1];
	ld.param.u64 	%rd3, [copy_param_2];
	ld.param.u64 	%rd4, [copy_param_3];
	ld.param.u64 	%rd5, [copy_param_4];
	ld.param.u64 	%rd6, [copy_param_5];
	ld.param.u64 	%rd7, [copy_param_6];
	mov.u32 	%r1, %ntid.x;
	mov.u32 	%r2, %ctaid.x;
	mov.u32 	%r3, %tid.x;
	mad.lo.s32 	%r4, %r1, %r2, %r3;
	cvt.u64.u32 	%rd1, %r4;
	setp.le.s64 	%p1, %rd8, %rd1;
	@%p1 bra 	$L__BB15_2;
	cvta.to.global.u64 	%rd9, %rd2;
	cvta.to.global.u64 	%rd10, %rd5;
	mad.lo.s64 	%rd11, %rd4, %rd1, %rd3;
	shl.b64 	%rd12, %rd11, 2;
	add.s64 	%rd13, %rd9, %rd12;
	ld.global.f32 	%f1, [%rd13];
	mad.lo.s64 	%rd14, %rd7, %rd1, %rd6;
	shl.b64 	%rd15, %rd14, 2;
	add.s64 	%rd16, %rd10, %rd15;
	st.global.f32 	[%rd16], %f1;
$L__BB15_2:
	ret;

}
	// .globl	forward_maxpool
.visible .entry forward_maxpool(
	.param .u64 forward_maxpool_param_0,
	.param .u64 forward_maxpool_param_1,
	.param .u64 forward_maxpool_param_2,
	.param .u64 .ptr .align 1 forward_maxpool_param_3,
	.param .u64 forward_maxpool_param_4,
	.param .u64 forward_maxpool_param_5,
	.param .u64 forward_maxpool_param_6,
	.param .u64 forward_maxpool_param_7,
	.param .u64 forward_maxpool_param_8,
	.param .u64 forward_maxpool_param_9,
	.param .u64 forward_maxpool_param_10,
	.param .u64 .ptr .align 1 forward_maxpool_param_11,
	.param .u64 .ptr .align 1 forward_maxpool_param_12
)
{
	.reg .pred 	%p<930>;
	.reg .b32 	%r<14>;
	.reg .b32 	%f<728>;
	.reg .b64 	%rd<616>;

	ld.param.u64 	%rd249, [forward_maxpool_param_0];
	ld.param.u64 	%rd250, [forward_maxpool_param_1];
	ld.param.u64 	%rd240, [forward_maxpool_param_2];
	ld.param.u64 	%rd251, [forward_maxpool_param_3];
	ld.param.u64 	%rd241, [forward_maxpool_param_5];
	ld.param.u64 	%rd242, [forward_maxpool_param_6];
	ld.param.u64 	%rd243, [forward_maxpool_param_7];
	ld.param.u64 	%rd244, [forward_maxpool_param_8];
	ld.param.u64 	%rd245, [forward_maxpool_param_9];
	cvta.to.global.u64 	%rd1, %rd251;
	mov.u32 	%r1, %ntid.x;
	mov.u32 	%r2, %ctaid.x;
	mov.u32 	%r3, %tid.x;
	mad.lo.s32 	%r4, %r1, %r2, %r3;
	cvt.u64.u32 	%rd2, %r4;
	mov.u32 	%r5, %ntid.y;
	mov.u32 	%r6, %ctaid.y;
	mov.u32 	%r7, %tid.y;
	mad.lo.s32 	%r8, %r5, %r6, %r7;
	cvt.u64.u32 	%rd3, %r8;
	mov.u32 	%r10, %ntid.z;
	mov.u32 	%r11, %ctaid.z;
	mov.u32 	%r12, %tid.z;
	mad.lo.s32 	%r13, %r10, %r11, %r12;
	cvt.u64.u32 	%rd4, %r13;
	setp.le.s64 	%p10, %rd249, %rd2;
	setp.le.s64 	%p11, %rd250, %rd3;
	or.pred  	%p12, %p10, %p11;
	setp.le.s64 	%p13, %rd240, %rd4;
	or.pred  	%p14, %p12, %p13;
	@%p14 bra 	$L__BB16_370;
	ld.param.u64 	%rd568, [forward_maxpool_param_10];
	mad.lo.s64 	%rd253, %rd250, %rd2, %rd3;
	mad.lo.s64 	%rd5, %rd253, %rd240, %rd4;
	setp.lt.s64 	%p15, %rd568, 1;
	mov.b64 	%rd601, -1;
	mov.f32 	%f705, 0fFF7FFFFF;
	@%p15 bra 	$L__BB16_368;
	ld.param.u64 	%rd569, [forward_maxpool_param_10];
	shr.u64 	%rd257, %rd245, 63;
	add.s64 	%rd258, %rd245, %rd257;
	shr.s64 	%rd259, %rd258, 1;
	mul.lo.s64 	%rd260, %rd244, %rd3;
	sub.s64 	%rd6, %rd260, %rd259;
	mul.lo.s64 	%rd261, %rd243, %rd4;
	sub.s64 	%rd7, %rd261, %rd259;
	mul.lo.s64 	%rd8, %rd241, %rd2;
	and.b64  	%rd9, %rd569, 7;
	setp.lt.u64 	%p16, %rd569, 8;
	mov.f32 	%f705, 0fFF7FFFFF;
	mov.b64 	%rd601, -1;
	mov.b64 	%rd605, 0;
	@%p16 bra 	$L__BB16_325;
	ld.param.u64 	%rd570, [forward_maxpool_param_10];
	and.b64  	%rd605, %rd570, 9223372036854775800;
	mov.f32 	%f705, 0fFF7FFFFF;
	mov.b64 	%rd601, -1;
	mov.b64 	%rd576, 0;
$L__BB16_4:
	.pragma "nounroll";
	add.s64 	%rd265, %rd6, %rd576;
	setp.gt.s64 	%p17, %rd265, -1;
	setp.lt.s64 	%p18, %rd265, %rd241;
	and.pred  	%p1, %p17, %p18;
	mov.b64 	%rd578, 0;
$L__BB16_5:
	.pragma "nounroll";
	add.s64 	%rd15, %rd7, %rd578;
	add.s64 	%rd266, %rd6, %rd576;
	add.s64 	%rd267, %rd266, %rd8;
	mad.lo.s64 	%rd16, %rd267, %rd242, %rd15;
	setp.gt.s64 	%p19, %rd15, -1;
	setp.lt.s64 	%p20, %rd15, %rd242;
	and.pred  	%p21, %p19, %p20;
	and.pred  	%p23, %p1, %p21;
	shl.b64 	%rd268, %rd16, 2;
	add.s64 	%rd17, %rd1, %rd268;
	mov.f32 	%f571, 0fFF7FFFFF;
	not.pred 	%p24, %p23;
	@%p24 bra 	$L__BB16_7;
	ld.global.f32 	%f571, [%rd17];
$L__BB16_7:
	setp.gt.f32 	%p25, %f571, %f705;
	selp.f32 	%f5, %f571, %f705, %p25;
	selp.b64 	%rd18, %rd16, %rd601, %p25;
	add.s64 	%rd269, %rd15, 1;
	setp.gt.s64 	%p26, %rd269, -1;
	setp.lt.s64 	%p27, %rd269, %rd242;
	and.pred  	%p28, %p26, %p27;
	and.pred  	%p29, %p1, %p28;
	mov.f32 	%f572, 0fFF7FFFFF;
	not.pred 	%p30, %p29;
	@%p30 bra 	$L__BB16_9;
	ld.global.f32 	%f572, [%rd17+4];
$L__BB16_9:
	setp.gt.f32 	%p31, %f572, %f5;
	selp.f32 	%f8, %f572, %f5, %p31;
	add.s64 	%rd270, %rd16, 1;
	selp.b64 	%rd19, %rd270, %rd18, %p31;
	add.s64 	%rd271, %rd15, 2;
	setp.gt.s64 	%p32, %rd271, -1;
	setp.lt.s64 	%p33, %rd271, %rd242;
	and.pred  	%p34, %p32, %p33;
	and.pred  	%p35, %p1, %p34;
	mov.f32 	%f573, 0fFF7FFFFF;
	not.pred 	%p36, %p35;
	@%p36 bra 	$L__BB16_11;
	ld.global.f32 	%f573, [%rd17+8];
$L__BB16_11:
	setp.gt.f32 	%p37, %f573, %f8;
	selp.f32 	%f11, %f573, %f8, %p37;
	add.s64 	%rd272, %rd16, 2;
	selp.b64 	%rd20, %rd272, %rd19, %p37;
	add.s64 	%rd273, %rd15, 3;
	setp.gt.s64 	%p38, %rd273, -1;
	setp.lt.s64 	%p39, %rd273, %rd242;
	and.pred  	%p40, %p38, %p39;
	and.pred  	%p41, %p1, %p40;
	mov.f32 	%f574, 0fFF7FFFFF;
	not.pred 	%p42, %p41;
	@%p42 bra 	$L__BB16_13;
	ld.global.f32 	%f574, [%rd17+12];
$L__BB16_13:
	setp.gt.f32 	%p43, %f574, %f11;
	selp.f32 	%f14, %f574, %f11, %p43;
	add.s64 	%rd274, %rd16, 3;
	selp.b64 	%rd21, %rd274, %rd20, %p43;
	add.s64 	%rd275, %rd15, 4;
	setp.gt.s64 	%p44, %rd275, -1;
	setp.lt.s64 	%p45, %rd275, %rd242;
	and.pred  	%p46, %p44, %p45;
	and.pred  	%p47, %p1, %p46;
	mov.f32 	%f575, 0fFF7FFFFF;
	not.pred 	%p48, %p47;
	@%p48 bra 	$L__BB16_15;
	ld.global.f32 	%f575, [%rd17+16];
$L__BB16_15:
	setp.gt.f32 	%p49, %f575, %f14;
	selp.f32 	%f17, %f575, %f14, %p49;
	add.s64 	%rd276, %rd16, 4;
	selp.b64 	%rd22, %rd276, %rd21, %p49;
	add.s64 	%rd277, %rd15, 5;
	setp.gt.s64 	%p50, %rd277, -1;
	setp.lt.s64 	%p51, %rd277, %rd242;
	and.pred  	%p52, %p50, %p51;
	and.pred  	%p53, %p1, %p52;
	mov.f32 	%f576, 0fFF7FFFFF;
	not.pred 	%p54, %p53;
	@%p54 bra 	$L__BB16_17;
	ld.global.f32 	%f576, [%rd17+20];
$L__BB16_17:
	setp.gt.f32 	%p55, %f576, %f17;
	selp.f32 	%f20, %f576, %f17, %p55;
	add.s64 	%rd278, %rd16, 5;
	selp.b64 	%rd23, %rd278, %rd22, %p55;
	add.s64 	%rd279, %rd15, 6;
	setp.gt.s64 	%p56, %rd279, -1;
	setp.lt.s64 	%p57, %rd279, %rd242;
	and.pred  	%p58, %p56, %p57;
	and.pred  	%p59, %p1, %p58;
	mov.f32 	%f577, 0fFF7FFFFF;
	not.pred 	%p60, %p59;
	@%p60 bra 	$L__BB16_19;
	ld.global.f32 	%f577, [%rd17+24];
$L__BB16_19:
	setp.gt.f32 	%p61, %f577, %f20;
	selp.f32 	%f23, %f577, %f20, %p61;
	add.s64 	%rd280, %rd16, 6;
	selp.b64 	%rd24, %rd280, %rd23, %p61;
	add.s64 	%rd281, %rd15, 7;
	setp.gt.s64 	%p62, %rd281, -1;
	setp.lt.s64 	%p63, %rd281, %rd242;
	and.pred  	%p64, %p62, %p63;
	and.pred  	%p65, %p1, %p64;
	mov.f32 	%f578, 0fFF7FFFFF;
	not.pred 	%p66, %p65;
	@%p66 bra 	$L__BB16_21;
	ld.global.f32 	%f578, [%rd17+28];
$L__BB16_21:
	setp.gt.f32 	%p67, %f578, %f23;
	selp.f32 	%f705, %f578, %f23, %p67;
	add.s64 	%rd282, %rd16, 7;
	selp.b64 	%rd601, %rd282, %rd24, %p67;
	add.s64 	%rd578, %rd578, 8;
	setp.ne.s64 	%p68, %rd578, %rd605;
	@%p68 bra 	$L__BB16_5;
	setp.eq.s64 	%p69, %rd9, 0;
	@%p69 bra 	$L__BB16_44;
	add.s64 	%rd283, %rd15, 8;
	setp.gt.s64 	%p70, %rd283, -1;
	setp.lt.s64 	%p71, %rd283, %rd242;
	and.pred  	%p72, %p70, %p71;
	and.pred  	%p73, %p1, %p72;
	mov.f32 	%f579, 0fFF7FFFFF;
	not.pred 	%p74, %p73;
	@%p74 bra 	$L__BB16_25;
	ld.global.f32 	%f579, [%rd17+32];
$L__BB16_25:
	setp.eq.s64 	%p75, %rd9, 1;
	setp.gt.f32 	%p76, %f579, %f705;
	selp.f32 	%f705, %f579, %f705, %p76;
	add.s64 	%rd284, %rd16, 8;
	selp.b64 	%rd601, %rd284, %rd601, %p76;
	@%p75 bra 	$L__BB16_44;
	add.s64 	%rd285, %rd15, 9;
	setp.gt.s64 	%p77, %rd285, -1;
	setp.lt.s64 	%p78, %rd285, %rd242;
	and.pred  	%p79, %p77, %p78;
	and.pred  	%p80, %p1, %p79;
	mov.f32 	%f580, 0fFF7FFFFF;
	not.pred 	%p81, %p80;
	@%p81 bra 	$L__BB16_28;
	ld.global.f32 	%f580, [%rd17+36];
$L__BB16_28:
	setp.eq.s64 	%p82, %rd9, 2;
	setp.gt.f32 	%p83, %f580, %f705;
	selp.f32 	%f705, %f580, %f705, %p83;
	add.s64 	%rd286, %rd16, 9;
	selp.b64 	%rd601, %rd286, %rd601, %p83;
	@%p82 bra 	$L__BB16_44;
	add.s64 	%rd287, %rd15, 10;
	setp.gt.s64 	%p84, %rd287, -1;
	setp.lt.s64 	%p85, %rd287, %rd242;
	and.pred  	%p86, %p84, %p85;
	and.pred  	%p87, %p1, %p86;
	mov.f32 	%f581, 0fFF7FFFFF;
	not.pred 	%p88, %p87;
	@%p88 bra 	$L__BB16_31;
	ld.global.f32 	%f581, [%rd17+40];
$L__BB16_31:
	setp.eq.s64 	%p89, %rd9, 3;
	setp.gt.f32 	%p90, %f581, %f705;
	selp.f32 	%f705, %f581, %f705, %p90;
	add.s64 	%rd288, %rd16, 10;
	selp.b64 	%rd601, %rd288, %rd601, %p90;
	@%p89 bra 	$L__BB16_44;
	add.s64 	%rd289, %rd15, 11;
	setp.gt.s64 	%p91, %rd289, -1;
	setp.lt.s64 	%p92, %rd289, %rd242;
	and.pred  	%p93, %p91, %p92;
	and.pred  	%p94, %p1, %p93;
	mov.f32 	%f582, 0fFF7FFFFF;
	not.pred 	%p95, %p94;
	@%p95 bra 	$L__BB16_34;
	ld.global.f32 	%f582, [%rd17+44];
$L__BB16_34:
	setp.eq.s64 	%p96, %rd9, 4;
	setp.gt.f32 	%p97, %f582, %f705;
	selp.f32 	%f705, %f582, %f705, %p97;
	add.s64 	%rd290, %rd16, 11;
	selp.b64 	%rd601, %rd290, %rd601, %p97;
	@%p96 bra 	$L__BB16_44;
	add.s64 	%rd291, %rd15, 12;
	setp.gt.s64 	%p98, %rd291, -1;
	setp.lt.s64 	%p99, %rd291, %rd242;
	and.pred  	%p100, %p98, %p99;
	and.pred  	%p101, %p1, %p100;
	mov.f32 	%f583, 0fFF7FFFFF;
	not.pred 	%p102, %p101;
	@%p102 bra 	$L__BB16_37;
	ld.global.f32 	%f583, [%rd17+48];
$L__BB16_37:
	setp.eq.s64 	%p103, %rd9, 5;
	setp.gt.f32 	%p104, %f583, %f705;
	selp.f32 	%f705, %f583, %f705, %p104;
	add.s64 	%rd292, %rd16, 12;
	selp.b64 	%rd601, %rd292, %rd601, %p104;
	@%p103 bra 	$L__BB16_44;
	add.s64 	%rd293, %rd15, 13;
	setp.gt.s64 	%p105, %rd293, -1;
	setp.lt.s64 	%p106, %rd293, %rd242;
	and.pred  	%p107, %p105, %p106;
	and.pred  	%p108, %p1, %p107;
	mov.f32 	%f584, 0fFF7FFFFF;
	not.pred 	%p109, %p108;
	@%p109 bra 	$L__BB16_40;
	ld.global.f32 	%f584, [%rd17+52];
$L__BB16_40:
	setp.eq.s64 	%p110, %rd9, 6;
	setp.gt.f32 	%p111, %f584, %f705;
	selp.f32 	%f705, %f584, %f705, %p111;
	add.s64 	%rd294, %rd16, 13;
	selp.b64 	%rd601, %rd294, %rd601, %p111;
	@%p110 bra 	$L__BB16_44;
	add.s64 	%rd295, %rd15, 14;
	setp.gt.s64 	%p112, %rd295, -1;
	setp.lt.s64 	%p113, %rd295, %rd242;
	and.pred  	%p114, %p112, %p113;
	and.pred  	%p115, %p1, %p114;
	mov.f32 	%f585, 0fFF7FFFFF;
	not.pred 	%p116, %p115;
	@%p116 bra 	$L__BB16_43;
	ld.global.f32 	%f585, [%rd17+56];
$L__BB16_43:
	setp.gt.f32 	%p117, %f585, %f705;
	selp.f32 	%f705, %f585, %f705, %p117;
	add.s64 	%rd296, %rd16, 14;
	selp.b64 	%rd601, %rd296, %rd601, %p117;
$L__BB16_44:
	add.s64 	%rd298, %rd6, %rd576;
	add.s64 	%rd299, %rd298, 1;
	add.s64 	%rd300, %rd298, %rd8;
	mad.lo.s64 	%rd35, %rd242, %rd300, %rd242;
	setp.gt.s64 	%p118, %rd299, -1;
	setp.lt.s64 	%p119, %rd299, %rd241;
	and.pred  	%p2, %p118, %p119;
	mov.b64 	%rd581, 0;
$L__BB16_45:
	.pragma "nounroll";
	add.s64 	%rd38, %rd7, %rd581;
	add.s64 	%rd39, %rd38, %rd35;
	setp.gt.s64 	%p120, %rd38, -1;
	setp.lt.s64 	%p121, %rd38, %rd242;
	and.pred  	%p122, %p120, %p121;
	and.pred  	%p124, %p2, %p122;
	shl.b64 	%rd301, %rd39, 2;
	add.s64 	%rd40, %rd1, %rd301;
	mov.f32 	%f588, 0fFF7FFFFF;
	not.pred 	%p125, %p124;
	@%p125 bra 	$L__BB16_47;
	ld.global.f32 	%f588, [%rd40];
$L__BB16_47:
	setp.gt.f32 	%p126, %f588, %f705;
	selp.f32 	%f52, %f588, %f705, %p126;
	selp.b64 	%rd41, %rd39, %rd601, %p126;
	add.s64 	%rd302, %rd38, 1;
	setp.gt.s64 	%p127, %rd302, -1;
	setp.lt.s64 	%p128, %rd302, %rd242;
	and.pred  	%p129, %p127, %p128;
	and.pred  	%p130, %p2, %p129;
	mov.f32 	%f589, 0fFF7FFFFF;
	not.pred 	%p131, %p130;
	@%p131 bra 	$L__BB16_49;
	ld.global.f32 	%f589, [%rd40+4];
$L__BB16_49:
	setp.gt.f32 	%p132, %f589, %f52;
	selp.f32 	%f55, %f589, %f52, %p132;
	add.s64 	%rd303, %rd39, 1;
	selp.b64 	%rd42, %rd303, %rd41, %p132;
	add.s64 	%rd304, %rd38, 2;
	setp.gt.s64 	%p133, %rd304, -1;
	setp.lt.s64 	%p134, %rd304, %rd242;
	and.pred  	%p135, %p133, %p134;
	and.pred  	%p136, %p2, %p135;
	mov.f32 	%f590, 0fFF7FFFFF;
	not.pred 	%p137, %p136;
	@%p137 bra 	$L__BB16_51;
	ld.global.f32 	%f590, [%rd40+8];
$L__BB16_51:
	setp.gt.f32 	%p138, %f590, %f55;
	selp.f32 	%f58, %f590, %f55, %p138;
	add.s64 	%rd305, %rd39, 2;
	selp.b64 	%rd43, %rd305, %rd42, %p138;
	add.s64 	%rd306, %rd38, 3;
	setp.gt.s64 	%p139, %rd306, -1;
	setp.lt.s64 	%p140, %rd306, %rd242;
	and.pred  	%p141, %p139, %p140;
	and.pred  	%p142, %p2, %p141;
	mov.f32 	%f591, 0fFF7FFFFF;
	not.pred 	%p143, %p142;
	@%p143 bra 	$L__BB16_53;
	ld.global.f32 	%f591, [%rd40+12];
$L__BB16_53:
	setp.gt.f32 	%p144, %f591, %f58;
	selp.f32 	%f61, %f591, %f58, %p144;
	add.s64 	%rd307, %rd39, 3;
	selp.b64 	%rd44, %rd307, %rd43, %p144;
	add.s64 	%rd308, %rd38, 4;
	setp.gt.s64 	%p145, %rd308, -1;
	setp.lt.s64 	%p146, %rd308, %rd242;
	and.pred  	%p147, %p145, %p146;
	and.pred  	%p148, %p2, %p147;
	mov.f32 	%f592, 0fFF7FFFFF;
	not.pred 	%p149, %p148;
	@%p149 bra 	$L__BB16_55;
	ld.global.f32 	%f592, [%rd40+16];
$L__BB16_55:
	setp.gt.f32 	%p150, %f592, %f61;
	selp.f32 	%f64, %f592, %f61, %p150;
	add.s64 	%rd309, %rd39, 4;
	selp.b64 	%rd45, %rd309, %rd44, %p150;
	add.s64 	%rd310, %rd38, 5;
	setp.gt.s64 	%p151, %rd310, -1;
	setp.lt.s64 	%p152, %rd310, %rd242;
	and.pred  	%p153, %p151, %p152;
	and.pred  	%p154, %p2, %p153;
	mov.f32 	%f593, 0fFF7FFFFF;
	not.pred 	%p155, %p154;
	@%p155 bra 	$L__BB16_57;
	ld.global.f32 	%f593, [%rd40+20];
$L__BB16_57:
	setp.gt.f32 	%p156, %f593, %f64;
	selp.f32 	%f67, %f593, %f64, %p156;
	add.s64 	%rd311, %rd39, 5;
	selp.b64 	%rd46, %rd311, %rd45, %p156;
	add.s64 	%rd312, %rd38, 6;
	setp.gt.s64 	%p157, %rd312, -1;
	setp.lt.s64 	%p158, %rd312, %rd242;
	and.pred  	%p159, %p157, %p158;
	and.pred  	%p160, %p2, %p159;
	mov.f32 	%f594, 0fFF7FFFFF;
	not.pred 	%p161, %p160;
	@%p161 bra 	$L__BB16_59;
	ld.global.f32 	%f594, [%rd40+24];
$L__BB16_59:
	setp.gt.f32 	%p162, %f594, %f67;
	selp.f32 	%f70, %f594, %f67, %p162;
	add.s64 	%rd313, %rd39, 6;
	selp.b64 	%rd47, %rd313, %rd46, %p162;
	add.s64 	%rd314, %rd38, 7;
	setp.gt.s64 	%p163, %rd314, -1;
	setp.lt.s64 	%p164, %rd314, %rd242;
	and.pred  	%p165, %p163, %p164;
	and.pred  	%p166, %p2, %p165;
	mov.f32 	%f595, 0fFF7FFFFF;
	not.pred 	%p167, %p166;
	@%p167 bra 	$L__BB16_61;
	ld.global.f32 	%f595, [%rd40+28];
$L__BB16_61:
	setp.gt.f32 	%p168, %f595, %f70;
	selp.f32 	%f705, %f595, %f70, %p168;
	add.s64 	%rd315, %rd39, 7;
	selp.b64 	%rd601, %rd315, %rd47, %p168;
	add.s64 	%rd581, %rd581, 8;
	setp.ne.s64 	%p169, %rd581, %rd605;
	@%p169 bra 	$L__BB16_45;
	@%p69 bra 	$L__BB16_84;
	add.s64 	%rd316, %rd38, 8;
	setp.gt.s64 	%p171, %rd316, -1;
	setp.lt.s64 	%p172, %rd316, %rd242;
	and.pred  	%p173, %p171, %p172;
	and.pred  	%p174, %p2, %p173;
	mov.f32 	%f596, 0fFF7FFFFF;
	not.pred 	%p175, %p174;
	@%p175 bra 	$L__BB16_65;
	ld.global.f32 	%f596, [%rd40+32];
$L__BB16_65:
	setp.eq.s64 	%p176, %rd9, 1;
	setp.gt.f32 	%p177, %f596, %f705;
	selp.f32 	%f705, %f596, %f705, %p177;
	add.s64 	%rd317, %rd39, 8;
	selp.b64 	%rd601, %rd317, %rd601, %p177;
	@%p176 bra 	$L__BB16_84;
	add.s64 	%rd318, %rd38, 9;
	setp.gt.s64 	%p178, %rd318, -1;
	setp.lt.s64 	%p179, %rd318, %rd242;
	and.pred  	%p180, %p178, %p179;
	and.pred  	%p181, %p2, %p180;
	mov.f32 	%f597, 0fFF7FFFFF;
	not.pred 	%p182, %p181;
	@%p182 bra 	$L__BB16_68;
	ld.global.f32 	%f597, [%rd40+36];
$L__BB16_68:
	setp.eq.s64 	%p183, %rd9, 2;
	setp.gt.f32 	%p184, %f597, %f705;
	selp.f32 	%f705, %f597, %f705, %p184;
	add.s64 	%rd319, %rd39, 9;
	selp.b64 	%rd601, %rd319, %rd601, %p184;
	@%p183 bra 	$L__BB16_84;
	add.s64 	%rd320, %rd38, 10;
	setp.gt.s64 	%p185, %rd320, -1;
	setp.lt.s64 	%p186, %rd320, %rd242;
	and.pred  	%p187, %p185, %p186;
	and.pred  	%p188, %p2, %p187;
	mov.f32 	%f598, 0fFF7FFFFF;
	not.pred 	%p189, %p188;
	@%p189 bra 	$L__BB16_71;
	ld.global.f32 	%f598, [%rd40+40];
$L__BB16_71:
	setp.eq.s64 	%p190, %rd9, 3;
	setp.gt.f32 	%p191, %f598, %f705;
	selp.f32 	%f705, %f598, %f705, %p191;
	add.s64 	%rd321, %rd39, 10;
	selp.b64 	%rd601, %rd321, %rd601, %p191;
	@%p190 bra 	$L__BB16_84;
	add.s64 	%rd322, %rd38, 11;
	setp.gt.s64 	%p192, %rd322, -1;
	setp.lt.s64 	%p193, %rd322, %rd242;
	and.pred  	%p194, %p192, %p193;
	and.pred  	%p195, %p2, %p194;
	mov.f32 	%f599, 0fFF7FFFFF;
	not.pred 	%p196, %p195;
	@%p196 bra 	$L__BB16_74;
	ld.global.f32 	%f599, [%rd40+44];
$L__BB16_74:
	setp.eq.s64 	%p197, %rd9, 4;
	setp.gt.f32 	%p198, %f599, %f705;
	selp.f32 	%f705, %f599, %f705, %p198;
	add.s64 	%rd323, %rd39, 11;
	selp.b64 	%rd601, %rd323, %rd601, %p198;
	@%p197 bra 	$L__BB16_84;
	add.s64 	%rd324, %rd38, 12;
	setp.gt.s64 	%p199, %rd324, -1;
	setp.lt.s64 	%p200, %rd324, %rd242;
	and.pred  	%p201, %p199, %p200;
	and.pred  	%p202, %p2, %p201;
	mov.f32 	%f600, 0fFF7FFFFF;
	not.pred 	%p203, %p202;
	@%p203 bra 	$L__BB16_77;
	ld.global.f32 	%f600, [%rd40+48];
$L__BB16_77:
	setp.eq.s64 	%p204, %rd9, 5;
	setp.gt.f32 	%p205, %f600, %f705;
	selp.f32 	%f705, %f600, %f705, %p205;
	add.s64 	%rd325, %rd39, 12;
	selp.b64 	%rd601, %rd325, %rd601, %p205;
	@%p204 bra 	$L__BB16_84;
	add.s64 	%rd326, %rd38, 13;
	setp.gt.s64 	%p206, %rd326, -1;
	setp.lt.s64 	%p207, %rd326, %rd242;
	and.pred  	%p208, %p206, %p207;
	and.pred  	%p209, %p2, %p208;
	mov.f32 	%f601, 0fFF7FFFFF;
	not.pred 	%p210, %p209;
	@%p210 bra 	$L__BB16_80;
	ld.global.f32 	%f601, [%rd40+52];
$L__BB16_80:
	setp.eq.s64 	%p211, %rd9, 6;
	setp.gt.f32 	%p212, %f601, %f705;
	selp.f32 	%f705, %f601, %f705, %p212;
	add.s64 	%rd327, %rd39, 13;
	selp.b64 	%rd601, %rd327, %rd601, %p212;
	@%p211 bra 	$L__BB16_84;
	add.s64 	%rd328, %rd38, 14;
	setp.gt.s64 	%p213, %rd328, -1;
	setp.lt.s64 	%p214, %rd328, %rd242;
	and.pred  	%p215, %p213, %p214;
	and.pred  	%p216, %p2, %p215;
	mov.f32 	%f602, 0fFF7FFFFF;
	not.pred 	%p217, %p216;
	@%p217 bra 	$L__BB16_83;
	ld.global.f32 	%f602, [%rd40+56];
$L__BB16_83:
	setp.gt.f32 	%p218, %f602, %f705;
	selp.f32 	%f705, %f602, %f705, %p218;
	add.s64 	%rd329, %rd39, 14;
	selp.b64 	%rd601, %rd329, %rd601, %p218;
$L__BB16_84:
	add.s64 	%rd331, %rd6, %rd576;
	add.s64 	%rd332, %rd331, 2;
	add.s64 	%rd333, %rd332, %rd8;
	mul.lo.s64 	%rd58, %rd333, %rd242;
	setp.gt.s64 	%p219, %rd332, -1;
	setp.lt.s64 	%p220, %rd332, %rd241;
	and.pred  	%p3, %p219, %p220;
	mov.b64 	%rd584, 0;
$L__BB16_85:
	.pragma "nounroll";
	add.s64 	%rd61, %rd7, %rd584;
	add.s64 	%rd62, %rd61, %rd58;
	setp.gt.s64 	%p221, %rd61, -1;
	setp.lt.s64 	%p222, %rd61, %rd242;
	and.pred  	%p223, %p221, %p222;
	and.pred  	%p225, %p3, %p223;
	shl.b64 	%rd334, %rd62, 2;
	add.s64 	%rd63, %rd1, %rd334;
	mov.f32 	%f605, 0fFF7FFFFF;
	not.pred 	%p226, %p225;
	@%p226 bra 	$L__BB16_87;
	ld.global.f32 	%f605, [%rd63];
$L__BB16_87:
	setp.gt.f32 	%p227, %f605, %f705;
	selp.f32 	%f99, %f605, %f705, %p227;
	selp.b64 	%rd64, %rd62, %rd601, %p227;
	add.s64 	%rd335, %rd61, 1;
	setp.gt.s64 	%p228, %rd335, -1;
	setp.lt.s64 	%p229, %rd335, %rd242;
	and.pred  	%p230, %p228, %p229;
	and.pred  	%p231, %p3, %p230;
	mov.f32 	%f606, 0fFF7FFFFF;
	not.pred 	%p232, %p231;
	@%p232 bra 	$L__BB16_89;
	ld.global.f32 	%f606, [%rd63+4];
$L__BB16_89:
	setp.gt.f32 	%p233, %f606, %f99;
	selp.f32 	%f102, %f606, %f99, %p233;
	add.s64 	%rd336, %rd62, 1;
	selp.b64 	%rd65, %rd336, %rd64, %p233;
	add.s64 	%rd337, %rd61, 2;
	setp.gt.s64 	%p234, %rd337, -1;
	setp.lt.s64 	%p235, %rd337, %rd242;
	and.pred  	%p236, %p234, %p235;
	and.pred  	%p237, %p3, %p236;
	mov.f32 	%f607, 0fFF7FFFFF;
	not.pred 	%p238, %p237;
	@%p238 bra 	$L__BB16_91;
	ld.global.f32 	%f607, [%rd63+8];
$L__BB16_91:
	setp.gt.f32 	%p239, %f607, %f102;
	selp.f32 	%f105, %f607, %f102, %p239;
	add.s64 	%rd338, %rd62, 2;
	selp.b64 	%rd66, %rd338, %rd65, %p239;
	add.s64 	%rd339, %rd61, 3;
	setp.gt.s64 	%p240, %rd339, -1;
	setp.lt.s64 	%p241, %rd339, %rd242;
	and.pred  	%p242, %p240, %p241;
	and.pred  	%p243, %p3, %p242;
	mov.f32 	%f608, 0fFF7FFFFF;
	not.pred 	%p244, %p243;
	@%p244 bra 	$L__BB16_93;
	ld.global.f32 	%f608, [%rd63+12];
$L__BB16_93:
	setp.gt.f32 	%p245, %f608, %f105;
	selp.f32 	%f108, %f608, %f105, %p245;
	add.s64 	%rd340, %rd62, 3;
	selp.b64 	%rd67, %rd340, %rd66, %p245;
	add.s64 	%rd341, %rd61, 4;
	setp.gt.s64 	%p246, %rd341, -1;
	setp.lt.s64 	%p247, %rd341, %rd242;
	and.pred  	%p248, %p246, %p247;
	and.pred  	%p249, %p3, %p248;
	mov.f32 	%f609, 0fFF7FFFFF;
	not.pred 	%p250, %p249;
	@%p250 bra 	$L__BB16_95;
	ld.global.f32 	%f609, [%rd63+16];
$L__BB16_95:
	setp.gt.f32 	%p251, %f609, %f108;
	selp.f32 	%f111, %f609, %f108, %p251;
	add.s64 	%rd342, %rd62, 4;
	selp.b64 	%rd68, %rd342, %rd67, %p251;
	add.s64 	%rd343, %rd61, 5;
	setp.gt.s64 	%p252, %rd343, -1;
	setp.lt.s64 	%p253, %rd343, %rd242;
	and.pred  	%p254, %p252, %p253;
	and.pred  	%p255, %p3, %p254;
	mov.f32 	%f610, 0fFF7FFFFF;
	not.pred 	%p256, %p255;
	@%p256 bra 	$L__BB16_97;
	ld.global.f32 	%f610, [%rd63+20];
$L__BB16_97:
	setp.gt.f32 	%p257, %f610, %f111;
	selp.f32 	%f114, %f610, %f111, %p257;
	add.s64 	%rd344, %rd62, 5;
	selp.b64 	%rd69, %rd344, %rd68, %p257;
	add.s64 	%rd345, %rd61, 6;
	setp.gt.s64 	%p258, %rd345, -1;
	setp.lt.s64 	%p259, %rd345, %rd242;
	and.pred  	%p260, %p258, %p259;
	and.pred  	%p261, %p3, %p260;
	mov.f32 	%f611, 0fFF7FFFFF;
	not.pred 	%p262, %p261;
	@%p262 bra 	$L__BB16_99;
	ld.global.f32 	%f611, [%rd63+24];
$L__BB16_99:
	setp.gt.f32 	%p263, %f611, %f114;
	selp.f32 	%f117, %f611, %f114, %p263;
	add.s64 	%rd346, %rd62, 6;
	selp.b64 	%rd70, %rd346, %rd69, %p263;
	add.s64 	%rd347, %rd61, 7;
	setp.gt.s64 	%p264, %rd347, -1;
	setp.lt.s64 	%p265, %rd347, %rd242;
	and.pred  	%p266, %p264, %p265;
	and.pred  	%p267, %p3, %p266;
	mov.f32 	%f612, 0fFF7FFFFF;
	not.pred 	%p268, %p267;
	@%p268 bra 	$L__BB16_101;
	ld.global.f32 	%f612, [%rd63+28];
$L__BB16_101:
	setp.gt.f32 	%p269, %f612, %f117;
	selp.f32 	%f705, %f612, %f117, %p269;
	add.s64 	%rd348, %rd62, 7;
	selp.b64 	%rd601, %rd348, %rd70, %p269;
	add.s64 	%rd584, %rd584, 8;
	setp.ne.s64 	%p270, %rd584, %rd605;
	@%p270 bra 	$L__BB16_85;
	@%p69 bra 	$L__BB16_124;
	add.s64 	%rd349, %rd61, 8;
	setp.gt.s64 	%p272, %rd349, -1;
	setp.lt.s64 	%p273, %rd349, %rd242;
	and.pred  	%p274, %p272, %p273;
	and.pred  	%p275, %p3, %p274;
	mov.f32 	%f613, 0fFF7FFFFF;
	not.pred 	%p276, %p275;
	@%p276 bra 	$L__BB16_105;
	ld.global.f32 	%f613, [%rd63+32];
$L__BB16_105:
	setp.eq.s64 	%p277, %rd9, 1;
	setp.gt.f32 	%p278, %f613, %f705;
	selp.f32 	%f705, %f613, %f705, %p278;
	add.s64 	%rd350, %rd62, 8;
	selp.b64 	%rd601, %rd350, %rd601, %p278;
	@%p277 bra 	$L__BB16_124;
	add.s64 	%rd351, %rd61, 9;
	setp.gt.s64 	%p279, %rd351, -1;
	setp.lt.s64 	%p280, %rd351, %rd242;
	and.pred  	%p281, %p279, %p280;
	and.pred  	%p282, %p3, %p281;
	mov.f32 	%f614, 0fFF7FFFFF;
	not.pred 	%p283, %p282;
	@%p283 bra 	$L__BB16_108;
	ld.global.f32 	%f614, [%rd63+36];
$L__BB16_108:
	setp.eq.s64 	%p284, %rd9, 2;
	setp.gt.f32 	%p285, %f614, %f705;
	selp.f32 	%f705, %f614, %f705, %p285;
	add.s64 	%rd352, %rd62, 9;
	selp.b64 	%rd601, %rd352, %rd601, %p285;
	@%p284 bra 	$L__BB16_124;
	add.s64 	%rd353, %rd61, 10;
	setp.gt.s64 	%p286, %rd353, -1;
	setp.lt.s64 	%p287, %rd353, %rd242;
	and.pred  	%p288, %p286, %p287;
	and.pred  	%p289, %p3, %p288;
	mov.f32 	%f615, 0fFF7FFFFF;
	not.pred 	%p290, %p289;
	@%p290 bra 	$L__BB16_111;
	ld.global.f32 	%f615, [%rd63+40];
$L__BB16_111:
	setp.eq.s64 	%p291, %rd9, 3;
	setp.gt.f32 	%p292, %f615, %f705;
	selp.f32 	%f705, %f615, %f705, %p292;
	add.s64 	%rd354, %rd62, 10;
	selp.b64 	%rd601, %rd354, %rd601, %p292;
	@%p291 bra 	$L__BB16_124;
	add.s64 	%rd355, %rd61, 11;
	setp.gt.s64 	%p293, %rd355, -1;
	setp.lt.s64 	%p294, %rd355, %rd242;
	and.pred  	%p295, %p293, %p294;
	and.pred  	%p296, %p3, %p295;
	mov.f32 	%f616, 0fFF7FFFFF;
	not.pred 	%p297, %p296;
	@%p297 bra 	$L__BB16_114;
	ld.global.f32 	%f616, [%rd63+44];
$L__BB16_114:
	setp.eq.s64 	%p298, %rd9, 4;
	setp.gt.f32 	%p299, %f616, %f705;
	selp.f32 	%f705, %f616, %f705, %p299;
	add.s64 	%rd356, %rd62, 11;
	selp.b64 	%rd601, %rd356, %rd601, %p299;
	@%p298 bra 	$L__BB16_124;
	add.s64 	%rd357, %rd61, 12;
	setp.gt.s64 	%p300, %rd357, -1;
	setp.lt.s64 	%p301, %rd357, %rd242;
	and.pred  	%p302, %p300, %p301;
	and.pred  	%p303, %p3, %p302;
	mov.f32 	%f617, 0fFF7FFFFF;
	not.pred 	%p304, %p303;
	@%p304 bra 	$L__BB16_117;
	ld.global.f32 	%f617, [%rd63+48];
$L__BB16_117:
	setp.eq.s64 	%p305, %rd9, 5;
	setp.gt.f32 	%p306, %f617, %f705;
	selp.f32 	%f705, %f617, %f705, %p306;
	add.s64 	%rd358, %rd62, 12;
	selp.b64 	%rd601, %rd358, %rd601, %p306;
	@%p305 bra 	$L__BB16_124;
	add.s64 	%rd359, %rd61, 13;
	setp.gt.s64 	%p307, %rd359, -1;
	setp.lt.s64 	%p308, %rd359, %rd242;
	and.pred  	%p309, %p307, %p308;
	and.pred  	%p310, %p3, %p309;
	mov.f32 	%f618, 0fFF7FFFFF;
	not.pred 	%p311, %p310;
	@%p311 bra 	$L__BB16_120;
	ld.global.f32 	%f618, [%rd63+52];
$L__BB16_120:
	setp.eq.s64 	%p312, %rd9, 6;
	setp.gt.f32 	%p313, %f618, %f705;
	selp.f32 	%f705, %f618, %f705, %p313;
	add.s64 	%rd360, %rd62, 13;
	selp.b64 	%rd601, %rd360, %rd601, %p313;
	@%p312 bra 	$L__BB16_124;
	add.s64 	%rd361, %rd61, 14;
	setp.gt.s64 	%p314, %rd361, -1;
	setp.lt.s64 	%p315, %rd361, %rd242;
	and.pred  	%p316, %p314, %p315;
	and.pred  	%p317, %p3, %p316;
	mov.f32 	%f619, 0fFF7FFFFF;
	not.pred 	%p318, %p317;
	@%p318 bra 	$L__BB16_123;
	ld.global.f32 	%f619, [%rd63+56];
$L__BB16_123:
	setp.gt.f32 	%p319, %f619, %f705;
	selp.f32 	%f705, %f619, %f705, %p319;
	add.s64 	%rd362, %rd62, 14;
	selp.b64 	%rd601, %rd362, %rd601, %p319;
$L__BB16_124:
	add.s64 	%rd364, %rd6, %rd576;
	add.s64 	%rd365, %rd364, 3;
	add.s64 	%rd366, %rd365, %rd8;
	mul.lo.s64 	%rd81, %rd366, %rd242;
	setp.gt.s64 	%p320, %rd365, -1;
	setp.lt.s64 	%p321, %rd365, %rd241;
	and.pred  	%p4, %p320, %p321;
	mov.b64 	%rd587, 0;
$L__BB16_125:
	.pragma "nounroll";
	add.s64 	%rd84, %rd7, %rd587;
	add.s64 	%rd85, %rd84, %rd81;
	setp.gt.s64 	%p322, %rd84, -1;
	setp.lt.s64 	%p323, %rd84, %rd242;
	and.pred  	%p324, %p322, %p323;
	and.pred  	%p326, %p4, %p324;
	shl.b64 	%rd367, %rd85, 2;
	add.s64 	%rd86, %rd1, %rd367;
	mov.f32 	%f622, 0fFF7FFFFF;
	not.pred 	%p327, %p326;
	@%p327 bra 	$L__BB16_127;
	ld.global.f32 	%f622, [%rd86];
$L__BB16_127:
	setp.gt.f32 	%p328, %f622, %f705;
	selp.f32 	%f146, %f622, %f705, %p328;
	selp.b64 	%rd87, %rd85, %rd601, %p328;
	add.s64 	%rd368, %rd84, 1;
	setp.gt.s64 	%p329, %rd368, -1;
	setp.lt.s64 	%p330, %rd368, %rd242;
	and.pred  	%p331, %p329, %p330;
	and.pred  	%p332, %p4, %p331;
	mov.f32 	%f623, 0fFF7FFFFF;
	not.pred 	%p333, %p332;
	@%p333 bra 	$L__BB16_129;
	ld.global.f32 	%f623, [%rd86+4];
$L__BB16_129:
	setp.gt.f32 	%p334, %f623, %f146;
	selp.f32 	%f149, %f623, %f146, %p334;
	add.s64 	%rd369, %rd85, 1;
	selp.b64 	%rd88, %rd369, %rd87, %p334;
	add.s64 	%rd370, %rd84, 2;
	setp.gt.s64 	%p335, %rd370, -1;
	setp.lt.s64 	%p336, %rd370, %rd242;
	and.pred  	%p337, %p335, %p336;
	and.pred  	%p338, %p4, %p337;
	mov.f32 	%f624, 0fFF7FFFFF;
	not.pred 	%p339, %p338;
	@%p339 bra 	$L__BB16_131;
	ld.global.f32 	%f624, [%rd86+8];
$L__BB16_131:
	setp.gt.f32 	%p340, %f624, %f149;
	selp.f32 	%f152, %f624, %f149, %p340;
	add.s64 	%rd371, %rd85, 2;
	selp.b64 	%rd89, %rd371, %rd88, %p340;
	add.s64 	%rd372, %rd84, 3;
	setp.gt.s64 	%p341, %rd372, -1;
	setp.lt.s64 	%p342, %rd372, %rd242;
	and.pred  	%p343, %p341, %p342;
	and.pred  	%p344, %p4, %p343;
	mov.f32 	%f625, 0fFF7FFFFF;
	not.pred 	%p345, %p344;
	@%p345 bra 	$L__BB16_133;
	ld.global.f32 	%f625, [%rd86+12];
$L__BB16_133:
	setp.gt.f32 	%p346, %f625, %f152;
	selp.f32 	%f155, %f625, %f152, %p346;
	add.s64 	%rd373, %rd85, 3;
	selp.b64 	%rd90, %rd373, %rd89, %p346;
	add.s64 	%rd374, %rd84, 4;
	setp.gt.s64 	%p347, %rd374, -1;
	setp.lt.s64 	%p348, %rd374, %rd242;
	and.pred  	%p349, %p347, %p348;
	and.pred  	%p350, %p4, %p349;
	mov.f32 	%f626, 0fFF7FFFFF;
	not.pred 	%p351, %p350;
	@%p351 bra 	$L__BB16_135;
	ld.global.f32 	%f626, [%rd86+16];
$L__BB16_135:
	setp.gt.f32 	%p352, %f626, %f155;
	selp.f32 	%f158, %f626, %f155, %p352;
	add.s64 	%rd375, %rd85, 4;
	selp.b64 	%rd91, %rd375, %rd90, %p352;
	add.s64 	%rd376, %rd84, 5;
	setp.gt.s64 	%p353, %rd376, -1;
	setp.lt.s64 	%p354, %rd376, %rd242;
	and.pred  	%p355, %p353, %p354;
	and.pred  	%p356, %p4, %p355;
	mov.f32 	%f627, 0fFF7FFFFF;
	not.pred 	%p357, %p356;
	@%p357 bra 	$L__BB16_137;
	ld.global.f32 	%f627, [%rd86+20];
$L__BB16_137:
	setp.gt.f32 	%p358, %f627, %f158;
	selp.f32 	%f161, %f627, %f158, %p358;
	add.s64 	%rd377, %rd85, 5;
	selp.b64 	%rd92, %rd377, %rd91, %p358;
	add.s64 	%rd378, %rd84, 6;
	setp.gt.s64 	%p359, %rd378, -1;
	setp.lt.s64 	%p360, %rd378, %rd242;
	and.pred  	%p361, %p359, %p360;
	and.pred  	%p362, %p4, %p361;
	mov.f32 	%f628, 0fFF7FFFFF;
	not.pred 	%p363, %p362;
	@%p363 bra 	$L__BB16_139;
	ld.global.f32 	%f628, [%rd86+24];
$L__BB16_139:
	setp.gt.f32 	%p364, %f628, %f161;
	selp.f32 	%f164, %f628, %f161, %p364;
	add.s64 	%rd379, %rd85, 6;
	selp.b64 	%rd93, %rd379, %rd92, %p364;
	add.s64 	%rd380, %rd84, 7;
	setp.gt.s64 	%p365, %rd380, -1;
	setp.lt.s64 	%p366, %rd380, %rd242;
	and.pred  	%p367, %p365, %p366;
	and.pred  	%p368, %p4, %p367;
	mov.f32 	%f629, 0fFF7FFFFF;
	not.pred 	%p369, %p368;
	@%p369 bra 	$L__BB16_141;
	ld.global.f32 	%f629, [%rd86+28];
$L__BB16_141:
	setp.gt.f32 	%p370, %f629, %f164;
	selp.f32 	%f705, %f629, %f164, %p370;
	add.s64 	%rd381, %rd85, 7;
	selp.b64 	%rd601, %rd381, %rd93, %p370;
	add.s64 	%rd587, %rd587, 8;
	setp.ne.s64 	%p371, %rd587, %rd605;
	@%p371 bra 	$L__BB16_125;
	@%p69 bra 	$L__BB16_164;
	add.s64 	%rd382, %rd84, 8;
	setp.gt.s64 	%p373, %rd382, -1;
	setp.lt.s64 	%p374, %rd382, %rd242;
	and.pred  	%p375, %p373, %p374;
	and.pred  	%p376, %p4, %p375;
	mov.f32 	%f630, 0fFF7FFFFF;
	not.pred 	%p377, %p376;
	@%p377 bra 	$L__BB16_145;
	ld.global.f32 	%f630, [%rd86+32];
$L__BB16_145:
	setp.eq.s64 	%p378, %rd9, 1;
	setp.gt.f32 	%p379, %f630, %f705;
	selp.f32 	%f705, %f630, %f705, %p379;
	add.s64 	%rd383, %rd85, 8;
	selp.b64 	%rd601, %rd383, %rd601, %p379;
	@%p378 bra 	$L__BB16_164;
	add.s64 	%rd384, %rd84, 9;
	setp.gt.s64 	%p380, %rd384, -1;
	setp.lt.s64 	%p381, %rd384, %rd242;
	and.pred  	%p382, %p380, %p381;
	and.pred  	%p383, %p4, %p382;
	mov.f32 	%f631, 0fFF7FFFFF;
	not.pred 	%p384, %p383;
	@%p384 bra 	$L__BB16_148;
	ld.global.f32 	%f631, [%rd86+36];
$L__BB16_148:
	setp.eq.s64 	%p385, %rd9, 2;
	setp.gt.f32 	%p386, %f631, %f705;
	selp.f32 	%f705, %f631, %f705, %p386;
	add.s64 	%rd385, %rd85, 9;
	selp.b64 	%rd601, %rd385, %rd601, %p386;
	@%p385 bra 	$L__BB16_164;
	add.s64 	%rd386, %rd84, 10;
	setp.gt.s64 	%p387, %rd386, -1;
	setp.lt.s64 	%p388, %rd386, %rd242;
	and.pred  	%p389, %p387, %p388;
	and.pred  	%p390, %p4, %p389;
	mov.f32 	%f632, 0fFF7FFFFF;
	not.pred 	%p391, %p390;
	@%p391 bra 	$L__BB16_151;
	ld.global.f32 	%f632, [%rd86+40];
$L__BB16_151:
	setp.eq.s64 	%p392, %rd9, 3;
	setp.gt.f32 	%p393, %f632, %f705;
	selp.f32 	%f705, %f632, %f705, %p393;
	add.s64 	%rd387, %rd85, 10;
	selp.b64 	%rd601, %rd387, %rd601, %p393;
	@%p392 bra 	$L__BB16_164;
	add.s64 	%rd388, %rd84, 11;
	setp.gt.s64 	%p394, %rd388, -1;
	setp.lt.s64 	%p395, %rd388, %rd242;
	and.pred  	%p396, %p394, %p395;
	and.pred  	%p397, %p4, %p396;
	mov.f32 	%f633, 0fFF7FFFFF;
	not.pred 	%p398, %p397;
	@%p398 bra 	$L__BB16_154;
	ld.global.f32 	%f633, [%rd86+44];
$L__BB16_154:
	setp.eq.s64 	%p399, %rd9, 4;
	setp.gt.f32 	%p400, %f633, %f705;
	selp.f32 	%f705, %f633, %f705, %p400;
	add.s64 	%rd389, %rd85, 11;
	selp.b64 	%rd601, %rd389, %rd601, %p400;
	@%p399 bra 	$L__BB16_164;
	add.s64 	%rd390, %rd84, 12;
	setp.gt.s64 	%p401, %rd390, -1;
	setp.lt.s64 	%p402, %rd390, %rd242;
	and.pred  	%p403, %p401, %p402;
	and.pred  	%p404, %p4, %p403;
	mov.f32 	%f634, 0fFF7FFFFF;
	not.pred 	%p405, %p404;
	@%p405 bra 	$L__BB16_157;
	ld.global.f32 	%f634, [%rd86+48];
$L__BB16_157:
	setp.eq.s64 	%p406, %rd9, 5;
	setp.gt.f32 	%p407, %f634, %f705;
	selp.f32 	%f705, %f634, %f705, %p407;
	add.s64 	%rd391, %rd85, 12;
	selp.b64 	%rd601, %rd391, %rd601, %p407;
	@%p406 bra 	$L__BB16_164;
	add.s64 	%rd392, %rd84, 13;
	setp.gt.s64 	%p408, %rd392, -1;
	setp.lt.s64 	%p409, %rd392, %rd242;
	and.pred  	%p410, %p408, %p409;
	and.pred  	%p411, %p4, %p410;
	mov.f32 	%f635, 0fFF7FFFFF;
	not.pred 	%p412, %p411;
	@%p412 bra 	$L__BB16_160;
	ld.global.f32 	%f635, [%rd86+52];
$L__BB16_160:
	setp.eq.s64 	%p413, %rd9, 6;
	setp.gt.f32 	%p414, %f635, %f705;
	selp.f32 	%f705, %f635, %f705, %p414;
	add.s64 	%rd393, %rd85, 13;
	selp.b64 	%rd601, %rd393, %rd601, %p414;
	@%p413 bra 	$L__BB16_164;
	add.s64 	%rd394, %rd84, 14;
	setp.gt.s64 	%p415, %rd394, -1;
	setp.lt.s64 	%p416, %rd394, %rd242;
	and.pred  	%p417, %p415, %p416;
	and.pred  	%p418, %p4, %p417;
	mov.f32 	%f636, 0fFF7FFFFF;
	not.pred 	%p419, %p418;
	@%p419 bra 	$L__BB16_163;
	ld.global.f32 	%f636, [%rd86+56];
$L__BB16_163:
	setp.gt.f32 	%p420, %f636, %f705;
	selp.f32 	%f705, %f636, %f705, %p420;
	add.s64 	%rd395, %rd85, 14;
	selp.b64 	%rd601, %rd395, %rd601, %p420;
$L__BB16_164:
	add.s64 	%rd397, %rd6, %rd576;
	add.s64 	%rd398, %rd397, 4;
	add.s64 	%rd399, %rd398, %rd8;
	mul.lo.s64 	%rd104, %rd399, %rd242;
	setp.gt.s64 	%p421, %rd398, -1;
	setp.lt.s64 	%p422, %rd398, %rd241;
	and.pred  	%p5, %p421, %p422;
	mov.b64 	%rd590, 0;
$L__BB16_165:
	.pragma "nounroll";
	add.s64 	%rd107, %rd7, %rd590;
	add.s64 	%rd108, %rd107, %rd104;
	setp.gt.s64 	%p423, %rd107, -1;
	setp.lt.s64 	%p424, %rd107, %rd242;
	and.pred  	%p425, %p423, %p424;
	and.pred  	%p427, %p5, %p425;
	shl.b64 	%rd400, %rd108, 2;
	add.s64 	%rd109, %rd1, %rd400;
	mov.f32 	%f639, 0fFF7FFFFF;
	not.pred 	%p428, %p427;
	@%p428 bra 	$L__BB16_167;
	ld.global.f32 	%f639, [%rd109];
$L__BB16_167:
	setp.gt.f32 	%p429, %f639, %f705;
	selp.f32 	%f193, %f639, %f705, %p429;
	selp.b64 	%rd110, %rd108, %rd601, %p429;
	add.s64 	%rd401, %rd107, 1;
	setp.gt.s64 	%p430, %rd401, -1;
	setp.lt.s64 	%p431, %rd401, %rd242;
	and.pred  	%p432, %p430, %p431;
	and.pred  	%p433, %p5, %p432;
	mov.f32 	%f640, 0fFF7FFFFF;
	not.pred 	%p434, %p433;
	@%p434 bra 	$L__BB16_169;
	ld.global.f32 	%f640, [%rd109+4];
$L__BB16_169:
	setp.gt.f32 	%p435, %f640, %f193;
	selp.f32 	%f196, %f640, %f193, %p435;
	add.s64 	%rd402, %rd108, 1;
	selp.b64 	%rd111, %rd402, %rd110, %p435;
	add.s64 	%rd403, %rd107, 2;
	setp.gt.s64 	%p436, %rd403, -1;
	setp.lt.s64 	%p437, %rd403, %rd242;
	and.pred  	%p438, %p436, %p437;
	and.pred  	%p439, %p5, %p438;
	mov.f32 	%f641, 0fFF7FFFFF;
	not.pred 	%p440, %p439;
	@%p440 bra 	$L__BB16_171;
	ld.global.f32 	%f641, [%rd109+8];
$L__BB16_171:
	setp.gt.f32 	%p441, %f641, %f196;
	selp.f32 	%f199, %f641, %f196, %p441;
	add.s64 	%rd404, %rd108, 2;
	selp.b64 	%rd112, %rd404, %rd111, %p441;
	add.s64 	%rd405, %rd107, 3;
	setp.gt.s64 	%p442, %rd405, -1;
	setp.lt.s64 	%p443, %rd405, %rd242;
	and.pred  	%p444, %p442, %p443;
	and.pred  	%p445, %p5, %p444;
	mov.f32 	%f642, 0fFF7FFFFF;
	not.pred 	%p446, %p445;
	@%p446 bra 	$L__BB16_173;
	ld.global.f32 	%f642, [%rd109+12];
$L__BB16_173:
	setp.gt.f32 	%p447, %f642, %f199;
	selp.f32 	%f202, %f642, %f199, %p447;
	add.s64 	%rd406, %rd108, 3;
	selp.b64 	%rd113, %rd406, %rd112, %p447;
	add.s64 	%rd407, %rd107, 4;
	setp.gt.s64 	%p448, %rd407, -1;
	setp.lt.s64 	%p449, %rd407, %rd242;
	and.pred  	%p450, %p448, %p449;
	and.pred  	%p451, %p5, %p450;
	mov.f32 	%f643, 0fFF7FFFFF;
	not.pred 	%p452, %p451;
	@%p452 bra 	$L__BB16_175;
	ld.global.f32 	%f643, [%rd109+16];
$L__BB16_175:
	setp.gt.f32 	%p453, %f643, %f202;
	selp.f32 	%f205, %f643, %f202, %p453;
	add.s64 	%rd408, %rd108, 4;
	selp.b64 	%rd114, %rd408, %rd113, %p453;
	add.s64 	%rd409, %rd107, 5;
	setp.gt.s64 	%p454, %rd409, -1;
	setp.lt.s64 	%p455, %rd409, %rd242;
	and.pred  	%p456, %p454, %p455;
	and.pred  	%p457, %p5, %p456;
	mov.f32 	%f644, 0fFF7FFFFF;
	not.pred 	%p458, %p457;
	@%p458 bra 	$L__BB16_177;
	ld.global.f32 	%f644, [%rd109+20];
$L__BB16_177:
	setp.gt.f32 	%p459, %f644, %f205;
	selp.f32 	%f208, %f644, %f205, %p459;
	add.s64 	%rd410, %rd108, 5;
	selp.b64 	%rd115, %rd410, %rd114, %p459;
	add.s64 	%rd411, %rd107, 6;
	setp.gt.s64 	%p460, %rd411, -1;
	setp.lt.s64 	%p461, %rd411, %rd242;
	and.pred  	%p462, %p460, %p461;
	and.pred  	%p463, %p5, %p462;
	mov.f32 	%f645, 0fFF7FFFFF;
	not.pred 	%p464, %p463;
	@%p464 bra 	$L__BB16_179;
	ld.global.f32 	%f645, [%rd109+24];
$L__BB16_179:
	setp.gt.f32 	%p465, %f645, %f208;
	selp.f32 	%f211, %f645, %f208, %p465;
	add.s64 	%rd412, %rd108, 6;
	selp.b64 	%rd116, %rd412, %rd115, %p465;
	add.s64 	%rd413, %rd107, 7;
	setp.gt.s64 	%p466, %rd413, -1;
	setp.lt.s64 	%p467, %rd413, %rd242;
	and.pred  	%p468, %p466, %p467;
	and.pred  	%p469, %p5, %p468;
	mov.f32 	%f646, 0fFF7FFFFF;
	not.pred 	%p470, %p469;
	@%p470 bra 	$L__BB16_181;
	ld.global.f32 	%f646, [%rd109+28];
$L__BB16_181:
	setp.gt.f32 	%p471, %f646, %f211;
	selp.f32 	%f705, %f646, %f211, %p471;
	add.s64 	%rd414, %rd108, 7;
	selp.b64 	%rd601, %rd414, %rd116, %p471;
	add.s64 	%rd590, %rd590, 8;
	setp.ne.s64 	%p472, %rd590, %rd605;
	@%p472 bra 	$L__BB16_165;
	@%p69 bra 	$L__BB16_204;
	add.s64 	%rd415, %rd107, 8;
	setp.gt.s64 	%p474, %rd415, -1;
	setp.lt.s64 	%p475, %rd415, %rd242;
	and.pred  	%p476, %p474, %p475;
	and.pred  	%p477, %p5, %p476;
	mov.f32 	%f647, 0fFF7FFFFF;
	not.pred 	%p478, %p477;
	@%p478 bra 	$L__BB16_185;
	ld.global.f32 	%f647, [%rd109+32];
$L__BB16_185:
	setp.eq.s64 	%p479, %rd9, 1;
	setp.gt.f32 	%p480, %f647, %f705;
	selp.f32 	%f705, %f647, %f705, %p480;
	add.s64 	%rd416, %rd108, 8;
	selp.b64 	%rd601, %rd416, %rd601, %p480;
	@%p479 bra 	$L__BB16_204;
	add.s64 	%rd417, %rd107, 9;
	setp.gt.s64 	%p481, %rd417, -1;
	setp.lt.s64 	%p482, %rd417, %rd242;
	and.pred  	%p483, %p481, %p482;
	and.pred  	%p484, %p5, %p483;
	mov.f32 	%f648, 0fFF7FFFFF;
	not.pred 	%p485, %p484;
	@%p485 bra 	$L__BB16_188;
	ld.global.f32 	%f648, [%rd109+36];
$L__BB16_188:
	setp.eq.s64 	%p486, %rd9, 2;
	setp.gt.f32 	%p487, %f648, %f705;
	selp.f32 	%f705, %f648, %f705, %p487;
	add.s64 	%rd418, %rd108, 9;
	selp.b64 	%rd601, %rd418, %rd601, %p487;
	@%p486 bra 	$L__BB16_204;
	add.s64 	%rd419, %rd107, 10;
	setp.gt.s64 	%p488, %rd419, -1;
	setp.lt.s64 	%p489, %rd419, %rd242;
	and.pred  	%p490, %p488, %p489;
	and.pred  	%p491, %p5, %p490;
	mov.f32 	%f649, 0fFF7FFFFF;
	not.pred 	%p492, %p491;
	@%p492 bra 	$L__BB16_191;
	ld.global.f32 	%f649, [%rd109+40];
$L__BB16_191:
	setp.eq.s64 	%p493, %rd9, 3;
	setp.gt.f32 	%p494, %f649, %f705;
	selp.f32 	%f705, %f649, %f705, %p494;
	add.s64 	%rd420, %rd108, 10;
	selp.b64 	%rd601, %rd420, %rd601, %p494;
	@%p493 bra 	$L__BB16_204;
	add.s64 	%rd421, %rd107, 11;
	setp.gt.s64 	%p495, %rd421, -1;
	setp.lt.s64 	%p496, %rd421, %rd242;
	and.pred  	%p497, %p495, %p496;
	and.pred  	%p498, %p5, %p497;
	mov.f32 	%f650, 0fFF7FFFFF;
	not.pred 	%p499, %p498;
	@%p499 bra 	$L__BB16_194;
	ld.global.f32 	%f650, [%rd109+44];
$L__BB16_194:
	setp.eq.s64 	%p500, %rd9, 4;
	setp.gt.f32 	%p501, %f650, %f705;
	selp.f32 	%f705, %f650, %f705, %p501;
	add.s64 	%rd422, %rd108, 11;
	selp.b64 	%rd601, %rd422, %rd601, %p501;
	@%p500 bra 	$L__BB16_204;
	add.s64 	%rd423, %rd107, 12;
	setp.gt.s64 	%p502, %rd423, -1;
	setp.lt.s64 	%p503, %rd423, %rd242;
	and.pred  	%p504, %p502, %p503;
	and.pred  	%p505, %p5, %p504;
	mov.f32 	%f651, 0fFF7FFFFF;
	not.pred 	%p506, %p505;
	@%p506 bra 	$L__BB16_197;
	ld.global.f32 	%f651, [%rd109+48];
$L__BB16_197:
	setp.eq.s64 	%p507, %rd9, 5;
	setp.gt.f32 	%p508, %f651, %f705;
	selp.f32 	%f705, %f651, %f705, %p508;
	add.s64 	%rd424, %rd108, 12;
	selp.b64 	%rd601, %rd424, %rd601, %p508;
	@%p507 bra 	$L__BB16_204;
	add.s64 	%rd425, %rd107, 13;
	setp.gt.s64 	%p509, %rd425, -1;
	setp.lt.s64 	%p510, %rd425, %rd242;
	and.pred  	%p511, %p509, %p510;
	and.pred  	%p512, %p5, %p511;
	mov.f32 	%f652, 0fFF7FFFFF;
	not.pred 	%p513, %p512;
	@%p513 bra 	$L__BB16_200;
	ld.global.f32 	%f652, [%rd109+52];
$L__BB16_200:
	setp.eq.s64 	%p514, %rd9, 6;
	setp.gt.f32 	%p515, %f652, %f705;
	selp.f32 	%f705, %f652, %f705, %p515;
	add.s64 	%rd426, %rd108, 13;
	selp.b64 	%rd601, %rd426, %rd601, %p515;
	@%p514 bra 	$L__BB16_204;
	add.s64 	%rd427, %rd107, 14;
	setp.gt.s64 	%p516, %rd427, -1;
	setp.lt.s64 	%p517, %rd427, %rd242;
	and.pred  	%p518, %p516, %p517;
	and.pred  	%p519, %p5, %p518;
	mov.f32 	%f653, 0fFF7FFFFF;
	not.pred 	%p520, %p519;
	@%p520 bra 	$L__BB16_203;
	ld.global.f32 	%f653, [%rd109+56];
$L__BB16_203:
	setp.gt.f32 	%p521, %f653, %f705;
	selp.f32 	%f705, %f653, %f705, %p521;
	add.s64 	%rd428, %rd108, 14;
	selp.b64 	%rd601, %rd428, %rd601, %p521;
$L__BB16_204:
	add.s64 	%rd430, %rd6, %rd576;
	add.s64 	%rd431, %rd430, 5;
	add.s64 	%rd432, %rd431, %rd8;
	mul.lo.s64 	%rd127, %rd432, %rd242;
	setp.gt.s64 	%p522, %rd431, -1;
	setp.lt.s64 	%p523, %rd431, %rd241;
	and.pred  	%p6, %p522, %p523;
	mov.b64 	%rd593, 0;
$L__BB16_205:
	.pragma "nounroll";
	add.s64 	%rd130, %rd7, %rd593;
	add.s64 	%rd131, %rd130, %rd127;
	setp.gt.s64 	%p524, %rd130, -1;
	setp.lt.s64 	%p525, %rd130, %rd242;
	and.pred  	%p526, %p524, %p525;
	and.pred  	%p528, %p6, %p526;
	shl.b64 	%rd433, %rd131, 2;
	add.s64 	%rd132, %rd1, %rd433;
	mov.f32 	%f656, 0fFF7FFFFF;
	not.pred 	%p529, %p528;
	@%p529 bra 	$L__BB16_207;
	ld.global.f32 	%f656, [%rd132];
$L__BB16_207:
	setp.gt.f32 	%p530, %f656, %f705;
	selp.f32 	%f240, %f656, %f705, %p530;
	selp.b64 	%rd133, %rd131, %rd601, %p530;
	add.s64 	%rd434, %rd130, 1;
	setp.gt.s64 	%p531, %rd434, -1;
	setp.lt.s64 	%p532, %rd434, %rd242;
	and.pred  	%p533, %p531, %p532;
	and.pred  	%p534, %p6, %p533;
	mov.f32 	%f657, 0fFF7FFFFF;
	not.pred 	%p535, %p534;
	@%p535 bra 	$L__BB16_209;
	ld.global.f32 	%f657, [%rd132+4];
$L__BB16_209:
	setp.gt.f32 	%p536, %f657, %f240;
	selp.f32 	%f243, %f657, %f240, %p536;
	add.s64 	%rd435, %rd131, 1;
	selp.b64 	%rd134, %rd435, %rd133, %p536;
	add.s64 	%rd436, %rd130, 2;
	setp.gt.s64 	%p537, %rd436, -1;
	setp.lt.s64 	%p538, %rd436, %rd242;
	and.pred  	%p539, %p537, %p538;
	and.pred  	%p540, %p6, %p539;
	mov.f32 	%f658, 0fFF7FFFFF;
	not.pred 	%p541, %p540;
	@%p541 bra 	$L__BB16_211;
	ld.global.f32 	%f658, [%rd132+8];
$L__BB16_211:
	setp.gt.f32 	%p542, %f658, %f243;
	selp.f32 	%f246, %f658, %f243, %p542;
	add.s64 	%rd437, %rd131, 2;
	selp.b64 	%rd135, %rd437, %rd134, %p542;
	add.s64 	%rd438, %rd130, 3;
	setp.gt.s64 	%p543, %rd438, -1;
	setp.lt.s64 	%p544, %rd438, %rd242;
	and.pred  	%p545, %p543, %p544;
	and.pred  	%p546, %p6, %p545;
	mov.f32 	%f659, 0fFF7FFFFF;
	not.pred 	%p547, %p546;
	@%p547 bra 	$L__BB16_213;
	ld.global.f32 	%f659, [%rd132+12];
$L__BB16_213:
	setp.gt.f32 	%p548, %f659, %f246;
	selp.f32 	%f249, %f659, %f246, %p548;
	add.s64 	%rd439, %rd131, 3;
	selp.b64 	%rd136, %rd439, %rd135, %p548;
	add.s64 	%rd440, %rd130, 4;
	setp.gt.s64 	%p549, %rd440, -1;
	setp.lt.s64 	%p550, %rd440, %rd242;
	and.pred  	%p551, %p549, %p550;
	and.pred  	%p552, %p6, %p551;
	mov.f32 	%f660, 0fFF7FFFFF;
	not.pred 	%p553, %p552;
	@%p553 bra 	$L__BB16_215;
	ld.global.f32 	%f660, [%rd132+16];
$L__BB16_215:
	setp.gt.f32 	%p554, %f660, %f249;
	selp.f32 	%f252, %f660, %f249, %p554;
	add.s64 	%rd441, %rd131, 4;
	selp.b64 	%rd137, %rd441, %rd136, %p554;
	add.s64 	%rd442, %rd130, 5;
	setp.gt.s64 	%p555, %rd442, -1;
	setp.lt.s64 	%p556, %rd442, %rd242;
	and.pred  	%p557, %p555, %p556;
	and.pred  	%p558, %p6, %p557;
	mov.f32 	%f661, 0fFF7FFFFF;
	not.pred 	%p559, %p558;
	@%p559 bra 	$L__BB16_217;
	ld.global.f32 	%f661, [%rd132+20];
$L__BB16_217:
	setp.gt.f32 	%p560, %f661, %f252;
	selp.f32 	%f255, %f661, %f252, %p560;
	add.s64 	%rd443, %rd131, 5;
	selp.b64 	%rd138, %rd443, %rd137, %p560;
	add.s64 	%rd444, %rd130, 6;
	setp.gt.s64 	%p561, %rd444, -1;
	setp.lt.s64 	%p562, %rd444, %rd242;
	and.pred  	%p563, %p561, %p562;
	and.pred  	%p564, %p6, %p563;
	mov.f32 	%f662, 0fFF7FFFFF;
	not.pred 	%p565, %p564;
	@%p565 bra 	$L__BB16_219;
	ld.global.f32 	%f662, [%rd132+24];
$L__BB16_219:
	setp.gt.f32 	%p566, %f662, %f255;
	selp.f32 	%f258, %f662, %f255, %p566;
	add.s64 	%rd445, %rd131, 6;
	selp.b64 	%rd139, %rd445, %rd138, %p566;
	add.s64 	%rd446, %rd130, 7;
	setp.gt.s64 	%p567, %rd446, -1;
	setp.lt.s64 	%p568, %rd446, %rd242;
	and.pred  	%p569, %p567, %p568;
	and.pred  	%p570, %p6, %p569;
	mov.f32 	%f663, 0fFF7FFFFF;
	not.pred 	%p571, %p570;
	@%p571 bra 	$L__BB16_221;
	ld.global.f32 	%f663, [%rd132+28];
$L__BB16_221:
	setp.gt.f32 	%p572, %f663, %f258;
	selp.f32 	%f705, %f663, %f258, %p572;
	add.s64 	%rd447, %rd131, 7;
	selp.b64 	%rd601, %rd447, %rd139, %p572;
	add.s64 	%rd593, %rd593, 8;
	setp.ne.s64 	%p573, %rd593, %rd605;
	@%p573 bra 	$L__BB16_205;
	@%p69 bra 	$L__BB16_244;
	add.s64 	%rd448, %rd130, 8;
	setp.gt.s64 	%p575, %rd448, -1;
	setp.lt.s64 	%p576, %rd448, %rd242;
	and.pred  	%p577, %p575, %p576;
	and.pred  	%p578, %p6, %p577;
	mov.f32 	%f664, 0fFF7FFFFF;
	not.pred 	%p579, %p578;
	@%p579 bra 	$L__BB16_225;
	ld.global.f32 	%f664, [%rd132+32];
$L__BB16_225:
	setp.eq.s64 	%p580, %rd9, 1;
	setp.gt.f32 	%p581, %f664, %f705;
	selp.f32 	%f705, %f664, %f705, %p581;
	add.s64 	%rd449, %rd131, 8;
	selp.b64 	%rd601, %rd449, %rd601, %p581;
	@%p580 bra 	$L__BB16_244;
	add.s64 	%rd450, %rd130, 9;
	setp.gt.s64 	%p582, %rd450, -1;
	setp.lt.s64 	%p583, %rd450, %rd242;
	and.pred  	%p584, %p582, %p583;
	and.pred  	%p585, %p6, %p584;
	mov.f32 	%f665, 0fFF7FFFFF;
	not.pred 	%p586, %p585;
	@%p586 bra 	$L__BB16_228;
	ld.global.f32 	%f665, [%rd132+36];
$L__BB16_228:
	setp.eq.s64 	%p587, %rd9, 2;
	setp.gt.f32 	%p588, %f665, %f705;
	selp.f32 	%f705, %f665, %f705, %p588;
	add.s64 	%rd451, %rd131, 9;
	selp.b64 	%rd601, %rd451, %rd601, %p588;
	@%p587 bra 	$L__BB16_244;
	add.s64 	%rd452, %rd130, 10;
	setp.gt.s64 	%p589, %rd452, -1;
	setp.lt.s64 	%p590, %rd452, %rd242;
	and.pred  	%p591, %p589, %p590;
	and.pred  	%p592, %p6, %p591;
	mov.f32 	%f666, 0fFF7FFFFF;
	not.pred 	%p593, %p592;
	@%p593 bra 	$L__BB16_231;
	ld.global.f32 	%f666, [%rd132+40];
$L__BB16_231:
	setp.eq.s64 	%p594, %rd9, 3;
	setp.gt.f32 	%p595, %f666, %f705;
	selp.f32 	%f705, %f666, %f705, %p595;
	add.s64 	%rd453, %rd131, 10;
	selp.b64 	%rd601, %rd453, %rd601, %p595;
	@%p594 bra 	$L__BB16_244;
	add.s64 	%rd454, %rd130, 11;
	setp.gt.s64 	%p596, %rd454, -1;
	setp.lt.s64 	%p597, %rd454, %rd242;
	and.pred  	%p598, %p596, %p597;
	and.pred  	%p599, %p6, %p598;
	mov.f32 	%f667, 0fFF7FFFFF;
	not.pred 	%p600, %p599;
	@%p600 bra 	$L__BB16_234;
	ld.global.f32 	%f667, [%rd132+44];
$L__BB16_234:
	setp.eq.s64 	%p601, %rd9, 4;
	setp.gt.f32 	%p602, %f667, %f705;
	selp.f32 	%f705, %f667, %f705, %p602;
	add.s64 	%rd455, %rd131, 11;
	selp.b64 	%rd601, %rd455, %rd601, %p602;
	@%p601 bra 	$L__BB16_244;
	add.s64 	%rd456, %rd130, 12;
	setp.gt.s64 	%p603, %rd456, -1;
	setp.lt.s64 	%p604, %rd456, %rd242;
	and.pred  	%p605, %p603, %p604;
	and.pred  	%p606, %p6, %p605;
	mov.f32 	%f668, 0fFF7FFFFF;
	not.pred 	%p607, %p606;
	@%p607 bra 	$L__BB16_237;
	ld.global.f32 	%f668, [%rd132+48];
$L__BB16_237:
	setp.eq.s64 	%p608, %rd9, 5;
	setp.gt.f32 	%p609, %f668, %f705;
	selp.f32 	%f705, %f668, %f705, %p609;
	add.s64 	%rd457, %rd131, 12;
	selp.b64 	%rd601, %rd457, %rd601, %p609;
	@%p608 bra 	$L__BB16_244;
	add.s64 	%rd458, %rd130, 13;
	setp.gt.s64 	%p610, %rd458, -1;
	setp.lt.s64 	%p611, %rd458, %rd242;
	and.pred  	%p612, %p610, %p611;
	and.pred  	%p613, %p6, %p612;
	mov.f32 	%f669, 0fFF7FFFFF;
	not.pred 	%p614, %p613;
	@%p614 bra 	$L__BB16_240;
	ld.global.f32 	%f669, [%rd132+52];
$L__BB16_240:
	setp.eq.s64 	%p615, %rd9, 6;
	setp.gt.f32 	%p616, %f669, %f705;
	selp.f32 	%f705, %f669, %f705, %p616;
	add.s64 	%rd459, %rd131, 13;
	selp.b64 	%rd601, %rd459, %rd601, %p616;
	@%p615 bra 	$L__BB16_244;
	add.s64 	%rd460, %rd130, 14;
	setp.gt.s64 	%p617, %rd460, -1;
	setp.lt.s64 	%p618, %rd460, %rd242;
	and.pred  	%p619, %p617, %p618;
	and.pred  	%p620, %p6, %p619;
	mov.f32 	%f670, 0fFF7FFFFF;
	not.pred 	%p621, %p620;
	@%p621 bra 	$L__BB16_243;
	ld.global.f32 	%f670, [%rd132+56];
$L__BB16_243:
	setp.gt.f32 	%p622, %f670, %f705;
	selp.f32 	%f705, %f670, %f705, %p622;
	add.s64 	%rd461, %rd131, 14;
	selp.b64 	%rd601, %rd461, %rd601, %p622;
$L__BB16_244:
	add.s64 	%rd463, %rd6, %rd576;
	add.s64 	%rd464, %rd463, 6;
	add.s64 	%rd465, %rd464, %rd8;
	mul.lo.s64 	%rd150, %rd465, %rd242;
	setp.gt.s64 	%p623, %rd464, -1;
	setp.lt.s64 	%p624, %rd464, %rd241;
	and.pred  	%p7, %p623, %p624;
	mov.b64 	%rd596, 0;
$L__BB16_245:
	.pragma "nounroll";
	add.s64 	%rd153, %rd7, %rd596;
	add.s64 	%rd154, %rd153, %rd150;
	setp.gt.s64 	%p625, %rd153, -1;
	setp.lt.s64 	%p626, %rd153, %rd242;
	and.pred  	%p627, %p625, %p626;
	and.pred  	%p629, %p7, %p627;
	shl.b64 	%rd466, %rd154, 2;
	add.s64 	%rd155, %rd1, %rd466;
	mov.f32 	%f673, 0fFF7FFFFF;
	not.pred 	%p630, %p629;
	@%p630 bra 	$L__BB16_247;
	ld.global.f32 	%f673, [%rd155];
$L__BB16_247:
	setp.gt.f32 	%p631, %f673, %f705;
	selp.f32 	%f287, %f673, %f705, %p631;
	selp.b64 	%rd156, %rd154, %rd601, %p631;
	add.s64 	%rd467, %rd153, 1;
	setp.gt.s64 	%p632, %rd467, -1;
	setp.lt.s64 	%p633, %rd467, %rd242;
	and.pred  	%p634, %p632, %p633;
	and.pred  	%p635, %p7, %p634;
	mov.f32 	%f674, 0fFF7FFFFF;
	not.pred 	%p636, %p635;
	@%p636 bra 	$L__BB16_249;
	ld.global.f32 	%f674, [%rd155+4];
$L__BB16_249:
	setp.gt.f32 	%p637, %f674, %f287;
	selp.f32 	%f290, %f674, %f287, %p637;
	add.s64 	%rd468, %rd154, 1;
	selp.b64 	%rd157, %rd468, %rd156, %p637;
	add.s64 	%rd469, %rd153, 2;
	setp.gt.s64 	%p638, %rd469, -1;
	setp.lt.s64 	%p639, %rd469, %rd242;
	and.pred  	%p640, %p638, %p639;
	and.pred  	%p641, %p7, %p640;
	mov.f32 	%f675, 0fFF7FFFFF;
	not.pred 	%p642, %p641;
	@%p642 bra 	$L__BB16_251;
	ld.global.f32 	%f675, [%rd155+8];
$L__BB16_251:
	setp.gt.f32 	%p643, %f675, %f290;
	selp.f32 	%f293, %f675, %f290, %p643;
	add.s64 	%rd470, %rd154, 2;
	selp.b64 	%rd158, %rd470, %rd157, %p643;
	add.s64 	%rd471, %rd153, 3;
	setp.gt.s64 	%p644, %rd471, -1;
	setp.lt.s64 	%p645, %rd471, %rd242;
	and.pred  	%p646, %p644, %p645;
	and.pred  	%p647, %p7, %p646;
	mov.f32 	%f676, 0fFF7FFFFF;
	not.pred 	%p648, %p647;
	@%p648 bra 	$L__BB16_253;
	ld.global.f32 	%f676, [%rd155+12];
$L__BB16_253:
	setp.gt.f32 	%p649, %f676, %f293;
	selp.f32 	%f296, %f676, %f293, %p649;
	add.s64 	%rd472, %rd154, 3;
	selp.b64 	%rd159, %rd472, %rd158, %p649;
	add.s64 	%rd473, %rd153, 4;
	setp.gt.s64 	%p650, %rd473, -1;
	setp.lt.s64 	%p651, %rd473, %rd242;
	and.pred  	%p652, %p650, %p651;
	and.pred  	%p653, %p7, %p652;
	mov.f32 	%f677, 0fFF7FFFFF;
	not.pred 	%p654, %p653;
	@%p654 bra 	$L__BB16_255;
	ld.global.f32 	%f677, [%rd155+16];
$L__BB16_255:
	setp.gt.f32 	%p655, %f677, %f296;
	selp.f32 	%f299, %f677, %f296, %p655;
	add.s64 	%rd474, %rd154, 4;
	selp.b64 	%rd160, %rd474, %rd159, %p655;
	add.s64 	%rd475, %rd153, 5;
	setp.gt.s64 	%p656, %rd475, -1;
	setp.lt.s64 	%p657, %rd475, %rd242;
	and.pred  	%p658, %p656, %p657;
	and.pred  	%p659, %p7, %p658;
	mov.f32 	%f678, 0fFF7FFFFF;
	not.pred 	%p660, %p659;
	@%p660 bra 	$L__BB16_257;
	ld.global.f32 	%f678, [%rd155+20];
$L__BB16_257:
	setp.gt.f32 	%p661, %f678, %f299;
	selp.f32 	%f302, %f678, %f299, %p661;
	add.s64 	%rd476, %rd154, 5;
	selp.b64 	%rd161, %rd476, %rd160, %p661;
	add.s64 	%rd477, %rd153, 6;
	setp.gt.s64 	%p662, %rd477, -1;
	setp.lt.s64 	%p663, %rd477, %rd242;
	and.pred  	%p664, %p662, %p663;
	and.pred  	%p665, %p7, %p664;
	mov.f32 	%f679, 0fFF7FFFFF;
	not.pred 	%p666, %p665;
	@%p666 bra 	$L__BB16_259;
	ld.global.f32 	%f679, [%rd155+24];
$L__BB16_259:
	setp.gt.f32 	%p667, %f679, %f302;
	selp.f32 	%f305, %f679, %f302, %p667;
	add.s64 	%rd478, %rd154, 6;
	selp.b64 	%rd162, %rd478, %rd161, %p667;
	add.s64 	%rd479, %rd153, 7;
	setp.gt.s64 	%p668, %rd479, -1;
	setp.lt.s64 	%p669, %rd479, %rd242;
	and.pred  	%p670, %p668, %p669;
	and.pred  	%p671, %p7, %p670;
	mov.f32 	%f680, 0fFF7FFFFF;
	not.pred 	%p672, %p671;
	@%p672 bra 	$L__BB16_261;
	ld.global.f32 	%f680, [%rd155+28];
$L__BB16_261:
	setp.gt.f32 	%p673, %f680, %f305;
	selp.f32 	%f705, %f680, %f305, %p673;
	add.s64 	%rd480, %rd154, 7;
	selp.b64 	%rd601, %rd480, %rd162, %p673;
	add.s64 	%rd596, %rd596, 8;
	setp.ne.s64 	%p674, %rd596, %rd605;
	@%p674 bra 	$L__BB16_245;
	@%p69 bra 	$L__BB16_284;
	add.s64 	%rd481, %rd153, 8;
	setp.gt.s64 	%p676, %rd481, -1;
	setp.lt.s64 	%p677, %rd481, %rd242;
	and.pred  	%p678, %p676, %p677;
	and.pred  	%p679, %p7, %p678;
	mov.f32 	%f681, 0fFF7FFFFF;
	not.pred 	%p680, %p679;
	@%p680 bra 	$L__BB16_265;
	ld.global.f32 	%f681, [%rd155+32];
$L__BB16_265:
	setp.eq.s64 	%p681, %rd9, 1;
	setp.gt.f32 	%p682, %f681, %f705;
	selp.f32 	%f705, %f681, %f705, %p682;
	add.s64 	%rd482, %rd154, 8;
	selp.b64 	%rd601, %rd482, %rd601, %p682;
	@%p681 bra 	$L__BB16_284;
	add.s64 	%rd483, %rd153, 9;
	setp.gt.s64 	%p683, %rd483, -1;
	setp.lt.s64 	%p684, %rd483, %rd242;
	and.pred  	%p685, %p683, %p684;
	and.pred  	%p686, %p7, %p685;
	mov.f32 	%f682, 0fFF7FFFFF;
	not.pred 	%p687, %p686;
	@%p687 bra 	$L__BB16_268;
	ld.global.f32 	%f682, [%rd155+36];
$L__BB16_268:
	setp.eq.s64 	%p688, %rd9, 2;
	setp.gt.f32 	%p689, %f682, %f705;
	selp.f32 	%f705, %f682, %f705, %p689;
	add.s64 	%rd484, %rd154, 9;
	selp.b64 	%rd601, %rd484, %rd601, %p689;
	@%p688 bra 	$L__BB16_284;
	add.s64 	%rd485, %rd153, 10;
	setp.gt.s64 	%p690, %rd485, -1;
	setp.lt.s64 	%p691, %rd485, %rd242;
	and.pred  	%p692, %p690, %p691;
	and.pred  	%p693, %p7, %p692;
	mov.f32 	%f683, 0fFF7FFFFF;
	not.pred 	%p694, %p693;
	@%p694 bra 	$L__BB16_271;
	ld.global.f32 	%f683, [%rd155+40];
$L__BB16_271:
	setp.eq.s64 	%p695, %rd9, 3;
	setp.gt.f32 	%p696, %f683, %f705;
	selp.f32 	%f705, %f683, %f705, %p696;
	add.s64 	%rd486, %rd154, 10;
	selp.b64 	%rd601, %rd486, %rd601, %p696;
	@%p695 bra 	$L__BB16_284;
	add.s64 	%rd487, %rd153, 11;
	setp.gt.s64 	%p697, %rd487, -1;
	setp.lt.s64 	%p698, %rd487, %rd242;
	and.pred  	%p699, %p697, %p698;
	and.pred  	%p700, %p7, %p699;
	mov.f32 	%f684, 0fFF7FFFFF;
	not.pred 	%p701, %p700;
	@%p701 bra 	$L__BB16_274;
	ld.global.f32 	%f684, [%rd155+44];
$L__BB16_274:
	setp.eq.s64 	%p702, %rd9, 4;
	setp.gt.f32 	%p703, %f684, %f705;
	selp.f32 	%f705, %f684, %f705, %p703;
	add.s64 	%rd488, %rd154, 11;
	selp.b64 	%rd601, %rd488, %rd601, %p703;
	@%p702 bra 	$L__BB16_284;
	add.s64 	%rd489, %rd153, 12;
	setp.gt.s64 	%p704, %rd489, -1;
	setp.lt.s64 	%p705, %rd489, %rd242;
	and.pred  	%p706, %p704, %p705;
	and.pred  	%p707, %p7, %p706;
	mov.f32 	%f685, 0fFF7FFFFF;
	not.pred 	%p708, %p707;
	@%p708 bra 	$L__BB16_277;
	ld.global.f32 	%f685, [%rd155+48];
$L__BB16_277:
	setp.eq.s64 	%p709, %rd9, 5;
	setp.gt.f32 	%p710, %f685, %f705;
	selp.f32 	%f705, %f685, %f705, %p710;
	add.s64 	%rd490, %rd154, 12;
	selp.b64 	%rd601, %rd490, %rd601, %p710;
	@%p709 bra 	$L__BB16_284;
	add.s64 	%rd491, %rd153, 13;
	setp.gt.s64 	%p711, %rd491, -1;
	setp.lt.s64 	%p712, %rd491, %rd242;
	and.pred  	%p713, %p711, %p712;
	and.pred  	%p714, %p7, %p713;
	mov.f32 	%f686, 0fFF7FFFFF;
	not.pred 	%p715, %p714;
	@%p715 bra 	$L__BB16_280;
	ld.global.f32 	%f686, [%rd155+52];
$L__BB16_280:
	setp.eq.s64 	%p716, %rd9, 6;
	setp.gt.f32 	%p717, %f686, %f705;
	selp.f32 	%f705, %f686, %f705, %p717;
	add.s64 	%rd492, %rd154, 13;
	selp.b64 	%rd601, %rd492, %rd601, %p717;
	@%p716 bra 	$L__BB16_284;
	add.s64 	%rd493, %rd153, 14;
	setp.gt.s64 	%p718, %rd493, -1;
	setp.lt.s64 	%p719, %rd493, %rd242;
	and.pred  	%p720, %p718, %p719;
	and.pred  	%p721, %p7, %p720;
	mov.f32 	%f687, 0fFF7FFFFF;
	not.pred 	%p722, %p721;
	@%p722 bra 	$L__BB16_283;
	ld.global.f32 	%f687, [%rd155+56];
$L__BB16_283:
	setp.gt.f32 	%p723, %f687, %f705;
	selp.f32 	%f705, %f687, %f705, %p723;
	add.s64 	%rd494, %rd154, 14;
	selp.b64 	%rd601, %rd494, %rd601, %p723;
$L__BB16_284:
	add.s64 	%rd496, %rd6, %rd576;
	add.s64 	%rd497, %rd496, 7;
	add.s64 	%rd498, %rd497, %rd8;
	mul.lo.s64 	%rd173, %rd498, %rd242;
	setp.gt.s64 	%p724, %rd497, -1;
	setp.lt.s64 	%p725, %rd497, %rd241;
	and.pred  	%p8, %p724, %p725;
	mov.b64 	%rd599, 0;
$L__BB16_285:
	.pragma "nounroll";
	add.s64 	%rd176, %rd7, %rd599;
	add.s64 	%rd177, %rd176, %rd173;
	setp.gt.s64 	%p726, %rd176, -1;
	setp.lt.s64 	%p727, %rd176, %rd242;
	and.pred  	%p728, %p726, %p727;
	and.pred  	%p730, %p8, %p728;
	shl.b64 	%rd499, %rd177, 2;
	add.s64 	%rd178, %rd1, %rd499;
	mov.f32 	%f690, 0fFF7FFFFF;
	not.pred 	%p731, %p730;
	@%p731 bra 	$L__BB16_287;
	ld.global.f32 	%f690, [%rd178];
$L__BB16_287:
	setp.gt.f32 	%p732, %f690, %f705;
	selp.f32 	%f334, %f690, %f705, %p732;
	selp.b64 	%rd179, %rd177, %rd601, %p732;
	add.s64 	%rd500, %rd176, 1;
	setp.gt.s64 	%p733, %rd500, -1;
	setp.lt.s64 	%p734, %rd500, %rd242;
	and.pred  	%p735, %p733, %p734;
	and.pred  	%p736, %p8, %p735;
	mov.f32 	%f691, 0fFF7FFFFF;
	not.pred 	%p737, %p736;
	@%p737 bra 	$L__BB16_289;
	ld.global.f32 	%f691, [%rd178+4];
$L__BB16_289:
	setp.gt.f32 	%p738, %f691, %f334;
	selp.f32 	%f337, %f691, %f334, %p738;
	add.s64 	%rd501, %rd177, 1;
	selp.b64 	%rd180, %rd501, %rd179, %p738;
	add.s64 	%rd502, %rd176, 2;
	setp.gt.s64 	%p739, %rd502, -1;
	setp.lt.s64 	%p740, %rd502, %rd242;
	and.pred  	%p741, %p739, %p740;
	and.pred  	%p742, %p8, %p741;
	mov.f32 	%f692, 0fFF7FFFFF;
	not.pred 	%p743, %p742;
	@%p743 bra 	$L__BB16_291;
	ld.global.f32 	%f692, [%rd178+8];
$L__BB16_291:
	setp.gt.f32 	%p744, %f692, %f337;
	selp.f32 	%f340, %f692, %f337, %p744;
	add.s64 	%rd503, %rd177, 2;
	selp.b64 	%rd181, %rd503, %rd180, %p744;
	add.s64 	%rd504, %rd176, 3;
	setp.gt.s64 	%p745, %rd504, -1;
	setp.lt.s64 	%p746, %rd504, %rd242;
	and.pred  	%p747, %p745, %p746;
	and.pred  	%p748, %p8, %p747;
	mov.f32 	%f693, 0fFF7FFFFF;
	not.pred 	%p749, %p748;
	@%p749 bra 	$L__BB16_293;
	ld.global.f32 	%f693, [%rd178+12];
$L__BB16_293:
	setp.gt.f32 	%p750, %f693, %f340;
	selp.f32 	%f343, %f693, %f340, %p750;
	add.s64 	%rd505, %rd177, 3;
	selp.b64 	%rd182, %rd505, %rd181, %p750;
	add.s64 	%rd506, %rd176, 4;
	setp.gt.s64 	%p751, %rd506, -1;
	setp.lt.s64 	%p752, %rd506, %rd242;
	and.pred  	%p753, %p751, %p752;
	and.pred  	%p754, %p8, %p753;
	mov.f32 	%f694, 0fFF7FFFFF;
	not.pred 	%p755, %p754;
	@%p755 bra 	$L__BB16_295;
	ld.global.f32 	%f694, [%rd178+16];
$L__BB16_295:
	setp.gt.f32 	%p756, %f694, %f343;
	selp.f32 	%f346, %f694, %f343, %p756;
	add.s64 	%rd507, %rd177, 4;
	selp.b64 	%rd183, %rd507, %rd182, %p756;
	add.s64 	%rd508, %rd176, 5;
	setp.gt.s64 	%p757, %rd508, -1;
	setp.lt.s64 	%p758, %rd508, %rd242;
	and.pred  	%p759, %p757, %p758;
	and.pred  	%p760, %p8, %p759;
	mov.f32 	%f695, 0fFF7FFFFF;
	not.pred 	%p761, %p760;
	@%p761 bra 	$L__BB16_297;
	ld.global.f32 	%f695, [%rd178+20];
$L__BB16_297:
	setp.gt.f32 	%p762, %f695, %f346;
	selp.f32 	%f349, %f695, %f346, %p762;
	add.s64 	%rd509, %rd177, 5;
	selp.b64 	%rd184, %rd509, %rd183, %p762;
	add.s64 	%rd510, %rd176, 6;
	setp.gt.s64 	%p763, %rd510, -1;
	setp.lt.s64 	%p764, %rd510, %rd242;
	and.pred  	%p765, %p763, %p764;
	and.pred  	%p766, %p8, %p765;
	mov.f32 	%f696, 0fFF7FFFFF;
	not.pred 	%p767, %p766;
	@%p767 bra 	$L__BB16_299;
	ld.global.f32 	%f696, [%rd178+24];
$L__BB16_299:
	setp.gt.f32 	%p768, %f696, %f349;
	selp.f32 	%f352, %f696, %f349, %p768;
	add.s64 	%rd511, %rd177, 6;
	selp.b64 	%rd185, %rd511, %rd184, %p768;
	add.s64 	%rd512, %rd176, 7;
	setp.gt.s64 	%p769, %rd512, -1;
	setp.lt.s64 	%p770, %rd512, %rd242;
	and.pred  	%p771, %p769, %p770;
	and.pred  	%p772, %p8, %p771;
	mov.f32 	%f697, 0fFF7FFFFF;
	not.pred 	%p773, %p772;
	@%p773 bra 	$L__BB16_301;
	ld.global.f32 	%f697, [%rd178+28];
$L__BB16_301:
	setp.gt.f32 	%p774, %f697, %f352;
	selp.f32 	%f705, %f697, %f352, %p774;
	add.s64 	%rd513, %rd177, 7;
	selp.b64 	%rd601, %rd513, %rd185, %p774;
	add.s64 	%rd599, %rd599, 8;
	setp.ne.s64 	%p775, %rd599, %rd605;
	@%p775 bra 	$L__BB16_285;
	@%p69 bra 	$L__BB16_324;
	add.s64 	%rd514, %rd176, 8;
	setp.gt.s64 	%p777, %rd514, -1;
	setp.lt.s64 	%p778, %rd514, %rd242;
	and.pred  	%p779, %p777, %p778;
	and.pred  	%p780, %p8, %p779;
	mov.f32 	%f698, 0fFF7FFFFF;
	not.pred 	%p781, %p780;
	@%p781 bra 	$L__BB16_305;
	ld.global.f32 	%f698, [%rd178+32];
$L__BB16_305:
	setp.eq.s64 	%p782, %rd9, 1;
	setp.gt.f32 	%p783, %f698, %f705;
	selp.f32 	%f705, %f698, %f705, %p783;
	add.s64 	%rd515, %rd177, 8;
	selp.b64 	%rd601, %rd515, %rd601, %p783;
	@%p782 bra 	$L__BB16_324;
	add.s64 	%rd516, %rd176, 9;
	setp.gt.s64 	%p784, %rd516, -1;
	setp.lt.s64 	%p785, %rd516, %rd242;
	and.pred  	%p786, %p784, %p785;
	and.pred  	%p787, %p8, %p786;
	mov.f32 	%f699, 0fFF7FFFFF;
	not.pred 	%p788, %p787;
	@%p788 bra 	$L__BB16_308;
	ld.global.f32 	%f699, [%rd178+36];
$L__BB16_308:
	setp.eq.s64 	%p789, %rd9, 2;
	setp.gt.f32 	%p790, %f699, %f705;
	selp.f32 	%f705, %f699, %f705, %p790;
	add.s64 	%rd517, %rd177, 9;
	selp.b64 	%rd601, %rd517, %rd601, %p790;
	@%p789 bra 	$L__BB16_324;
	add.s64 	%rd518, %rd176, 10;
	setp.gt.s64 	%p791, %rd518, -1;
	setp.lt.s64 	%p792, %rd518, %rd242;
	and.pred  	%p793, %p791, %p792;
	and.pred  	%p794, %p8, %p793;
	mov.f32 	%f700, 0fFF7FFFFF;
	not.pred 	%p795, %p794;
	@%p795 bra 	$L__BB16_311;
	ld.global.f32 	%f700, [%rd178+40];
$L__BB16_311:
	setp.eq.s64 	%p796, %rd9, 3;
	setp.gt.f32 	%p797, %f700, %f705;
	selp.f32 	%f705, %f700, %f705, %p797;
	add.s64 	%rd519, %rd177, 10;
	selp.b64 	%rd601, %rd519, %rd601, %p797;
	@%p796 bra 	$L__BB16_324;
	add.s64 	%rd520, %rd176, 11;
	setp.gt.s64 	%p798, %rd520, -1;
	setp.lt.s64 	%p799, %rd520, %rd242;
	and.pred  	%p800, %p798, %p799;
	and.pred  	%p801, %p8, %p800;
	mov.f32 	%f701, 0fFF7FFFFF;
	not.pred 	%p802, %p801;
	@%p802 bra 	$L__BB16_314;
	ld.global.f32 	%f701, [%rd178+44];
$L__BB16_314:
	setp.eq.s64 	%p803, %rd9, 4;
	setp.gt.f32 	%p804, %f701, %f705;
	selp.f32 	%f705, %f701, %f705, %p804;
	add.s64 	%rd521, %rd177, 11;
	selp.b64 	%rd601, %rd521, %rd601, %p804;
	@%p803 bra 	$L__BB16_324;
	add.s64 	%rd522, %rd176, 12;
	setp.gt.s64 	%p805, %rd522, -1;
	setp.lt.s64 	%p806, %rd522, %rd242;
	and.pred  	%p807, %p805, %p806;
	and.pred  	%p808, %p8, %p807;
	mov.f32 	%f702, 0fFF7FFFFF;
	not.pred 	%p809, %p808;
	@%p809 bra 	$L__BB16_317;
	ld.global.f32 	%f702, [%rd178+48];
$L__BB16_317:
	setp.eq.s64 	%p810, %rd9, 5;
	setp.gt.f32 	%p811, %f702, %f705;
	selp.f32 	%f705, %f702, %f705, %p811;
	add.s64 	%rd523, %rd177, 12;
	selp.b64 	%rd601, %rd523, %rd601, %p811;
	@%p810 bra 	$L__BB16_324;
	add.s64 	%rd524, %rd176, 13;
	setp.gt.s64 	%p812, %rd524, -1;
	setp.lt.s64 	%p813, %rd524, %rd242;
	and.pred  	%p814, %p812, %p813;
	and.pred  	%p815, %p8, %p814;
	mov.f32 	%f703, 0fFF7FFFFF;
	not.pred 	%p816, %p815;
	@%p816 bra 	$L__BB16_320;
	ld.global.f32 	%f703, [%rd178+52];
$L__BB16_320:
	setp.eq.s64 	%p817, %rd9, 6;
	setp.gt.f32 	%p818, %f703, %f705;
	selp.f32 	%f705, %f703, %f705, %p818;
	add.s64 	%rd525, %rd177, 13;
	selp.b64 	%rd601, %rd525, %rd601, %p818;
	@%p817 bra 	$L__BB16_324;
	add.s64 	%rd526, %rd176, 14;
	setp.gt.s64 	%p819, %rd526, -1;
	setp.lt.s64 	%p820, %rd526, %rd242;
	and.pred  	%p821, %p819, %p820;
	and.pred  	%p822, %p8, %p821;
	mov.f32 	%f704, 0fFF7FFFFF;
	not.pred 	%p823, %p822;
	@%p823 bra 	$L__BB16_323;
	ld.global.f32 	%f704, [%rd178+56];
$L__BB16_323:
	setp.gt.f32 	%p824, %f704, %f705;
	selp.f32 	%f705, %f704, %f705, %p824;
	add.s64 	%rd527, %rd177, 14;
	selp.b64 	%rd601, %rd527, %rd601, %p824;
$L__BB16_324:
	add.s64 	%rd576, %rd576, 8;
	setp.ne.s64 	%p825, %rd576, %rd605;
	@%p825 bra 	$L__BB16_4;
$L__BB16_325:
	setp.eq.s64 	%p826, %rd9, 0;
	@%p826 bra 	$L__BB16_368;
	ld.param.u64 	%rd571, [forward_maxpool_param_10];
	and.b64  	%rd200, %rd571, 9223372036854775800;
	mov.b64 	%rd607, 0;
$L__BB16_327:
	.pragma "nounroll";
	ld.param.u64 	%rd572, [forward_maxpool_param_10];
	setp.lt.u64 	%p827, %rd572, 8;
	add.s64 	%rd530, %rd6, %rd605;
	add.s64 	%rd531, %rd530, %rd8;
	mul.lo.s64 	%rd204, %rd531, %rd242;
	setp.gt.s64 	%p828, %rd530, -1;
	setp.lt.s64 	%p829, %rd530, %rd241;
	and.pred  	%p9, %p828, %p829;
	mov.b64 	%rd612, 0;
	@%p827 bra 	$L__BB16_346;
	add.s64 	%rd609, %rd7, 3;
	add.s64 	%rd532, %rd7, %rd204;
	shl.b64 	%rd533, %rd532, 2;
	add.s64 	%rd534, %rd1, %rd533;
	add.s64 	%rd608, %rd534, 16;
	mov.u64 	%rd610, %rd200;
$L__BB16_329:
	.pragma "nounroll";
	add.s64 	%rd535, %rd609, -3;
	add.s64 	%rd211, %rd204, %rd609;
	setp.gt.s64 	%p830, %rd535, -1;
	setp.lt.s64 	%p831, %rd535, %rd242;
	and.pred  	%p832, %p830, %p831;
	and.pred  	%p833, %p9, %p832;
	mov.f32 	%f710, 0fFF7FFFFF;
	not.pred 	%p834, %p833;
	@%p834 bra 	$L__BB16_331;
	ld.global.f32 	%f710, [%rd608+-16];
$L__BB16_331:
	setp.gt.f32 	%p835, %f710, %f705;
	selp.f32 	%f384, %f710, %f705, %p835;
	add.s64 	%rd536, %rd211, -3;
	selp.b64 	%rd212, %rd536, %rd601, %p835;
	add.s64 	%rd537, %rd609, -2;
	setp.gt.s64 	%p836, %rd537, -1;
	setp.lt.s64 	%p837, %rd537, %rd242;
	and.pred  	%p838, %p836, %p837;
	and.pred  	%p839, %p9, %p838;
	mov.f32 	%f711, 0fFF7FFFFF;
	not.pred 	%p840, %p839;
	@%p840 bra 	$L__BB16_333;
	ld.global.f32 	%f711, [%rd608+-12];
$L__BB16_333:
	setp.gt.f32 	%p841, %f711, %f384;
	selp.f32 	%f387, %f711, %f384, %p841;
	add.s64 	%rd538, %rd211, -2;
	selp.b64 	%rd213, %rd538, %rd212, %p841;
	add.s64 	%rd539, %rd609, -1;
	setp.gt.s64 	%p842, %rd539, -1;
	setp.lt.s64 	%p843, %rd539, %rd242;
	and.pred  	%p844, %p842, %p843;
	and.pred  	%p845, %p9, %p844;
	mov.f32 	%f712, 0fFF7FFFFF;
	not.pred 	%p846, %p845;
	@%p846 bra 	$L__BB16_335;
	ld.global.f32 	%f712, [%rd608+-8];
$L__BB16_335:
	setp.gt.f32 	%p847, %f712, %f387;
	selp.f32 	%f390, %f712, %f387, %p847;
	add.s64 	%rd540, %rd211, -1;
	selp.b64 	%rd214, %rd540, %rd213, %p847;
	setp.gt.s64 	%p848, %rd609, -1;
	setp.lt.s64 	%p849, %rd609, %rd242;
	and.pred  	%p850, %p848, %p849;
	and.pred  	%p851, %p9, %p850;
	mov.f32 	%f713, 0fFF7FFFFF;
	not.pred 	%p852, %p851;
	@%p852 bra 	$L__BB16_337;
	ld.global.f32 	%f713, [%rd608+-4];
$L__BB16_337:
	setp.gt.f32 	%p853, %f713, %f390;
	selp.f32 	%f393, %f713, %f390, %p853;
	selp.b64 	%rd215, %rd211, %rd214, %p853;
	add.s64 	%rd541, %rd609, 1;
	setp.gt.s64 	%p854, %rd541, -1;
	setp.lt.s64 	%p855, %rd541, %rd242;
	and.pred  	%p856, %p854, %p855;
	and.pred  	%p857, %p9, %p856;
	mov.f32 	%f714, 0fFF7FFFFF;
	not.pred 	%p858, %p857;
	@%p858 bra 	$L__BB16_339;
	ld.global.f32 	%f714, [%rd608];
$L__BB16_339:
	setp.gt.f32 	%p859, %f714, %f393;
	selp.f32 	%f396, %f714, %f393, %p859;
	add.s64 	%rd542, %rd211, 1;
	selp.b64 	%rd216, %rd542, %rd215, %p859;
	add.s64 	%rd543, %rd609, 2;
	setp.gt.s64 	%p860, %rd543, -1;
	setp.lt.s64 	%p861, %rd543, %rd242;
	and.pred  	%p862, %p860, %p861;
	and.pred  	%p863, %p9, %p862;
	mov.f32 	%f715, 0fFF7FFFFF;
	not.pred 	%p864, %p863;
	@%p864 bra 	$L__BB16_341;
	ld.global.f32 	%f715, [%rd608+4];
$L__BB16_341:
	setp.gt.f32 	%p865, %f715, %f396;
	selp.f32 	%f399, %f715, %f396, %p865;
	add.s64 	%rd544, %rd211, 2;
	selp.b64 	%rd217, %rd544, %rd216, %p865;
	add.s64 	%rd545, %rd609, 3;
	setp.gt.s64 	%p866, %rd545, -1;
	setp.lt.s64 	%p867, %rd545, %rd242;
	and.pred  	%p868, %p866, %p867;
	and.pred  	%p869, %p9, %p868;
	mov.f32 	%f716, 0fFF7FFFFF;
	not.pred 	%p870, %p869;
	@%p870 bra 	$L__BB16_343;
	ld.global.f32 	%f716, [%rd608+8];
$L__BB16_343:
	setp.gt.f32 	%p871, %f716, %f399;
	selp.f32 	%f402, %f716, %f399, %p871;
	add.s64 	%rd546, %rd211, 3;
	selp.b64 	%rd218, %rd546, %rd217, %p871;
	add.s64 	%rd547, %rd609, 4;
	setp.gt.s64 	%p872, %rd547, -1;
	setp.lt.s64 	%p873, %rd547, %rd242;
	and.pred  	%p874, %p872, %p873;
	and.pred  	%p875, %p9, %p874;
	mov.f32 	%f717, 0fFF7FFFFF;
	not.pred 	%p876, %p875;
	@%p876 bra 	$L__BB16_345;
	ld.global.f32 	%f717, [%rd608+12];
$L__BB16_345:
	setp.gt.f32 	%p877, %f717, %f402;
	selp.f32 	%f705, %f717, %f402, %p877;
	add.s64 	%rd548, %rd211, 4;
	selp.b64 	%rd601, %rd548, %rd218, %p877;
	add.s64 	%rd610, %rd610, -8;
	add.s64 	%rd609, %rd609, 8;
	add.s64 	%rd608, %rd608, 32;
	setp.ne.s64 	%p878, %rd610, 0;
	mov.u64 	%rd612, %rd200;
	@%p878 bra 	$L__BB16_329;
$L__BB16_346:
	add.s64 	%rd225, %rd7, %rd612;
	add.s64 	%rd226, %rd225, %rd204;
	setp.gt.s64 	%p879, %rd225, -1;
	setp.lt.s64 	%p880, %rd225, %rd242;
	and.pred  	%p881, %p879, %p880;
	and.pred  	%p883, %p9, %p881;
	shl.b64 	%rd549, %rd226, 2;
	add.s64 	%rd227, %rd1, %rd549;
	mov.f32 	%f719, 0fFF7FFFFF;
	not.pred 	%p884, %p883;
	@%p884 bra 	$L__BB16_348;
	ld.global.f32 	%f719, [%rd227];
$L__BB16_348:
	setp.eq.s64 	%p885, %rd9, 1;
	setp.gt.f32 	%p886, %f719, %f705;
	selp.f32 	%f705, %f719, %f705, %p886;
	selp.b64 	%rd601, %rd226, %rd601, %p886;
	@%p885 bra 	$L__BB16_367;
	add.s64 	%rd550, %rd225, 1;
	setp.gt.s64 	%p887, %rd550, -1;
	setp.lt.s64 	%p888, %rd550, %rd242;
	and.pred  	%p889, %p887, %p888;
	and.pred  	%p890, %p9, %p889;
	mov.f32 	%f720, 0fFF7FFFFF;
	not.pred 	%p891, %p890;
	@%p891 bra 	$L__BB16_351;
	ld.global.f32 	%f720, [%rd227+4];
$L__BB16_351:
	setp.eq.s64 	%p892, %rd9, 2;
	setp.gt.f32 	%p893, %f720, %f705;
	selp.f32 	%f705, %f720, %f705, %p893;
	add.s64 	%rd551, %rd226, 1;
	selp.b64 	%rd601, %rd551, %rd601, %p893;
	@%p892 bra 	$L__BB16_367;
	add.s64 	%rd552, %rd225, 2;
	setp.gt.s64 	%p894, %rd552, -1;
	setp.lt.s64 	%p895, %rd552, %rd242;
	and.pred  	%p896, %p894, %p895;
	and.pred  	%p897, %p9, %p896;
	mov.f32 	%f721, 0fFF7FFFFF;
	not.pred 	%p898, %p897;
	@%p898 bra 	$L__BB16_354;
	ld.global.f32 	%f721, [%rd227+8];
$L__BB16_354:
	setp.eq.s64 	%p899, %rd9, 3;
	setp.gt.f32 	%p900, %f721, %f705;
	selp.f32 	%f705, %f721, %f705, %p900;
	add.s64 	%rd553, %rd226, 2;
	selp.b64 	%rd601, %rd553, %rd601, %p900;
	@%p899 bra 	$L__BB16_367;
	add.s64 	%rd554, %rd225, 3;
	setp.gt.s64 	%p901, %rd554, -1;
	setp.lt.s64 	%p902, %rd554, %rd242;
	and.pred  	%p903, %p901, %p902;
	and.pred  	%p904, %p9, %p903;
	mov.f32 	%f722, 0fFF7FFFFF;
	not.pred 	%p905, %p904;
	@%p905 bra 	$L__BB16_357;
	ld.global.f32 	%f722, [%rd227+12];
$L__BB16_357:
	setp.eq.s64 	%p906, %rd9, 4;
	setp.gt.f32 	%p907, %f722, %f705;
	selp.f32 	%f705, %f722, %f705, %p907;
	add.s64 	%rd555, %rd226, 3;
	selp.b64 	%rd601, %rd555, %rd601, %p907;
	@%p906 bra 	$L__BB16_367;
	add.s64 	%rd556, %rd225, 4;
	setp.gt.s64 	%p908, %rd556, -1;
	setp.lt.s64 	%p909, %rd556, %rd242;
	and.pred  	%p910, %p908, %p909;
	and.pred  	%p911, %p9, %p910;
	mov.f32 	%f723, 0fFF7FFFFF;
	not.pred 	%p912, %p911;
	@%p912 bra 	$L__BB16_360;
	ld.global.f32 	%f723, [%rd227+16];
$L__BB16_360:
	setp.eq.s64 	%p913, %rd9, 5;
	setp.gt.f32 	%p914, %f723, %f705;
	selp.f32 	%f705, %f723, %f705, %p914;
	add.s64 	%rd557, %rd226, 4;
	selp.b64 	%rd601, %rd557, %rd601, %p914;
	@%p913 bra 	$L__BB16_367;
	add.s64 	%rd558, %rd225, 5;
	setp.gt.s64 	%p915, %rd558, -1;
	setp.lt.s64 	%p916, %rd558, %rd242;
	and.pred  	%p917, %p915, %p916;
	and.pred  	%p918, %p9, %p917;
	mov.f32 	%f724, 0fFF7FFFFF;
	not.pred 	%p919, %p918;
	@%p919 bra 	$L__BB16_363;
	ld.global.f32 	%f724, [%rd227+20];
$L__BB16_363:
	setp.eq.s64 	%p920, %rd9, 6;
	setp.gt.f32 	%p921, %f724, %f705;
	selp.f32 	%f705, %f724, %f705, %p921;
	add.s64 	%rd559, %rd226, 5;
	selp.b64 	%rd601, %rd559, %rd601, %p921;
	@%p920 bra 	$L__BB16_367;
	add.s64 	%rd560, %rd225, 6;
	setp.gt.s64 	%p922, %rd560, -1;
	setp.lt.s64 	%p923, %rd560, %rd242;
	and.pred  	%p924, %p922, %p923;
	and.pred  	%p925, %p9, %p924;
	mov.f32 	%f725, 0fFF7FFFFF;
	not.pred 	%p926, %p925;
	@%p926 bra 	$L__BB16_366;
	ld.global.f32 	%f725, [%rd227+24];
$L__BB16_366:
	setp.gt.f32 	%p927, %f725, %f705;
	selp.f32 	%f705, %f725, %f705, %p927;
	add.s64 	%rd561, %rd226, 6;
	selp.b64 	%rd601, %rd561, %rd601, %p927;
$L__BB16_367:
	add.s64 	%rd605, %rd605, 1;
	add.s64 	%rd607, %rd607, 1;
	setp.ne.s64 	%p928, %rd607, %rd9;
	@%p928 bra 	$L__BB16_327;
$L__BB16_368:
	ld.param.u64 	%rd575, [forward_maxpool_param_12];
	ld.param.u64 	%rd573, [forward_maxpool_param_11];
	cvta.to.global.u64 	%rd562, %rd575;
	shl.b64 	%rd563, %rd5, 2;
	add.s64 	%rd564, %rd562, %rd563;
	st.global.f32 	[%rd564], %f705;
	setp.eq.s64 	%p929, %rd573, 0;
	@%p929 bra 	$L__BB16_370;
	ld.param.u64 	%rd574, [forward_maxpool_param_11];
	cvta.to.global.u64 	%rd565, %rd574;
	shl.b64 	%rd566, %rd5, 3;
	add.s64 	%rd567, %rd565, %rd566;
	st.global.u64 	[%rd567], %rd601;
$L__BB16_370:
	ret;

}
	// .globl	backward_maxpool
.visible .entry backward_maxpool(
	.param .u64 backward_maxpool_param_0,
	.param .u64 backward_maxpool_param_1,
	.param .u64 .ptr .align 1 backward_maxpool_param_2,
	.param .u64 .ptr .align 1 backward_maxpool_param_3,
	.param .u64 .ptr .align 1 backward_maxpool_param_4
)
{
	.reg .pred 	%p<4>;
	.reg .b32 	%r<10>;
	.reg .b32 	%f<4>;
	.reg .b64 	%rd<20>;

	ld.param.u64 	%rd7, [backward_maxpool_param_0];
	ld.param.u64 	%rd8, [backward_maxpool_param_1];
	ld.param.u64 	%rd4, [backward_maxpool_param_2];
	ld.param.u64 	%rd5, [backward_maxpool_param_3];
	ld.param.u64 	%rd6, [backward_maxpool_param_4];
	mov.u32 	%r1, %ntid.x;
	mov.u32 	%r2, %ctaid.x;
	mov.u32 	%r3, %tid.x;
	mad.lo.s32 	%r4, %r1, %r2, %r3;
	cvt.u64.u32 	%rd1, %r4;
	mov.u32 	%r5, %ntid.y;
	mov.u32 	%r6, %ctaid.y;
	mov.u32 	%r7, %tid.y;
	mad.lo.s32 	%r8, %r5, %r6, %r7;
	cvt.u64.u32 	%rd2, %r8;
	setp.le.s64 	%p1, %rd7, %rd1;
	setp.le.s64 	%p2, %rd8, %rd2;
	or.pred  	%p3, %p1, %p2;
	@%p3 bra 	$L__BB17_2;
	cvta.to.global.u64 	%rd9, %rd5;
	cvta.to.global.u64 	%rd10, %rd6;
	cvta.to.global.u64 	%rd11, %rd4;
	mad.lo.s64 	%rd12, %rd8, %rd1, %rd2;
	shl.b64 	%rd13, %rd12, 3;
	add.s64 	%rd14, %rd9, %rd13;
	ld.global.u64 	%rd15, [%rd14];
	shl.b64 	%rd16, %rd12, 2;
	add.s64 	%rd17, %rd10, %rd16;
	ld.global.f32 	%f1, [%rd17];
	shl.b64 	%rd18, %rd15, 2;
	add.s64 	%rd19, %rd11, %rd18;
	ld.global.f32 	%f2, [%rd19];
	add.f32 	%f3, %f1, %f2;
	st.global.f32 	[%rd19], %f3;
$L__BB17_2:
	ret;

}
	// .globl	softmaxBatch
.visible .entry softmaxBatch(
	.param .u64 softmaxBatch_param_0,
	.param .u64 softmaxBatch_param_1,
	.param .u64 .ptr .align 1 softmaxBatch_param_2,
	.param .u64 softmaxBatch_param_3,
	.param .u64 softmaxBatch_param_4,
	.param .u64 softmaxBatch_param_5,
	.param .u64 softmaxBatch_param_6,
	.param .u64 softmaxBatch_param_7,
	.param .f32 softmaxBatch_param_8,
	.param .u64 .ptr .align 1 softmaxBatch_param_9,
	.param .u64 softmaxBatch_param_10
)
{
	.reg .pred 	%p<19>;
	.reg .b32 	%r<28>;
	.reg .b32 	%f<194>;
	.reg .b64 	%rd<164>;

	ld.param.u64 	%rd71, [softmaxBatch_param_0];
	ld.param.u64 	%rd72, [softmaxBatch_param_1];
	ld.param.u64 	%rd63, [softmaxBatch_param_2];
	ld.param.u64 	%rd64, [softmaxBatch_param_3];
	ld.param.u64 	%rd65, [softmaxBatch_param_4];
	ld.param.u64 	%rd66, [softmaxBatch_param_5];
	ld.param.u64 	%rd67, [softmaxBatch_param_6];
	ld.param.u64 	%rd68, [softmaxBatch_param_7];
	ld.param.f32 	%f16, [softmaxBatch_param_8];
	ld.param.u64 	%rd69, [softmaxBatch_param_9];
	ld.param.u64 	%rd70, [softmaxBatch_param_10];
	mov.u32 	%r1, %ntid.x;
	mov.u32 	%r2, %ctaid.x;
	mov.u32 	%r3, %tid.x;
	mad.lo.s32 	%r4, %r1, %r2, %r3;
	cvt.u64.u32 	%rd1, %r4;
	mov.u32 	%r5, %ntid.y;
	mov.u32 	%r6, %ctaid.y;
	mov.u32 	%r7, %tid.y;
	mad.lo.s32 	%r8, %r5, %r6, %r7;
	cvt.u64.u32 	%rd2, %r8;
	setp.le.s64 	%p1, %rd71, %rd1;
	setp.le.s64 	%p2, %rd72, %rd2;
	or.pred  	%p3, %p1, %p2;
	@%p3 bra 	$L__BB18_22;
	cvta.to.global.u64 	%rd3, %rd63;
	cvta.to.global.u64 	%rd4, %rd69;
	mul.lo.s64 	%rd5, %rd66, %rd1;
	add.s64 	%rd74, %rd5, %rd64;
	mul.lo.s64 	%rd6, %rd67, %rd2;
	add.s64 	%rd7, %rd74, %rd6;
	shl.b64 	%rd75, %rd7, 2;
	add.s64 	%rd8, %rd3, %rd75;
	add.s64 	%rd76, %rd6, %rd5;
	add.s64 	%rd9, %rd76, %rd70;
	ld.global.f32 	%f187, [%rd8];
	setp.lt.s64 	%p4, %rd65, 2;
	@%p4 bra 	$L__BB18_8;
	add.s64 	%rd10, %rd65, -1;
	add.s64 	%rd78, %rd65, -2;
	and.b64  	%rd149, %rd10, 7;
	setp.lt.u64 	%p5, %rd78, 7;
	mov.b64 	%rd152, 1;
	@%p5 bra 	$L__BB18_5;
	and.b64  	%rd80, %rd10, -8;
	neg.s64 	%rd12, %rd80;
	shl.b64 	%rd13, %rd68, 2;
	add.s64 	%rd82, %rd13, %rd75;
	add.s64 	%rd151, %rd3, %rd82;
	shl.b64 	%rd15, %rd68, 5;
	mov.b64 	%rd152, 1;
$L__BB18_4:
	.pragma "nounroll";
	ld.global.f32 	%f18, [%rd151];
	max.f32 	%f19, %f187, %f18;
	add.s64 	%rd83, %rd151, %rd13;
	ld.global.f32 	%f20, [%rd83];
	max.f32 	%f21, %f19, %f20;
	add.s64 	%rd84, %rd83, %rd13;
	ld.global.f32 	%f22, [%rd84];
	max.f32 	%f23, %f21, %f22;
	add.s64 	%rd85, %rd84, %rd13;
	ld.global.f32 	%f24, [%rd85];
	max.f32 	%f25, %f23, %f24;
	add.s64 	%rd86, %rd85, %rd13;
	ld.global.f32 	%f26, [%rd86];
	max.f32 	%f27, %f25, %f26;
	add.s64 	%rd87, %rd86, %rd13;
	ld.global.f32 	%f28, [%rd87];
	max.f32 	%f29, %f27, %f28;
	add.s64 	%rd88, %rd87, %rd13;
	ld.global.f32 	%f30, [%rd88];
	max.f32 	%f31, %f29, %f30;
	add.s64 	%rd89, %rd88, %rd13;
	ld.global.f32 	%f32, [%rd89];
	max.f32 	%f187, %f31, %f32;
	add.s64 	%rd152, %rd152, 8;
	add.s64 	%rd90, %rd12, %rd152;
	add.s64 	%rd151, %rd151, %rd15;
	setp.eq.s64 	%p6, %rd90, 1;
	@%p6 bra 	$L__BB18_5;
	bra.uni 	$L__BB18_4;
$L__BB18_5:
	setp.eq.s64 	%p7, %rd149, 0;
	@%p7 bra 	$L__BB18_8;
	mul.lo.s64 	%rd91, %rd152, %rd68;
	shl.b64 	%rd92, %rd91, 2;
	add.s64 	%rd94, %rd92, %rd75;
	add.s64 	%rd150, %rd3, %rd94;
	shl.b64 	%rd18, %rd68, 2;
$L__BB18_7:
	.pragma "nounroll";
	ld.global.f32 	%f33, [%rd150];
	max.f32 	%f187, %f187, %f33;
	add.s64 	%rd150, %rd150, %rd18;
	add.s64 	%rd149, %rd149, -1;
	setp.ne.s64 	%p8, %rd149, 0;
	@%p8 bra 	$L__BB18_7;
$L__BB18_8:
	setp.lt.s64 	%p9, %rd65, 1;
	mov.f32 	%f192, 0f00000000;
	@%p9 bra 	$L__BB18_15;
	and.b64  	%rd154, %rd65, 7;
	setp.lt.u64 	%p10, %rd65, 8;
	mov.f32 	%f192, 0f00000000;
	mov.b64 	%rd153, 0;
	@%p10 bra 	$L__BB18_12;
	and.b64  	%rd153, %rd65, 9223372036854775800;
	shl.b64 	%rd97, %rd70, 2;
	add.s64 	%rd25, %rd4, %rd97;
	shl.b64 	%rd98, %rd6, 2;
	shl.b64 	%rd99, %rd5, 2;
	add.s64 	%rd156, %rd98, %rd99;
	shl.b64 	%rd100, %rd64, 2;
	add.s64 	%rd27, %rd3, %rd100;
	mov.f32 	%f192, 0f00000000;
	mov.b64 	%rd158, 0;
	mov.u64 	%rd157, %rd153;
$L__BB18_11:
	.pragma "nounroll";
	mul.lo.s64 	%rd101, %rd158, %rd68;
	shl.b64 	%rd102, %rd101, 2;
	add.s64 	%rd103, %rd8, %rd102;
	add.s64 	%rd104, %rd27, %rd156;
	ld.global.f32 	%f38, [%rd104];
	sub.f32 	%f39, %f38, %f187;
	div.rn.f32 	%f40, %f39, %f16;
	fma.rn.f32 	%f41, %f40, 0f3BBB989D, 0f3F000000;
	cvt.sat.f32.f32 	%f42, %f41;
	mov.f32 	%f43, 0f4B400001;
	mov.f32 	%f44, 0f437C0000;
	fma.rm.f32 	%f45, %f42, %f44, %f43;
	add.f32 	%f46, %f45, 0fCB40007F;
	neg.f32 	%f47, %f46;
	fma.rn.f32 	%f48, %f40, 0f3FB8AA3B, %f47;
	fma.rn.f32 	%f49, %f40, 0f32A57060, %f48;
	mov.b32 	%r10, %f45;
	shl.b32 	%r11, %r10, 23;
	mov.b32 	%f50, %r11;
	ex2.approx.ftz.f32 	%f51, %f49;
	mul.f32 	%f52, %f51, %f50;
	add.f32 	%f53, %f192, %f52;
	shl.b64 	%rd105, %rd9, 2;
	add.s64 	%rd106, %rd4, %rd105;
	add.s64 	%rd107, %rd106, %rd102;
	add.s64 	%rd108, %rd25, %rd156;
	st.global.f32 	[%rd108], %f52;
	shl.b64 	%rd109, %rd68, 2;
	add.s64 	%rd110, %rd103, %rd109;
	ld.global.f32 	%f54, [%rd110];
	sub.f32 	%f55, %f54, %f187;
	div.rn.f32 	%f56, %f55, %f16;
	fma.rn.f32 	%f57, %f56, 0f3BBB989D, 0f3F000000;
	cvt.sat.f32.f32 	%f58, %f57;
	fma.rm.f32 	%f59, %f58, %f44, %f43;
	add.f32 	%f60, %f59, 0fCB40007F;
	neg.f32 	%f61, %f60;
	fma.rn.f32 	%f62, %f56, 0f3FB8AA3B, %f61;
	fma.rn.f32 	%f63, %f56, 0f32A57060, %f62;
	mov.b32 	%r12, %f59;
	shl.b32 	%r13, %r12, 23;
	mov.b32 	%f64, %r13;
	ex2.approx.ftz.f32 	%f65, %f63;
	mul.f32 	%f66, %f65, %f64;
	add.f32 	%f67, %f53, %f66;
	add.s64 	%rd111, %rd107, %rd109;
	st.global.f32 	[%rd111], %f66;
	add.s64 	%rd112, %rd110, %rd109;
	ld.global.f32 	%f68, [%rd112];
	sub.f32 	%f69, %f68, %f187;
	div.rn.f32 	%f70, %f69, %f16;
	fma.rn.f32 	%f71, %f70, 0f3BBB989D, 0f3F000000;
	cvt.sat.f32.f32 	%f72, %f71;
	fma.rm.f32 	%f73, %f72, %f44, %f43;
	add.f32 	%f74, %f73, 0fCB40007F;
	neg.f32 	%f75, %f74;
	fma.rn.f32 	%f76, %f70, 0f3FB8AA3B, %f75;
	fma.rn.f32 	%f77, %f70, 0f32A57060, %f76;
	mov.b32 	%r14, %f73;
	shl.b32 	%r15, %r14, 23;
	mov.b32 	%f78, %r15;
	ex2.approx.ftz.f32 	%f79, %f77;
	mul.f32 	%f80, %f79, %f78;
	add.f32 	%f81, %f67, %f80;
	add.s64 	%rd113, %rd111, %rd109;
	st.global.f32 	[%rd113], %f80;
	add.s64 	%rd114, %rd112, %rd109;
	ld.global.f32 	%f82, [%rd114];
	sub.f32 	%f83, %f82, %f187;
	div.rn.f32 	%f84, %f83, %f16;
	fma.rn.f32 	%f85, %f84, 0f3BBB989D, 0f3F000000;
	cvt.sat.f32.f32 	%f86, %f85;
	fma.rm.f32 	%f87, %f86, %f44, %f43;
	add.f32 	%f88, %f87, 0fCB40007F;
	neg.f32 	%f89, %f88;
	fma.rn.f32 	%f90, %f84, 0f3FB8AA3B, %f89;
	fma.rn.f32 	%f91, %f84, 0f32A57060, %f90;
	mov.b32 	%r16, %f87;
	shl.b32 	%r17, %r16, 23;
	mov.b32 	%f92, %r17;
	ex2.approx.ftz.f32 	%f93, %f91;
	mul.f32 	%f94, %f93, %f92;
	add.f32 	%f95, %f81, %f94;
	add.s64 	%rd115, %rd113, %rd109;
	st.global.f32 	[%rd115], %f94;
	add.s64 	%rd116, %rd114, %rd109;
	ld.global.f32 	%f96, [%rd116];
	sub.f32 	%f97, %f96, %f187;
	div.rn.f32 	%f98, %f97, %f16;
	fma.rn.f32 	%f99, %f98, 0f3BBB989D, 0f3F000000;
	cvt.sat.f32.f32 	%f100, %f99;
	fma.rm.f32 	%f101, %f100, %f44, %f43;
	add.f32 	%f102, %f101, 0fCB40007F;
	neg.f32 	%f103, %f102;
	fma.rn.f32 	%f104, %f98, 0f3FB8AA3B, %f103;
	fma.rn.f32 	%f105, %f98, 0f32A57060, %f104;
	mov.b32 	%r18, %f101;
	shl.b32 	%r19, %r18, 23;
	mov.b32 	%f106, %r19;
	ex2.approx.ftz.f32 	%f107, %f105;
	mul.f32 	%f108, %f107, %f106;
	add.f32 	%f109, %f95, %f108;
	add.s64 	%rd117, %rd115, %rd109;
	st.global.f32 	[%rd117], %f108;
	add.s64 	%rd118, %rd116, %rd109;
	ld.global.f32 	%f110, [%rd118];
	sub.f32 	%f111, %f110, %f187;
	div.rn.f32 	%f112, %f111, %f16;
	fma.rn.f32 	%f113, %f112, 0f3BBB989D, 0f3F000000;
	cvt.sat.f32.f32 	%f114, %f113;
	fma.rm.f32 	%f115, %f114, %f44, %f43;
	add.f32 	%f116, %f115, 0fCB40007F;
	neg.f32 	%f117, %f116;
	fma.rn.f32 	%f118, %f112, 0f3FB8AA3B, %f117;
	fma.rn.f32 	%f119, %f112, 0f32A57060, %f118;
	mov.b32 	%r20, %f115;
	shl.b32 	%r21, %r20, 23;
	mov.b32 	%f120, %r21;
	ex2.approx.ftz.f32 	%f121, %f119;
	mul.f32 	%f122, %f121, %f120;
	add.f32 	%f123, %f109, %f122;
	add.s64 	%rd119, %rd117, %rd109;
	st.global.f32 	[%rd119], %f122;
	add.s64 	%rd120, %rd118, %rd109;
	ld.global.f32 	%f124, [%rd120];
	sub.f32 	%f125, %f124, %f187;
	div.rn.f32 	%f126, %f125, %f16;
	fma.rn.f32 	%f127, %f126, 0f3BBB989D, 0f3F000000;
	cvt.sat.f32.f32 	%f128, %f127;
	fma.rm.f32 	%f129, %f128, %f44, %f43;
	add.f32 	%f130, %f129, 0fCB40007F;
	neg.f32 	%f131, %f130;
	fma.rn.f32 	%f132, %f126, 0f3FB8AA3B, %f131;
	fma.rn.f32 	%f133, %f126, 0f32A57060, %f132;
	mov.b32 	%r22, %f129;
	shl.b32 	%r23, %r22, 23;
	mov.b32 	%f134, %r23;
	ex2.approx.ftz.f32 	%f135, %f133;
	mul.f32 	%f136, %f135, %f134;
	add.f32 	%f137, %f123, %f136;
	add.s64 	%rd121, %rd119, %rd109;
	st.global.f32 	[%rd121], %f136;
	add.s64 	%rd122, %rd120, %rd109;
	ld.global.f32 	%f138, [%rd122];
	sub.f32 	%f139, %f138, %f187;
	div.rn.f32 	%f140, %f139, %f16;
	fma.rn.f32 	%f141, %f140, 0f3BBB989D, 0f3F000000;
	cvt.sat.f32.f32 	%f142, %f141;
	fma.rm.f32 	%f143, %f142, %f44, %f43;
	add.f32 	%f144, %f143, 0fCB40007F;
	neg.f32 	%f145, %f144;
	fma.rn.f32 	%f146, %f140, 0f3FB8AA3B, %f145;
	fma.rn.f32 	%f147, %f140, 0f32A57060, %f146;
	mov.b32 	%r24, %f143;
	shl.b32 	%r25, %r24, 23;
	mov.b32 	%f148, %r25;
	ex2.approx.ftz.f32 	%f149, %f147;
	mul.f32 	%f150, %f149, %f148;
	add.f32 	%f192, %f137, %f150;
	add.s64 	%rd123, %rd121, %rd109;
	st.global.f32 	[%rd123], %f150;
	add.s64 	%rd158, %rd158, 8;
	add.s64 	%rd157, %rd157, -8;
	shl.b64 	%rd124, %rd68, 5;
	add.s64 	%rd156, %rd156, %rd124;
	setp.eq.s64 	%p11, %rd157, 0;
	@%p11 bra 	$L__BB18_12;
	bra.uni 	$L__BB18_11;
$L__BB18_12:
	setp.eq.s64 	%p12, %rd154, 0;
	@%p12 bra 	$L__BB18_15;
	mul.lo.s64 	%rd125, %rd153, %rd68;
	shl.b64 	%rd126, %rd125, 2;
	shl.b64 	%rd127, %rd70, 2;
	add.s64 	%rd128, %rd126, %rd127;
	add.s64 	%rd33, %rd4, %rd128;
	shl.b64 	%rd129, %rd6, 2;
	shl.b64 	%rd130, %rd5, 2;
	add.s64 	%rd155, %rd129, %rd130;
	shl.b64 	%rd35, %rd68, 2;
	shl.b64 	%rd131, %rd64, 2;
	add.s64 	%rd132, %rd126, %rd131;
	add.s64 	%rd36, %rd3, %rd132;
$L__BB18_14:
	.pragma "nounroll";
	add.s64 	%rd133, %rd36, %rd155;
	ld.global.f32 	%f151, [%rd133];
	sub.f32 	%f152, %f151, %f187;
	div.rn.f32 	%f153, %f152, %f16;
	fma.rn.f32 	%f154, %f153, 0f3BBB989D, 0f3F000000;
	cvt.sat.f32.f32 	%f155, %f154;
	mov.f32 	%f156, 0f4B400001;
	mov.f32 	%f157, 0f437C0000;
	fma.rm.f32 	%f158, %f155, %f157, %f156;
	add.f32 	%f159, %f158, 0fCB40007F;
	neg.f32 	%f160, %f159;
	fma.rn.f32 	%f161, %f153, 0f3FB8AA3B, %f160;
	fma.rn.f32 	%f162, %f153, 0f32A57060, %f161;
	mov.b32 	%r26, %f158;
	shl.b32 	%r27, %r26, 23;
	mov.b32 	%f163, %r27;
	ex2.approx.ftz.f32 	%f164, %f162;
	mul.f32 	%f165, %f164, %f163;
	add.f32 	%f192, %f192, %f165;
	add.s64 	%rd134, %rd33, %rd155;
	st.global.f32 	[%rd134], %f165;
	add.s64 	%rd155, %rd155, %rd35;
	add.s64 	%rd154, %rd154, -1;
	setp.ne.s64 	%p13, %rd154, 0;
	@%p13 bra 	$L__BB18_14;
$L__BB18_15:
	setp.lt.s64 	%p14, %rd65, 1;
	@%p14 bra 	$L__BB18_22;
	and.b64  	%rd162, %rd65, 7;
	setp.lt.u64 	%p15, %rd65, 8;
	mov.b64 	%rd161, 0;
	@%p15 bra 	$L__BB18_19;
	shl.b64 	%rd136, %rd9, 2;
	add.s64 	%rd159, %rd4, %rd136;
	and.b64  	%rd161, %rd65, 9223372036854775800;
	shl.b64 	%rd44, %rd68, 5;
	shl.b64 	%rd45, %rd68, 2;
	mov.u64 	%rd160, %rd161;
$L__BB18_18:
	.pragma "nounroll";
	ld.global.f32 	%f166, [%rd159];
	div.rn.f32 	%f167, %f166, %f192;
	st.global.f32 	[%rd159], %f167;
	add.s64 	%rd137, %rd159, %rd45;
	ld.global.f32 	%f168, [%rd137];
	div.rn.f32 	%f169, %f168, %f192;
	st.global.f32 	[%rd137], %f169;
	add.s64 	%rd138, %rd137, %rd45;
	ld.global.f32 	%f170, [%rd138];
	div.rn.f32 	%f171, %f170, %f192;
	st.global.f32 	[%rd138], %f171;
	add.s64 	%rd139, %rd138, %rd45;
	ld.global.f32 	%f172, [%rd139];
	div.rn.f32 	%f173, %f172, %f192;
	st.global.f32 	[%rd139], %f173;
	add.s64 	%rd140, %rd139, %rd45;
	ld.global.f32 	%f174, [%rd140];
	div.rn.f32 	%f175, %f174, %f192;
	st.global.f32 	[%rd140], %f175;
	add.s64 	%rd141, %rd140, %rd45;
	ld.global.f32 	%f176, [%rd141];
	div.rn.f32 	%f177, %f176, %f192;
	st.global.f32 	[%rd141], %f177;
	add.s64 	%rd142, %rd141, %rd45;
	ld.global.f32 	%f178, [%rd142];
	div.rn.f32 	%f179, %f178, %f192;
	st.global.f32 	[%rd142], %f179;
	add.s64 	%rd143, %rd142, %rd45;
	ld.global.f32 	%f180, [%rd143];
	div.rn.f32 	%f181, %f180, %f192;
	st.global.f32 	[%rd143], %f181;
	add.s64 	%rd160, %rd160, -8;
	add.s64 	%rd159, %rd159, %rd44;
	setp.ne.s64 	%p16, %rd160, 0;
	@%p16 bra 	$L__BB18_18;
$L__BB18_19:
	setp.eq.s64 	%p17, %rd162, 0;
	@%p17 bra 	$L__BB18_22;
	mul.lo.s64 	%rd144, %rd161, %rd68;
	shl.b64 	%rd145, %rd144, 2;
	shl.b64 	%rd146, %rd9, 2;
	add.s64 	%rd147, %rd145, %rd146;
	add.s64 	%rd163, %rd4, %rd147;
	shl.b64 	%rd58, %rd68, 2;
$L__BB18_21:
	.pragma "nounroll";
	ld.global.f32 	%f182, [%rd163];
	div.rn.f32 	%f183, %f182, %f192;
	st.global.f32 	[%rd163], %f183;
	add.s64 	%rd163, %rd163, %rd58;
	add.s64 	%rd162, %rd162, -1;
	setp.ne.s64 	%p18, %rd162, 0;
	@%p18 bra 	$L__BB18_21;
$L__BB18_22:
	ret;

}
	// .globl	crossEntropySoftmax
.visible .entry crossEntropySoftmax(
	.param .u64 crossEntropySoftmax_param_0,
	.param .u64 .ptr .align 1 crossEntropySoftmax_param_1,
	.param .u64 .ptr .align 1 crossEntropySoftmax_param_2,
	.param .u64 .ptr .align 1 crossEntropySoftmax_param_3,
	.param .u64 .ptr .align 1 crossEntropySoftmax_param_4
)
{
	.reg .pred 	%p<4>;
	.reg .b32 	%r<10>;
	.reg .b32 	%f<23>;
	.reg .b64 	%rd<20>;

	ld.param.u64 	%rd6, [crossEntropySoftmax_param_0];
	ld.param.u64 	%rd3, [crossEntropySoftmax_param_1];
	ld.param.u64 	%rd4, [crossEntropySoftmax_param_2];
	ld.param.u64 	%rd5, [crossEntropySoftmax_param_3];
	ld.param.u64 	%rd7, [crossEntropySoftmax_param_4];
	cvta.to.global.u64 	%rd1, %rd7;
	mov.u32 	%r1, %ntid.x;
	mov.u32 	%r2, %ctaid.x;
	mov.u32 	%r3, %tid.x;
	mad.lo.s32 	%r4, %r1, %r2, %r3;
	cvt.u64.u32 	%rd2, %r4;
	setp.le.s64 	%p1, %rd6, %rd2;
	@%p1 bra 	$L__BB19_5;
	cvta.to.global.u64 	%rd8, %rd4;
	cvta.to.global.u64 	%rd9, %rd3;
	shl.b64 	%rd10, %rd2, 2;
	add.s64 	%rd11, %rd8, %rd10;
	ld.global.f32 	%f1, [%rd11];
	add.s64 	%rd12, %rd9, %rd10;
	ld.global.f32 	%f2, [%rd12];
	setp.eq.f32 	%p2, %f1, 0f00000000;
	@%p2 bra 	$L__BB19_3;
	max.f32 	%f3, %f2, 0f358637BD;
	mov.b32 	%r6, %f3;
	add.s32 	%r7, %r6, -1059760811;
	and.b32  	%r8, %r7, -8388608;
	sub.s32 	%r9, %r6, %r8;
	mov.b32 	%f4, %r9;
	cvt.rn.f32.s32 	%f5, %r8;
	fma.rn.f32 	%f6, %f5, 0f34000000, 0f00000000;
	add.f32 	%f7, %f4, 0fBF800000;
	fma.rn.f32 	%f8, %f7, 0fBE055027, 0f3E1039F6;
	fma.rn.f32 	%f9, %f8, %f7, 0fBDF8CDCC;
	fma.rn.f32 	%f10, %f9, %f7, 0f3E0F2955;
	fma.rn.f32 	%f11, %f10, %f7, 0fBE2AD8B9;
	fma.rn.f32 	%f12, %f11, %f7, 0f3E4CED0B;
	fma.rn.f32 	%f13, %f12, %f7, 0fBE7FFF22;
	fma.rn.f32 	%f14, %f13, %f7, 0f3EAAAA78;
	fma.rn.f32 	%f15, %f14, %f7, 0fBF000000;
	mul.f32 	%f16, %f7, %f15;
	fma.rn.f32 	%f17, %f16, %f7, %f7;
	fma.rn.f32 	%f18, %f6, 0f3F317218, %f17;
	setp.gt.u32 	%p3, %r6, 2139095039;
	fma.rn.f32 	%f19, %f3, 0f7F800000, 0f7F800000;
	selp.f32 	%f20, %f19, %f18, %p3;
	neg.f32 	%f21, %f20;
	add.s64 	%rd16, %rd1, %rd10;
	st.global.f32 	[%rd16], %f21;
	bra.uni 	$L__BB19_4;
$L__BB19_3:
	add.s64 	%rd14, %rd1, %rd10;
	mov.b32 	%r5, 0;
	st.global.u32 	[%rd14], %r5;
$L__BB19_4:
	sub.f32 	%f22, %f1, %f2;
	cvta.to.global.u64 	%rd17, %rd5;
	add.s64 	%rd19, %rd17, %rd10;
	st.global.f32 	[%rd19], %f22;
$L__BB19_5:
	ret;

}
	// .globl	im2col
.visible .entry im2col(
	.param .u64 im2col_param_0,
	.param .u64 im2col_param_1,
	.param .u64 im2col_param_2,
	.param .u64 im2col_param_3,
	.param .u64 im2col_param_4,
	.param .u64 im2col_param_5,
	.param .u64 im2col_param_6,
	.param .u64 im2col_param_7,
	.param .u64 im2col_param_8,
	.param .u64 im2col_param_9,
	.param .u64 .ptr .align 1 im2col_param_10,
	.param .u64 im2col_param_11,
	.param .u64 .ptr .align 1 im2col_param_12,
	.param .u64 im2col_param_13,
	.param .u64 im2col_param_14
)
{
	.reg .pred 	%p<1547>;
	.reg .b32 	%r<63>;
	.reg .b32 	%f<2431>;
	.reg .b64 	%rd<6652>;

	ld.param.u64 	%rd2728, [im2col_param_1];
	ld.param.u64 	%rd2730, [im2col_param_3];
	ld.param.u64 	%rd2731, [im2col_param_4];
	ld.param.u64 	%rd2732, [im2col_param_5];
	ld.param.u64 	%rd2733, [im2col_param_6];
	ld.param.u64 	%rd2734, [im2col_param_7];
	ld.param.u64 	%rd2735, [im2col_param_8];
	ld.param.u64 	%rd2736, [im2col_param_9];
	ld.param.u64 	%rd2741, [im2col_param_10];
	ld.param.u64 	%rd2737, [im2col_param_11];
	ld.param.u64 	%rd2738, [im2col_param_12];
	cvta.to.global.u64 	%rd1, %rd2738;
	cvta.to.global.u64 	%rd2, %rd2741;
	mov.u32 	%r1, %ntid.x;
	mov.u32 	%r2, %nctaid.x;
	mul.lo.s32 	%r3, %r1, %r2;
	cvt.u64.u32 	%rd3, %r3;
	mov.u32 	%r4, %ntid.y;
	mov.u32 	%r5, %ctaid.y;
	mov.u32 	%r6, %tid.y;
	mad.lo.s32 	%r7, %r4, %r5, %r6;
	cvt.u64.u32 	%rd4, %r7;
	shl.b64 	%rd5, %rd2732, 1;
	add.s64 	%rd2742, %rd5, %rd2728;
	add.s64 	%rd2743, %rd2730, -1;
	mul.lo.s64 	%rd2744, %rd2736, %rd2743;
	not.b64 	%rd2745, %rd2744;
	add.s64 	%rd6, %rd2742, %rd2745;
	or.b64  	%rd2746, %rd6, %rd2734;
	and.b64  	%rd2747, %rd2746, -4294967296;
	setp.ne.s64 	%p1, %rd2747, 0;
	@%p1 bra 	$L__BB20_2;
	cvt.u32.u64 	%r8, %rd2734;
	cvt.u32.u64 	%r9, %rd6;
	div.u32 	%r10, %r9, %r8;
	cvt.u64.u32 	%rd6026, %r10;
	bra.uni 	$L__BB20_3;
$L__BB20_2:
	div.s64 	%rd6026, %rd6, %rd2734;
$L__BB20_3:
	ld.param.u64 	%rd5971, [im2col_param_2];
	ld.param.u64 	%rd5952, [im2col_param_0];
	add.s64 	%rd10, %rd6026, 1;
	shl.b64 	%rd11, %rd2731, 1;
	add.s64 	%rd2748, %rd11, %rd5952;
	add.s64 	%rd2749, %rd5971, -1;
	mul.lo.s64 	%rd2750, %rd2735, %rd2749;
	not.b64 	%rd2751, %rd2750;
	add.s64 	%rd12, %rd2748, %rd2751;
	or.b64  	%rd2752, %rd12, %rd2733;
	and.b64  	%rd2753, %rd2752, -4294967296;
	setp.ne.s64 	%p2, %rd2753, 0;
	@%p2 bra 	$L__BB20_5;
	cvt.u32.u64 	%r11, %rd2733;
	cvt.u32.u64 	%r12, %rd12;
	div.u32 	%r13, %r12, %r11;
	cvt.u64.u32 	%rd6027, %r13;
	bra.uni 	$L__BB20_6;
$L__BB20_5:
	div.s64 	%rd6027, %rd12, %rd2733;
$L__BB20_6:
	add.s64 	%rd16, %rd6027, 1;
	sub.s64 	%rd17, %rd10, %rd5;
	and.b64  	%rd2754, %rd2730, -4294967296;
	setp.ne.s64 	%p3, %rd2754, 0;
	@%p3 bra 	$L__BB20_8;
	cvt.u32.u64 	%r14, %rd2730;
	cvt.u32.u64 	%r15, %rd4;
	div.u32 	%r16, %r15, %r14;
	mul.lo.s32 	%r17, %r16, %r14;
	sub.s32 	%r18, %r15, %r17;
	cvt.u64.u32 	%rd6028, %r16;
	cvt.u64.u32 	%rd6029, %r18;
	bra.uni 	$L__BB20_9;
$L__BB20_8:
	div.s64 	%rd6028, %rd4, %rd2730;
	mul.lo.s64 	%rd2755, %rd6028, %rd2730;
	sub.s64 	%rd6029, %rd4, %rd2755;
$L__BB20_9:
	ld.param.u64 	%rd6017, [im2col_param_14];
	setp.lt.s64 	%p4, %rd6017, 1;
	@%p4 bra 	$L__BB20_1736;
	mul.lo.s64 	%rd2756, %rd6028, %rd2735;
	sub.s64 	%rd24, %rd2756, %rd2731;
	sub.s64 	%rd2757, %rd2737, %rd2732;
	mad.lo.s64 	%rd25, %rd6029, %rd2736, %rd2757;
	sub.s64 	%rd26, %rd16, %rd2731;
	setp.ge.s64 	%p5, %rd2731, %rd26;
	mul.lo.s64 	%rd27, %rd2733, %rd2728;
	mul.lo.s64 	%rd28, %rd2734, %rd2732;
	sub.s64 	%rd29, %rd10, %rd2732;
	@%p5 bra 	$L__BB20_1736;
	setp.ne.s64 	%p6, %rd2734, 1;
	@%p6 bra 	$L__BB20_955;
	setp.lt.s64 	%p777, %rd17, 1;
	@%p777 bra 	$L__BB20_1736;
	ld.param.u64 	%rd6022, [im2col_param_14];
	sub.s64 	%rd30, %rd6026, %rd5;
	sub.s64 	%rd31, %rd16, %rd11;
	sub.s64 	%rd32, %rd6027, %rd11;
	setp.lt.u64 	%p778, %rd6022, 8;
	mov.b64 	%rd6232, 0;
	@%p778 bra 	$L__BB20_759;
	and.b64  	%rd33, %rd31, 7;
	and.b64  	%rd34, %rd17, 7;
	and.b64  	%rd35, %rd17, 9223372036854775800;
	mov.b64 	%rd6030, 0;
	mov.u32 	%r56, %ctaid.x;
	mov.u32 	%r57, %tid.x;
	mad.lo.s32 	%r58, %r1, %r56, %r57;
$L__BB20_15:
	.pragma "nounroll";
	ld.param.u64 	%rd6008, [im2col_param_13];
	ld.param.u64 	%rd5981, [im2col_param_2];
	ld.param.u64 	%rd5962, [im2col_param_0];
	setp.eq.s64 	%p779, %rd33, 0;
	cvt.u64.u32 	%rd4565, %r58;
	mad.lo.s64 	%rd37, %rd6030, %rd3, %rd4565;
	mad.lo.s64 	%rd4566, %rd37, %rd5962, %rd24;
	mad.lo.s64 	%rd38, %rd4566, %rd2728, %rd25;
	mad.lo.s64 	%rd4567, %rd37, %rd5981, %rd6028;
	mad.lo.s64 	%rd4568, %rd4567, %rd2730, %rd6029;
	mad.lo.s64 	%rd4569, %rd4568, %rd16, %rd2732;
	mad.lo.s64 	%rd4570, %rd4569, %rd6026, %rd4569;
	add.s64 	%rd4571, %rd4570, %rd6008;
	shl.b64 	%rd4572, %rd4571, 2;
	add.s64 	%rd6214, %rd1, %rd4572;
	mov.u64 	%rd6211, %rd2731;
	@%p779 bra 	$L__BB20_29;
	mov.b64 	%rd6208, 0;
	mov.u64 	%rd6211, %rd2731;
$L__BB20_17:
	.pragma "nounroll";
	setp.lt.u64 	%p780, %rd30, 7;
	mov.b64 	%rd6210, 0;
	@%p780 bra 	$L__BB20_20;
	mov.b64 	%rd6209, 0;
$L__BB20_19:
	.pragma "nounroll";
	mad.lo.s64 	%rd4576, %rd27, %rd6211, %rd28;
	add.s64 	%rd4577, %rd4576, %rd38;
	add.s64 	%rd4578, %rd6209, %rd4577;
	shl.b64 	%rd4579, %rd4578, 2;
	add.s64 	%rd4580, %rd2, %rd4579;
	ld.global.f32 	%f1216, [%rd4580];
	add.s64 	%rd4581, %rd6209, %rd2732;
	shl.b64 	%rd4582, %rd4581, 2;
	add.s64 	%rd4583, %rd6214, %rd4582;
	st.global.f32 	[%rd4583], %f1216;
	ld.global.f32 	%f1217, [%rd4580+4];
	st.global.f32 	[%rd4583+4], %f1217;
	ld.global.f32 	%f1218, [%rd4580+8];
	st.global.f32 	[%rd4583+8], %f1218;
	ld.global.f32 	%f1219, [%rd4580+12];
	st.global.f32 	[%rd4583+12], %f1219;
	ld.global.f32 	%f1220, [%rd4580+16];
	st.global.f32 	[%rd4583+16], %f1220;
	ld.global.f32 	%f1221, [%rd4580+20];
	st.global.f32 	[%rd4583+20], %f1221;
	ld.global.f32 	%f1222, [%rd4580+24];
	st.global.f32 	[%rd4583+24], %f1222;
	ld.global.f32 	%f1223, [%rd4580+28];
	st.global.f32 	[%rd4583+28], %f1223;
	add.s64 	%rd6209, %rd6209, 8;
	setp.ne.s64 	%p781, %rd6209, %rd35;
	mov.u64 	%rd6210, %rd35;
	@%p781 bra 	$L__BB20_19;
$L__BB20_20:
	setp.eq.s64 	%p782, %rd34, 0;
	@%p782 bra 	$L__BB20_28;
	setp.eq.s64 	%p783, %rd34, 1;
	mad.lo.s64 	%rd4584, %rd27, %rd6211, %rd28;
	add.s64 	%rd4585, %rd6210, %rd4584;
	add.s64 	%rd4586, %rd38, %rd4585;
	shl.b64 	%rd4587, %rd4586, 2;
	add.s64 	%rd570, %rd2, %rd4587;
	ld.global.f32 	%f1224, [%rd570];
	add.s64 	%rd4588, %rd6210, %rd2732;
	shl.b64 	%rd4589, %rd4588, 2;
	add.s64 	%rd571, %rd6214, %rd4589;
	st.global.f32 	[%rd571], %f1224;
	@%p783 bra 	$L__BB20_28;
	setp.eq.s64 	%p784, %rd34, 2;
	ld.global.f32 	%f1225, [%rd570+4];
	st.global.f32 	[%rd571+4], %f1225;
	@%p784 bra 	$L__BB20_28;
	setp.eq.s64 	%p785, %rd34, 3;
	ld.global.f32 	%f1226, [%rd570+8];
	st.global.f32 	[%rd571+8], %f1226;
	@%p785 bra 	$L__BB20_28;
	setp.eq.s64 	%p786, %rd34, 4;
	ld.global.f32 	%f1227, [%rd570+12];
	st.global.f32 	[%rd571+12], %f1227;
	@%p786 bra 	$L__BB20_28;
	setp.eq.s64 	%p787, %rd34, 5;
	ld.global.f32 	%f1228, [%rd570+16];
	st.global.f32 	[%rd571+16], %f1228;
	@%p787 bra 	$L__BB20_28;
	setp.eq.s64 	%p788, %rd34, 6;
	ld.global.f32 	%f1229, [%rd570+20];
	st.global.f32 	[%rd571+20], %f1229;
	@%p788 bra 	$L__BB20_28;
	ld.global.f32 	%f1230, [%rd570+24];
	st.global.f32 	[%rd571+24], %f1230;
$L__BB20_28:
	shl.b64 	%rd4590, %rd6026, 2;
	add.s64 	%rd4591, %rd6214, %rd4590;
	add.s64 	%rd6214, %rd4591, 4;
	add.s64 	%rd6211, %rd6211, 1;
	add.s64 	%rd6208, %rd6208, 1;
	setp.ne.s64 	%p789, %rd6208, %rd33;
	@%p789 bra 	$L__BB20_17;
$L__BB20_29:
	setp.lt.u64 	%p790, %rd32, 7;
	@%p790 bra 	$L__BB20_943;
$L__BB20_30:
	.pragma "nounroll";
	setp.lt.u64 	%p791, %rd30, 7;
	mad.lo.s64 	%rd579, %rd27, %rd6211, %rd28;
	mov.b64 	%rd6230, 0;
	@%p791 bra 	$L__BB20_946;
	mov.b64 	%rd6215, 0;
	bra.uni 	$L__BB20_945;
$L__BB20_32:
	.pragma "nounroll";
	setp.lt.u64 	%p865, %rd30, 7;
	mov.b64 	%rd6035, 0;
	@%p865 bra 	$L__BB20_35;
	mov.b64 	%rd6034, 0;
$L__BB20_34:
	.pragma "nounroll";
	mad.lo.s64 	%rd4734, %rd27, %rd6036, %rd28;
	add.s64 	%rd4735, %rd4734, %rd638;
	add.s64 	%rd4736, %rd6034, %rd4735;
	shl.b64 	%rd4737, %rd4736, 2;
	add.s64 	%rd4738, %rd2, %rd4737;
	ld.global.f32 	%f1351, [%rd4738];
	add.s64 	%rd4739, %rd6034, %rd2732;
	shl.b64 	%rd4740, %rd4739, 2;
	add.s64 	%rd4741, %rd6037, %rd4740;
	st.global.f32 	[%rd4741], %f1351;
	ld.global.f32 	%f1352, [%rd4738+4];
	st.global.f32 	[%rd4741+4], %f1352;
	ld.global.f32 	%f1353, [%rd4738+8];
	st.global.f32 	[%rd4741+8], %f1353;
	ld.global.f32 	%f1354, [%rd4738+12];
	st.global.f32 	[%rd4741+12], %f1354;
	ld.global.f32 	%f1355, [%rd4738+16];
	st.global.f32 	[%rd4741+16], %f1355;
	ld.global.f32 	%f1356, [%rd4738+20];
	st.global.f32 	[%rd4741+20], %f1356;
	ld.global.f32 	%f1357, [%rd4738+24];
	st.global.f32 	[%rd4741+24], %f1357;
	ld.global.f32 	%f1358, [%rd4738+28];
	st.global.f32 	[%rd4741+28], %f1358;
	add.s64 	%rd6034, %rd6034, 8;
	setp.ne.s64 	%p866, %rd6034, %rd35;
	mov.u64 	%rd6035, %rd35;
	@%p866 bra 	$L__BB20_34;
$L__BB20_35:
	setp.eq.s64 	%p867, %rd34, 0;
	@%p867 bra 	$L__BB20_43;
	setp.eq.s64 	%p868, %rd34, 1;
	mad.lo.s64 	%rd4742, %rd27, %rd6036, %rd28;
	add.s64 	%rd4743, %rd6035, %rd4742;
	add.s64 	%rd4744, %rd638, %rd4743;
	shl.b64 	%rd4745, %rd4744, 2;
	add.s64 	%rd46, %rd2, %rd4745;
	ld.global.f32 	%f1359, [%rd46];
	add.s64 	%rd4746, %rd6035, %rd2732;
	shl.b64 	%rd4747, %rd4746, 2;
	add.s64 	%rd47, %rd6037, %rd4747;
	st.global.f32 	[%rd47], %f1359;
	@%p868 bra 	$L__BB20_43;
	setp.eq.s64 	%p869, %rd34, 2;
	ld.global.f32 	%f1360, [%rd46+4];
	st.global.f32 	[%rd47+4], %f1360;
	@%p869 bra 	$L__BB20_43;
	setp.eq.s64 	%p870, %rd34, 3;
	ld.global.f32 	%f1361, [%rd46+8];
	st.global.f32 	[%rd47+8], %f1361;
	@%p870 bra 	$L__BB20_43;
	setp.eq.s64 	%p871, %rd34, 4;
	ld.global.f32 	%f1362, [%rd46+12];
	st.global.f32 	[%rd47+12], %f1362;
	@%p871 bra 	$L__BB20_43;
	setp.eq.s64 	%p872, %rd34, 5;
	ld.global.f32 	%f1363, [%rd46+16];
	st.global.f32 	[%rd47+16], %f1363;
	@%p872 bra 	$L__BB20_43;
	setp.eq.s64 	%p873, %rd34, 6;
	ld.global.f32 	%f1364, [%rd46+20];
	st.global.f32 	[%rd47+20], %f1364;
	@%p873 bra 	$L__BB20_43;
	ld.global.f32 	%f1365, [%rd46+24];
	st.global.f32 	[%rd47+24], %f1365;
$L__BB20_43:
	shl.b64 	%rd4748, %rd6026, 2;
	add.s64 	%rd4749, %rd6037, %rd4748;
	add.s64 	%rd6037, %rd4749, 4;
	add.s64 	%rd6036, %rd6036, 1;
	add.s64 	%rd6033, %rd6033, 1;
	setp.ne.s64 	%p874, %rd6033, %rd33;
	@%p874 bra 	$L__BB20_32;
$L__BB20_44:
	@%p790 bra 	$L__BB20_134;
$L__BB20_45:
	.pragma "nounroll";
	setp.lt.u64 	%p876, %rd30, 7;
	mad.lo.s64 	%rd55, %rd27, %rd6036, %rd28;
	mov.b64 	%rd6041, 0;
	@%p876 bra 	$L__BB20_48;
	mov.b64 	%rd6040, 0;
$L__BB20_47:
	.pragma "nounroll";
	add.s64 	%rd4752, %rd55, %rd638;
	add.s64 	%rd4753, %rd6040, %rd4752;
	shl.b64 	%rd4754, %rd4753, 2;
	add.s64 	%rd4755, %rd2, %rd4754;
	ld.global.f32 	%f1366, [%rd4755];
	add.s64 	%rd4756, %rd6040, %rd2732;
	shl.b64 	%rd4757, %rd4756, 2;
	add.s64 	%rd4758, %rd6037, %rd4757;
	st.global.f32 	[%rd4758], %f1366;
	ld.global.f32 	%f1367, [%rd4755+4];
	st.global.f32 	[%rd4758+4], %f1367;
	ld.global.f32 	%f1368, [%rd4755+8];
	st.global.f32 	[%rd4758+8], %f1368;
	ld.global.f32 	%f1369, [%rd4755+12];
	st.global.f32 	[%rd4758+12], %f1369;
	ld.global.f32 	%f1370, [%rd4755+16];
	st.global.f32 	[%rd4758+16], %f1370;
	ld.global.f32 	%f1371, [%rd4755+20];
	st.global.f32 	[%rd4758+20], %f1371;
	ld.global.f32 	%f1372, [%rd4755+24];
	st.global.f32 	[%rd4758+24], %f1372;
	ld.global.f32 	%f1373, [%rd4755+28];
	st.global.f32 	[%rd4758+28], %f1373;
	add.s64 	%rd6040, %rd6040, 8;
	setp.ne.s64 	%p877, %rd6040, %rd35;
	mov.u64 	%rd6041, %rd35;
	@%p877 bra 	$L__BB20_47;
$L__BB20_48:
	setp.eq.s64 	%p878, %rd34, 0;
	@%p878 bra 	$L__BB20_56;
	setp.eq.s64 	%p879, %rd34, 1;
	add.s64 	%rd4759, %rd6041, %rd55;
	add.s64 	%rd4760, %rd638, %rd4759;
	shl.b64 	%rd4761, %rd4760, 2;
	add.s64 	%rd59, %rd2, %rd4761;
	ld.global.f32 	%f1374, [%rd59];
	add.s64 	%rd4762, %rd6041, %rd2732;
	shl.b64 	%rd4763, %rd4762, 2;
	add.s64 	%rd60, %rd6037, %rd4763;
	st.global.f32 	[%rd60], %f1374;
	@%p879 bra 	$L__BB20_56;
	setp.eq.s64 	%p880, %rd34, 2;
	ld.global.f32 	%f1375, [%rd59+4];
	st.global.f32 	[%rd60+4], %f1375;
	@%p880 bra 	$L__BB20_56;
	setp.eq.s64 	%p881, %rd34, 3;
	ld.global.f32 	%f1376, [%rd59+8];
	st.global.f32 	[%rd60+8], %f1376;
	@%p881 bra 	$L__BB20_56;
	setp.eq.s64 	%p882, %rd34, 4;
	ld.global.f32 	%f1377, [%rd59+12];
	st.global.f32 	[%rd60+12], %f1377;
	@%p882 bra 	$L__BB20_56;
	setp.eq.s64 	%p883, %rd34, 5;
	ld.global.f32 	%f1378, [%rd59+16];
	st.global.f32 	[%rd60+16], %f1378;
	@%p883 bra 	$L__BB20_56;
	setp.eq.s64 	%p884, %rd34, 6;
	ld.global.f32 	%f1379, [%rd59+20];
	st.global.f32 	[%rd60+20], %f1379;
	@%p884 bra 	$L__BB20_56;
	ld.global.f32 	%f1380, [%rd59+24];
	st.global.f32 	[%rd60+24], %f1380;
$L__BB20_56:
	shl.b64 	%rd4765, %rd6026, 2;
	add.s64 	%rd61, %rd6037, %rd4765;
	add.s64 	%rd62, %rd55, %rd27;
	mov.b64 	%rd6043, 0;
	@%p876 bra 	$L__BB20_59;
	mov.b64 	%rd6042, 0;
$L__BB20_58:
	.pragma "nounroll";
	add.s64 	%rd4767, %rd62, %rd638;
	add.s64 	%rd4768, %rd6042, %rd4767;
	shl.b64 	%rd4769, %rd4768, 2;
	add.s64 	%rd4770, %rd2, %rd4769;
	ld.global.f32 	%f1381, [%rd4770];
	add.s64 	%rd4771, %rd6042, %rd2732;
	shl.b64 	%rd4772, %rd4771, 2;
	add.s64 	%rd4773, %rd61, %rd4772;
	st.global.f32 	[%rd4773+4], %f1381;
	ld.global.f32 	%f1382, [%rd4770+4];
	st.global.f32 	[%rd4773+8], %f1382;
	ld.global.f32 	%f1383, [%rd4770+8];
	st.global.f32 	[%rd4773+12], %f1383;
	ld.global.f32 	%f1384, [%rd4770+12];
	st.global.f32 	[%rd4773+16], %f1384;
	ld.global.f32 	%f1385, [%rd4770+16];
	st.global.f32 	[%rd4773+20], %f1385;
	ld.global.f32 	%f1386, [%rd4770+20];
	st.global.f32 	[%rd4773+24], %f1386;
	ld.global.f32 	%f1387, [%rd4770+24];
	st.global.f32 	[%rd4773+28], %f1387;
	ld.global.f32 	%f1388, [%rd4770+28];
	st.global.f32 	[%rd4773+32], %f1388;
	add.s64 	%rd6042, %rd6042, 8;
	setp.ne.s64 	%p886, %rd6042, %rd35;
	mov.u64 	%rd6043, %rd35;
	@%p886 bra 	$L__BB20_58;
$L__BB20_59:
	@%p878 bra 	$L__BB20_67;
	setp.eq.s64 	%p888, %rd34, 1;
	add.s64 	%rd4774, %rd6043, %rd62;
	add.s64 	%rd4775, %rd638, %rd4774;
	shl.b64 	%rd4776, %rd4775, 2;
	add.s64 	%rd66, %rd2, %rd4776;
	ld.global.f32 	%f1389, [%rd66];
	add.s64 	%rd4777, %rd6043, %rd2732;
	shl.b64 	%rd4778, %rd4777, 2;
	add.s64 	%rd67, %rd61, %rd4778;
	st.global.f32 	[%rd67+4], %f1389;
	@%p888 bra 	$L__BB20_67;
	setp.eq.s64 	%p889, %rd34, 2;
	ld.global.f32 	%f1390, [%rd66+4];
	st.global.f32 	[%rd67+8], %f1390;
	@%p889 bra 	$L__BB20_67;
	setp.eq.s64 	%p890, %rd34, 3;
	ld.global.f32 	%f1391, [%rd66+8];
	st.global.f32 	[%rd67+12], %f1391;
	@%p890 bra 	$L__BB20_67;
	setp.eq.s64 	%p891, %rd34, 4;
	ld.global.f32 	%f1392, [%rd66+12];
	st.global.f32 	[%rd67+16], %f1392;
	@%p891 bra 	$L__BB20_67;
	setp.eq.s64 	%p892, %rd34, 5;
	ld.global.f32 	%f1393, [%rd66+16];
	st.global.f32 	[%rd67+20], %f1393;
	@%p892 bra 	$L__BB20_67;
	setp.eq.s64 	%p893, %rd34, 6;
	ld.global.f32 	%f1394, [%rd66+20];
	st.global.f32 	[%rd67+24], %f1394;
	@%p893 bra 	$L__BB20_67;
	ld.global.f32 	%f1395, [%rd66+24];
	st.global.f32 	[%rd67+28], %f1395;
$L__BB20_67:
	shl.b64 	%rd4780, %rd6026, 2;
	add.s64 	%rd4781, %rd61, %rd4780;
	add.s64 	%rd68, %rd4781, 4;
	add.s64 	%rd69, %rd62, %rd27;
	mov.b64 	%rd6045, 0;
	@%p876 bra 	$L__BB20_70;
	mov.b64 	%rd6044, 0;
$L__BB20_69:
	.pragma "nounroll";
	add.s64 	%rd4783, %rd69, %rd638;
	add.s64 	%rd4784, %rd6044, %rd4783;
	shl.b64 	%rd4785, %rd4784, 2;
	add.s64 	%rd4786, %rd2, %rd4785;
	ld.global.f32 	%f1396, [%rd4786];
	add.s64 	%rd4787, %rd6044, %rd2732;
	shl.b64 	%rd4788, %rd4787, 2;
	add.s64 	%rd4789, %rd68, %rd4788;
	st.global.f32 	[%rd4789+4], %f1396;
	ld.global.f32 	%f1397, [%rd4786+4];
	st.global.f32 	[%rd4789+8], %f1397;
	ld.global.f32 	%f1398, [%rd4786+8];
	st.global.f32 	[%rd4789+12], %f1398;
	ld.global.f32 	%f1399, [%rd4786+12];
	st.global.f32 	[%rd4789+16], %f1399;
	ld.global.f32 	%f1400, [%rd4786+16];
	st.global.f32 	[%rd4789+20], %f1400;
	ld.global.f32 	%f1401, [%rd4786+20];
	st.global.f32 	[%rd4789+24], %f1401;
	ld.global.f32 	%f1402, [%rd4786+24];
	st.global.f32 	[%rd4789+28], %f1402;
	ld.global.f32 	%f1403, [%rd4786+28];
	st.global.f32 	[%rd4789+32], %f1403;
	add.s64 	%rd6044, %rd6044, 8;
	setp.ne.s64 	%p895, %rd6044, %rd35;
	mov.u64 	%rd6045, %rd35;
	@%p895 bra 	$L__BB20_69;
$L__BB20_70:
	@%p878 bra 	$L__BB20_78;
	setp.eq.s64 	%p897, %rd34, 1;
	add.s64 	%rd4790, %rd6045, %rd69;
	add.s64 	%rd4791, %rd638, %rd4790;
	shl.b64 	%rd4792, %rd4791, 2;
	add.s64 	%rd73, %rd2, %rd4792;
	ld.global.f32 	%f1404, [%rd73];
	add.s64 	%rd4793, %rd6045, %rd2732;
	shl.b64 	%rd4794, %rd4793, 2;
	add.s64 	%rd74, %rd68, %rd4794;
	st.global.f32 	[%rd74+4], %f1404;
	@%p897 bra 	$L__BB20_78;
	setp.eq.s64 	%p898, %rd34, 2;
	ld.global.f32 	%f1405, [%rd73+4];
	st.global.f32 	[%rd74+8], %f1405;
	@%p898 bra 	$L__BB20_78;
	setp.eq.s64 	%p899, %rd34, 3;
	ld.global.f32 	%f1406, [%rd73+8];
	st.global.f32 	[%rd74+12], %f1406;
	@%p899 bra 	$L__BB20_78;
	setp.eq.s64 	%p900, %rd34, 4;
	ld.global.f32 	%f1407, [%rd73+12];
	st.global.f32 	[%rd74+16], %f1407;
	@%p900 bra 	$L__BB20_78;
	setp.eq.s64 	%p901, %rd34, 5;
	ld.global.f32 	%f1408, [%rd73+16];
	st.global.f32 	[%rd74+20], %f1408;
	@%p901 bra 	$L__BB20_78;
	setp.eq.s64 	%p902, %rd34, 6;
	ld.global.f32 	%f1409, [%rd73+20];
	st.global.f32 	[%rd74+24], %f1409;
	@%p902 bra 	$L__BB20_78;
	ld.global.f32 	%f1410, [%rd73+24];
	st.global.f32 	[%rd74+28], %f1410;
$L__BB20_78:
	shl.b64 	%rd4796, %rd6026, 2;
	add.s64 	%rd4797, %rd68, %rd4796;
	add.s64 	%rd75, %rd4797, 4;
	add.s64 	%rd76, %rd69, %rd27;
	mov.b64 	%rd6047, 0;
	@%p876 bra 	$L__BB20_81;
	mov.b64 	%rd6046, 0;
$L__BB20_80:
	.pragma "nounroll";
	add.s64 	%rd4799, %rd76, %rd638;
	add.s64 	%rd4800, %rd6046, %rd4799;
	shl.b64 	%rd4801, %rd4800, 2;
	add.s64 	%rd4802, %rd2, %rd4801;
	ld.global.f32 	%f1411, [%rd4802];
	add.s64 	%rd4803, %rd6046, %rd2732;
	shl.b64 	%rd4804, %rd4803, 2;
	add.s64 	%rd4805, %rd75, %rd4804;
	st.global.f32 	[%rd4805+4], %f1411;
	ld.global.f32 	%f1412, [%rd4802+4];
	st.global.f32 	[%rd4805+8], %f1412;
	ld.global.f32 	%f1413, [%rd4802+8];
	st.global.f32 	[%rd4805+12], %f1413;
	ld.global.f32 	%f1414, [%rd4802+12];
	st.global.f32 	[%rd4805+16], %f1414;
	ld.global.f32 	%f1415, [%rd4802+16];
	st.global.f32 	[%rd4805+20], %f1415;
	ld.global.f32 	%f1416, [%rd4802+20];
	st.global.f32 	[%rd4805+24], %f1416;
	ld.global.f32 	%f1417, [%rd4802+24];
	st.global.f32 	[%rd4805+28], %f1417;
	ld.global.f32 	%f1418, [%rd4802+28];
	st.global.f32 	[%rd4805+32], %f1418;
	add.s64 	%rd6046, %rd6046, 8;
	setp.ne.s64 	%p904, %rd6046, %rd35;
	mov.u64 	%rd6047, %rd35;
	@%p904 bra 	$L__BB20_80;
$L__BB20_81:
	@%p878 bra 	$L__BB20_89;
	setp.eq.s64 	%p906, %rd34, 1;
	add.s64 	%rd4806, %rd6047, %rd76;
	add.s64 	%rd4807, %rd638, %rd4806;
	shl.b64 	%rd4808, %rd4807, 2;
	add.s64 	%rd80, %rd2, %rd4808;
	ld.global.f32 	%f1419, [%rd80];
	add.s64 	%rd4809, %rd6047, %rd2732;
	shl.b64 	%rd4810, %rd4809, 2;
	add.s64 	%rd81, %rd75, %rd4810;
	st.global.f32 	[%rd81+4], %f1419;
	@%p906 bra 	$L__BB20_89;
	setp.eq.s64 	%p907, %rd34, 2;
	ld.global.f32 	%f1420, [%rd80+4];
	st.global.f32 	[%rd81+8], %f1420;
	@%p907 bra 	$L__BB20_89;
	setp.eq.s64 	%p908, %rd34, 3;
	ld.global.f32 	%f1421, [%rd80+8];
	st.global.f32 	[%rd81+12], %f1421;
	@%p908 bra 	$L__BB20_89;
	setp.eq.s64 	%p909, %rd34, 4;
	ld.global.f32 	%f1422, [%rd80+12];
	st.global.f32 	[%rd81+16], %f1422;
	@%p909 bra 	$L__BB20_89;
	setp.eq.s64 	%p910, %rd34, 5;
	ld.global.f32 	%f1423, [%rd80+16];
	st.global.f32 	[%rd81+20], %f1423;
	@%p910 bra 	$L__BB20_89;
	setp.eq.s64 	%p911, %rd34, 6;
	ld.global.f32 	%f1424, [%rd80+20];
	st.global.f32 	[%rd81+24], %f1424;
	@%p911 bra 	$L__BB20_89;
	ld.global.f32 	%f1425, [%rd80+24];
	st.global.f32 	[%rd81+28], %f1425;
$L__BB20_89:
	shl.b64 	%rd4812, %rd6026, 2;
	add.s64 	%rd4813, %rd75, %rd4812;
	add.s64 	%rd82, %rd4813, 4;
	add.s64 	%rd83, %rd76, %rd27;
	mov.b64 	%rd6049, 0;
	@%p876 bra 	$L__BB20_92;
	mov.b64 	%rd6048, 0;
$L__BB20_91:
	.pragma "nounroll";
	add.s64 	%rd4815, %rd83, %rd638;
	add.s64 	%rd4816, %rd6048, %rd4815;
	shl.b64 	%rd4817, %rd4816, 2;
	add.s64 	%rd4818, %rd2, %rd4817;
	ld.global.f32 	%f1426, [%rd4818];
	add.s64 	%rd4819, %rd6048, %rd2732;
	shl.b64 	%rd4820, %rd4819, 2;
	add.s64 	%rd4821, %rd82, %rd4820;
	st.global.f32 	[%rd4821+4], %f1426;
	ld.global.f32 	%f1427, [%rd4818+4];
	st.global.f32 	[%rd4821+8], %f1427;
	ld.global.f32 	%f1428, [%rd4818+8];
	st.global.f32 	[%rd4821+12], %f1428;
	ld.global.f32 	%f1429, [%rd4818+12];
	st.global.f32 	[%rd4821+16], %f1429;
	ld.global.f32 	%f1430, [%rd4818+16];
	st.global.f32 	[%rd4821+20], %f1430;
	ld.global.f32 	%f1431, [%rd4818+20];
	st.global.f32 	[%rd4821+24], %f1431;
	ld.global.f32 	%f1432, [%rd4818+24];
	st.global.f32 	[%rd4821+28], %f1432;
	ld.global.f32 	%f1433, [%rd4818+28];
	st.global.f32 	[%rd4821+32], %f1433;
	add.s64 	%rd6048, %rd6048, 8;
	setp.ne.s64 	%p913, %rd6048, %rd35;
	mov.u64 	%rd6049, %rd35;
	@%p913 bra 	$L__BB20_91;
$L__BB20_92:
	@%p878 bra 	$L__BB20_100;
	setp.eq.s64 	%p915, %rd34, 1;
	add.s64 	%rd4822, %rd6049, %rd83;
	add.s64 	%rd4823, %rd638, %rd4822;
	shl.b64 	%rd4824, %rd4823, 2;
	add.s64 	%rd87, %rd2, %rd4824;
	ld.global.f32 	%f1434, [%rd87];
	add.s64 	%rd4825, %rd6049, %rd2732;
	shl.b64 	%rd4826, %rd4825, 2;
	add.s64 	%rd88, %rd82, %rd4826;
	st.global.f32 	[%rd88+4], %f1434;
	@%p915 bra 	$L__BB20_100;
	setp.eq.s64 	%p916, %rd34, 2;
	ld.global.f32 	%f1435, [%rd87+4];
	st.global.f32 	[%rd88+8], %f1435;
	@%p916 bra 	$L__BB20_100;
	setp.eq.s64 	%p917, %rd34, 3;
	ld.global.f32 	%f1436, [%rd87+8];
	st.global.f32 	[%rd88+12], %f1436;
	@%p917 bra 	$L__BB20_100;
	setp.eq.s64 	%p918, %rd34, 4;
	ld.global.f32 	%f1437, [%rd87+12];
	st.global.f32 	[%rd88+16], %f1437;
	@%p918 bra 	$L__BB20_100;
	setp.eq.s64 	%p919, %rd34, 5;
	ld.global.f32 	%f1438, [%rd87+16];
	st.global.f32 	[%rd88+20], %f1438;
	@%p919 bra 	$L__BB20_100;
	setp.eq.s64 	%p920, %rd34, 6;
	ld.global.f32 	%f1439, [%rd87+20];
	st.global.f32 	[%rd88+24], %f1439;
	@%p920 bra 	$L__BB20_100;
	ld.global.f32 	%f1440, [%rd87+24];
	st.global.f32 	[%rd88+28], %f1440;
$L__BB20_100:
	shl.b64 	%rd4828, %rd6026, 2;
	add.s64 	%rd4829, %rd82, %rd4828;
	add.s64 	%rd89, %rd4829, 4;
	add.s64 	%rd90, %rd83, %rd27;
	mov.b64 	%rd6051, 0;
	@%p876 bra 	$L__BB20_103;
	mov.b64 	%rd6050, 0;
$L__BB20_102:
	.pragma "nounroll";
	add.s64 	%rd4831, %rd90, %rd638;
	add.s64 	%rd4832, %rd6050, %rd4831;
	shl.b64 	%rd4833, %rd4832, 2;
	add.s64 	%rd4834, %rd2, %rd4833;
	ld.global.f32 	%f1441, [%rd4834];
	add.s64 	%rd4835, %rd6050, %rd2732;
	shl.b64 	%rd4836, %rd4835, 2;
	add.s64 	%rd4837, %rd89, %rd4836;
	st.global.f32 	[%rd4837+4], %f1441;
	ld.global.f32 	%f1442, [%rd4834+4];
	st.global.f32 	[%rd4837+8], %f1442;
	ld.global.f32 	%f1443, [%rd4834+8];
	st.global.f32 	[%rd4837+12], %f1443;
	ld.global.f32 	%f1444, [%rd4834+12];
	st.global.f32 	[%rd4837+16], %f1444;
	ld.global.f32 	%f1445, [%rd4834+16];
	st.global.f32 	[%rd4837+20], %f1445;
	ld.global.f32 	%f1446, [%rd4834+20];
	st.global.f32 	[%rd4837+24], %f1446;
	ld.global.f32 	%f1447, [%rd4834+24];
	st.global.f32 	[%rd4837+28], %f1447;
	ld.global.f32 	%f1448, [%rd4834+28];
	st.global.f32 	[%rd4837+32], %f1448;
	add.s64 	%rd6050, %rd6050, 8;
	setp.ne.s64 	%p922, %rd6050, %rd35;
	mov.u64 	%rd6051, %rd35;
	@%p922 bra 	$L__BB20_102;
$L__BB20_103:
	@%p878 bra 	$L__BB20_111;
	setp.eq.s64 	%p924, %rd34, 1;
	add.s64 	%rd4838, %rd6051, %rd90;
	add.s64 	%rd4839, %rd638, %rd4838;
	shl.b64 	%rd4840, %rd4839, 2;
	add.s64 	%rd94, %rd2, %rd4840;
	ld.global.f32 	%f1449, [%rd94];
	add.s64 	%rd4841, %rd6051, %rd2732;
	shl.b64 	%rd4842, %rd4841, 2;
	add.s64 	%rd95, %rd89, %rd4842;
	st.global.f32 	[%rd95+4], %f1449;
	@%p924 bra 	$L__BB20_111;
	setp.eq.s64 	%p925, %rd34, 2;
	ld.global.f32 	%f1450, [%rd94+4];
	st.global.f32 	[%rd95+8], %f1450;
	@%p925 bra 	$L__BB20_111;
	setp.eq.s64 	%p926, %rd34, 3;
	ld.global.f32 	%f1451, [%rd94+8];
	st.global.f32 	[%rd95+12], %f1451;
	@%p926 bra 	$L__BB20_111;
	setp.eq.s64 	%p927, %rd34, 4;
	ld.global.f32 	%f1452, [%rd94+12];
	st.global.f32 	[%rd95+16], %f1452;
	@%p927 bra 	$L__BB20_111;
	setp.eq.s64 	%p928, %rd34, 5;
	ld.global.f32 	%f1453, [%rd94+16];
	st.global.f32 	[%rd95+20], %f1453;
	@%p928 bra 	$L__BB20_111;
	setp.eq.s64 	%p929, %rd34, 6;
	ld.global.f32 	%f1454, [%rd94+20];
	st.global.f32 	[%rd95+24], %f1454;
	@%p929 bra 	$L__BB20_111;
	ld.global.f32 	%f1455, [%rd94+24];
	st.global.f32 	[%rd95+28], %f1455;
$L__BB20_111:
	shl.b64 	%rd4844, %rd6026, 2;
	add.s64 	%rd4845, %rd89, %rd4844;
	add.s64 	%rd96, %rd4845, 4;
	add.s64 	%rd97, %rd90, %rd27;
	mov.b64 	%rd6053, 0;
	@%p876 bra 	$L__BB20_114;
	mov.b64 	%rd6052, 0;
$L__BB20_113:
	.pragma "nounroll";
	add.s64 	%rd4847, %rd97, %rd638;
	add.s64 	%rd4848, %rd6052, %rd4847;
	shl.b64 	%rd4849, %rd4848, 2;
	add.s64 	%rd4850, %rd2, %rd4849;
	ld.global.f32 	%f1456, [%rd4850];
	add.s64 	%rd4851, %rd6052, %rd2732;
	shl.b64 	%rd4852, %rd4851, 2;
	add.s64 	%rd4853, %rd96, %rd4852;
	st.global.f32 	[%rd4853+4], %f1456;
	ld.global.f32 	%f1457, [%rd4850+4];
	st.global.f32 	[%rd4853+8], %f1457;
	ld.global.f32 	%f1458, [%rd4850+8];
	st.global.f32 	[%rd4853+12], %f1458;
	ld.global.f32 	%f1459, [%rd4850+12];
	st.global.f32 	[%rd4853+16], %f1459;
	ld.global.f32 	%f1460, [%rd4850+16];
	st.global.f32 	[%rd4853+20], %f1460;
	ld.global.f32 	%f1461, [%rd4850+20];
	st.global.f32 	[%rd4853+24], %f1461;
	ld.global.f32 	%f1462, [%rd4850+24];
	st.global.f32 	[%rd4853+28], %f1462;
	ld.global.f32 	%f1463, [%rd4850+28];
	st.global.f32 	[%rd4853+32], %f1463;
	add.s64 	%rd6052, %rd6052, 8;
	setp.ne.s64 	%p931, %rd6052, %rd35;
	mov.u64 	%rd6053, %rd35;
	@%p931 bra 	$L__BB20_113;
$L__BB20_114:
	@%p878 bra 	$L__BB20_122;
	setp.eq.s64 	%p933, %rd34, 1;
	add.s64 	%rd4854, %rd6053, %rd97;
	add.s64 	%rd4855, %rd638, %rd4854;
	shl.b64 	%rd4856, %rd4855, 2;
	add.s64 	%rd101, %rd2, %rd4856;
	ld.global.f32 	%f1464, [%rd101];
	add.s64 	%rd4857, %rd6053, %rd2732;
	shl.b64 	%rd4858, %rd4857, 2;
	add.s64 	%rd102, %rd96, %rd4858;
	st.global.f32 	[%rd102+4], %f1464;
	@%p933 bra 	$L__BB20_122;
	setp.eq.s64 	%p934, %rd34, 2;
	ld.global.f32 	%f1465, [%rd101+4];
	st.global.f32 	[%rd102+8], %f1465;
	@%p934 bra 	$L__BB20_122;
	setp.eq.s64 	%p935, %rd34, 3;
	ld.global.f32 	%f1466, [%rd101+8];
	st.global.f32 	[%rd102+12], %f1466;
	@%p935 bra 	$L__BB20_122;
	setp.eq.s64 	%p936, %rd34, 4;
	ld.global.f32 	%f1467, [%rd101+12];
	st.global.f32 	[%rd102+16], %f1467;
	@%p936 bra 	$L__BB20_122;
	setp.eq.s64 	%p937, %rd34, 5;
	ld.global.f32 	%f1468, [%rd101+16];
	st.global.f32 	[%rd102+20], %f1468;
	@%p937 bra 	$L__BB20_122;
	setp.eq.s64 	%p938, %rd34, 6;
	ld.global.f32 	%f1469, [%rd101+20];
	st.global.f32 	[%rd102+24], %f1469;
	@%p938 bra 	$L__BB20_122;
	ld.global.f32 	%f1470, [%rd101+24];
	st.global.f32 	[%rd102+28], %f1470;
$L__BB20_122:
	shl.b64 	%rd4860, %rd6026, 2;
	add.s64 	%rd4861, %rd96, %rd4860;
	add.s64 	%rd103, %rd4861, 4;
	add.s64 	%rd104, %rd97, %rd27;
	mov.b64 	%rd6055, 0;
	@%p876 bra 	$L__BB20_125;
	mov.b64 	%rd6054, 0;
$L__BB20_124:
	.pragma "nounroll";
	add.s64 	%rd4863, %rd104, %rd638;
	add.s64 	%rd4864, %rd6054, %rd4863;
	shl.b64 	%rd4865, %rd4864, 2;
	add.s64 	%rd4866, %rd2, %rd4865;
	ld.global.f32 	%f1471, [%rd4866];
	add.s64 	%rd4867, %rd6054, %rd2732;
	shl.b64 	%rd4868, %rd4867, 2;
	add.s64 	%rd4869, %rd103, %rd4868;
	st.global.f32 	[%rd4869+4], %f1471;
	ld.global.f32 	%f1472, [%rd4866+4];
	st.global.f32 	[%rd4869+8], %f1472;
	ld.global.f32 	%f1473, [%rd4866+8];
	st.global.f32 	[%rd4869+12], %f1473;
	ld.global.f32 	%f1474, [%rd4866+12];
	st.global.f32 	[%rd4869+16], %f1474;
	ld.global.f32 	%f1475, [%rd4866+16];
	st.global.f32 	[%rd4869+20], %f1475;
	ld.global.f32 	%f1476, [%rd4866+20];
	st.global.f32 	[%rd4869+24], %f1476;
	ld.global.f32 	%f1477, [%rd4866+24];
	st.global.f32 	[%rd4869+28], %f1477;
	ld.global.f32 	%f1478, [%rd4866+28];
	st.global.f32 	[%rd4869+32], %f1478;
	add.s64 	%rd6054, %rd6054, 8;
	setp.ne.s64 	%p940, %rd6054, %rd35;
	mov.u64 	%rd6055, %rd35;
	@%p940 bra 	$L__BB20_124;
$L__BB20_125:
	@%p878 bra 	$L__BB20_133;
	setp.eq.s64 	%p942, %rd34, 1;
	add.s64 	%rd4870, %rd6055, %rd104;
	add.s64 	%rd4871, %rd638, %rd4870;
	shl.b64 	%rd4872, %rd4871, 2;
	add.s64 	%rd108, %rd2, %rd4872;
	ld.global.f32 	%f1479, [%rd108];
	add.s64 	%rd4873, %rd6055, %rd2732;
	shl.b64 	%rd4874, %rd4873, 2;
	add.s64 	%rd109, %rd103, %rd4874;
	st.global.f32 	[%rd109+4], %f1479;
	@%p942 bra 	$L__BB20_133;
	setp.eq.s64 	%p943, %rd34, 2;
	ld.global.f32 	%f1480, [%rd108+4];
	st.global.f32 	[%rd109+8], %f1480;
	@%p943 bra 	$L__BB20_133;
	setp.eq.s64 	%p944, %rd34, 3;
	ld.global.f32 	%f1481, [%rd108+8];
	st.global.f32 	[%rd109+12], %f1481;
	@%p944 bra 	$L__BB20_133;
	setp.eq.s64 	%p945, %rd34, 4;
	ld.global.f32 	%f1482, [%rd108+12];
	st.global.f32 	[%rd109+16], %f1482;
	@%p945 bra 	$L__BB20_133;
	setp.eq.s64 	%p946, %rd34, 5;
	ld.global.f32 	%f1483, [%rd108+16];
	st.global.f32 	[%rd109+20], %f1483;
	@%p946 bra 	$L__BB20_133;
	setp.eq.s64 	%p947, %rd34, 6;
	ld.global.f32 	%f1484, [%rd108+20];
	st.global.f32 	[%rd109+24], %f1484;
	@%p947 bra 	$L__BB20_133;
	ld.global.f32 	%f1485, [%rd108+24];
	st.global.f32 	[%rd109+28], %f1485;
$L__BB20_133:
	shl.b64 	%rd4875, %rd6026, 2;
	add.s64 	%rd4876, %rd103, %rd4875;
	add.s64 	%rd6037, %rd4876, 8;
	add.s64 	%rd6036, %rd6036, 8;
	setp.ne.s64 	%p948, %rd6036, %rd26;
	@%p948 bra 	$L__BB20_45;
$L__BB20_134:
	ld.param.u64 	%rd6010, [im2col_param_13];
	ld.param.u64 	%rd5983, [im2col_param_2];
	ld.param.u64 	%rd5964, [im2col_param_0];
	add.s64 	%rd112, %rd637, %rd3;
	mad.lo.s64 	%rd4877, %rd112, %rd5964, %rd24;
	mad.lo.s64 	%rd113, %rd4877, %rd2728, %rd25;
	mad.lo.s64 	%rd4878, %rd112, %rd5983, %rd6028;
	mad.lo.s64 	%rd4879, %rd4878, %rd2730, %rd6029;
	mad.lo.s64 	%rd4880, %rd4879, %rd16, %rd2732;
	mad.lo.s64 	%rd4881, %rd4880, %rd6026, %rd4880;
	add.s64 	%rd4882, %rd4881, %rd6010;
	shl.b64 	%rd4883, %rd4882, 2;
	add.s64 	%rd6062, %rd1, %rd4883;
	mov.u64 	%rd6061, %rd2731;
	@%p779 bra 	$L__BB20_148;
	mov.b64 	%rd6058, 0;
	mov.u64 	%rd6061, %rd2731;
$L__BB20_136:
	.pragma "nounroll";
	setp.lt.u64 	%p950, %rd30, 7;
	mov.b64 	%rd6060, 0;
	@%p950 bra 	$L__BB20_139;
	mov.b64 	%rd6059, 0;
$L__BB20_138:
	.pragma "nounroll";
	mad.lo.s64 	%rd4887, %rd27, %rd6061, %rd28;
	add.s64 	%rd4888, %rd4887, %rd113;
	add.s64 	%rd4889, %rd6059, %rd4888;
	shl.b64 	%rd4890, %rd4889, 2;
	add.s64 	%rd4891, %rd2, %rd4890;
	ld.global.f32 	%f1486, [%rd4891];
	add.s64 	%rd4892, %rd6059, %rd2732;
	shl.b64 	%rd4893, %rd4892, 2;
	add.s64 	%rd4894, %rd6062, %rd4893;
	st.global.f32 	[%rd4894], %f1486;
	ld.global.f32 	%f1487, [%rd4891+4];
	st.global.f32 	[%rd4894+4], %f1487;
	ld.global.f32 	%f1488, [%rd4891+8];
	st.global.f32 	[%rd4894+8], %f1488;
	ld.global.f32 	%f1489, [%rd4891+12];
	st.global.f32 	[%rd4894+12], %f1489;
	ld.global.f32 	%f1490, [%rd4891+16];
	st.global.f32 	[%rd4894+16], %f1490;
	ld.global.f32 	%f1491, [%rd4891+20];
	st.global.f32 	[%rd4894+20], %f1491;
	ld.global.f32 	%f1492, [%rd4891+24];
	st.global.f32 	[%rd4894+24], %f1492;
	ld.global.f32 	%f1493, [%rd4891+28];
	st.global.f32 	[%rd4894+28], %f1493;
	add.s64 	%rd6059, %rd6059, 8;
	setp.ne.s64 	%p951, %rd6059, %rd35;
	mov.u64 	%rd6060, %rd35;
	@%p951 bra 	$L__BB20_138;
$L__BB20_139:
	setp.eq.s64 	%p952, %rd34, 0;
	@%p952 bra 	$L__BB20_147;
	setp.eq.s64 	%p953, %rd34, 1;
	mad.lo.s64 	%rd4895, %rd27, %rd6061, %rd28;
	add.s64 	%rd4896, %rd6060, %rd4895;
	add.s64 	%rd4897, %rd113, %rd4896;
	shl.b64 	%rd4898, %rd4897, 2;
	add.s64 	%rd121, %rd2, %rd4898;
	ld.global.f32 	%f1494, [%rd121];
	add.s64 	%rd4899, %rd6060, %rd2732;
	shl.b64 	%rd4900, %rd4899, 2;
	add.s64 	%rd122, %rd6062, %rd4900;
	st.global.f32 	[%rd122], %f1494;
	@%p953 bra 	$L__BB20_147;
	setp.eq.s64 	%p954, %rd34, 2;
	ld.global.f32 	%f1495, [%rd121+4];
	st.global.f32 	[%rd122+4], %f1495;
	@%p954 bra 	$L__BB20_147;
	setp.eq.s64 	%p955, %rd34, 3;
	ld.global.f32 	%f1496, [%rd121+8];
	st.global.f32 	[%rd122+8], %f1496;
	@%p955 bra 	$L__BB20_147;
	setp.eq.s64 	%p956, %rd34, 4;
	ld.global.f32 	%f1497, [%rd121+12];
	st.global.f32 	[%rd122+12], %f1497;
	@%p956 bra 	$L__BB20_147;
	setp.eq.s64 	%p957, %rd34, 5;
	ld.global.f32 	%f1498, [%rd121+16];
	st.global.f32 	[%rd122+16], %f1498;
	@%p957 bra 	$L__BB20_147;
	setp.eq.s64 	%p958, %rd34, 6;
	ld.global.f32 	%f1499, [%rd121+20];
	st.global.f32 	[%rd122+20], %f1499;
	@%p958 bra 	$L__BB20_147;
	ld.global.f32 	%f1500, [%rd121+24];
	st.global.f32 	[%rd122+24], %f1500;
$L__BB20_147:
	shl.b64 	%rd4901, %rd6026, 2;
	add.s64 	%rd4902, %rd6062, %rd4901;
	add.s64 	%rd6062, %rd4902, 4;
	add.s64 	%rd6061, %rd6061, 1;
	add.s64 	%rd6058, %rd6058, 1;
	setp.ne.s64 	%p959, %rd6058, %rd33;
	@%p959 bra 	$L__BB20_136;
$L__BB20_148:
	@%p790 bra 	$L__BB20_238;
$L__BB20_149:
	.pragma "nounroll";
	setp.lt.u64 	%p961, %rd30, 7;
	mad.lo.s64 	%rd130, %rd27, %rd6061, %rd28;
	mov.b64 	%rd6066, 0;
	@%p961 bra 	$L__BB20_152;
	mov.b64 	%rd6065, 0;
$L__BB20_151:
	.pragma "nounroll";
	add.s64 	%rd4905, %rd130, %rd113;
	add.s64 	%rd4906, %rd6065, %rd4905;
	shl.b64 	%rd4907, %rd4906, 2;
	add.s64 	%rd4908, %rd2, %rd4907;
	ld.global.f32 	%f1501, [%rd4908];
	add.s64 	%rd4909, %rd6065, %rd2732;
	shl.b64 	%rd4910, %rd4909, 2;
	add.s64 	%rd4911, %rd6062, %rd4910;
	st.global.f32 	[%rd4911], %f1501;
	ld.global.f32 	%f1502, [%rd4908+4];
	st.global.f32 	[%rd4911+4], %f1502;
	ld.global.f32 	%f1503, [%rd4908+8];
	st.global.f32 	[%rd4911+8], %f1503;
	ld.global.f32 	%f1504, [%rd4908+12];
	st.global.f32 	[%rd4911+12], %f1504;
	ld.global.f32 	%f1505, [%rd4908+16];
	st.global.f32 	[%rd4911+16], %f1505;
	ld.global.f32 	%f1506, [%rd4908+20];
	st.global.f32 	[%rd4911+20], %f1506;
	ld.global.f32 	%f1507, [%rd4908+24];
	st.global.f32 	[%rd4911+24], %f1507;
	ld.global.f32 	%f1508, [%rd4908+28];
	st.global.f32 	[%rd4911+28], %f1508;
	add.s64 	%rd6065, %rd6065, 8;
	setp.ne.s64 	%p962, %rd6065, %rd35;
	mov.u64 	%rd6066, %rd35;
	@%p962 bra 	$L__BB20_151;
$L__BB20_152:
	setp.eq.s64 	%p963, %rd34, 0;
	@%p963 bra 	$L__BB20_160;
	setp.eq.s64 	%p964, %rd34, 1;
	add.s64 	%rd4912, %rd6066, %rd130;
	add.s64 	%rd4913, %rd113, %rd4912;
	shl.b64 	%rd4914, %rd4913, 2;
	add.s64 	%rd134, %rd2, %rd4914;
	ld.global.f32 	%f1509, [%rd134];
	add.s64 	%rd4915, %rd6066, %rd2732;
	shl.b64 	%rd4916, %rd4915, 2;
	add.s64 	%rd135, %rd6062, %rd4916;
	st.global.f32 	[%rd135], %f1509;
	@%p964 bra 	$L__BB20_160;
	setp.eq.s64 	%p965, %rd34, 2;
	ld.global.f32 	%f1510, [%rd134+4];
	st.global.f32 	[%rd135+4], %f1510;
	@%p965 bra 	$L__BB20_160;
	setp.eq.s64 	%p966, %rd34, 3;
	ld.global.f32 	%f1511, [%rd134+8];
	st.global.f32 	[%rd135+8], %f1511;
	@%p966 bra 	$L__BB20_160;
	setp.eq.s64 	%p967, %rd34, 4;
	ld.global.f32 	%f1512, [%rd134+12];
	st.global.f32 	[%rd135+12], %f1512;
	@%p967 bra 	$L__BB20_160;
	setp.eq.s64 	%p968, %rd34, 5;
	ld.global.f32 	%f1513, [%rd134+16];
	st.global.f32 	[%rd135+16], %f1513;
	@%p968 bra 	$L__BB20_160;
	setp.eq.s64 	%p969, %rd34, 6;
	ld.global.f32 	%f1514, [%rd134+20];
	st.global.f32 	[%rd135+20], %f1514;
	@%p969 bra 	$L__BB20_160;
	ld.global.f32 	%f1515, [%rd134+24];
	st.global.f32 	[%rd135+24], %f1515;
$L__BB20_160:
	shl.b64 	%rd4918, %rd6026, 2;
	add.s64 	%rd136, %rd6062, %rd4918;
	add.s64 	%rd137, %rd130, %rd27;
	mov.b64 	%rd6068, 0;
	@%p961 bra 	$L__BB20_163;
	mov.b64 	%rd6067, 0;
$L__BB20_162:
	.pragma "nounroll";
	add.s64 	%rd4920, %rd137, %rd113;
	add.s64 	%rd4921, %rd6067, %rd4920;
	shl.b64 	%rd4922, %rd4921, 2;
	add.s64 	%rd4923, %rd2, %rd4922;
	ld.global.f32 	%f1516, [%rd4923];
	add.s64 	%rd4924, %rd6067, %rd2732;
	shl.b64 	%rd4925, %rd4924, 2;
	add.s64 	%rd4926, %rd136, %rd4925;
	st.global.f32 	[%rd4926+4], %f1516;
	ld.global.f32 	%f1517, [%rd4923+4];
	st.global.f32 	[%rd4926+8], %f1517;
	ld.global.f32 	%f1518, [%rd4923+8];
	st.global.f32 	[%rd4926+12], %f1518;
	ld.global.f32 	%f1519, [%rd4923+12];
	st.global.f32 	[%rd4926+16], %f1519;
	ld.global.f32 	%f1520, [%rd4923+16];
	st.global.f32 	[%rd4926+20], %f1520;
	ld.global.f32 	%f1521, [%rd4923+20];
	st.global.f32 	[%rd4926+24], %f1521;
	ld.global.f32 	%f1522, [%rd4923+24];
	st.global.f32 	[%rd4926+28], %f1522;
	ld.global.f32 	%f1523, [%rd4923+28];
	st.global.f32 	[%rd4926+32], %f1523;
	add.s64 	%rd6067, %rd6067, 8;
	setp.ne.s64 	%p971, %rd6067, %rd35;
	mov.u64 	%rd6068, %rd35;
	@%p971 bra 	$L__BB20_162;
$L__BB20_163:
	@%p963 bra 	$L__BB20_171;
	setp.eq.s64 	%p973, %rd34, 1;
	add.s64 	%rd4927, %rd6068, %rd137;
	add.s64 	%rd4928, %rd113, %rd4927;
	shl.b64 	%rd4929, %rd4928, 2;
	add.s64 	%rd141, %rd2, %rd4929;
	ld.global.f32 	%f1524, [%rd141];
	add.s64 	%rd4930, %rd6068, %rd2732;
	shl.b64 	%rd4931, %rd4930, 2;
	add.s64 	%rd142, %rd136, %rd4931;
	st.global.f32 	[%rd142+4], %f1524;
	@%p973 bra 	$L__BB20_171;
	setp.eq.s64 	%p974, %rd34, 2;
	ld.global.f32 	%f1525, [%rd141+4];
	st.global.f32 	[%rd142+8], %f1525;
	@%p974 bra 	$L__BB20_171;
	setp.eq.s64 	%p975, %rd34, 3;
	ld.global.f32 	%f1526, [%rd141+8];
	st.global.f32 	[%rd142+12], %f1526;
	@%p975 bra 	$L__BB20_171;
	setp.eq.s64 	%p976, %rd34, 4;
	ld.global.f32 	%f1527, [%rd141+12];
	st.global.f32 	[%rd142+16], %f1527;
	@%p976 bra 	$L__BB20_171;
	setp.eq.s64 	%p977, %rd34, 5;
	ld.global.f32 	%f1528, [%rd141+16];
	st.global.f32 	[%rd142+20], %f1528;
	@%p977 bra 	$L__BB20_171;
	setp.eq.s64 	%p978, %rd34, 6;
	ld.global.f32 	%f1529, [%rd141+20];
	st.global.f32 	[%rd142+24], %f1529;
	@%p978 bra 	$L__BB20_171;
	ld.global.f32 	%f1530, [%rd141+24];
	st.global.f32 	[%rd142+28], %f1530;
$L__BB20_171:
	shl.b64 	%rd4933, %rd6026, 2;
	add.s64 	%rd4934, %rd136, %rd4933;
	add.s64 	%rd143, %rd4934, 4;
	add.s64 	%rd144, %rd137, %rd27;
	mov.b64 	%rd6070, 0;
	@%p961 bra 	$L__BB20_174;
	mov.b64 	%rd6069, 0;
$L__BB20_173:
	.pragma "nounroll";
	add.s64 	%rd4936, %rd144, %rd113;
	add.s64 	%rd4937, %rd6069, %rd4936;
	shl.b64 	%rd4938, %rd4937, 2;
	add.s64 	%rd4939, %rd2, %rd4938;
	ld.global.f32 	%f1531, [%rd4939];
	add.s64 	%rd4940, %rd6069, %rd2732;
	shl.b64 	%rd4941, %rd4940, 2;
	add.s64 	%rd4942, %rd143, %rd4941;
	st.global.f32 	[%rd4942+4], %f1531;
	ld.global.f32 	%f1532, [%rd4939+4];
	st.global.f32 	[%rd4942+8], %f1532;
	ld.global.f32 	%f1533, [%rd4939+8];
	st.global.f32 	[%rd4942+12], %f1533;
	ld.global.f32 	%f1534, [%rd4939+12];
	st.global.f32 	[%rd4942+16], %f1534;
	ld.global.f32 	%f1535, [%rd4939+16];
	st.global.f32 	[%rd4942+20], %f1535;
	ld.global.f32 	%f1536, [%rd4939+20];
	st.global.f32 	[%rd4942+24], %f1536;
	ld.global.f32 	%f1537, [%rd4939+24];
	st.global.f32 	[%rd4942+28], %f1537;
	ld.global.f32 	%f1538, [%rd4939+28];
	st.global.f32 	[%rd4942+32], %f1538;
	add.s64 	%rd6069, %rd6069, 8;
	setp.ne.s64 	%p980, %rd6069, %rd35;
	mov.u64 	%rd6070, %rd35;
	@%p980 bra 	$L__BB20_173;
$L__BB20_174:
	@%p963 bra 	$L__BB20_182;
	setp.eq.s64 	%p982, %rd34, 1;
	add.s64 	%rd4943, %rd6070, %rd144;
	add.s64 	%rd4944, %rd113, %rd4943;
	shl.b64 	%rd4945, %rd4944, 2;
	add.s64 	%rd148, %rd2, %rd4945;
	ld.global.f32 	%f1539, [%rd148];
	add.s64 	%rd4946, %rd6070, %rd2732;
	shl.b64 	%rd4947, %rd4946, 2;
	add.s64 	%rd149, %rd143, %rd4947;
	st.global.f32 	[%rd149+4], %f1539;
	@%p982 bra 	$L__BB20_182;
	setp.eq.s64 	%p983, %rd34, 2;
	ld.global.f32 	%f1540, [%rd148+4];
	st.global.f32 	[%rd149+8], %f1540;
	@%p983 bra 	$L__BB20_182;
	setp.eq.s64 	%p984, %rd34, 3;
	ld.global.f32 	%f1541, [%rd148+8];
	st.global.f32 	[%rd149+12], %f1541;
	@%p984 bra 	$L__BB20_182;
	setp.eq.s64 	%p985, %rd34, 4;
	ld.global.f32 	%f1542, [%rd148+12];
	st.global.f32 	[%rd149+16], %f1542;
	@%p985 bra 	$L__BB20_182;
	setp.eq.s64 	%p986, %rd34, 5;
	ld.global.f32 	%f1543, [%rd148+16];
	st.global.f32 	[%rd149+20], %f1543;
	@%p986 bra 	$L__BB20_182;
	setp.eq.s64 	%p987, %rd34, 6;
	ld.global.f32 	%f1544, [%rd148+20];
	st.global.f32 	[%rd149+24], %f1544;
	@%p987 bra 	$L__BB20_182;
	ld.global.f32 	%f1545, [%rd148+24];
	st.global.f32 	[%rd149+28], %f1545;
$L__BB20_182:
	shl.b64 	%rd4949, %rd6026, 2;
	add.s64 	%rd4950, %rd143, %rd4949;
	add.s64 	%rd150, %rd4950, 4;
	add.s64 	%rd151, %rd144, %rd27;
	mov.b64 	%rd6072, 0;
	@%p961 bra 	$L__BB20_185;
	mov.b64 	%rd6071, 0;
$L__BB20_184:
	.pragma "nounroll";
	add.s64 	%rd4952, %rd151, %rd113;
	add.s64 	%rd4953, %rd6071, %rd4952;
	shl.b64 	%rd4954, %rd4953, 2;
	add.s64 	%rd4955, %rd2, %rd4954;
	ld.global.f32 	%f1546, [%rd4955];
	add.s64 	%rd4956, %rd6071, %rd2732;
	shl.b64 	%rd4957, %rd4956, 2;
	add.s64 	%rd4958, %rd150, %rd4957;
	st.global.f32 	[%rd4958+4], %f1546;
	ld.global.f32 	%f1547, [%rd4955+4];
	st.global.f32 	[%rd4958+8], %f1547;
	ld.global.f32 	%f1548, [%rd4955+8];
	st.global.f32 	[%rd4958+12], %f1548;
	ld.global.f32 	%f1549, [%rd4955+12];
	st.global.f32 	[%rd4958+16], %f1549;
	ld.global.f32 	%f1550, [%rd4955+16];
	st.global.f32 	[%rd4958+20], %f1550;
	ld.global.f32 	%f1551, [%rd4955+20];
	st.global.f32 	[%rd4958+24], %f1551;
	ld.global.f32 	%f1552, [%rd4955+24];
	st.global.f32 	[%rd4958+28], %f1552;
	ld.global.f32 	%f1553, [%rd4955+28];
	st.global.f32 	[%rd4958+32], %f1553;
	add.s64 	%rd6071, %rd6071, 8;
	setp.ne.s64 	%p989, %rd6071, %rd35;
	mov.u64 	%rd6072, %rd35;
	@%p989 bra 	$L__BB20_184;
$L__BB20_185:
	@%p963 bra 	$L__BB20_193;
	setp.eq.s64 	%p991, %rd34, 1;
	add.s64 	%rd4959, %rd6072, %rd151;
	add.s64 	%rd4960, %rd113, %rd4959;
	shl.b64 	%rd4961, %rd4960, 2;
	add.s64 	%rd155, %rd2, %rd4961;
	ld.global.f32 	%f1554, [%rd155];
	add.s64 	%rd4962, %rd6072, %rd2732;
	shl.b64 	%rd4963, %rd4962, 2;
	add.s64 	%rd156, %rd150, %rd4963;
	st.global.f32 	[%rd156+4], %f1554;
	@%p991 bra 	$L__BB20_193;
	setp.eq.s64 	%p992, %rd34, 2;
	ld.global.f32 	%f1555, [%rd155+4];
	st.global.f32 	[%rd156+8], %f1555;
	@%p992 bra 	$L__BB20_193;
	setp.eq.s64 	%p993, %rd34, 3;
	ld.global.f32 	%f1556, [%rd155+8];
	st.global.f32 	[%rd156+12], %f1556;
	@%p993 bra 	$L__BB20_193;
	setp.eq.s64 	%p994, %rd34, 4;
	ld.global.f32 	%f1557, [%rd155+12];
	st.global.f32 	[%rd156+16], %f1557;
	@%p994 bra 	$L__BB20_193;
	setp.eq.s64 	%p995, %rd34, 5;
	ld.global.f32 	%f1558, [%rd155+16];
	st.global.f32 	[%rd156+20], %f1558;
	@%p995 bra 	$L__BB20_193;
	setp.eq.s64 	%p996, %rd34, 6;
	ld.global.f32 	%f1559, [%rd155+20];
	st.global.f32 	[%rd156+24], %f1559;
	@%p996 bra 	$L__BB20_193;
	ld.global.f32 	%f1560, [%rd155+24];
	st.global.f32 	[%rd156+28], %f1560;
$L__BB20_193:
	shl.b64 	%rd4965, %rd6026, 2;
	add.s64 	%rd4966, %rd150, %rd4965;
	add.s64 	%rd157, %rd4966, 4;
	add.s64 	%rd158, %rd151, %rd27;
	mov.b64 	%rd6074, 0;
	@%p961 bra 	$L__BB20_196;
	mov.b64 	%rd6073, 0;
$L__BB20_195:
	.pragma "nounroll";
	add.s64 	%rd4968, %rd158, %rd113;
	add.s64 	%rd4969, %rd6073, %rd4968;
	shl.b64 	%rd4970, %rd4969, 2;
	add.s64 	%rd4971, %rd2, %rd4970;
	ld.global.f32 	%f1561, [%rd4971];
	add.s64 	%rd4972, %rd6073, %rd2732;
	shl.b64 	%rd4973, %rd4972, 2;
	add.s64 	%rd4974, %rd157, %rd4973;
	st.global.f32 	[%rd4974+4], %f1561;
	ld.global.f32 	%f1562, [%rd4971+4];
	st.global.f32 	[%rd4974+8], %f1562;
	ld.global.f32 	%f1563, [%rd4971+8];
	st.global.f32 	[%rd4974+12], %f1563;
	ld.global.f32 	%f1564, [%rd4971+12];
	st.global.f32 	[%rd4974+16], %f1564;
	ld.global.f32 	%f1565, [%rd4971+16];
	st.global.f32 	[%rd4974+20], %f1565;
	ld.global.f32 	%f1566, [%rd4971+20];
	st.global.f32 	[%rd4974+24], %f1566;
	ld.global.f32 	%f1567, [%rd4971+24];
	st.global.f32 	[%rd4974+28], %f1567;
	ld.global.f32 	%f1568, [%rd4971+28];
	st.global.f32 	[%rd4974+32], %f1568;
	add.s64 	%rd6073, %rd6073, 8;
	setp.ne.s64 	%p998, %rd6073, %rd35;
	mov.u64 	%rd6074, %rd35;
	@%p998 bra 	$L__BB20_195;
$L__BB20_196:
	@%p963 bra 	$L__BB20_204;
	setp.eq.s64 	%p1000, %rd34, 1;
	add.s64 	%rd4975, %rd6074, %rd158;
	add.s64 	%rd4976, %rd113, %rd4975;
	shl.b64 	%rd4977, %rd4976, 2;
	add.s64 	%rd162, %rd2, %rd4977;
	ld.global.f32 	%f1569, [%rd162];
	add.s64 	%rd4978, %rd6074, %rd2732;
	shl.b64 	%rd4979, %rd4978, 2;
	add.s64 	%rd163, %rd157, %rd4979;
	st.global.f32 	[%rd163+4], %f1569;
	@%p1000 bra 	$L__BB20_204;
	setp.eq.s64 	%p1001, %rd34, 2;
	ld.global.f32 	%f1570, [%rd162+4];
	st.global.f32 	[%rd163+8], %f1570;
	@%p1001 bra 	$L__BB20_204;
	setp.eq.s64 	%p1002, %rd34, 3;
	ld.global.f32 	%f1571, [%rd162+8];
	st.global.f32 	[%rd163+12], %f1571;
	@%p1002 bra 	$L__BB20_204;
	setp.eq.s64 	%p1003, %rd34, 4;
	ld.global.f32 	%f1572, [%rd162+12];
	st.global.f32 	[%rd163+16], %f1572;
	@%p1003 bra 	$L__BB20_204;
	setp.eq.s64 	%p1004, %rd34, 5;
	ld.global.f32 	%f1573, [%rd162+16];
	st.global.f32 	[%rd163+20], %f1573;
	@%p1004 bra 	$L__BB20_204;
	setp.eq.s64 	%p1005, %rd34, 6;
	ld.global.f32 	%f1574, [%rd162+20];
	st.global.f32 	[%rd163+24], %f1574;
	@%p1005 bra 	$L__BB20_204;
	ld.global.f32 	%f1575, [%rd162+24];
	st.global.f32 	[%rd163+28], %f1575;
$L__BB20_204:
	shl.b64 	%rd4981, %rd6026, 2;
	add.s64 	%rd4982, %rd157, %rd4981;
	add.s64 	%rd164, %rd4982, 4;
	add.s64 	%rd165, %rd158, %rd27;
	mov.b64 	%rd6076, 0;
	@%p961 bra 	$L__BB20_207;
	mov.b64 	%rd6075, 0;
$L__BB20_206:
	.pragma "nounroll";
	add.s64 	%rd4984, %rd165, %rd113;
	add.s64 	%rd4985, %rd6075, %rd4984;
	shl.b64 	%rd4986, %rd4985, 2;
	add.s64 	%rd4987, %rd2, %rd4986;
	ld.global.f32 	%f1576, [%rd4987];
	add.s64 	%rd4988, %rd6075, %rd2732;
	shl.b64 	%rd4989, %rd4988, 2;
	add.s64 	%rd4990, %rd164, %rd4989;
	st.global.f32 	[%rd4990+4], %f1576;
	ld.global.f32 	%f1577, [%rd4987+4];
	st.global.f32 	[%rd4990+8], %f1577;
	ld.global.f32 	%f1578, [%rd4987+8];
	st.global.f32 	[%rd4990+12], %f1578;
	ld.global.f32 	%f1579, [%rd4987+12];
	st.global.f32 	[%rd4990+16], %f1579;
	ld.global.f32 	%f1580, [%rd4987+16];
	st.global.f32 	[%rd4990+20], %f1580;
	ld.global.f32 	%f1581, [%rd4987+20];
	st.global.f32 	[%rd4990+24], %f1581;
	ld.global.f32 	%f1582, [%rd4987+24];
	st.global.f32 	[%rd4990+28], %f1582;
	ld.global.f32 	%f1583, [%rd4987+28];
	st.global.f32 	[%rd4990+32], %f1583;
	add.s64 	%rd6075, %rd6075, 8;
	setp.ne.s64 	%p1007, %rd6075, %rd35;
	mov.u64 	%rd6076, %rd35;
	@%p1007 bra 	$L__BB20_206;
$L__BB20_207:
	@%p963 bra 	$L__BB20_215;
	setp.eq.s64 	%p1009, %rd34, 1;
	add.s64 	%rd4991, %rd6076, %rd165;
	add.s64 	%rd4992, %rd113, %rd4991;
	shl.b64 	%rd4993, %rd4992, 2;
	add.s64 	%rd169, %rd2, %rd4993;
	ld.global.f32 	%f1584, [%rd169];
	add.s64 	%rd4994, %rd6076, %rd2732;
	shl.b64 	%rd4995, %rd4994, 2;
	add.s64 	%rd170, %rd164, %rd4995;
	st.global.f32 	[%rd170+4], %f1584;
	@%p1009 bra 	$L__BB20_215;
	setp.eq.s64 	%p1010, %rd34, 2;
	ld.global.f32 	%f1585, [%rd169+4];
	st.global.f32 	[%rd170+8], %f1585;
	@%p1010 bra 	$L__BB20_215;
	setp.eq.s64 	%p1011, %rd34, 3;
	ld.global.f32 	%f1586, [%rd169+8];
	st.global.f32 	[%rd170+12], %f1586;
	@%p1011 bra 	$L__BB20_215;
	setp.eq.s64 	%p1012, %rd34, 4;
	ld.global.f32 	%f1587, [%rd169+12];
	st.global.f32 	[%rd170+16], %f1587;
	@%p1012 bra 	$L__BB20_215;
	setp.eq.s64 	%p1013, %rd34, 5;
	ld.global.f32 	%f1588, [%rd169+16];
	st.global.f32 	[%rd170+20], %f1588;
	@%p1013 bra 	$L__BB20_215;
	setp.eq.s64 	%p1014, %rd34, 6;
	ld.global.f32 	%f1589, [%rd169+20];
	st.global.f32 	[%rd170+24], %f1589;
	@%p1014 bra 	$L__BB20_215;
	ld.global.f32 	%f1590, [%rd169+24];
	st.global.f32 	[%rd170+28], %f1590;
$L__BB20_215:
	shl.b64 	%rd4997, %rd6026, 2;
	add.s64 	%rd4998, %rd164, %rd4997;
	add.s64 	%rd171, %rd4998, 4;
	add.s64 	%rd172, %rd165, %rd27;
	mov.b64 	%rd6078, 0;
	@%p961 bra 	$L__BB20_218;
	mov.b64 	%rd6077, 0;
$L__BB20_217:
	.pragma "nounroll";
	add.s64 	%rd5000, %rd172, %rd113;
	add.s64 	%rd5001, %rd6077, %rd5000;
	shl.b64 	%rd5002, %rd5001, 2;
	add.s64 	%rd5003, %rd2, %rd5002;
	ld.global.f32 	%f1591, [%rd5003];
	add.s64 	%rd5004, %rd6077, %rd2732;
	shl.b64 	%rd5005, %rd5004, 2;
	add.s64 	%rd5006, %rd171, %rd5005;
	st.global.f32 	[%rd5006+4], %f1591;
	ld.global.f32 	%f1592, [%rd5003+4];
	st.global.f32 	[%rd5006+8], %f1592;
	ld.global.f32 	%f1593, [%rd5003+8];
	st.global.f32 	[%rd5006+12], %f1593;
	ld.global.f32 	%f1594, [%rd5003+12];
	st.global.f32 	[%rd5006+16], %f1594;
	ld.global.f32 	%f1595, [%rd5003+16];
	st.global.f32 	[%rd5006+20], %f1595;
	ld.global.f32 	%f1596, [%rd5003+20];
	st.global.f32 	[%rd5006+24], %f1596;
	ld.global.f32 	%f1597, [%rd5003+24];
	st.global.f32 	[%rd5006+28], %f1597;
	ld.global.f32 	%f1598, [%rd5003+28];
	st.global.f32 	[%rd5006+32], %f1598;
	add.s64 	%rd6077, %rd6077, 8;
	setp.ne.s64 	%p1016, %rd6077, %rd35;
	mov.u64 	%rd6078, %rd35;
	@%p1016 bra 	$L__BB20_217;
$L__BB20_218:
	@%p963 bra 	$L__BB20_226;
	setp.eq.s64 	%p1018, %rd34, 1;
	add.s64 	%rd5007, %rd6078, %rd172;
	add.s64 	%rd5008, %rd113, %rd5007;
	shl.b64 	%rd5009, %rd5008, 2;
	add.s64 	%rd176, %rd2, %rd5009;
	ld.global.f32 	%f1599, [%rd176];
	add.s64 	%rd5010, %rd6078, %rd2732;
	shl.b64 	%rd5011, %rd5010, 2;
	add.s64 	%rd177, %rd171, %rd5011;
	st.global.f32 	[%rd177+4], %f1599;
	@%p1018 bra 	$L__BB20_226;
	setp.eq.s64 	%p1019, %rd34, 2;
	ld.global.f32 	%f1600, [%rd176+4];
	st.global.f32 	[%rd177+8], %f1600;
	@%p1019 bra 	$L__BB20_226;
	setp.eq.s64 	%p1020, %rd34, 3;
	ld.global.f32 	%f1601, [%rd176+8];
	st.global.f32 	[%rd177+12], %f1601;
	@%p1020 bra 	$L__BB20_226;
	setp.eq.s64 	%p1021, %rd34, 4;
	ld.global.f32 	%f1602, [%rd176+12];
	st.global.f32 	[%rd177+16], %f1602;
	@%p1021 bra 	$L__BB20_226;
	setp.eq.s64 	%p1022, %rd34, 5;
	ld.global.f32 	%f1603, [%rd176+16];
	st.global.f32 	[%rd177+20], %f1603;
	@%p1022 bra 	$L__BB20_226;
	setp.eq.s64 	%p1023, %rd34, 6;
	ld.global.f32 	%f1604, [%rd176+20];
	st.global.f32 	[%rd177+24], %f1604;
	@%p1023 bra 	$L__BB20_226;
	ld.global.f32 	%f1605, [%rd176+24];
	st.global.f32 	[%rd177+28], %f1605;
$L__BB20_226:
	shl.b64 	%rd5013, %rd6026, 2;
	add.s64 	%rd5014, %rd171, %rd5013;
	add.s64 	%rd178, %rd5014, 4;
	add.s64 	%rd179, %rd172, %rd27;
	mov.b64 	%rd6080, 0;
	@%p961 bra 	$L__BB20_229;
	mov.b64 	%rd6079, 0;
$L__BB20_228:
	.pragma "nounroll";
	add.s64 	%rd5016, %rd179, %rd113;
	add.s64 	%rd5017, %rd6079, %rd5016;
	shl.b64 	%rd5018, %rd5017, 2;
	add.s64 	%rd5019, %rd2, %rd5018;
	ld.global.f32 	%f1606, [%rd5019];
	add.s64 	%rd5020, %rd6079, %rd2732;
	shl.b64 	%rd5021, %rd5020, 2;
	add.s64 	%rd5022, %rd178, %rd5021;
	st.global.f32 	[%rd5022+4], %f1606;
	ld.global.f32 	%f1607, [%rd5019+4];
	st.global.f32 	[%rd5022+8], %f1607;
	ld.global.f32 	%f1608, [%rd5019+8];
	st.global.f32 	[%rd5022+12], %f1608;
	ld.global.f32 	%f1609, [%rd5019+12];
	st.global.f32 	[%rd5022+16], %f1609;
	ld.global.f32 	%f1610, [%rd5019+16];
	st.global.f32 	[%rd5022+20], %f1610;
	ld.global.f32 	%f1611, [%rd5019+20];
	st.global.f32 	[%rd5022+24], %f1611;
	ld.global.f32 	%f1612, [%rd5019+24];
	st.global.f32 	[%rd5022+28], %f1612;
	ld.global.f32 	%f1613, [%rd5019+28];
	st.global.f32 	[%rd5022+32], %f1613;
	add.s64 	%rd6079, %rd6079, 8;
	setp.ne.s64 	%p1025, %rd6079, %rd35;
	mov.u64 	%rd6080, %rd35;
	@%p1025 bra 	$L__BB20_228;
$L__BB20_229:
	@%p963 bra 	$L__BB20_237;
	setp.eq.s64 	%p1027, %rd34, 1;
	add.s64 	%rd5023, %rd6080, %rd179;
	add.s64 	%rd5024, %rd113, %rd5023;
	shl.b64 	%rd5025, %rd5024, 2;
	add.s64 	%rd183, %rd2, %rd5025;
	ld.global.f32 	%f1614, [%rd183];
	add.s64 	%rd5026, %rd6080, %rd2732;
	shl.b64 	%rd5027, %rd5026, 2;
	add.s64 	%rd184, %rd178, %rd5027;
	st.global.f32 	[%rd184+4], %f1614;
	@%p1027 bra 	$L__BB20_237;
	setp.eq.s64 	%p1028, %rd34, 2;
	ld.global.f32 	%f1615, [%rd183+4];
	st.global.f32 	[%rd184+8], %f1615;
	@%p1028 bra 	$L__BB20_237;
	setp.eq.s64 	%p1029, %rd34, 3;
	ld.global.f32 	%f1616, [%rd183+8];
	st.global.f32 	[%rd184+12], %f1616;
	@%p1029 bra 	$L__BB20_237;
	setp.eq.s64 	%p1030, %rd34, 4;
	ld.global.f32 	%f1617, [%rd183+12];
	st.global.f32 	[%rd184+16], %f1617;
	@%p1030 bra 	$L__BB20_237;
	setp.eq.s64 	%p1031, %rd34, 5;
	ld.global.f32 	%f1618, [%rd183+16];
	st.global.f32 	[%rd184+20], %f1618;
	@%p1031 bra 	$L__BB20_237;
	setp.eq.s64 	%p1032, %rd34, 6;
	ld.global.f32 	%f1619, [%rd183+20];
	st.global.f32 	[%rd184+24], %f1619;
	@%p1032 bra 	$L__BB20_237;
	ld.global.f32 	%f1620, [%rd183+24];
	st.global.f32 	[%rd184+28], %f1620;
$L__BB20_237:
	shl.b64 	%rd5028, %rd6026, 2;
	add.s64 	%rd5029, %rd178, %rd5028;
	add.s64 	%rd6062, %rd5029, 8;
	add.s64 	%rd6061, %rd6061, 8;
	setp.ne.s64 	%p1033, %rd6061, %rd26;
	@%p1033 bra 	$L__BB20_149;
$L__BB20_238:
	ld.param.u64 	%rd6011, [im2col_param_13];
	ld.param.u64 	%rd5984, [im2col_param_2];
	ld.param.u64 	%rd5965, [im2col_param_0];
	add.s64 	%rd187, %rd112, %rd3;
	mad.lo.s64 	%rd5030, %rd187, %rd5965, %rd24;
	mad.lo.s64 	%rd188, %rd5030, %rd2728, %rd25;
	mad.lo.s64 	%rd5031, %rd187, %rd5984, %rd6028;
	mad.lo.s64 	%rd5032, %rd5031, %rd2730, %rd6029;
	mad.lo.s64 	%rd5033, %rd5032, %rd16, %rd2732;
	mad.lo.s64 	%rd5034, %rd5033, %rd6026, %rd5033;
	add.s64 	%rd5035, %rd5034, %rd6011;
	shl.b64 	%rd5036, %rd5035, 2;
	add.s64 	%rd6087, %rd1, %rd5036;
	mov.u64 	%rd6086, %rd2731;
	@%p779 bra 	$L__BB20_252;
	mov.b64 	%rd6083, 0;
	mov.u64 	%rd6086, %rd2731;
$L__BB20_240:
	.pragma "nounroll";
	setp.lt.u64 	%p1035, %rd30, 7;
	mov.b64 	%rd6085, 0;
	@%p1035 bra 	$L__BB20_243;
	mov.b64 	%rd6084, 0;
$L__BB20_242:
	.pragma "nounroll";
	mad.lo.s64 	%rd5040, %rd27, %rd6086, %rd28;
	add.s64 	%rd5041, %rd5040, %rd188;
	add.s64 	%rd5042, %rd6084, %rd5041;
	shl.b64 	%rd5043, %rd5042, 2;
	add.s64 	%rd5044, %rd2, %rd5043;
	ld.global.f32 	%f1621, [%rd5044];
	add.s64 	%rd5045, %rd6084, %rd2732;
	shl.b64 	%rd5046, %rd5045, 2;
	add.s64 	%rd5047, %rd6087, %rd5046;
	st.global.f32 	[%rd5047], %f1621;
	ld.global.f32 	%f1622, [%rd5044+4];
	st.global.f32 	[%rd5047+4], %f1622;
	ld.global.f32 	%f1623, [%rd5044+8];
	st.global.f32 	[%rd5047+8], %f1623;
	ld.global.f32 	%f1624, [%rd5044+12];
	st.global.f32 	[%rd5047+12], %f1624;
	ld.global.f32 	%f1625, [%rd5044+16];
	st.global.f32 	[%rd5047+16], %f1625;
	ld.global.f32 	%f1626, [%rd5044+20];
	st.global.f32 	[%rd5047+20], %f1626;
	ld.global.f32 	%f1627, [%rd5044+24];
	st.global.f32 	[%rd5047+24], %f1627;
	ld.global.f32 	%f1628, [%rd5044+28];
	st.global.f32 	[%rd5047+28], %f1628;
	add.s64 	%rd6084, %rd6084, 8;
	setp.ne.s64 	%p1036, %rd6084, %rd35;
	mov.u64 	%rd6085, %rd35;
	@%p1036 bra 	$L__BB20_242;
$L__BB20_243:
	setp.eq.s64 	%p1037, %rd34, 0;
	@%p1037 bra 	$L__BB20_251;
	setp.eq.s64 	%p1038, %rd34, 1;
	mad.lo.s64 	%rd5048, %rd27, %rd6086, %rd28;
	add.s64 	%rd5049, %rd6085, %rd5048;
	add.s64 	%rd5050, %rd188, %rd5049;
	shl.b64 	%rd5051, %rd5050, 2;
	add.s64 	%rd196, %rd2, %rd5051;
	ld.global.f32 	%f1629, [%rd196];
	add.s64 	%rd5052, %rd6085, %rd2732;
	shl.b64 	%rd5053, %rd5052, 2;
	add.s64 	%rd197, %rd6087, %rd5053;
	st.global.f32 	[%rd197], %f1629;
	@%p1038 bra 	$L__BB20_251;
	setp.eq.s64 	%p1039, %rd34, 2;
	ld.global.f32 	%f1630, [%rd196+4];
	st.global.f32 	[%rd197+4], %f1630;
	@%p1039 bra 	$L__BB20_251;
	setp.eq.s64 	%p1040, %rd34, 3;
	ld.global.f32 	%f1631, [%rd196+8];
	st.global.f32 	[%rd197+8], %f1631;
	@%p1040 bra 	$L__BB20_251;
	setp.eq.s64 	%p1041, %rd34, 4;
	ld.global.f32 	%f1632, [%rd196+12];
	st.global.f32 	[%rd197+12], %f1632;
	@%p1041 bra 	$L__BB20_251;
	setp.eq.s64 	%p1042, %rd34, 5;
	ld.global.f32 	%f1633, [%rd196+16];
	st.global.f32 	[%rd197+16], %f1633;
	@%p1042 bra 	$L__BB20_251;
	setp.eq.s64 	%p1043, %rd34, 6;
	ld.global.f32 	%f1634, [%rd196+20];
	st.global.f32 	[%rd197+20], %f1634;
	@%p1043 bra 	$L__BB20_251;
	ld.global.f32 	%f1635, [%rd196+24];
	st.global.f32 	[%rd197+24], %f1635;
$L__BB20_251:
	shl.b64 	%rd5054, %rd6026, 2;
	add.s64 	%rd5055, %rd6087, %rd5054;
	add.s64 	%rd6087, %rd5055, 4;
	add.s64 	%rd6086, %rd6086, 1;
	add.s64 	%rd6083, %rd6083, 1;
	setp.ne.s64 	%p1044, %rd6083, %rd33;
	@%p1044 bra 	$L__BB20_240;
$L__BB20_252:
	@%p790 bra 	$L__BB20_342;
$L__BB20_253:
	.pragma "nounroll";
	setp.lt.u64 	%p1046, %rd30, 7;
	mad.lo.s64 	%rd205, %rd27, %rd6086, %rd28;
	mov.b64 	%rd6091, 0;
	@%p1046 bra 	$L__BB20_256;
	mov.b64 	%rd6090, 0;
$L__BB20_255:
	.pragma "nounroll";
	add.s64 	%rd5058, %rd205, %rd188;
	add.s64 	%rd5059, %rd6090, %rd5058;
	shl.b64 	%rd5060, %rd5059, 2;
	add.s64 	%rd5061, %rd2, %rd5060;
	ld.global.f32 	%f1636, [%rd5061];
	add.s64 	%rd5062, %rd6090, %rd2732;
	shl.b64 	%rd5063, %rd5062, 2;
	add.s64 	%rd5064, %rd6087, %rd5063;
	st.global.f32 	[%rd5064], %f1636;
	ld.global.f32 	%f1637, [%rd5061+4];
	st.global.f32 	[%rd5064+4], %f1637;
	ld.global.f32 	%f1638, [%rd5061+8];
	st.global.f32 	[%rd5064+8], %f1638;
	ld.global.f32 	%f1639, [%rd5061+12];
	st.global.f32 	[%rd5064+12], %f1639;
	ld.global.f32 	%f1640, [%rd5061+16];
	st.global.f32 	[%rd5064+16], %f1640;
	ld.global.f32 	%f1641, [%rd5061+20];
	st.global.f32 	[%rd5064+20], %f1641;
	ld.global.f32 	%f1642, [%rd5061+24];
	st.global.f32 	[%rd5064+24], %f1642;
	ld.global.f32 	%f1643, [%rd5061+28];
	st.global.f32 	[%rd5064+28], %f1643;
	add.s64 	%rd6090, %rd6090, 8;
	setp.ne.s64 	%p1047, %rd6090, %rd35;
	mov.u64 	%rd6091, %rd35;
	@%p1047 bra 	$L__BB20_255;
$L__BB20_256:
	setp.eq.s64 	%p1048, %rd34, 0;
	@%p1048 bra 	$L__BB20_264;
	setp.eq.s64 	%p1049, %rd34, 1;
	add.s64 	%rd5065, %rd6091, %rd205;
	add.s64 	%rd5066, %rd188, %rd5065;
	shl.b64 	%rd5067, %rd5066, 2;
	add.s64 	%rd209, %rd2, %rd5067;
	ld.global.f32 	%f1644, [%rd209];
	add.s64 	%rd5068, %rd6091, %rd2732;
	shl.b64 	%rd5069, %rd5068, 2;
	add.s64 	%rd210, %rd6087, %rd5069;
	st.global.f32 	[%rd210], %f1644;
	@%p1049 bra 	$L__BB20_264;
	setp.eq.s64 	%p1050, %rd34, 2;
	ld.global.f32 	%f1645, [%rd209+4];
	st.global.f32 	[%rd210+4], %f1645;
	@%p1050 bra 	$L__BB20_264;
	setp.eq.s64 	%p1051, %rd34, 3;
	ld.global.f32 	%f1646, [%rd209+8];
	st.global.f32 	[%rd210+8], %f1646;
	@%p1051 bra 	$L__BB20_264;
	setp.eq.s64 	%p1052, %rd34, 4;
	ld.global.f32 	%f1647, [%rd209+12];
	st.global.f32 	[%rd210+12], %f1647;
	@%p1052 bra 	$L__BB20_264;
	setp.eq.s64 	%p1053, %rd34, 5;
	ld.global.f32 	%f1648, [%rd209+16];
	st.global.f32 	[%rd210+16], %f1648;
	@%p1053 bra 	$L__BB20_264;
	setp.eq.s64 	%p1054, %rd34, 6;
	ld.global.f32 	%f1649, [%rd209+20];
	st.global.f32 	[%rd210+20], %f1649;
	@%p1054 bra 	$L__BB20_264;
	ld.global.f32 	%f1650, [%rd209+24];
	st.global.f32 	[%rd210+24], %f1650;
$L__BB20_264:
	shl.b64 	%rd5071, %rd6026, 2;
	add.s64 	%rd211, %rd6087, %rd5071;
	add.s64 	%rd212, %rd205, %rd27;
	mov.b64 	%rd6093, 0;
	@%p1046 bra 	$L__BB20_267;
	mov.b64 	%rd6092, 0;
$L__BB20_266:
	.pragma "nounroll";
	add.s64 	%rd5073, %rd212, %rd188;
	add.s64 	%rd5074, %rd6092, %rd5073;
	shl.b64 	%rd5075, %rd5074, 2;
	add.s64 	%rd5076, %rd2, %rd5075;
	ld.global.f32 	%f1651, [%rd5076];
	add.s64 	%rd5077, %rd6092, %rd2732;
	shl.b64 	%rd5078, %rd5077, 2;
	add.s64 	%rd5079, %rd211, %rd5078;
	st.global.f32 	[%rd5079+4], %f1651;
	ld.global.f32 	%f1652, [%rd5076+4];
	st.global.f32 	[%rd5079+8], %f1652;
	ld.global.f32 	%f1653, [%rd5076+8];
	st.global.f32 	[%rd5079+12], %f1653;
	ld.global.f32 	%f1654, [%rd5076+12];
	st.global.f32 	[%rd5079+16], %f1654;
	ld.global.f32 	%f1655, [%rd5076+16];
	st.global.f32 	[%rd5079+20], %f1655;
	ld.global.f32 	%f1656, [%rd5076+20];
	st.global.f32 	[%rd5079+24], %f1656;
	ld.global.f32 	%f1657, [%rd5076+24];
	st.global.f32 	[%rd5079+28], %f1657;
	ld.global.f32 	%f1658, [%rd5076+28];
	st.global.f32 	[%rd5079+32], %f1658;
	add.s64 	%rd6092, %rd6092, 8;
	setp.ne.s64 	%p1056, %rd6092, %rd35;
	mov.u64 	%rd6093, %rd35;
	@%p1056 bra 	$L__BB20_266;
$L__BB20_267:
	@%p1048 bra 	$L__BB20_275;
	setp.eq.s64 	%p1058, %rd34, 1;
	add.s64 	%rd5080, %rd6093, %rd212;
	add.s64 	%rd5081, %rd188, %rd5080;
	shl.b64 	%rd5082, %rd5081, 2;
	add.s64 	%rd216, %rd2, %rd5082;
	ld.global.f32 	%f1659, [%rd216];
	add.s64 	%rd5083, %rd6093, %rd2732;
	shl.b64 	%rd5084, %rd5083, 2;
	add.s64 	%rd217, %rd211, %rd5084;
	st.global.f32 	[%rd217+4], %f1659;
	@%p1058 bra 	$L__BB20_275;
	setp.eq.s64 	%p1059, %rd34, 2;
	ld.global.f32 	%f1660, [%rd216+4];
	st.global.f32 	[%rd217+8], %f1660;
	@%p1059 bra 	$L__BB20_275;
	setp.eq.s64 	%p1060, %rd34, 3;
	ld.global.f32 	%f1661, [%rd216+8];
	st.global.f32 	[%rd217+12], %f1661;
	@%p1060 bra 	$L__BB20_275;
	setp.eq.s64 	%p1061, %rd34, 4;
	ld.global.f32 	%f1662, [%rd216+12];
	st.global.f32 	[%rd217+16], %f1662;
	@%p1061 bra 	$L__BB20_275;
	setp.eq.s64 	%p1062, %rd34, 5;
	ld.global.f32 	%f1663, [%rd216+16];
	st.global.f32 	[%rd217+20], %f1663;
	@%p1062 bra 	$L__BB20_275;
	setp.eq.s64 	%p1063, %rd34, 6;
	ld.global.f32 	%f1664, [%rd216+20];
	st.global.f32 	[%rd217+24], %f1664;
	@%p1063 bra 	$L__BB20_275;
	ld.global.f32 	%f1665, [%rd216+24];
	st.global.f32 	[%rd217+28], %f1665;
$L__BB20_275:
	shl.b64 	%rd5086, %rd6026, 2;
	add.s64 	%rd5087, %rd211, %rd5086;
	add.s64 	%rd218, %rd5087, 4;
	add.s64 	%rd219, %rd212, %rd27;
	mov.b64 	%rd6095, 0;
	@%p1046 bra 	$L__BB20_278;
	mov.b64 	%rd6094, 0;
$L__BB20_277:
	.pragma "nounroll";
	add.s64 	%rd5089, %rd219, %rd188;
	add.s64 	%rd5090, %rd6094, %rd5089;
	shl.b64 	%rd5091, %rd5090, 2;
	add.s64 	%rd5092, %rd2, %rd5091;
	ld.global.f32 	%f1666, [%rd5092];
	add.s64 	%rd5093, %rd6094, %rd2732;
	shl.b64 	%rd5094, %rd5093, 2;
	add.s64 	%rd5095, %rd218, %rd5094;
	st.global.f32 	[%rd5095+4], %f1666;
	ld.global.f32 	%f1667, [%rd5092+4];
	st.global.f32 	[%rd5095+8], %f1667;
	ld.global.f32 	%f1668, [%rd5092+8];
	st.global.f32 	[%rd5095+12], %f1668;
	ld.global.f32 	%f1669, [%rd5092+12];
	st.global.f32 	[%rd5095+16], %f1669;
	ld.global.f32 	%f1670, [%rd5092+16];
	st.global.f32 	[%rd5095+20], %f1670;
	ld.global.f32 	%f1671, [%rd5092+20];
	st.global.f32 	[%rd5095+24], %f1671;
	ld.global.f32 	%f1672, [%rd5092+24];
	st.global.f32 	[%rd5095+28], %f1672;
	ld.global.f32 	%f1673, [%rd5092+28];
	st.global.f32 	[%rd5095+32], %f1673;
	add.s64 	%rd6094, %rd6094, 8;
	setp.ne.s64 	%p1065, %rd6094, %rd35;
	mov.u64 	%rd6095, %rd35;
	@%p1065 bra 	$L__BB20_277;
$L__BB20_278:
	@%p1048 bra 	$L__BB20_286;
	setp.eq.s64 	%p1067, %rd34, 1;
	add.s64 	%rd5096, %rd6095, %rd219;
	add.s64 	%rd5097, %rd188, %rd5096;
	shl.b64 	%rd5098, %rd5097, 2;
	add.s64 	%rd223, %rd2, %rd5098;
	ld.global.f32 	%f1674, [%rd223];
	add.s64 	%rd5099, %rd6095, %rd2732;
	shl.b64 	%rd5100, %rd5099, 2;
	add.s64 	%rd224, %rd218, %rd5100;
	st.global.f32 	[%rd224+4], %f1674;
	@%p1067 bra 	$L__BB20_286;
	setp.eq.s64 	%p1068, %rd34, 2;
	ld.global.f32 	%f1675, [%rd223+4];
	st.global.f32 	[%rd224+8], %f1675;
	@%p1068 bra 	$L__BB20_286;
	setp.eq.s64 	%p1069, %rd34, 3;
	ld.global.f32 	%f1676, [%rd223+8];
	st.global.f32 	[%rd224+12], %f1676;
	@%p1069 bra 	$L__BB20_286;
	setp.eq.s64 	%p1070, %rd34, 4;
	ld.global.f32 	%f1677, [%rd223+12];
	st.global.f32 	[%rd224+16], %f1677;
	@%p1070 bra 	$L__BB20_286;
	setp.eq.s64 	%p1071, %rd34, 5;
	ld.global.f32 	%f1678, [%rd223+16];
	st.global.f32 	[%rd224+20], %f1678;
	@%p1071 bra 	$L__BB20_286;
	setp.eq.s64 	%p1072, %rd34, 6;
	ld.global.f32 	%f1679, [%rd223+20];
	st.global.f32 	[%rd224+24], %f1679;
	@%p1072 bra 	$L__BB20_286;
	ld.global.f32 	%f1680, [%rd223+24];
	st.global.f32 	[%rd224+28], %f1680;
$L__BB20_286:
	shl.b64 	%rd5102, %rd6026, 2;
	add.s64 	%rd5103, %rd218, %rd5102;
	add.s64 	%rd225, %rd5103, 4;
	add.s64 	%rd226, %rd219, %rd27;
	mov.b64 	%rd6097, 0;
	@%p1046 bra 	$L__BB20_289;
	mov.b64 	%rd6096, 0;
$L__BB20_288:
	.pragma "nounroll";
	add.s64 	%rd5105, %rd226, %rd188;
	add.s64 	%rd5106, %rd6096, %rd5105;
	shl.b64 	%rd5107, %rd5106, 2;
	add.s64 	%rd5108, %rd2, %rd5107;
	ld.global.f32 	%f1681, [%rd5108];
	add.s64 	%rd5109, %rd6096, %rd2732;
	shl.b64 	%rd5110, %rd5109, 2;
	add.s64 	%rd5111, %rd225, %rd5110;
	st.global.f32 	[%rd5111+4], %f1681;
	ld.global.f32 	%f1682, [%rd5108+4];
	st.global.f32 	[%rd5111+8], %f1682;
	ld.global.f32 	%f1683, [%rd5108+8];
	st.global.f32 	[%rd5111+12], %f1683;
	ld.global.f32 	%f1684, [%rd5108+12];
	st.global.f32 	[%rd5111+16], %f1684;
	ld.global.f32 	%f1685, [%rd5108+16];
	st.global.f32 	[%rd5111+20], %f1685;
	ld.global.f32 	%f1686, [%rd5108+20];
	st.global.f32 	[%rd5111+24], %f1686;
	ld.global.f32 	%f1687, [%rd5108+24];
	st.global.f32 	[%rd5111+28], %f1687;
	ld.global.f32 	%f1688, [%rd5108+28];
	st.global.f32 	[%rd5111+32], %f1688;
	add.s64 	%rd6096, %rd6096, 8;
	setp.ne.s64 	%p1074, %rd6096, %rd35;
	mov.u64 	%rd6097, %rd35;
	@%p1074 bra 	$L__BB20_288;
$L__BB20_289:
	@%p1048 bra 	$L__BB20_297;
	setp.eq.s64 	%p1076, %rd34, 1;
	add.s64 	%rd5112, %rd6097, %rd226;
	add.s64 	%rd5113, %rd188, %rd5112;
	shl.b64 	%rd5114, %rd5113, 2;
	add.s64 	%rd230, %rd2, %rd5114;
	ld.global.f32 	%f1689, [%rd230];
	add.s64 	%rd5115, %rd6097, %rd2732;
	shl.b64 	%rd5116, %rd5115, 2;
	add.s64 	%rd231, %rd225, %rd5116;
	st.global.f32 	[%rd231+4], %f1689;
	@%p1076 bra 	$L__BB20_297;
	setp.eq.s64 	%p1077, %rd34, 2;
	ld.global.f32 	%f1690, [%rd230+4];
	st.global.f32 	[%rd231+8], %f1690;
	@%p1077 bra 	$L__BB20_297;
	setp.eq.s64 	%p1078, %rd34, 3;
	ld.global.f32 	%f1691, [%rd230+8];
	st.global.f32 	[%rd231+12], %f1691;
	@%p1078 bra 	$L__BB20_297;
	setp.eq.s64 	%p1079, %rd34, 4;
	ld.global.f32 	%f1692, [%rd230+12];
	st.global.f32 	[%rd231+16], %f1692;
	@%p1079 bra 	$L__BB20_297;
	setp.eq.s64 	%p1080, %rd34, 5;
	ld.global.f32 	%f1693, [%rd230+16];
	st.global.f32 	[%rd231+20], %f1693;
	@%p1080 bra 	$L__BB20_297;
	setp.eq.s64 	%p1081, %rd34, 6;
	ld.global.f32 	%f1694, [%rd230+20];
	st.global.f32 	[%rd231+24], %f1694;
	@%p1081 bra 	$L__BB20_297;
	ld.global.f32 	%f1695, [%rd230+24];
	st.global.f32 	[%rd231+28], %f1695;
$L__BB20_297:
	shl.b64 	%rd5118, %rd6026, 2;
	add.s64 	%rd5119, %rd225, %rd5118;
	add.s64 	%rd232, %rd5119, 4;
	add.s64 	%rd233, %rd226, %rd27;
	mov.b64 	%rd6099, 0;
	@%p1046 bra 	$L__BB20_300;
	mov.b64 	%rd6098, 0;
$L__BB20_299:
	.pragma "nounroll";
	add.s64 	%rd5121, %rd233, %rd188;
	add.s64 	%rd5122, %rd6098, %rd5121;
	shl.b64 	%rd5123, %rd5122, 2;
	add.s64 	%rd5124, %rd2, %rd5123;
	ld.global.f32 	%f1696, [%rd5124];
	add.s64 	%rd5125, %rd6098, %rd2732;
	shl.b64 	%rd5126, %rd5125, 2;
	add.s64 	%rd5127, %rd232, %rd5126;
	st.global.f32 	[%rd5127+4], %f1696;
	ld.global.f32 	%f1697, [%rd5124+4];
	st.global.f32 	[%rd5127+8], %f1697;
	ld.global.f32 	%f1698, [%rd5124+8];
	st.global.f32 	[%rd5127+12], %f1698;
	ld.global.f32 	%f1699, [%rd5124+12];
	st.global.f32 	[%rd5127+16], %f1699;
	ld.global.f32 	%f1700, [%rd5124+16];
	st.global.f32 	[%rd5127+20], %f1700;
	ld.global.f32 	%f1701, [%rd5124+20];
	st.global.f32 	[%rd5127+24], %f1701;
	ld.global.f32 	%f1702, [%rd5124+24];
	st.global.f32 	[%rd5127+28], %f1702;
	ld.global.f32 	%f1703, [%rd5124+28];
	st.global.f32 	[%rd5127+32], %f1703;
	add.s64 	%rd6098, %rd6098, 8;
	setp.ne.s64 	%p1083, %rd6098, %rd35;
	mov.u64 	%rd6099, %rd35;
	@%p1083 bra 	$L__BB20_299;
$L__BB20_300:
	@%p1048 bra 	$L__BB20_308;
	setp.eq.s64 	%p1085, %rd34, 1;
	add.s64 	%rd5128, %rd6099, %rd233;
	add.s64 	%rd5129, %rd188, %rd5128;
	shl.b64 	%rd5130, %rd5129, 2;
	add.s64 	%rd237, %rd2, %rd5130;
	ld.global.f32 	%f1704, [%rd237];
	add.s64 	%rd5131, %rd6099, %rd2732;
	shl.b64 	%rd5132, %rd5131, 2;
	add.s64 	%rd238, %rd232, %rd5132;
	st.global.f32 	[%rd238+4], %f1704;
	@%p1085 bra 	$L__BB20_308;
	setp.eq.s64 	%p1086, %rd34, 2;
	ld.global.f32 	%f1705, [%rd237+4];
	st.global.f32 	[%rd238+8], %f1705;
	@%p1086 bra 	$L__BB20_308;
	setp.eq.s64 	%p1087, %rd34, 3;
	ld.global.f32 	%f1706, [%rd237+8];
	st.global.f32 	[%rd238+12], %f1706;
	@%p1087 bra 	$L__BB20_308;
	setp.eq.s64 	%p1088, %rd34, 4;
	ld.global.f32 	%f1707, [%rd237+12];
	st.global.f32 	[%rd238+16], %f1707;
	@%p1088 bra 	$L__BB20_308;
	setp.eq.s64 	%p1089, %rd34, 5;
	ld.global.f32 	%f1708, [%rd237+16];
	st.global.f32 	[%rd238+20], %f1708;
	@%p1089 bra 	$L__BB20_308;
	setp.eq.s64 	%p1090, %rd34, 6;
	ld.global.f32 	%f1709, [%rd237+20];
	st.global.f32 	[%rd238+24], %f1709;
	@%p1090 bra 	$L__BB20_308;
	ld.global.f32 	%f1710, [%rd237+24];
	st.global.f32 	[%rd238+28], %f1710;
$L__BB20_308:
	shl.b64 	%rd5134, %rd6026, 2;
	add.s64 	%rd5135, %rd232, %rd5134;
	add.s64 	%rd239, %rd5135, 4;
	add.s64 	%rd240, %rd233, %rd27;
	mov.b64 	%rd6101, 0;
	@%p1046 bra 	$L__BB20_311;
	mov.b64 	%rd6100, 0;
$L__BB20_310:
	.pragma "nounroll";
	add.s64 	%rd5137, %rd240, %rd188;
	add.s64 	%rd5138, %rd6100, %rd5137;
	shl.b64 	%rd5139, %rd5138, 2;
	add.s64 	%rd5140, %rd2, %rd5139;
	ld.global.f32 	%f1711, [%rd5140];
	add.s64 	%rd5141, %rd6100, %rd2732;
	shl.b64 	%rd5142, %rd5141, 2;
	add.s64 	%rd5143, %rd239, %rd5142;
	st.global.f32 	[%rd5143+4], %f1711;
	ld.global.f32 	%f1712, [%rd5140+4];
	st.global.f32 	[%rd5143+8], %f1712;
	ld.global.f32 	%f1713, [%rd5140+8];
	st.global.f32 	[%rd5143+12], %f1713;
	ld.global.f32 	%f1714, [%rd5140+12];
	st.global.f32 	[%rd5143+16], %f1714;
	ld.global.f32 	%f1715, [%rd5140+16];
	st.global.f32 	[%rd5143+20], %f1715;
	ld.global.f32 	%f1716, [%rd5140+20];
	st.global.f32 	[%rd5143+24], %f1716;
	ld.global.f32 	%f1717, [%rd5140+24];
	st.global.f32 	[%rd5143+28], %f1717;
	ld.global.f32 	%f1718, [%rd5140+28];
	st.global.f32 	[%rd5143+32], %f1718;
	add.s64 	%rd6100, %rd6100, 8;
	setp.ne.s64 	%p1092, %rd6100, %rd35;
	mov.u64 	%rd6101, %rd35;
	@%p1092 bra 	$L__BB20_310;
$L__BB20_311:
	@%p1048 bra 	$L__BB20_319;
	setp.eq.s64 	%p1094, %rd34, 1;
	add.s64 	%rd5144, %rd6101, %rd240;
	add.s64 	%rd5145, %rd188, %rd5144;
	shl.b64 	%rd5146, %rd5145, 2;
	add.s64 	%rd244, %rd2, %rd5146;
	ld.global.f32 	%f1719, [%rd244];
	add.s64 	%rd5147, %rd6101, %rd2732;
	shl.b64 	%rd5148, %rd5147, 2;
	add.s64 	%rd245, %rd239, %rd5148;
	st.global.f32 	[%rd245+4], %f1719;
	@%p1094 bra 	$L__BB20_319;
	setp.eq.s64 	%p1095, %rd34, 2;
	ld.global.f32 	%f1720, [%rd244+4];
	st.global.f32 	[%rd245+8], %f1720;
	@%p1095 bra 	$L__BB20_319;
	setp.eq.s64 	%p1096, %rd34, 3;
	ld.global.f32 	%f1721, [%rd244+8];
	st.global.f32 	[%rd245+12], %f1721;
	@%p1096 bra 	$L__BB20_319;
	setp.eq.s64 	%p1097, %rd34, 4;
	ld.global.f32 	%f1722, [%rd244+12];
	st.global.f32 	[%rd245+16], %f1722;
	@%p1097 bra 	$L__BB20_319;
	setp.eq.s64 	%p1098, %rd34, 5;
	ld.global.f32 	%f1723, [%rd244+16];
	st.global.f32 	[%rd245+20], %f1723;
	@%p1098 bra 	$L__BB20_319;
	setp.eq.s64 	%p1099, %rd34, 6;
	ld.global.f32 	%f1724, [%rd244+20];
	st.global.f32 	[%rd245+24], %f1724;
	@%p1099 bra 	$L__BB20_319;
	ld.global.f32 	%f1725, [%rd244+24];
	st.global.f32 	[%rd245+28], %f1725;
$L__BB20_319:
	shl.b64 	%rd5150, %rd6026, 2;
	add.s64 	%rd5151, %rd239, %rd5150;
	add.s64 	%rd246, %rd5151, 4;
	add.s64 	%rd247, %rd240, %rd27;
	mov.b64 	%rd6103, 0;
	@%p1046 bra 	$L__BB20_322;
	mov.b64 	%rd6102, 0;
$L__BB20_321:
	.pragma "nounroll";
	add.s64 	%rd5153, %rd247, %rd188;
	add.s64 	%rd5154, %rd6102, %rd5153;
	shl.b64 	%rd5155, %rd5154, 2;
	add.s64 	%rd5156, %rd2, %rd5155;
	ld.global.f32 	%f1726, [%rd5156];
	add.s64 	%rd5157, %rd6102, %rd2732;
	shl.b64 	%rd5158, %rd5157, 2;
	add.s64 	%rd5159, %rd246, %rd5158;
	st.global.f32 	[%rd5159+4], %f1726;
	ld.global.f32 	%f1727, [%rd5156+4];
	st.global.f32 	[%rd5159+8], %f1727;
	ld.global.f32 	%f1728, [%rd5156+8];
	st.global.f32 	[%rd5159+12], %f1728;
	ld.global.f32 	%f1729, [%rd5156+12];
	st.global.f32 	[%rd5159+16], %f1729;
	ld.global.f32 	%f1730, [%rd5156+16];
	st.global.f32 	[%rd5159+20], %f1730;
	ld.global.f32 	%f1731, [%rd5156+20];
	st.global.f32 	[%rd5159+24], %f1731;
	ld.global.f32 	%f1732, [%rd5156+24];
	st.global.f32 	[%rd5159+28], %f1732;
	ld.global.f32 	%f1733, [%rd5156+28];
	st.global.f32 	[%rd5159+32], %f1733;
	add.s64 	%rd6102, %rd6102, 8;
	setp.ne.s64 	%p1101, %rd6102, %rd35;
	mov.u64 	%rd6103, %rd35;
	@%p1101 bra 	$L__BB20_321;
$L__BB20_322:
	@%p1048 bra 	$L__BB20_330;
	setp.eq.s64 	%p1103, %rd34, 1;
	add.s64 	%rd5160, %rd6103, %rd247;
	add.s64 	%rd5161, %rd188, %rd5160;
	shl.b64 	%rd5162, %rd5161, 2;
	add.s64 	%rd251, %rd2, %rd5162;
	ld.global.f32 	%f1734, [%rd251];
	add.s64 	%rd5163, %rd6103, %rd2732;
	shl.b64 	%rd5164, %rd5163, 2;
	add.s64 	%rd252, %rd246, %rd5164;
	st.global.f32 	[%rd252+4], %f1734;
	@%p1103 bra 	$L__BB20_330;
	setp.eq.s64 	%p1104, %rd34, 2;
	ld.global.f32 	%f1735, [%rd251+4];
	st.global.f32 	[%rd252+8], %f1735;
	@%p1104 bra 	$L__BB20_330;
	setp.eq.s64 	%p1105, %rd34, 3;
	ld.global.f32 	%f1736, [%rd251+8];
	st.global.f32 	[%rd252+12], %f1736;
	@%p1105 bra 	$L__BB20_330;
	setp.eq.s64 	%p1106, %rd34, 4;
	ld.global.f32 	%f1737, [%rd251+12];
	st.global.f32 	[%rd252+16], %f1737;
	@%p1106 bra 	$L__BB20_330;
	setp.eq.s64 	%p1107, %rd34, 5;
	ld.global.f32 	%f1738, [%rd251+16];
	st.global.f32 	[%rd252+20], %f1738;
	@%p1107 bra 	$L__BB20_330;
	setp.eq.s64 	%p1108, %rd34, 6;
	ld.global.f32 	%f1739, [%rd251+20];
	st.global.f32 	[%rd252+24], %f1739;
	@%p1108 bra 	$L__BB20_330;
	ld.global.f32 	%f1740, [%rd251+24];
	st.global.f32 	[%rd252+28], %f1740;
$L__BB20_330:
	shl.b64 	%rd5166, %rd6026, 2;
	add.s64 	%rd5167, %rd246, %rd5166;
	add.s64 	%rd253, %rd5167, 4;
	add.s64 	%rd254, %rd247, %rd27;
	mov.b64 	%rd6105, 0;
	@%p1046 bra 	$L__BB20_333;
	mov.b64 	%rd6104, 0;
$L__BB20_332:
	.pragma "nounroll";
	add.s64 	%rd5169, %rd254, %rd188;
	add.s64 	%rd5170, %rd6104, %rd5169;
	shl.b64 	%rd5171, %rd5170, 2;
	add.s64 	%rd5172, %rd2, %rd5171;
	ld.global.f32 	%f1741, [%rd5172];
	add.s64 	%rd5173, %rd6104, %rd2732;
	shl.b64 	%rd5174, %rd5173, 2;
	add.s64 	%rd5175, %rd253, %rd5174;
	st.global.f32 	[%rd5175+4], %f1741;
	ld.global.f32 	%f1742, [%rd5172+4];
	st.global.f32 	[%rd5175+8], %f1742;
	ld.global.f32 	%f1743, [%rd5172+8];
	st.global.f32 	[%rd5175+12], %f1743;
	ld.global.f32 	%f1744, [%rd5172+12];
	st.global.f32 	[%rd5175+16], %f1744;
	ld.global.f32 	%f1745, [%rd5172+16];
	st.global.f32 	[%rd5175+20], %f1745;
	ld.global.f32 	%f1746, [%rd5172+20];
	st.global.f32 	[%rd5175+24], %f1746;
	ld.global.f32 	%f1747, [%rd5172+24];
	st.global.f32 	[%rd5175+28], %f1747;
	ld.global.f32 	%f1748, [%rd5172+28];
	st.global.f32 	[%rd5175+32], %f1748;
	add.s64 	%rd6104, %rd6104, 8;
	setp.ne.s64 	%p1110, %rd6104, %rd35;
	mov.u64 	%rd6105, %rd35;
	@%p1110 bra 	$L__BB20_332;
$L__BB20_333:
	@%p1048 bra 	$L__BB20_341;
	setp.eq.s64 	%p1112, %rd34, 1;
	add.s64 	%rd5176, %rd6105, %rd254;
	add.s64 	%rd5177, %rd188, %rd5176;
	shl.b64 	%rd5178, %rd5177, 2;
	add.s64 	%rd258, %rd2, %rd5178;
	ld.global.f32 	%f1749, [%rd258];
	add.s64 	%rd5179, %rd6105, %rd2732;
	shl.b64 	%rd5180, %rd5179, 2;
	add.s64 	%rd259, %rd253, %rd5180;
	st.global.f32 	[%rd259+4], %f1749;
	@%p1112 bra 	$L__BB20_341;
	setp.eq.s64 	%p1113, %rd34, 2;
	ld.global.f32 	%f1750, [%rd258+4];
	st.global.f32 	[%rd259+8], %f1750;
	@%p1113 bra 	$L__BB20_341;
	setp.eq.s64 	%p1114, %rd34, 3;
	ld.global.f32 	%f1751, [%rd258+8];
	st.global.f32 	[%rd259+12], %f1751;
	@%p1114 bra 	$L__BB20_341;
	setp.eq.s64 	%p1115, %rd34, 4;
	ld.global.f32 	%f1752, [%rd258+12];
	st.global.f32 	[%rd259+16], %f1752;
	@%p1115 bra 	$L__BB20_341;
	setp.eq.s64 	%p1116, %rd34, 5;
	ld.global.f32 	%f1753, [%rd258+16];
	st.global.f32 	[%rd259+20], %f1753;
	@%p1116 bra 	$L__BB20_341;
	setp.eq.s64 	%p1117, %rd34, 6;
	ld.global.f32 	%f1754, [%rd258+20];
	st.global.f32 	[%rd259+24], %f1754;
	@%p1117 bra 	$L__BB20_341;
	ld.global.f32 	%f1755, [%rd258+24];
	st.global.f32 	[%rd259+28], %f1755;
$L__BB20_341:
	shl.b64 	%rd5181, %rd6026, 2;
	add.s64 	%rd5182, %rd253, %rd5181;
	add.s64 	%rd6087, %rd5182, 8;
	add.s64 	%rd6086, %rd6086, 8;
	setp.ne.s64 	%p1118, %rd6086, %rd26;
	@%p1118 bra 	$L__BB20_253;
$L__BB20_342:
	ld.param.u64 	%rd6012, [im2col_param_13];
	ld.param.u64 	%rd5985, [im2col_param_2];
	ld.param.u64 	%rd5966, [im2col_param_0];
	add.s64 	%rd262, %rd187, %rd3;
	mad.lo.s64 	%rd5183, %rd262, %rd5966, %rd24;
	mad.lo.s64 	%rd263, %rd5183, %rd2728, %rd25;
	mad.lo.s64 	%rd5184, %rd262, %rd5985, %rd6028;
	mad.lo.s64 	%rd5185, %rd5184, %rd2730, %rd6029;
	mad.lo.s64 	%rd5186, %rd5185, %rd16, %rd2732;
	mad.lo.s64 	%rd5187, %rd5186, %rd6026, %rd5186;
	add.s64 	%rd5188, %rd5187, %rd6012;
	shl.b64 	%rd5189, %rd5188, 2;
	add.s64 	%rd6112, %rd1, %rd5189;
	mov.u64 	%rd6111, %rd2731;
	@%p779 bra 	$L__BB20_356;
	mov.b64 	%rd6108, 0;
	mov.u64 	%rd6111, %rd2731;
$L__BB20_344:
	.pragma "nounroll";
	setp.lt.u64 	%p1120, %rd30, 7;
	mov.b64 	%rd6110, 0;
	@%p1120 bra 	$L__BB20_347;
	mov.b64 	%rd6109, 0;
$L__BB20_346:
	.pragma "nounroll";
	mad.lo.s64 	%rd5193, %rd27, %rd6111, %rd28;
	add.s64 	%rd5194, %rd5193, %rd263;
	add.s64 	%rd5195, %rd6109, %rd5194;
	shl.b64 	%rd5196, %rd5195, 2;
	add.s64 	%rd5197, %rd2, %rd5196;
	ld.global.f32 	%f1756, [%rd5197];
	add.s64 	%rd5198, %rd6109, %rd2732;
	shl.b64 	%rd5199, %rd5198, 2;
	add.s64 	%rd5200, %rd6112, %rd5199;
	st.global.f32 	[%rd5200], %f1756;
	ld.global.f32 	%f1757, [%rd5197+4];
	st.global.f32 	[%rd5200+4], %f1757;
	ld.global.f32 	%f1758, [%rd5197+8];
	st.global.f32 	[%rd5200+8], %f1758;
	ld.global.f32 	%f1759, [%rd5197+12];
	st.global.f32 	[%rd5200+12], %f1759;
	ld.global.f32 	%f1760, [%rd5197+16];
	st.global.f32 	[%rd5200+16], %f1760;
	ld.global.f32 	%f1761, [%rd5197+20];
	st.global.f32 	[%rd5200+20], %f1761;
	ld.global.f32 	%f1762, [%rd5197+24];
	st.global.f32 	[%rd5200+24], %f1762;
	ld.global.f32 	%f1763, [%rd5197+28];
	st.global.f32 	[%rd5200+28], %f1763;
	add.s64 	%rd6109, %rd6109, 8;
	setp.ne.s64 	%p1121, %rd6109, %rd35;
	mov.u64 	%rd6110, %rd35;
	@%p1121 bra 	$L__BB20_346;
$L__BB20_347:
	setp.eq.s64 	%p1122, %rd34, 0;
	@%p1122 bra 	$L__BB20_355;
	setp.eq.s64 	%p1123, %rd34, 1;
	mad.lo.s64 	%rd5201, %rd27, %rd6111, %rd28;
	add.s64 	%rd5202, %rd6110, %rd5201;
	add.s64 	%rd5203, %rd263, %rd5202;
	shl.b64 	%rd5204, %rd5203, 2;
	add.s64 	%rd271, %rd2, %rd5204;
	ld.global.f32 	%f1764, [%rd271];
	add.s64 	%rd5205, %rd6110, %rd2732;
	shl.b64 	%rd5206, %rd5205, 2;
	add.s64 	%rd272, %rd6112, %rd5206;
	st.global.f32 	[%rd272], %f1764;
	@%p1123 bra 	$L__BB20_355;
	setp.eq.s64 	%p1124, %rd34, 2;
	ld.global.f32 	%f1765, [%rd271+4];
	st.global.f32 	[%rd272+4], %f1765;
	@%p1124 bra 	$L__BB20_355;
	setp.eq.s64 	%p1125, %rd34, 3;
	ld.global.f32 	%f1766, [%rd271+8];
	st.global.f32 	[%rd272+8], %f1766;
	@%p1125 bra 	$L__BB20_355;
	setp.eq.s64 	%p1126, %rd34, 4;
	ld.global.f32 	%f1767, [%rd271+12];
	st.global.f32 	[%rd272+12], %f1767;
	@%p1126 bra 	$L__BB20_355;
	setp.eq.s64 	%p1127, %rd34, 5;
	ld.global.f32 	%f1768, [%rd271+16];
	st.global.f32 	[%rd272+16], %f1768;
	@%p1127 bra 	$L__BB20_355;
	setp.eq.s64 	%p1128, %rd34, 6;
	ld.global.f32 	%f1769, [%rd271+20];
	st.global.f32 	[%rd272+20], %f1769;
	@%p1128 bra 	$L__BB20_355;
	ld.global.f32 	%f1770, [%rd271+24];
	st.global.f32 	[%rd272+24], %f1770;
$L__BB20_355:
	shl.b64 	%rd5207, %rd6026, 2;
	add.s64 	%rd5208, %rd6112, %rd5207;
	add.s64 	%rd6112, %rd5208, 4;
	add.s64 	%rd6111, %rd6111, 1;
	add.s64 	%rd6108, %rd6108, 1;
	setp.ne.s64 	%p1129, %rd6108, %rd33;
	@%p1129 bra 	$L__BB20_344;
$L__BB20_356:
	@%p790 bra 	$L__BB20_446;
$L__BB20_357:
	.pragma "nounroll";
	setp.lt.u64 	%p1131, %rd30, 7;
	mad.lo.s64 	%rd280, %rd27, %rd6111, %rd28;
	mov.b64 	%rd6116, 0;
	@%p1131 bra 	$L__BB20_360;
	mov.b64 	%rd6115, 0;
$L__BB20_359:
	.pragma "nounroll";
	add.s64 	%rd5211, %rd280, %rd263;
	add.s64 	%rd5212, %rd6115, %rd5211;
	shl.b64 	%rd5213, %rd5212, 2;
	add.s64 	%rd5214, %rd2, %rd5213;
	ld.global.f32 	%f1771, [%rd5214];
	add.s64 	%rd5215, %rd6115, %rd2732;
	shl.b64 	%rd5216, %rd5215, 2;
	add.s64 	%rd5217, %rd6112, %rd5216;
	st.global.f32 	[%rd5217], %f1771;
	ld.global.f32 	%f1772, [%rd5214+4];
	st.global.f32 	[%rd5217+4], %f1772;
	ld.global.f32 	%f1773, [%rd5214+8];
	st.global.f32 	[%rd5217+8], %f1773;
	ld.global.f32 	%f1774, [%rd5214+12];
	st.global.f32 	[%rd5217+12], %f1774;
	ld.global.f32 	%f1775, [%rd5214+16];
	st.global.f32 	[%rd5217+16], %f1775;
	ld.global.f32 	%f1776, [%rd5214+20];
	st.global.f32 	[%rd5217+20], %f1776;
	ld.global.f32 	%f1777, [%rd5214+24];
	st.global.f32 	[%rd5217+24], %f1777;
	ld.global.f32 	%f1778, [%rd5214+28];
	st.global.f32 	[%rd5217+28], %f1778;
	add.s64 	%rd6115, %rd6115, 8;
	setp.ne.s64 	%p1132, %rd6115, %rd35;
	mov.u64 	%rd6116, %rd35;
	@%p1132 bra 	$L__BB20_359;
$L__BB20_360:
	setp.eq.s64 	%p1133, %rd34, 0;
	@%p1133 bra 	$L__BB20_368;
	setp.eq.s64 	%p1134, %rd34, 1;
	add.s64 	%rd5218, %rd6116, %rd280;
	add.s64 	%rd5219, %rd263, %rd5218;
	shl.b64 	%rd5220, %rd5219, 2;
	add.s64 	%rd284, %rd2, %rd5220;
	ld.global.f32 	%f1779, [%rd284];
	add.s64 	%rd5221, %rd6116, %rd2732;
	shl.b64 	%rd5222, %rd5221, 2;
	add.s64 	%rd285, %rd6112, %rd5222;
	st.global.f32 	[%rd285], %f1779;
	@%p1134 bra 	$L__BB20_368;
	setp.eq.s64 	%p1135, %rd34, 2;
	ld.global.f32 	%f1780, [%rd284+4];
	st.global.f32 	[%rd285+4], %f1780;
	@%p1135 bra 	$L__BB20_368;
	setp.eq.s64 	%p1136, %rd34, 3;
	ld.global.f32 	%f1781, [%rd284+8];
	st.global.f32 	[%rd285+8], %f1781;
	@%p1136 bra 	$L__BB20_368;
	setp.eq.s64 	%p1137, %rd34, 4;
	ld.global.f32 	%f1782, [%rd284+12];
	st.global.f32 	[%rd285+12], %f1782;
	@%p1137 bra 	$L__BB20_368;
	setp.eq.s64 	%p1138, %rd34, 5;
	ld.global.f32 	%f1783, [%rd284+16];
	st.global.f32 	[%rd285+16], %f1783;
	@%p1138 bra 	$L__BB20_368;
	setp.eq.s64 	%p1139, %rd34, 6;
	ld.global.f32 	%f1784, [%rd284+20];
	st.global.f32 	[%rd285+20], %f1784;
	@%p1139 bra 	$L__BB20_368;
	ld.global.f32 	%f1785, [%rd284+24];
	st.global.f32 	[%rd285+24], %f1785;
$L__BB20_368:
	shl.b64 	%rd5224, %rd6026, 2;
	add.s64 	%rd286, %rd6112, %rd5224;
	add.s64 	%rd287, %rd280, %rd27;
	mov.b64 	%rd6118, 0;
	@%p1131 bra 	$L__BB20_371;
	mov.b64 	%rd6117, 0;
$L__BB20_370:
	.pragma "nounroll";
	add.s64 	%rd5226, %rd287, %rd263;
	add.s64 	%rd5227, %rd6117, %rd5226;
	shl.b64 	%rd5228, %rd5227, 2;
	add.s64 	%rd5229, %rd2, %rd5228;
	ld.global.f32 	%f1786, [%rd5229];
	add.s64 	%rd5230, %rd6117, %rd2732;
	shl.b64 	%rd5231, %rd5230, 2;
	add.s64 	%rd5232, %rd286, %rd5231;
	st.global.f32 	[%rd5232+4], %f1786;
	ld.global.f32 	%f1787, [%rd5229+4];
	st.global.f32 	[%rd5232+8], %f1787;
	ld.global.f32 	%f1788, [%rd5229+8];
	st.global.f32 	[%rd5232+12], %f1788;
	ld.global.f32 	%f1789, [%rd5229+12];
	st.global.f32 	[%rd5232+16], %f1789;
	ld.global.f32 	%f1790, [%rd5229+16];
	st.global.f32 	[%rd5232+20], %f1790;
	ld.global.f32 	%f1791, [%rd5229+20];
	st.global.f32 	[%rd5232+24], %f1791;
	ld.global.f32 	%f1792, [%rd5229+24];
	st.global.f32 	[%rd5232+28], %f1792;
	ld.global.f32 	%f1793, [%rd5229+28];
	st.global.f32 	[%rd5232+32], %f1793;
	add.s64 	%rd6117, %rd6117, 8;
	setp.ne.s64 	%p1141, %rd6117, %rd35;
	mov.u64 	%rd6118, %rd35;
	@%p1141 bra 	$L__BB20_370;
$L__BB20_371:
	@%p1133 bra 	$L__BB20_379;
	setp.eq.s64 	%p1143, %rd34, 1;
	add.s64 	%rd5233, %rd6118, %rd287;
	add.s64 	%rd5234, %rd263, %rd5233;
	shl.b64 	%rd5235, %rd5234, 2;
	add.s64 	%rd291, %rd2, %rd5235;
	ld.global.f32 	%f1794, [%rd291];
	add.s64 	%rd5236, %rd6118, %rd2732;
	shl.b64 	%rd5237, %rd5236, 2;
	add.s64 	%rd292, %rd286, %rd5237;
	st.global.f32 	[%rd292+4], %f1794;
	@%p1143 bra 	$L__BB20_379;
	setp.eq.s64 	%p1144, %rd34, 2;
	ld.global.f32 	%f1795, [%rd291+4];
	st.global.f32 	[%rd292+8], %f1795;
	@%p1144 bra 	$L__BB20_379;
	setp.eq.s64 	%p1145, %rd34, 3;
	ld.global.f32 	%f1796, [%rd291+8];
	st.global.f32 	[%rd292+12], %f1796;
	@%p1145 bra 	$L__BB20_379;
	setp.eq.s64 	%p1146, %rd34, 4;
	ld.global.f32 	%f1797, [%rd291+12];
	st.global.f32 	[%rd292+16], %f1797;
	@%p1146 bra 	$L__BB20_379;
	setp.eq.s64 	%p1147, %rd34, 5;
	ld.global.f32 	%f1798, [%rd291+16];
	st.global.f32 	[%rd292+20], %f1798;
	@%p1147 bra 	$L__BB20_379;
	setp.eq.s64 	%p1148, %rd34, 6;
	ld.global.f32 	%f1799, [%rd291+20];
	st.global.f32 	[%rd292+24], %f1799;
	@%p1148 bra 	$L__BB20_379;
	ld.global.f32 	%f1800, [%rd291+24];
	st.global.f32 	[%rd292+28], %f1800;
$L__BB20_379:
	shl.b64 	%rd5239, %rd6026, 2;
	add.s64 	%rd5240, %rd286, %rd5239;
	add.s64 	%rd293, %rd5240, 4;
	add.s64 	%rd294, %rd287, %rd27;
	mov.b64 	%rd6120, 0;
	@%p1131 bra 	$L__BB20_382;
	mov.b64 	%rd6119, 0;
$L__BB20_381:
	.pragma "nounroll";
	add.s64 	%rd5242, %rd294, %rd263;
	add.s64 	%rd5243, %rd6119, %rd5242;
	shl.b64 	%rd5244, %rd5243, 2;
	add.s64 	%rd5245, %rd2, %rd5244;
	ld.global.f32 	%f1801, [%rd5245];
	add.s64 	%rd5246, %rd6119, %rd2732;
	shl.b64 	%rd5247, %rd5246, 2;
	add.s64 	%rd5248, %rd293, %rd5247;
	st.global.f32 	[%rd5248+4], %f1801;
	ld.global.f32 	%f1802, [%rd5245+4];
	st.global.f32 	[%rd5248+8], %f1802;
	ld.global.f32 	%f1803, [%rd5245+8];
	st.global.f32 	[%rd5248+12], %f1803;
	ld.global.f32 	%f1804, [%rd5245+12];
	st.global.f32 	[%rd5248+16], %f1804;
	ld.global.f32 	%f1805, [%rd5245+16];
	st.global.f32 	[%rd5248+20], %f1805;
	ld.global.f32 	%f1806, [%rd5245+20];
	st.global.f32 	[%rd5248+24], %f1806;
	ld.global.f32 	%f1807, [%rd5245+24];
	st.global.f32 	[%rd5248+28], %f1807;
	ld.global.f32 	%f1808, [%rd5245+28];
	st.global.f32 	[%rd5248+32], %f1808;
	add.s64 	%rd6119, %rd6119, 8;
	setp.ne.s64 	%p1150, %rd6119, %rd35;
	mov.u64 	%rd6120, %rd35;
	@%p1150 bra 	$L__BB20_381;
$L__BB20_382:
	@%p1133 bra 	$L__BB20_390;
	setp.eq.s64 	%p1152, %rd34, 1;
	add.s64 	%rd5249, %rd6120, %rd294;
	add.s64 	%rd5250, %rd263, %rd5249;
	shl.b64 	%rd5251, %rd5250, 2;
	add.s64 	%rd298, %rd2, %rd5251;
	ld.global.f32 	%f1809, [%rd298];
	add.s64 	%rd5252, %rd6120, %rd2732;
	shl.b64 	%rd5253, %rd5252, 2;
	add.s64 	%rd299, %rd293, %rd5253;
	st.global.f32 	[%rd299+4], %f1809;
	@%p1152 bra 	$L__BB20_390;
	setp.eq.s64 	%p1153, %rd34, 2;
	ld.global.f32 	%f1810, [%rd298+4];
	st.global.f32 	[%rd299+8], %f1810;
	@%p1153 bra 	$L__BB20_390;
	setp.eq.s64 	%p1154, %rd34, 3;
	ld.global.f32 	%f1811, [%rd298+8];
	st.global.f32 	[%rd299+12], %f1811;
	@%p1154 bra 	$L__BB20_390;
	setp.eq.s64 	%p1155, %rd34, 4;
	ld.global.f32 	%f1812, [%rd298+12];
	st.global.f32 	[%rd299+16], %f1812;
	@%p1155 bra 	$L__BB20_390;
	setp.eq.s64 	%p1156, %rd34, 5;
	ld.global.f32 	%f1813, [%rd298+16];
	st.global.f32 	[%rd299+20], %f1813;
	@%p1156 bra 	$L__BB20_390;
	setp.eq.s64 	%p1157, %rd34, 6;
	ld.global.f32 	%f1814, [%rd298+20];
	st.global.f32 	[%rd299+24], %f1814;
	@%p1157 bra 	$L__BB20_390;
	ld.global.f32 	%f1815, [%rd298+24];
	st.global.f32 	[%rd299+28], %f1815;
$L__BB20_390:
	shl.b64 	%rd5255, %rd6026, 2;
	add.s64 	%rd5256, %rd293, %rd5255;
	add.s64 	%rd300, %rd5256, 4;
	add.s64 	%rd301, %rd294, %rd27;
	mov.b64 	%rd6122, 0;
	@%p1131 bra 	$L__BB20_393;
	mov.b64 	%rd6121, 0;
$L__BB20_392:
	.pragma "nounroll";
	add.s64 	%rd5258, %rd301, %rd263;
	add.s64 	%rd5259, %rd6121, %rd5258;
	shl.b64 	%rd5260, %rd5259, 2;
	add.s64 	%rd5261, %rd2, %rd5260;
	ld.global.f32 	%f1816, [%rd5261];
	add.s64 	%rd5262, %rd6121, %rd2732;
	shl.b64 	%rd5263, %rd5262, 2;
	add.s64 	%rd5264, %rd300, %rd5263;
	st.global.f32 	[%rd5264+4], %f1816;
	ld.global.f32 	%f1817, [%rd5261+4];
	st.global.f32 	[%rd5264+8], %f1817;
	ld.global.f32 	%f1818, [%rd5261+8];
	st.global.f32 	[%rd5264+12], %f1818;
	ld.global.f32 	%f1819, [%rd5261+12];
	st.global.f32 	[%rd5264+16], %f1819;
	ld.global.f32 	%f1820, [%rd5261+16];
	st.global.f32 	[%rd5264+20], %f1820;
	ld.global.f32 	%f1821, [%rd5261+20];
	st.global.f32 	[%rd5264+24], %f1821;
	ld.global.f32 	%f1822, [%rd5261+24];
	st.global.f32 	[%rd5264+28], %f1822;
	ld.global.f32 	%f1823, [%rd5261+28];
	st.global.f32 	[%rd5264+32], %f1823;
	add.s64 	%rd6121, %rd6121, 8;
	setp.ne.s64 	%p1159, %rd6121, %rd35;
	mov.u64 	%rd6122, %rd35;
	@%p1159 bra 	$L__BB20_392;
$L__BB20_393:
	@%p1133 bra 	$L__BB20_401;
	setp.eq.s64 	%p1161, %rd34, 1;
	add.s64 	%rd5265, %rd6122, %rd301;
	add.s64 	%rd5266, %rd263, %rd5265;
	shl.b64 	%rd5267, %rd5266, 2;
	add.s64 	%rd305, %rd2, %rd5267;
	ld.global.f32 	%f1824, [%rd305];
	add.s64 	%rd5268, %rd6122, %rd2732;
	shl.b64 	%rd5269, %rd5268, 2;
	add.s64 	%rd306, %rd300, %rd5269;
	st.global.f32 	[%rd306+4], %f1824;
	@%p1161 bra 	$L__BB20_401;
	setp.eq.s64 	%p1162, %rd34, 2;
	ld.global.f32 	%f1825, [%rd305+4];
	st.global.f32 	[%rd306+8], %f1825;
	@%p1162 bra 	$L__BB20_401;
	setp.eq.s64 	%p1163, %rd34, 3;
	ld.global.f32 	%f1826, [%rd305+8];
	st.global.f32 	[%rd306+12], %f1826;
	@%p1163 bra 	$L__BB20_401;
	setp.eq.s64 	%p1164, %rd34, 4;
	ld.global.f32 	%f1827, [%rd305+12];
	st.global.f32 	[%rd306+16], %f1827;
	@%p1164 bra 	$L__BB20_401;
	setp.eq.s64 	%p1165, %rd34, 5;
	ld.global.f32 	%f1828, [%rd305+16];
	st.global.f32 	[%rd306+20], %f1828;
	@%p1165 bra 	$L__BB20_401;
	setp.eq.s64 	%p1166, %rd34, 6;
	ld.global.f32 	%f1829, [%rd305+20];
	st.global.f32 	[%rd306+24], %f1829;
	@%p1166 bra 	$L__BB20_401;
	ld.global.f32 	%f1830, [%rd305+24];
	st.global.f32 	[%rd306+28], %f1830;
$L__BB20_401:
	shl.b64 	%rd5271, %rd6026, 2;
	add.s64 	%rd5272, %rd300, %rd5271;
	add.s64 	%rd307, %rd5272, 4;
	add.s64 	%rd308, %rd301, %rd27;
	mov.b64 	%rd6124, 0;
	@%p1131 bra 	$L__BB20_404;
	mov.b64 	%rd6123, 0;
$L__BB20_403:
	.pragma "nounroll";
	add.s64 	%rd5274, %rd308, %rd263;
	add.s64 	%rd5275, %rd6123, %rd5274;
	shl.b64 	%rd5276, %rd5275, 2;
	add.s64 	%rd5277, %rd2, %rd5276;
	ld.global.f32 	%f1831, [%rd5277];
	add.s64 	%rd5278, %rd6123, %rd2732;
	shl.b64 	%rd5279, %rd5278, 2;
	add.s64 	%rd5280, %rd307, %rd5279;
	st.global.f32 	[%rd5280+4], %f1831;
	ld.global.f32 	%f1832, [%rd5277+4];
	st.global.f32 	[%rd5280+8], %f1832;
	ld.global.f32 	%f1833, [%rd5277+8];
	st.global.f32 	[%rd5280+12], %f1833;
	ld.global.f32 	%f1834, [%rd5277+12];
	st.global.f32 	[%rd5280+16], %f1834;
	ld.global.f32 	%f1835, [%rd5277+16];
	st.global.f32 	[%rd5280+20], %f1835;
	ld.global.f32 	%f1836, [%rd5277+20];
	st.global.f32 	[%rd5280+24], %f1836;
	ld.global.f32 	%f1837, [%rd5277+24];
	st.global.f32 	[%rd5280+28], %f1837;
	ld.global.f32 	%f1838, [%rd5277+28];
	st.global.f32 	[%rd5280+32], %f1838;
	add.s64 	%rd6123, %rd6123, 8;
	setp.ne.s64 	%p1168, %rd6123, %rd35;
	mov.u64 	%rd6124, %rd35;
	@%p1168 bra 	$L__BB20_403;
$L__BB20_404:
	@%p1133 bra 	$L__BB20_412;
	setp.eq.s64 	%p1170, %rd34, 1;
	add.s64 	%rd5281, %rd6124, %rd308;
	add.s64 	%rd5282, %rd263, %rd5281;
	shl.b64 	%rd5283, %rd5282, 2;
	add.s64 	%rd312, %rd2, %rd5283;
	ld.global.f32 	%f1839, [%rd312];
	add.s64 	%rd5284, %rd6124, %rd2732;
	shl.b64 	%rd5285, %rd5284, 2;
	add.s64 	%rd313, %rd307, %rd5285;
	st.global.f32 	[%rd313+4], %f1839;
	@%p1170 bra 	$L__BB20_412;
	setp.eq.s64 	%p1171, %rd34, 2;
	ld.global.f32 	%f1840, [%rd312+4];
	st.global.f32 	[%rd313+8], %f1840;
	@%p1171 bra 	$L__BB20_412;
	setp.eq.s64 	%p1172, %rd34, 3;
	ld.global.f32 	%f1841, [%rd312+8];
	st.global.f32 	[%rd313+12], %f1841;
	@%p1172 bra 	$L__BB20_412;
	setp.eq.s64 	%p1173, %rd34, 4;
	ld.global.f32 	%f1842, [%rd312+12];
	st.global.f32 	[%rd313+16], %f1842;
	@%p1173 bra 	$L__BB20_412;
	setp.eq.s64 	%p1174, %rd34, 5;
	ld.global.f32 	%f1843, [%rd312+16];
	st.global.f32 	[%rd313+20], %f1843;
	@%p1174 bra 	$L__BB20_412;
	setp.eq.s64 	%p1175, %rd34, 6;
	ld.global.f32 	%f1844, [%rd312+20];
	st.global.f32 	[%rd313+24], %f1844;
	@%p1175 bra 	$L__BB20_412;
	ld.global.f32 	%f1845, [%rd312+24];
	st.global.f32 	[%rd313+28], %f1845;
$L__BB20_412:
	shl.b64 	%rd5287, %rd6026, 2;
	add.s64 	%rd5288, %rd307, %rd5287;
	add.s64 	%rd314, %rd5288, 4;
	add.s64 	%rd315, %rd308, %rd27;
	mov.b64 	%rd6126, 0;
	@%p1131 bra 	$L__BB20_415;
	mov.b64 	%rd6125, 0;
$L__BB20_414:
	.pragma "nounroll";
	add.s64 	%rd5290, %rd315, %rd263;
	add.s64 	%rd5291, %rd6125, %rd5290;
	shl.b64 	%rd5292, %rd5291, 2;
	add.s64 	%rd5293, %rd2, %rd5292;
	ld.global.f32 	%f1846, [%rd5293];
	add.s64 	%rd5294, %rd6125, %rd2732;
	shl.b64 	%rd5295, %rd5294, 2;
	add.s64 	%rd5296, %rd314, %rd5295;
	st.global.f32 	[%rd5296+4], %f1846;
	ld.global.f32 	%f1847, [%rd5293+4];
	st.global.f32 	[%rd5296+8], %f1847;
	ld.global.f32 	%f1848, [%rd5293+8];
	st.global.f32 	[%rd5296+12], %f1848;
	ld.global.f32 	%f1849, [%rd5293+12];
	st.global.f32 	[%rd5296+16], %f1849;
	ld.global.f32 	%f1850, [%rd5293+16];
	st.global.f32 	[%rd5296+20], %f1850;
	ld.global.f32 	%f1851, [%rd5293+20];
	st.global.f32 	[%rd5296+24], %f1851;
	ld.global.f32 	%f1852, [%rd5293+24];
	st.global.f32 	[%rd5296+28], %f1852;
	ld.global.f32 	%f1853, [%rd5293+28];
	st.global.f32 	[%rd5296+32], %f1853;
	add.s64 	%rd6125, %rd6125, 8;
	setp.ne.s64 	%p1177, %rd6125, %rd35;
	mov.u64 	%rd6126, %rd35;
	@%p1177 bra 	$L__BB20_414;
$L__BB20_415:
	@%p1133 bra 	$L__BB20_423;
	setp.eq.s64 	%p1179, %rd34, 1;
	add.s64 	%rd5297, %rd6126, %rd315;
	add.s64 	%rd5298, %rd263, %rd5297;
	shl.b64 	%rd5299, %rd5298, 2;
	add.s64 	%rd319, %rd2, %rd5299;
	ld.global.f32 	%f1854, [%rd319];
	add.s64 	%rd5300, %rd6126, %rd2732;
	shl.b64 	%rd5301, %rd5300, 2;
	add.s64 	%rd320, %rd314, %rd5301;
	st.global.f32 	[%rd320+4], %f1854;
	@%p1179 bra 	$L__BB20_423;
	setp.eq.s64 	%p1180, %rd34, 2;
	ld.global.f32 	%f1855, [%rd319+4];
	st.global.f32 	[%rd320+8], %f1855;
	@%p1180 bra 	$L__BB20_423;
	setp.eq.s64 	%p1181, %rd34, 3;
	ld.global.f32 	%f1856, [%rd319+8];
	st.global.f32 	[%rd320+12], %f1856;
	@%p1181 bra 	$L__BB20_423;
	setp.eq.s64 	%p1182, %rd34, 4;
	ld.global.f32 	%f1857, [%rd319+12];
	st.global.f32 	[%rd320+16], %f1857;
	@%p1182 bra 	$L__BB20_423;
	setp.eq.s64 	%p1183, %rd34, 5;
	ld.global.f32 	%f1858, [%rd319+16];
	st.global.f32 	[%rd320+20], %f1858;
	@%p1183 bra 	$L__BB20_423;
	setp.eq.s64 	%p1184, %rd34, 6;
	ld.global.f32 	%f1859, [%rd319+20];
	st.global.f32 	[%rd320+24], %f1859;
	@%p1184 bra 	$L__BB20_423;
	ld.global.f32 	%f1860, [%rd319+24];
	st.global.f32 	[%rd320+28], %f1860;
$L__BB20_423:
	shl.b64 	%rd5303, %rd6026, 2;
	add.s64 	%rd5304, %rd314, %rd5303;
	add.s64 	%rd321, %rd5304, 4;
	add.s64 	%rd322, %rd315, %rd27;
	mov.b64 	%rd6128, 0;
	@%p1131 bra 	$L__BB20_426;
	mov.b64 	%rd6127, 0;
$L__BB20_425:
	.pragma "nounroll";
	add.s64 	%rd5306, %rd322, %rd263;
	add.s64 	%rd5307, %rd6127, %rd5306;
	shl.b64 	%rd5308, %rd5307, 2;
	add.s64 	%rd5309, %rd2, %rd5308;
	ld.global.f32 	%f1861, [%rd5309];
	add.s64 	%rd5310, %rd6127, %rd2732;
	shl.b64 	%rd5311, %rd5310, 2;
	add.s64 	%rd5312, %rd321, %rd5311;
	st.global.f32 	[%rd5312+4], %f1861;
	ld.global.f32 	%f1862, [%rd5309+4];
	st.global.f32 	[%rd5312+8], %f1862;
	ld.global.f32 	%f1863, [%rd5309+8];
	st.global.f32 	[%rd5312+12], %f1863;
	ld.global.f32 	%f1864, [%rd5309+12];
	st.global.f32 	[%rd5312+16], %f1864;
	ld.global.f32 	%f1865, [%rd5309+16];
	st.global.f32 	[%rd5312+20], %f1865;
	ld.global.f32 	%f1866, [%rd5309+20];
	st.global.f32 	[%rd5312+24], %f1866;
	ld.global.f32 	%f1867, [%rd5309+24];
	st.global.f32 	[%rd5312+28], %f1867;
	ld.global.f32 	%f1868, [%rd5309+28];
	st.global.f32 	[%rd5312+32], %f1868;
	add.s64 	%rd6127, %rd6127, 8;
	setp.ne.s64 	%p1186, %rd6127, %rd35;
	mov.u64 	%rd6128, %rd35;
	@%p1186 bra 	$L__BB20_425;
$L__BB20_426:
	@%p1133 bra 	$L__BB20_434;
	setp.eq.s64 	%p1188, %rd34, 1;
	add.s64 	%rd5313, %rd6128, %rd322;
	add.s64 	%rd5314, %rd263, %rd5313;
	shl.b64 	%rd5315, %rd5314, 2;
	add.s64 	%rd326, %rd2, %rd5315;
	ld.global.f32 	%f1869, [%rd326];
	add.s64 	%rd5316, %rd6128, %rd2732;
	shl.b64 	%rd5317, %rd5316, 2;
	add.s64 	%rd327, %rd321, %rd5317;
	st.global.f32 	[%rd327+4], %f1869;
	@%p1188 bra 	$L__BB20_434;
	setp.eq.s64 	%p1189, %rd34, 2;
	ld.global.f32 	%f1870, [%rd326+4];
	st.global.f32 	[%rd327+8], %f1870;
	@%p1189 bra 	$L__BB20_434;
	setp.eq.s64 	%p1190, %rd34, 3;
	ld.global.f32 	%f1871, [%rd326+8];
	st.global.f32 	[%rd327+12], %f1871;
	@%p1190 bra 	$L__BB20_434;
	setp.eq.s64 	%p1191, %rd34, 4;
	ld.global.f32 	%f1872, [%rd326+12];
	st.global.f32 	[%rd327+16], %f1872;
	@%p1191 bra 	$L__BB20_434;
	setp.eq.s64 	%p1192, %rd34, 5;
	ld.global.f32 	%f1873, [%rd326+16];
	st.global.f32 	[%rd327+20], %f1873;
	@%p1192 bra 	$L__BB20_434;
	setp.eq.s64 	%p1193, %rd34, 6;
	ld.global.f32 	%f1874, [%rd326+20];
	st.global.f32 	[%rd327+24], %f1874;
	@%p1193 bra 	$L__BB20_434;
	ld.global.f32 	%f1875, [%rd326+24];
	st.global.f32 	[%rd327+28], %f1875;
$L__BB20_434:
	shl.b64 	%rd5319, %rd6026, 2;
	add.s64 	%rd5320, %rd321, %rd5319;
	add.s64 	%rd328, %rd5320, 4;
	add.s64 	%rd329, %rd322, %rd27;
	mov.b64 	%rd6130, 0;
	@%p1131 bra 	$L__BB20_437;
	mov.b64 	%rd6129, 0;
$L__BB20_436:
	.pragma "nounroll";
	add.s64 	%rd5322, %rd329, %rd263;
	add.s64 	%rd5323, %rd6129, %rd5322;
	shl.b64 	%rd5324, %rd5323, 2;
	add.s64 	%rd5325, %rd2, %rd5324;
	ld.global.f32 	%f1876, [%rd5325];
	add.s64 	%rd5326, %rd6129, %rd2732;
	shl.b64 	%rd5327, %rd5326, 2;
	add.s64 	%rd5328, %rd328, %rd5327;
	st.global.f32 	[%rd5328+4], %f1876;
	ld.global.f32 	%f1877, [%rd5325+4];
	st.global.f32 	[%rd5328+8], %f1877;
	ld.global.f32 	%f1878, [%rd5325+8];
	st.global.f32 	[%rd5328+12], %f1878;
	ld.global.f32 	%f1879, [%rd5325+12];
	st.global.f32 	[%rd5328+16], %f1879;
	ld.global.f32 	%f1880, [%rd5325+16];
	st.global.f32 	[%rd5328+20], %f1880;
	ld.global.f32 	%f1881, [%rd5325+20];
	st.global.f32 	[%rd5328+24], %f1881;
	ld.global.f32 	%f1882, [%rd5325+24];
	st.global.f32 	[%rd5328+28], %f1882;
	ld.global.f32 	%f1883, [%rd5325+28];
	st.global.f32 	[%rd5328+32], %f1883;
	add.s64 	%rd6129, %rd6129, 8;
	setp.ne.s64 	%p1195, %rd6129, %rd35;
	mov.u64 	%rd6130, %rd35;
	@%p1195 bra 	$L__BB20_436;
$L__BB20_437:
	@%p1133 bra 	$L__BB20_445;
	setp.eq.s64 	%p1197, %rd34, 1;
	add.s64 	%rd5329, %rd6130, %rd329;
	add.s64 	%rd5330, %rd263, %rd5329;
	shl.b64 	%rd5331, %rd5330, 2;
	add.s64 	%rd333, %rd2, %rd5331;
	ld.global.f32 	%f1884, [%rd333];
	add.s64 	%rd5332, %rd6130, %rd2732;
	shl.b64 	%rd5333, %rd5332, 2;
	add.s64 	%rd334, %rd328, %rd5333;
	st.global.f32 	[%rd334+4], %f1884;
	@%p1197 bra 	$L__BB20_445;
	setp.eq.s64 	%p1198, %rd34, 2;
	ld.global.f32 	%f1885, [%rd333+4];
	st.global.f32 	[%rd334+8], %f1885;
	@%p1198 bra 	$L__BB20_445;
	setp.eq.s64 	%p1199, %rd34, 3;
	ld.global.f32 	%f1886, [%rd333+8];
	st.global.f32 	[%rd334+12], %f1886;
	@%p1199 bra 	$L__BB20_445;
	setp.eq.s64 	%p1200, %rd34, 4;
	ld.global.f32 	%f1887, [%rd333+12];
	st.global.f32 	[%rd334+16], %f1887;
	@%p1200 bra 	$L__BB20_445;
	setp.eq.s64 	%p1201, %rd34, 5;
	ld.global.f32 	%f1888, [%rd333+16];
	st.global.f32 	[%rd334+20], %f1888;
	@%p1201 bra 	$L__BB20_445;
	setp.eq.s64 	%p1202, %rd34, 6;
	ld.global.f32 	%f1889, [%rd333+20];
	st.global.f32 	[%rd334+24], %f1889;
	@%p1202 bra 	$L__BB20_445;
	ld.global.f32 	%f1890, [%rd333+24];
	st.global.f32 	[%rd334+28], %f1890;
$L__BB20_445:
	shl.b64 	%rd5334, %rd6026, 2;
	add.s64 	%rd5335, %rd328, %rd5334;
	add.s64 	%rd6112, %rd5335, 8;
	add.s64 	%rd6111, %rd6111, 8;
	setp.ne.s64 	%p1203, %rd6111, %rd26;
	@%p1203 bra 	$L__BB20_357;
$L__BB20_446:
	ld.param.u64 	%rd6013, [im2col_param_13];
	ld.param.u64 	%rd5986, [im2col_param_2];
	ld.param.u64 	%rd5967, [im2col_param_0];
	add.s64 	%rd337, %rd262, %rd3;
	mad.lo.s64 	%rd5336, %rd337, %rd5967, %rd24;
	mad.lo.s64 	%rd338, %rd5336, %rd2728, %rd25;
	mad.lo.s64 	%rd5337, %rd337, %rd5986, %rd6028;
	mad.lo.s64 	%rd5338, %rd5337, %rd2730, %rd6029;
	mad.lo.s64 	%rd5339, %rd5338, %rd16, %rd2732;
	mad.lo.s64 	%rd5340, %rd5339, %rd6026, %rd5339;
	add.s64 	%rd5341, %rd5340, %rd6013;
	shl.b64 	%rd5342, %rd5341, 2;
	add.s64 	%rd6137, %rd1, %rd5342;
	mov.u64 	%rd6136, %rd2731;
	@%p779 bra 	$L__BB20_460;
	mov.b64 	%rd6133, 0;
	mov.u64 	%rd6136, %rd2731;
$L__BB20_448:
	.pragma "nounroll";
	setp.lt.u64 	%p1205, %rd30, 7;
	mov.b64 	%rd6135, 0;
	@%p1205 bra 	$L__BB20_451;
	mov.b64 	%rd6134, 0;
$L__BB20_450:
	.pragma "nounroll";
	mad.lo.s64 	%rd5346, %rd27, %rd6136, %rd28;
	add.s64 	%rd5347, %rd5346, %rd338;
	add.s64 	%rd5348, %rd6134, %rd5347;
	shl.b64 	%rd5349, %rd5348, 2;
	add.s64 	%rd5350, %rd2, %rd5349;
	ld.global.f32 	%f1891, [%rd5350];
	add.s64 	%rd5351, %rd6134, %rd2732;
	shl.b64 	%rd5352, %rd5351, 2;
	add.s64 	%rd5353, %rd6137, %rd5352;
	st.global.f32 	[%rd5353], %f1891;
	ld.global.f32 	%f1892, [%rd5350+4];
	st.global.f32 	[%rd5353+4], %f1892;
	ld.global.f32 	%f1893, [%rd5350+8];
	st.global.f32 	[%rd5353+8], %f1893;
	ld.global.f32 	%f1894, [%rd5350+12];
	st.global.f32 	[%rd5353+12], %f1894;
	ld.global.f32 	%f1895, [%rd5350+16];
	st.global.f32 	[%rd5353+16], %f1895;
	ld.global.f32 	%f1896, [%rd5350+20];
	st.global.f32 	[%rd5353+20], %f1896;
	ld.global.f32 	%f1897, [%rd5350+24];
	st.global.f32 	[%rd5353+24], %f1897;
	ld.global.f32 	%f1898, [%rd5350+28];
	st.global.f32 	[%rd5353+28], %f1898;
	add.s64 	%rd6134, %rd6134, 8;
	setp.ne.s64 	%p1206, %rd6134, %rd35;
	mov.u64 	%rd6135, %rd35;
	@%p1206 bra 	$L__BB20_450;
$L__BB20_451:
	setp.eq.s64 	%p1207, %rd34, 0;
	@%p1207 bra 	$L__BB20_459;
	setp.eq.s64 	%p1208, %rd34, 1;
	mad.lo.s64 	%rd5354, %rd27, %rd6136, %rd28;
	add.s64 	%rd5355, %rd6135, %rd5354;
	add.s64 	%rd5356, %rd338, %rd5355;
	shl.b64 	%rd5357, %rd5356, 2;
	add.s64 	%rd346, %rd2, %rd5357;
	ld.global.f32 	%f1899, [%rd346];
	add.s64 	%rd5358, %rd6135, %rd2732;
	shl.b64 	%rd5359, %rd5358, 2;
	add.s64 	%rd347, %rd6137, %rd5359;
	st.global.f32 	[%rd347], %f1899;
	@%p1208 bra 	$L__BB20_459;
	setp.eq.s64 	%p1209, %rd34, 2;
	ld.global.f32 	%f1900, [%rd346+4];
	st.global.f32 	[%rd347+4], %f1900;
	@%p1209 bra 	$L__BB20_459;
	setp.eq.s64 	%p1210, %rd34, 3;
	ld.global.f32 	%f1901, [%rd346+8];
	st.global.f32 	[%rd347+8], %f1901;
	@%p1210 bra 	$L__BB20_459;
	setp.eq.s64 	%p1211, %rd34, 4;
	ld.global.f32 	%f1902, [%rd346+12];
	st.global.f32 	[%rd347+12], %f1902;
	@%p1211 bra 	$L__BB20_459;
	setp.eq.s64 	%p1212, %rd34, 5;
	ld.global.f32 	%f1903, [%rd346+16];
	st.global.f32 	[%rd347+16], %f1903;
	@%p1212 bra 	$L__BB20_459;
	setp.eq.s64 	%p1213, %rd34, 6;
	ld.global.f32 	%f1904, [%rd346+20];
	st.global.f32 	[%rd347+20], %f1904;
	@%p1213 bra 	$L__BB20_459;
	ld.global.f32 	%f1905, [%rd346+24];
	st.global.f32 	[%rd347+24], %f1905;
$L__BB20_459:
	shl.b64 	%rd5360, %rd6026, 2;
	add.s64 	%rd5361, %rd6137, %rd5360;
	add.s64 	%rd6137, %rd5361, 4;
	add.s64 	%rd6136, %rd6136, 1;
	add.s64 	%rd6133, %rd6133, 1;
	setp.ne.s64 	%p1214, %rd6133, %rd33;
	@%p1214 bra 	$L__BB20_448;
$L__BB20_460:
	@%p790 bra 	$L__BB20_550;
$L__BB20_461:
	.pragma "nounroll";
	setp.lt.u64 	%p1216, %rd30, 7;
	mad.lo.s64 	%rd355, %rd27, %rd6136, %rd28;
	mov.b64 	%rd6141, 0;
	@%p1216 bra 	$L__BB20_464;
	mov.b64 	%rd6140, 0;
$L__BB20_463:
	.pragma "nounroll";
	add.s64 	%rd5364, %rd355, %rd338;
	add.s64 	%rd5365, %rd6140, %rd5364;
	shl.b64 	%rd5366, %rd5365, 2;
	add.s64 	%rd5367, %rd2, %rd5366;
	ld.global.f32 	%f1906, [%rd5367];
	add.s64 	%rd5368, %rd6140, %rd2732;
	shl.b64 	%rd5369, %rd5368, 2;
	add.s64 	%rd5370, %rd6137, %rd5369;
	st.global.f32 	[%rd5370], %f1906;
	ld.global.f32 	%f1907, [%rd5367+4];
	st.global.f32 	[%rd5370+4], %f1907;
	ld.global.f32 	%f1908, [%rd5367+8];
	st.global.f32 	[%rd5370+8], %f1908;
	ld.global.f32 	%f1909, [%rd5367+12];
	st.global.f32 	[%rd5370+12], %f1909;
	ld.global.f32 	%f1910, [%rd5367+16];
	st.global.f32 	[%rd5370+16], %f1910;
	ld.global.f32 	%f1911, [%rd5367+20];
	st.global.f32 	[%rd5370+20], %f1911;
	ld.global.f32 	%f1912, [%rd5367+24];
	st.global.f32 	[%rd5370+24], %f1912;
	ld.global.f32 	%f1913, [%rd5367+28];
	st.global.f32 	[%rd5370+28], %f1913;
	add.s64 	%rd6140, %rd6140, 8;
	setp.ne.s64 	%p1217, %rd6140, %rd35;
	mov.u64 	%rd6141, %rd35;
	@%p1217 bra 	$L__BB20_463;
$L__BB20_464:
	setp.eq.s64 	%p1218, %rd34, 0;
	@%p1218 bra 	$L__BB20_472;
	setp.eq.s64 	%p1219, %rd34, 1;
	add.s64 	%rd5371, %rd6141, %rd355;
	add.s64 	%rd5372, %rd338, %rd5371;
	shl.b64 	%rd5373, %rd5372, 2;
	add.s64 	%rd359, %rd2, %rd5373;
	ld.global.f32 	%f1914, [%rd359];
	add.s64 	%rd5374, %rd6141, %rd2732;
	shl.b64 	%rd5375, %rd5374, 2;
	add.s64 	%rd360, %rd6137, %rd5375;
	st.global.f32 	[%rd360], %f1914;
	@%p1219 bra 	$L__BB20_472;
	setp.eq.s64 	%p1220, %rd34, 2;
	ld.global.f32 	%f1915, [%rd359+4];
	st.global.f32 	[%rd360+4], %f1915;
	@%p1220 bra 	$L__BB20_472;
	setp.eq.s64 	%p1221, %rd34, 3;
	ld.global.f32 	%f1916, [%rd359+8];
	st.global.f32 	[%rd360+8], %f1916;
	@%p1221 bra 	$L__BB20_472;
	setp.eq.s64 	%p1222, %rd34, 4;
	ld.global.f32 	%f1917, [%rd359+12];
	st.global.f32 	[%rd360+12], %f1917;
	@%p1222 bra 	$L__BB20_472;
	setp.eq.s64 	%p1223, %rd34, 5;
	ld.global.f32 	%f1918, [%rd359+16];
	st.global.f32 	[%rd360+16], %f1918;
	@%p1223 bra 	$L__BB20_472;
	setp.eq.s64 	%p1224, %rd34, 6;
	ld.global.f32 	%f1919, [%rd359+20];
	st.global.f32 	[%rd360+20], %f1919;
	@%p1224 bra 	$L__BB20_472;
	ld.global.f32 	%f1920, [%rd359+24];
	st.global.f32 	[%rd360+24], %f1920;
$L__BB20_472:
	shl.b64 	%rd5377, %rd6026, 2;
	add.s64 	%rd361, %rd6137, %rd5377;
	add.s64 	%rd362, %rd355, %rd27;
	mov.b64 	%rd6143, 0;
	@%p1216 bra 	$L__BB20_475;
	mov.b64 	%rd6142, 0;
$L__BB20_474:
	.pragma "nounroll";
	add.s64 	%rd5379, %rd362, %rd338;
	add.s64 	%rd5380, %rd6142, %rd5379;
	shl.b64 	%rd5381, %rd5380, 2;
	add.s64 	%rd5382, %rd2, %rd5381;
	ld.global.f32 	%f1921, [%rd5382];
	add.s64 	%rd5383, %rd6142, %rd2732;
	shl.b64 	%rd5384, %rd5383, 2;
	add.s64 	%rd5385, %rd361, %rd5384;
	st.global.f32 	[%rd5385+4], %f1921;
	ld.global.f32 	%f1922, [%rd5382+4];
	st.global.f32 	[%rd5385+8], %f1922;
	ld.global.f32 	%f1923, [%rd5382+8];
	st.global.f32 	[%rd5385+12], %f1923;
	ld.global.f32 	%f1924, [%rd5382+12];
	st.global.f32 	[%rd5385+16], %f1924;
	ld.global.f32 	%f1925, [%rd5382+16];
	st.global.f32 	[%rd5385+20], %f1925;
	ld.global.f32 	%f1926, [%rd5382+20];
	st.global.f32 	[%rd5385+24], %f1926;
	ld.global.f32 	%f1927, [%rd5382+24];
	st.global.f32 	[%rd5385+28], %f1927;
	ld.global.f32 	%f1928, [%rd5382+28];
	st.global.f32 	[%rd5385+32], %f1928;
	add.s64 	%rd6142, %rd6142, 8;
	setp.ne.s64 	%p1226, %rd6142, %rd35;
	mov.u64 	%rd6143, %rd35;
	@%p1226 bra 	$L__BB20_474;
$L__BB20_475:
	@%p1218 bra 	$L__BB20_483;
	setp.eq.s64 	%p1228, %rd34, 1;
	add.s64 	%rd5386, %rd6143, %rd362;
	add.s64 	%rd5387, %rd338, %rd5386;
	shl.b64 	%rd5388, %rd5387, 2;
	add.s64 	%rd366, %rd2, %rd5388;
	ld.global.f32 	%f1929, [%rd366];
	add.s64 	%rd5389, %rd6143, %rd2732;
	shl.b64 	%rd5390, %rd5389, 2;
	add.s64 	%rd367, %rd361, %rd5390;
	st.global.f32 	[%rd367+4], %f1929;
	@%p1228 bra 	$L__BB20_483;
	setp.eq.s64 	%p1229, %rd34, 2;
	ld.global.f32 	%f1930, [%rd366+4];
	st.global.f32 	[%rd367+8], %f1930;
	@%p1229 bra 	$L__BB20_483;
	setp.eq.s64 	%p1230, %rd34, 3;
	ld.global.f32 	%f1931, [%rd366+8];
	st.global.f32 	[%rd367+12], %f1931;
	@%p1230 bra 	$L__BB20_483;
	setp.eq.s64 	%p1231, %rd34, 4;
	ld.global.f32 	%f1932, [%rd366+12];
	st.global.f32 	[%rd367+16], %f1932;
	@%p1231 bra 	$L__BB20_483;
	setp.eq.s64 	%p1232, %rd34, 5;
	ld.global.f32 	%f1933, [%rd366+16];
	st.global.f32 	[%rd367+20], %f1933;
	@%p1232 bra 	$L__BB20_483;
	setp.eq.s64 	%p1233, %rd34, 6;
	ld.global.f32 	%f1934, [%rd366+20];
	st.global.f32 	[%rd367+24], %f1934;
	@%p1233 bra 	$L__BB20_483;
	ld.global.f32 	%f1935, [%rd366+24];
	st.global.f32 	[%rd367+28], %f1935;
$L__BB20_483:
	shl.b64 	%rd5392, %rd6026, 2;
	add.s64 	%rd5393, %rd361, %rd5392;
	add.s64 	%rd368, %rd5393, 4;
	add.s64 	%rd369, %rd362, %rd27;
	mov.b64 	%rd6145, 0;
	@%p1216 bra 	$L__BB20_486;
	mov.b64 	%rd6144, 0;
$L__BB20_485:
	.pragma "nounroll";
	add.s64 	%rd5395, %rd369, %rd338;
	add.s64 	%rd5396, %rd6144, %rd5395;
	shl.b64 	%rd5397, %rd5396, 2;
	add.s64 	%rd5398, %rd2, %rd5397;
	ld.global.f32 	%f1936, [%rd5398];
	add.s64 	%rd5399, %rd6144, %rd2732;
	shl.b64 	%rd5400, %rd5399, 2;
	add.s64 	%rd5401, %rd368, %rd5400;
	st.global.f32 	[%rd5401+4], %f1936;
	ld.global.f32 	%f1937, [%rd5398+4];
	st.global.f32 	[%rd5401+8], %f1937;
	ld.global.f32 	%f1938, [%rd5398+8];
	st.global.f32 	[%rd5401+12], %f1938;
	ld.global.f32 	%f1939, [%rd5398+12];
	st.global.f32 	[%rd5401+16], %f1939;
	ld.global.f32 	%f1940, [%rd5398+16];
	st.global.f32 	[%rd5401+20], %f1940;
	ld.global.f32 	%f1941, [%rd5398+20];
	st.global.f32 	[%rd5401+24], %f1941;
	ld.global.f32 	%f1942, [%rd5398+24];
	st.global.f32 	[%rd5401+28], %f1942;
	ld.global.f32 	%f1943, [%rd5398+28];
	st.global.f32 	[%rd5401+32], %f1943;
	add.s64 	%rd6144, %rd6144, 8;
	setp.ne.s64 	%p1235, %rd6144, %rd35;
	mov.u64 	%rd6145, %rd35;
	@%p1235 bra 	$L__BB20_485;
$L__BB20_486:
	@%p1218 bra 	$L__BB20_494;
	setp.eq.s64 	%p1237, %rd34, 1;
	add.s64 	%rd5402, %rd6145, %rd369;
	add.s64 	%rd5403, %rd338, %rd5402;
	shl.b64 	%rd5404, %rd5403, 2;
	add.s64 	%rd373, %rd2, %rd5404;
	ld.global.f32 	%f1944, [%rd373];
	add.s64 	%rd5405, %rd6145, %rd2732;
	shl.b64 	%rd5406, %rd5405, 2;
	add.s64 	%rd374, %rd368, %rd5406;
	st.global.f32 	[%rd374+4], %f1944;
	@%p1237 bra 	$L__BB20_494;
	setp.eq.s64 	%p1238, %rd34, 2;
	ld.global.f32 	%f1945, [%rd373+4];
	st.global.f32 	[%rd374+8], %f1945;
	@%p1238 bra 	$L__BB20_494;
	setp.eq.s64 	%p1239, %rd34, 3;
	ld.global.f32 	%f1946, [%rd373+8];
	st.global.f32 	[%rd374+12], %f1946;
	@%p1239 bra 	$L__BB20_494;
	setp.eq.s64 	%p1240, %rd34, 4;
	ld.global.f32 	%f1947, [%rd373+12];
	st.global.f32 	[%rd374+16], %f1947;
	@%p1240 bra 	$L__BB20_494;
	setp.eq.s64 	%p1241, %rd34, 5;
	ld.global.f32 	%f1948, [%rd373+16];
	st.global.f32 	[%rd374+20], %f1948;
	@%p1241 bra 	$L__BB20_494;
	setp.eq.s64 	%p1242, %rd34, 6;
	ld.global.f32 	%f1949, [%rd373+20];
	st.global.f32 	[%rd374+24], %f1949;
	@%p1242 bra 	$L__BB20_494;
	ld.global.f32 	%f1950, [%rd373+24];
	st.global.f32 	[%rd374+28], %f1950;
$L__BB20_494:
	shl.b64 	%rd5408, %rd6026, 2;
	add.s64 	%rd5409, %rd368, %rd5408;
	add.s64 	%rd375, %rd5409, 4;
	add.s64 	%rd376, %rd369, %rd27;
	mov.b64 	%rd6147, 0;
	@%p1216 bra 	$L__BB20_497;
	mov.b64 	%rd6146, 0;
$L__BB20_496:
	.pragma "nounroll";
	add.s64 	%rd5411, %rd376, %rd338;
	add.s64 	%rd5412, %rd6146, %rd5411;
	shl.b64 	%rd5413, %rd5412, 2;
	add.s64 	%rd5414, %rd2, %rd5413;
	ld.global.f32 	%f1951, [%rd5414];
	add.s64 	%rd5415, %rd6146, %rd2732;
	shl.b64 	%rd5416, %rd5415, 2;
	add.s64 	%rd5417, %rd375, %rd5416;
	st.global.f32 	[%rd5417+4], %f1951;
	ld.global.f32 	%f1952, [%rd5414+4];
	st.global.f32 	[%rd5417+8], %f1952;
	ld.global.f32 	%f1953, [%rd5414+8];
	st.global.f32 	[%rd5417+12], %f1953;
	ld.global.f32 	%f1954, [%rd5414+12];
	st.global.f32 	[%rd5417+16], %f1954;
	ld.global.f32 	%f1955, [%rd5414+16];
	st.global.f32 	[%rd5417+20], %f1955;
	ld.global.f32 	%f1956, [%rd5414+20];
	st.global.f32 	[%rd5417+24], %f1956;
	ld.global.f32 	%f1957, [%rd5414+24];
	st.global.f32 	[%rd5417+28], %f1957;
	ld.global.f32 	%f1958, [%rd5414+28];
	st.global.f32 	[%rd5417+32], %f1958;
	add.s64 	%rd6146, %rd6146, 8;
	setp.ne.s64 	%p1244, %rd6146, %rd35;
	mov.u64 	%rd6147, %rd35;
	@%p1244 bra 	$L__BB20_496;
$L__BB20_497:
	@%p1218 bra 	$L__BB20_505;
	setp.eq.s64 	%p1246, %rd34, 1;
	add.s64 	%rd5418, %rd6147, %rd376;
	add.s64 	%rd5419, %rd338, %rd5418;
	shl.b64 	%rd5420, %rd5419, 2;
	add.s64 	%rd380, %rd2, %rd5420;
	ld.global.f32 	%f1959, [%rd380];
	add.s64 	%rd5421, %rd6147, %rd2732;
	shl.b64 	%rd5422, %rd5421, 2;
	add.s64 	%rd381, %rd375, %rd5422;
	st.global.f32 	[%rd381+4], %f1959;
	@%p1246 bra 	$L__BB20_505;
	setp.eq.s64 	%p1247, %rd34, 2;
	ld.global.f32 	%f1960, [%rd380+4];
	st.global.f32 	[%rd381+8], %f1960;
	@%p1247 bra 	$L__BB20_505;
	setp.eq.s64 	%p1248, %rd34, 3;
	ld.global.f32 	%f1961, [%rd380+8];
	st.global.f32 	[%rd381+12], %f1961;
	@%p1248 bra 	$L__BB20_505;
	setp.eq.s64 	%p1249, %rd34, 4;
	ld.global.f32 	%f1962, [%rd380+12];
	st.global.f32 	[%rd381+16], %f1962;
	@%p1249 bra 	$L__BB20_505;
	setp.eq.s64 	%p1250, %rd34, 5;
	ld.global.f32 	%f1963, [%rd380+16];
	st.global.f32 	[%rd381+20], %f1963;
	@%p1250 bra 	$L__BB20_505;
	setp.eq.s64 	%p1251, %rd34, 6;
	ld.global.f32 	%f1964, [%rd380+20];
	st.global.f32 	[%rd381+24], %f1964;
	@%p1251 bra 	$L__BB20_505;
	ld.global.f32 	%f1965, [%rd380+24];
	st.global.f32 	[%rd381+28], %f1965;
$L__BB20_505:
	shl.b64 	%rd5424, %rd6026, 2;
	add.s64 	%rd5425, %rd375, %rd5424;
	add.s64 	%rd382, %rd5425, 4;
	add.s64 	%rd383, %rd376, %rd27;
	mov.b64 	%rd6149, 0;
	@%p1216 bra 	$L__BB20_508;
	mov.b64 	%rd6148, 0;
$L__BB20_507:
	.pragma "nounroll";
	add.s64 	%rd5427, %rd383, %rd338;
	add.s64 	%rd5428, %rd6148, %rd5427;
	shl.b64 	%rd5429, %rd5428, 2;
	add.s64 	%rd5430, %rd2, %rd5429;
	ld.global.f32 	%f1966, [%rd5430];
	add.s64 	%rd5431, %rd6148, %rd2732;
	shl.b64 	%rd5432, %rd5431, 2;
	add.s64 	%rd5433, %rd382, %rd5432;
	st.global.f32 	[%rd5433+4], %f1966;
	ld.global.f32 	%f1967, [%rd5430+4];
	st.global.f32 	[%rd5433+8], %f1967;
	ld.global.f32 	%f1968, [%rd5430+8];
	st.global.f32 	[%rd5433+12], %f1968;
	ld.global.f32 	%f1969, [%rd5430+12];
	st.global.f32 	[%rd5433+16], %f1969;
	ld.global.f32 	%f1970, [%rd5430+16];
	st.global.f32 	[%rd5433+20], %f1970;
	ld.global.f32 	%f1971, [%rd5430+20];
	st.global.f32 	[%rd5433+24], %f1971;
	ld.global.f32 	%f1972, [%rd5430+24];
	st.global.f32 	[%rd5433+28], %f1972;
	ld.global.f32 	%f1973, [%rd5430+28];
	st.global.f32 	[%rd5433+32], %f1973;
	add.s64 	%rd6148, %rd6148, 8;
	setp.ne.s64 	%p1253, %rd6148, %rd35;
	mov.u64 	%rd6149, %rd35;
	@%p1253 bra 	$L__BB20_507;
$L__BB20_508:
	@%p1218 bra 	$L__BB20_516;
	setp.eq.s64 	%p1255, %rd34, 1;
	add.s64 	%rd5434, %rd6149, %rd383;
	add.s64 	%rd5435, %rd338, %rd5434;
	shl.b64 	%rd5436, %rd5435, 2;
	add.s64 	%rd387, %rd2, %rd5436;
	ld.global.f32 	%f1974, [%rd387];
	add.s64 	%rd5437, %rd6149, %rd2732;
	shl.b64 	%rd5438, %rd5437, 2;
	add.s64 	%rd388, %rd382, %rd5438;
	st.global.f32 	[%rd388+4], %f1974;
	@%p1255 bra 	$L__BB20_516;
	setp.eq.s64 	%p1256, %rd34, 2;
	ld.global.f32 	%f1975, [%rd387+4];
	st.global.f32 	[%rd388+8], %f1975;
	@%p1256 bra 	$L__BB20_516;
	setp.eq.s64 	%p1257, %rd34, 3;
	ld.global.f32 	%f1976, [%rd387+8];
	st.global.f32 	[%rd388+12], %f1976;
	@%p1257 bra 	$L__BB20_516;
	setp.eq.s64 	%p1258, %rd34, 4;
	ld.global.f32 	%f1977, [%rd387+12];
	st.global.f32 	[%rd388+16], %f1977;
	@%p1258 bra 	$L__BB20_516;
	setp.eq.s64 	%p1259, %rd34, 5;
	ld.global.f32 	%f1978, [%rd387+16];
	st.global.f32 	[%rd388+20], %f1978;
	@%p1259 bra 	$L__BB20_516;
	setp.eq.s64 	%p1260, %rd34, 6;
	ld.global.f32 	%f1979, [%rd387+20];
	st.global.f32 	[%rd388+24], %f1979;
	@%p1260 bra 	$L__BB20_516;
	ld.global.f32 	%f1980, [%rd387+24];
	st.global.f32 	[%rd388+28], %f1980;
$L__BB20_516:
	shl.b64 	%rd5440, %rd6026, 2;
	add.s64 	%rd5441, %rd382, %rd5440;
	add.s64 	%rd389, %rd5441, 4;
	add.s64 	%rd390, %rd383, %rd27;
	mov.b64 	%rd6151, 0;
	@%p1216 bra 	$L__BB20_519;
	mov.b64 	%rd6150, 0;
$L__BB20_518:
	.pragma "nounroll";
	add.s64 	%rd5443, %rd390, %rd338;
	add.s64 	%rd5444, %rd6150, %rd5443;
	shl.b64 	%rd5445, %rd5444, 2;
	add.s64 	%rd5446, %rd2, %rd5445;
	ld.global.f32 	%f1981, [%rd5446];
	add.s64 	%rd5447, %rd6150, %rd2732;
	shl.b64 	%rd5448, %rd5447, 2;
	add.s64 	%rd5449, %rd389, %rd5448;
	st.global.f32 	[%rd5449+4], %f1981;
	ld.global.f32 	%f1982, [%rd5446+4];
	st.global.f32 	[%rd5449+8], %f1982;
	ld.global.f32 	%f1983, [%rd5446+8];
	st.global.f32 	[%rd5449+12], %f1983;
	ld.global.f32 	%f1984, [%rd5446+12];
	st.global.f32 	[%rd5449+16], %f1984;
	ld.global.f32 	%f1985, [%rd5446+16];
	st.global.f32 	[%rd5449+20], %f1985;
	ld.global.f32 	%f1986, [%rd5446+20];
	st.global.f32 	[%rd5449+24], %f1986;
	ld.global.f32 	%f1987, [%rd5446+24];
	st.global.f32 	[%rd5449+28], %f1987;
	ld.global.f32 	%f1988, [%rd5446+28];
	st.global.f32 	[%rd5449+32], %f1988;
	add.s64 	%rd6150, %rd6150, 8;
	setp.ne.s64 	%p1262, %rd6150, %rd35;
	mov.u64 	%rd6151, %rd35;
	@%p1262 bra 	$L__BB20_518;
$L__BB20_519:
	@%p1218 bra 	$L__BB20_527;
	setp.eq.s64 	%p1264, %rd34, 1;
	add.s64 	%rd5450, %rd6151, %rd390;
	add.s64 	%rd5451, %rd338, %rd5450;
	shl.b64 	%rd5452, %rd5451, 2;
	add.s64 	%rd394, %rd2, %rd5452;
	ld.global.f32 	%f1989, [%rd394];
	add.s64 	%rd5453, %rd6151, %rd2732;
	shl.b64 	%rd5454, %rd5453, 2;
	add.s64 	%rd395, %rd389, %rd5454;
	st.global.f32 	[%rd395+4], %f1989;
	@%p1264 bra 	$L__BB20_527;
	setp.eq.s64 	%p1265, %rd34, 2;
	ld.global.f32 	%f1990, [%rd394+4];
	st.global.f32 	[%rd395+8], %f1990;
	@%p1265 bra 	$L__BB20_527;
	setp.eq.s64 	%p1266, %rd34, 3;
	ld.global.f32 	%f1991, [%rd394+8];
	st.global.f32 	[%rd395+12], %f1991;
	@%p1266 bra 	$L__BB20_527;
	setp.eq.s64 	%p1267, %rd34, 4;
	ld.global.f32 	%f1992, [%rd394+12];
	st.global.f32 	[%rd395+16], %f1992;
	@%p1267 bra 	$L__BB20_527;
	setp.eq.s64 	%p1268, %rd34, 5;
	ld.global.f32 	%f1993, [%rd394+16];
	st.global.f32 	[%rd395+20], %f1993;
	@%p1268 bra 	$L__BB20_527;
	setp.eq.s64 	%p1269, %rd34, 6;
	ld.global.f32 	%f1994, [%rd394+20];
	st.global.f32 	[%rd395+24], %f1994;
	@%p1269 bra 	$L__BB20_527;
	ld.global.f32 	%f1995, [%rd394+24];
	st.global.f32 	[%rd395+28], %f1995;
$L__BB20_527:
	shl.b64 	%rd5456, %rd6026, 2;
	add.s64 	%rd5457, %rd389, %rd5456;
	add.s64 	%rd396, %rd5457, 4;
	add.s64 	%rd397, %rd390, %rd27;
	mov.b64 	%rd6153, 0;
	@%p1216 bra 	$L__BB20_530;
	mov.b64 	%rd6152, 0;
$L__BB20_529:
	.pragma "nounroll";
	add.s64 	%rd5459, %rd397, %rd338;
	add.s64 	%rd5460, %rd6152, %rd5459;
	shl.b64 	%rd5461, %rd5460, 2;
	add.s64 	%rd5462, %rd2, %rd5461;
	ld.global.f32 	%f1996, [%rd5462];
	add.s64 	%rd5463, %rd6152, %rd2732;
	shl.b64 	%rd5464, %rd5463, 2;
	add.s64 	%rd5465, %rd396, %rd5464;
	st.global.f32 	[%rd5465+4], %f1996;
	ld.global.f32 	%f1997, [%rd5462+4];
	st.global.f32 	[%rd5465+8], %f1997;
	ld.global.f32 	%f1998, [%rd5462+8];
	st.global.f32 	[%rd5465+12], %f1998;
	ld.global.f32 	%f1999, [%rd5462+12];
	st.global.f32 	[%rd5465+16], %f1999;
	ld.global.f32 	%f2000, [%rd5462+16];
	st.global.f32 	[%rd5465+20], %f2000;
	ld.global.f32 	%f2001, [%rd5462+20];
	st.global.f32 	[%rd5465+24], %f2001;
	ld.global.f32 	%f2002, [%rd5462+24];
	st.global.f32 	[%rd5465+28], %f2002;
	ld.global.f32 	%f2003, [%rd5462+28];
	st.global.f32 	[%rd5465+32], %f2003;
	add.s64 	%rd6152, %rd6152, 8;
	setp.ne.s64 	%p1271, %rd6152, %rd35;
	mov.u64 	%rd6153, %rd35;
	@%p1271 bra 	$L__BB20_529;
$L__BB20_530:
	@%p1218 bra 	$L__BB20_538;
	setp.eq.s64 	%p1273, %rd34, 1;
	add.s64 	%rd5466, %rd6153, %rd397;
	add.s64 	%rd5467, %rd338, %rd5466;
	shl.b64 	%rd5468, %rd5467, 2;
	add.s64 	%rd401, %rd2, %rd5468;
	ld.global.f32 	%f2004, [%rd401];
	add.s64 	%rd5469, %rd6153, %rd2732;
	shl.b64 	%rd5470, %rd5469, 2;
	add.s64 	%rd402, %rd396, %rd5470;
	st.global.f32 	[%rd402+4], %f2004;
	@%p1273 bra 	$L__BB20_538;
	setp.eq.s64 	%p1274, %rd34, 2;
	ld.global.f32 	%f2005, [%rd401+4];
	st.global.f32 	[%rd402+8], %f2005;
	@%p1274 bra 	$L__BB20_538;
	setp.eq.s64 	%p1275, %rd34, 3;
	ld.global.f32 	%f2006, [%rd401+8];
	st.global.f32 	[%rd402+12], %f2006;
	@%p1275 bra 	$L__BB20_538;
	setp.eq.s64 	%p1276, %rd34, 4;
	ld.global.f32 	%f2007, [%rd401+12];
	st.global.f32 	[%rd402+16], %f2007;
	@%p1276 bra 	$L__BB20_538;
	setp.eq.s64 	%p1277, %rd34, 5;
	ld.global.f32 	%f2008, [%rd401+16];
	st.global.f32 	[%rd402+20], %f2008;
	@%p1277 bra 	$L__BB20_538;
	setp.eq.s64 	%p1278, %rd34, 6;
	ld.global.f32 	%f2009, [%rd401+20];
	st.global.f32 	[%rd402+24], %f2009;
	@%p1278 bra 	$L__BB20_538;
	ld.global.f32 	%f2010, [%rd401+24];
	st.global.f32 	[%rd402+28], %f2010;
$L__BB20_538:
	shl.b64 	%rd5472, %rd6026, 2;
	add.s64 	%rd5473, %rd396, %rd5472;
	add.s64 	%rd403, %rd5473, 4;
	add.s64 	%rd404, %rd397, %rd27;
	mov.b64 	%rd6155, 0;
	@%p1216 bra 	$L__BB20_541;
	mov.b64 	%rd6154, 0;
$L__BB20_540:
	.pragma "nounroll";
	add.s64 	%rd5475, %rd404, %rd338;
	add.s64 	%rd5476, %rd6154, %rd5475;
	shl.b64 	%rd5477, %rd5476, 2;
	add.s64 	%rd5478, %rd2, %rd5477;
	ld.global.f32 	%f2011, [%rd5478];
	add.s64 	%rd5479, %rd6154, %rd2732;
	shl.b64 	%rd5480, %rd5479, 2;
	add.s64 	%rd5481, %rd403, %rd5480;
	st.global.f32 	[%rd5481+4], %f2011;
	ld.global.f32 	%f2012, [%rd5478+4];
	st.global.f32 	[%rd5481+8], %f2012;
	ld.global.f32 	%f2013, [%rd5478+8];
	st.global.f32 	[%rd5481+12], %f2013;
	ld.global.f32 	%f2014, [%rd5478+12];
	st.global.f32 	[%rd5481+16], %f2014;
	ld.global.f32 	%f2015, [%rd5478+16];
	st.global.f32 	[%rd5481+20], %f2015;
	ld.global.f32 	%f2016, [%rd5478+20];
	st.global.f32 	[%rd5481+24], %f2016;
	ld.global.f32 	%f2017, [%rd5478+24];
	st.global.f32 	[%rd5481+28], %f2017;
	ld.global.f32 	%f2018, [%rd5478+28];
	st.global.f32 	[%rd5481+32], %f2018;
	add.s64 	%rd6154, %rd6154, 8;
	setp.ne.s64 	%p1280, %rd6154, %rd35;
	mov.u64 	%rd6155, %rd35;
	@%p1280 bra 	$L__BB20_540;
$L__BB20_541:
	@%p1218 bra 	$L__BB20_549;
	setp.eq.s64 	%p1282, %rd34, 1;
	add.s64 	%rd5482, %rd6155, %rd404;
	add.s64 	%rd5483, %rd338, %rd5482;
	shl.b64 	%rd5484, %rd5483, 2;
	add.s64 	%rd408, %rd2, %rd5484;
	ld.global.f32 	%f2019, [%rd408];
	add.s64 	%rd5485, %rd6155, %rd2732;
	shl.b64 	%rd5486, %rd5485, 2;
	add.s64 	%rd409, %rd403, %rd5486;
	st.global.f32 	[%rd409+4], %f2019;
	@%p1282 bra 	$L__BB20_549;
	setp.eq.s64 	%p1283, %rd34, 2;
	ld.global.f32 	%f2020, [%rd408+4];
	st.global.f32 	[%rd409+8], %f2020;
	@%p1283 bra 	$L__BB20_549;
	setp.eq.s64 	%p1284, %rd34, 3;
	ld.global.f32 	%f2021, [%rd408+8];
	st.global.f32 	[%rd409+12], %f2021;
	@%p1284 bra 	$L__BB20_549;
	setp.eq.s64 	%p1285, %rd34, 4;
	ld.global.f32 	%f2022, [%rd408+12];
	st.global.f32 	[%rd409+16], %f2022;
	@%p1285 bra 	$L__BB20_549;
	setp.eq.s64 	%p1286, %rd34, 5;
	ld.global.f32 	%f2023, [%rd408+16];
	st.global.f32 	[%rd409+20], %f2023;
	@%p1286 bra 	$L__BB20_549;
	setp.eq.s64 	%p1287, %rd34, 6;
	ld.global.f32 	%f2024, [%rd408+20];
	st.global.f32 	[%rd409+24], %f2024;
	@%p1287 bra 	$L__BB20_549;
	ld.global.f32 	%f2025, [%rd408+24];
	st.global.f32 	[%rd409+28], %f2025;
$L__BB20_549:
	shl.b64 	%rd5487, %rd6026, 2;
	add.s64 	%rd5488, %rd403, %rd5487;
	add.s64 	%rd6137, %rd5488, 8;
	add.s64 	%rd6136, %rd6136, 8;
	setp.ne.s64 	%p1288, %rd6136, %rd26;
	@%p1288 bra 	$L__BB20_461;
$L__BB20_550:
	ld.param.u64 	%rd6014, [im2col_param_13];
	ld.param.u64 	%rd5987, [im2col_param_2];
	ld.param.u64 	%rd5968, [im2col_param_0];
	add.s64 	%rd412, %rd337, %rd3;
	mad.lo.s64 	%rd5489, %rd412, %rd5968, %rd24;
	mad.lo.s64 	%rd413, %rd5489, %rd2728, %rd25;
	mad.lo.s64 	%rd5490, %rd412, %rd5987, %rd6028;
	mad.lo.s64 	%rd5491, %rd5490, %rd2730, %rd6029;
	mad.lo.s64 	%rd5492, %rd5491, %rd16, %rd2732;
	mad.lo.s64 	%rd5493, %rd5492, %rd6026, %rd5492;
	add.s64 	%rd5494, %rd5493, %rd6014;
	shl.b64 	%rd5495, %rd5494, 2;
	add.s64 	%rd6162, %rd1, %rd5495;
	mov.u64 	%rd6161, %rd2731;
	@%p779 bra 	$L__BB20_564;
	mov.b64 	%rd6158, 0;
	mov.u64 	%rd6161, %rd2731;
$L__BB20_552:
	.pragma "nounroll";
	setp.lt.u64 	%p1290, %rd30, 7;
	mov.b64 	%rd6160, 0;
	@%p1290 bra 	$L__BB20_555;
	mov.b64 	%rd6159, 0;
$L__BB20_554:
	.pragma "nounroll";
	mad.lo.s64 	%rd5499, %rd27, %rd6161, %rd28;
	add.s64 	%rd5500, %rd5499, %rd413;
	add.s64 	%rd5501, %rd6159, %rd5500;
	shl.b64 	%rd5502, %rd5501, 2;
	add.s64 	%rd5503, %rd2, %rd5502;
	ld.global.f32 	%f2026, [%rd5503];
	add.s64 	%rd5504, %rd6159, %rd2732;
	shl.b64 	%rd5505, %rd5504, 2;
	add.s64 	%rd5506, %rd6162, %rd5505;
	st.global.f32 	[%rd5506], %f2026;
	ld.global.f32 	%f2027, [%rd5503+4];
	st.global.f32 	[%rd5506+4], %f2027;
	ld.global.f32 	%f2028, [%rd5503+8];
	st.global.f32 	[%rd5506+8], %f2028;
	ld.global.f32 	%f2029, [%rd5503+12];
	st.global.f32 	[%rd5506+12], %f2029;
	ld.global.f32 	%f2030, [%rd5503+16];
	st.global.f32 	[%rd5506+16], %f2030;
	ld.global.f32 	%f2031, [%rd5503+20];
	st.global.f32 	[%rd5506+20], %f2031;
	ld.global.f32 	%f2032, [%rd5503+24];
	st.global.f32 	[%rd5506+24], %f2032;
	ld.global.f32 	%f2033, [%rd5503+28];
	st.global.f32 	[%rd5506+28], %f2033;
	add.s64 	%rd6159, %rd6159, 8;
	setp.ne.s64 	%p1291, %rd6159, %rd35;
	mov.u64 	%rd6160, %rd35;
	@%p1291 bra 	$L__BB20_554;
$L__BB20_555:
	setp.eq.s64 	%p1292, %rd34, 0;
	@%p1292 bra 	$L__BB20_563;
	setp.eq.s64 	%p1293, %rd34, 1;
	mad.lo.s64 	%rd5507, %rd27, %rd6161, %rd28;
	add.s64 	%rd5508, %rd6160, %rd5507;
	add.s64 	%rd5509, %rd413, %rd5508;
	shl.b64 	%rd5510, %rd5509, 2;
	add.s64 	%rd421, %rd2, %rd5510;
	ld.global.f32 	%f2034, [%rd421];
	add.s64 	%rd5511, %rd6160, %rd2732;
	shl.b64 	%rd5512, %rd5511, 2;
	add.s64 	%rd422, %rd6162, %rd5512;
	st.global.f32 	[%rd422], %f2034;
	@%p1293 bra 	$L__BB20_563;
	setp.eq.s64 	%p1294, %rd34, 2;
	ld.global.f32 	%f2035, [%rd421+4];
	st.global.f32 	[%rd422+4], %f2035;
	@%p1294 bra 	$L__BB20_563;
	setp.eq.s64 	%p1295, %rd34, 3;
	ld.global.f32 	%f2036, [%rd421+8];
	st.global.f32 	[%rd422+8], %f2036;
	@%p1295 bra 	$L__BB20_563;
	setp.eq.s64 	%p1296, %rd34, 4;
	ld.global.f32 	%f2037, [%rd421+12];
	st.global.f32 	[%rd422+12], %f2037;
	@%p1296 bra 	$L__BB20_563;
	setp.eq.s64 	%p1297, %rd34, 5;
	ld.global.f32 	%f2038, [%rd421+16];
	st.global.f32 	[%rd422+16], %f2038;
	@%p1297 bra 	$L__BB20_563;
	setp.eq.s64 	%p1298, %rd34, 6;
	ld.global.f32 	%f2039, [%rd421+20];
	st.global.f32 	[%rd422+20], %f2039;
	@%p1298 bra 	$L__BB20_563;
	ld.global.f32 	%f2040, [%rd421+24];
	st.global.f32 	[%rd422+24], %f2040;
$L__BB20_563:
	shl.b64 	%rd5513, %rd6026, 2;
	add.s64 	%rd5514, %rd6162, %rd5513;
	add.s64 	%rd6162, %rd5514, 4;
	add.s64 	%rd6161, %rd6161, 1;
	add.s64 	%rd6158, %rd6158, 1;
	setp.ne.s64 	%p1299, %rd6158, %rd33;
	@%p1299 bra 	$L__BB20_552;
$L__BB20_564:
	@%p790 bra 	$L__BB20_654;
$L__BB20_565:
	.pragma "nounroll";
	setp.lt.u64 	%p1301, %rd30, 7;
	mad.lo.s64 	%rd430, %rd27, %rd6161, %rd28;
	mov.b64 	%rd6166, 0;
	@%p1301 bra 	$L__BB20_568;
	mov.b64 	%rd6165, 0;
$L__BB20_567:
	.pragma "nounroll";
	add.s64 	%rd5517, %rd430, %rd413;
	add.s64 	%rd5518, %rd6165, %rd5517;
	shl.b64 	%rd5519, %rd5518, 2;
	add.s64 	%rd5520, %rd2, %rd5519;
	ld.global.f32 	%f2041, [%rd5520];
	add.s64 	%rd5521, %rd6165, %rd2732;
	shl.b64 	%rd5522, %rd5521, 2;
	add.s64 	%rd5523, %rd6162, %rd5522;
	st.global.f32 	[%rd5523], %f2041;
	ld.global.f32 	%f2042, [%rd5520+4];
	st.global.f32 	[%rd5523+4], %f2042;
	ld.global.f32 	%f2043, [%rd5520+8];
	st.global.f32 	[%rd5523+8], %f2043;
	ld.global.f32 	%f2044, [%rd5520+12];
	st.global.f32 	[%rd5523+12], %f2044;
	ld.global.f32 	%f2045, [%rd5520+16];
	st.global.f32 	[%rd5523+16], %f2045;
	ld.global.f32 	%f2046, [%rd5520+20];
	st.global.f32 	[%rd5523+20], %f2046;
	ld.global.f32 	%f2047, [%rd5520+24];
	st.global.f32 	[%rd5523+24], %f2047;
	ld.global.f32 	%f2048, [%rd5520+28];
	st.global.f32 	[%rd5523+28], %f2048;
	add.s64 	%rd6165, %rd6165, 8;
	setp.ne.s64 	%p1302, %rd6165, %rd35;
	mov.u64 	%rd6166, %rd35;
	@%p1302 bra 	$L__BB20_567;
$L__BB20_568:
	setp.eq.s64 	%p1303, %rd34, 0;
	@%p1303 bra 	$L__BB20_576;
	setp.eq.s64 	%p1304, %rd34, 1;
	add.s64 	%rd5524, %rd6166, %rd430;
	add.s64 	%rd5525, %rd413, %rd5524;
	shl.b64 	%rd5526, %rd5525, 2;
	add.s64 	%rd434, %rd2, %rd5526;
	ld.global.f32 	%f2049, [%rd434];
	add.s64 	%rd5527, %rd6166, %rd2732;
	shl.b64 	%rd5528, %rd5527, 2;
	add.s64 	%rd435, %rd6162, %rd5528;
	st.global.f32 	[%rd435], %f2049;
	@%p1304 bra 	$L__BB20_576;
	setp.eq.s64 	%p1305, %rd34, 2;
	ld.global.f32 	%f2050, [%rd434+4];
	st.global.f32 	[%rd435+4], %f2050;
	@%p1305 bra 	$L__BB20_576;
	setp.eq.s64 	%p1306, %rd34, 3;
	ld.global.f32 	%f2051, [%rd434+8];
	st.global.f32 	[%rd435+8], %f2051;
	@%p1306 bra 	$L__BB20_576;
	setp.eq.s64 	%p1307, %rd34, 4;
	ld.global.f32 	%f2052, [%rd434+12];
	st.global.f32 	[%rd435+12], %f2052;
	@%p1307 bra 	$L__BB20_576;
	setp.eq.s64 	%p1308, %rd34, 5;
	ld.global.f32 	%f2053, [%rd434+16];
	st.global.f32 	[%rd435+16], %f2053;
	@%p1308 bra 	$L__BB20_576;
	setp.eq.s64 	%p1309, %rd34, 6;
	ld.global.f32 	%f2054, [%rd434+20];
	st.global.f32 	[%rd435+20], %f2054;
	@%p1309 bra 	$L__BB20_576;
	ld.global.f32 	%f2055, [%rd434+24];
	st.global.f32 	[%rd435+24], %f2055;
$L__BB20_576:
	shl.b64 	%rd5530, %rd6026, 2;
	add.s64 	%rd436, %rd6162, %rd5530;
	add.s64 	%rd437, %rd430, %rd27;
	mov.b64 	%rd6168, 0;
	@%p1301 bra 	$L__BB20_579;
	mov.b64 	%rd6167, 0;
$L__BB20_578:
	.pragma "nounroll";
	add.s64 	%rd5532, %rd437, %rd413;
	add.s64 	%rd5533, %rd6167, %rd5532;
	shl.b64 	%rd5534, %rd5533, 2;
	add.s64 	%rd5535, %rd2, %rd5534;
	ld.global.f32 	%f2056, [%rd5535];
	add.s64 	%rd5536, %rd6167, %rd2732;
	shl.b64 	%rd5537, %rd5536, 2;
	add.s64 	%rd5538, %rd436, %rd5537;
	st.global.f32 	[%rd5538+4], %f2056;
	ld.global.f32 	%f2057, [%rd5535+4];
	st.global.f32 	[%rd5538+8], %f2057;
	ld.global.f32 	%f2058, [%rd5535+8];
	st.global.f32 	[%rd5538+12], %f2058;
	ld.global.f32 	%f2059, [%rd5535+12];
	st.global.f32 	[%rd5538+16], %f2059;
	ld.global.f32 	%f2060, [%rd5535+16];
	st.global.f32 	[%rd5538+20], %f2060;
	ld.global.f32 	%f2061, [%rd5535+20];
	st.global.f32 	[%rd5538+24], %f2061;
	ld.global.f32 	%f2062, [%rd5535+24];
	st.global.f32 	[%rd5538+28], %f2062;
	ld.global.f32 	%f2063, [%rd5535+28];
	st.global.f32 	[%rd5538+32], %f2063;
	add.s64 	%rd6167, %rd6167, 8;
	setp.ne.s64 	%p1311, %rd6167, %rd35;
	mov.u64 	%rd6168, %rd35;
	@%p1311 bra 	$L__BB20_578;
$L__BB20_579:
	@%p1303 bra 	$L__BB20_587;
	setp.eq.s64 	%p1313, %rd34, 1;
	add.s64 	%rd5539, %rd6168, %rd437;
	add.s64 	%rd5540, %rd413, %rd5539;
	shl.b64 	%rd5541, %rd5540, 2;
	add.s64 	%rd441, %rd2, %rd5541;
	ld.global.f32 	%f2064, [%rd441];
	add.s64 	%rd5542, %rd6168, %rd2732;
	shl.b64 	%rd5543, %rd5542, 2;
	add.s64 	%rd442, %rd436, %rd5543;
	st.global.f32 	[%rd442+4], %f2064;
	@%p1313 bra 	$L__BB20_587;
	setp.eq.s64 	%p1314, %rd34, 2;
	ld.global.f32 	%f2065, [%rd441+4];
	st.global.f32 	[%rd442+8], %f2065;
	@%p1314 bra 	$L__BB20_587;
	setp.eq.s64 	%p1315, %rd34, 3;
	ld.global.f32 	%f2066, [%rd441+8];
	st.global.f32 	[%rd442+12], %f2066;
	@%p1315 bra 	$L__BB20_587;
	setp.eq.s64 	%p1316, %rd34, 4;
	ld.global.f32 	%f2067, [%rd441+12];
	st.global.f32 	[%rd442+16], %f2067;
	@%p1316 bra 	$L__BB20_587;
	setp.eq.s64 	%p1317, %rd34, 5;
	ld.global.f32 	%f2068, [%rd441+16];
	st.global.f32 	[%rd442+20], %f2068;
	@%p1317 bra 	$L__BB20_587;
	setp.eq.s64 	%p1318, %rd34, 6;
	ld.global.f32 	%f2069, [%rd441+20];
	st.global.f32 	[%rd442+24], %f2069;
	@%p1318 bra 	$L__BB20_587;
	ld.global.f32 	%f2070, [%rd441+24];
	st.global.f32 	[%rd442+28], %f2070;
$L__BB20_587:
	shl.b64 	%rd5545, %rd6026, 2;
	add.s64 	%rd5546, %rd436, %rd5545;
	add.s64 	%rd443, %rd5546, 4;
	add.s64 	%rd444, %rd437, %rd27;
	mov.b64 	%rd6170, 0;
	@%p1301 bra 	$L__BB20_590;
	mov.b64 	%rd6169, 0;
$L__BB20_589:
	.pragma "nounroll";
	add.s64 	%rd5548, %rd444, %rd413;
	add.s64 	%rd5549, %rd6169, %rd5548;
	shl.b64 	%rd5550, %rd5549, 2;
	add.s64 	%rd5551, %rd2, %rd5550;
	ld.global.f32 	%f2071, [%rd5551];
	add.s64 	%rd5552, %rd6169, %rd2732;
	shl.b64 	%rd5553, %rd5552, 2;
	add.s64 	%rd5554, %rd443, %rd5553;
	st.global.f32 	[%rd5554+4], %f2071;
	ld.global.f32 	%f2072, [%rd5551+4];
	st.global.f32 	[%rd5554+8], %f2072;
	ld.global.f32 	%f2073, [%rd5551+8];
	st.global.f32 	[%rd5554+12], %f2073;
	ld.global.f32 	%f2074, [%rd5551+12];
	st.global.f32 	[%rd5554+16], %f2074;
	ld.global.f32 	%f2075, [%rd5551+16];
	st.global.f32 	[%rd5554+20], %f2075;
	ld.global.f32 	%f2076, [%rd5551+20];
	st.global.f32 	[%rd5554+24], %f2076;
	ld.global.f32 	%f2077, [%rd5551+24];
	st.global.f32 	[%rd5554+28], %f2077;
	ld.global.f32 	%f2078, [%rd5551+28];
	st.global.f32 	[%rd5554+32], %f2078;
	add.s64 	%rd6169, %rd6169, 8;
	setp.ne.s64 	%p1320, %rd6169, %rd35;
	mov.u64 	%rd6170, %rd35;
	@%p1320 bra 	$L__BB20_589;
$L__BB20_590:
	@%p1303 bra 	$L__BB20_598;
	setp.eq.s64 	%p1322, %rd34, 1;
	add.s64 	%rd5555, %rd6170, %rd444;
	add.s64 	%rd5556, %rd413, %rd5555;
	shl.b64 	%rd5557, %rd5556, 2;
	add.s64 	%rd448, %rd2, %rd5557;
	ld.global.f32 	%f2079, [%rd448];
	add.s64 	%rd5558, %rd6170, %rd2732;
	shl.b64 	%rd5559, %rd5558, 2;
	add.s64 	%rd449, %rd443, %rd5559;
	st.global.f32 	[%rd449+4], %f2079;
	@%p1322 bra 	$L__BB20_598;
	setp.eq.s64 	%p1323, %rd34, 2;
	ld.global.f32 	%f2080, [%rd448+4];
	st.global.f32 	[%rd449+8], %f2080;
	@%p1323 bra 	$L__BB20_598;
	setp.eq.s64 	%p1324, %rd34, 3;
	ld.global.f32 	%f2081, [%rd448+8];
	st.global.f32 	[%rd449+12], %f2081;
	@%p1324 bra 	$L__BB20_598;
	setp.eq.s64 	%p1325, %rd34, 4;
	ld.global.f32 	%f2082, [%rd448+12];
	st.global.f32 	[%rd449+16], %f2082;
	@%p1325 bra 	$L__BB20_598;
	setp.eq.s64 	%p1326, %rd34, 5;
	ld.global.f32 	%f2083, [%rd448+16];
	st.global.f32 	[%rd449+20], %f2083;
	@%p1326 bra 	$L__BB20_598;
	setp.eq.s64 	%p1327, %rd34, 6;
	ld.global.f32 	%f2084, [%rd448+20];
	st.global.f32 	[%rd449+24], %f2084;
	@%p1327 bra 	$L__BB20_598;
	ld.global.f32 	%f2085, [%rd448+24];
	st.global.f32 	[%rd449+28], %f2085;
$L__BB20_598:
	shl.b64 	%rd5561, %rd6026, 2;
	add.s64 	%rd5562, %rd443, %rd5561;
	add.s64 	%rd450, %rd5562, 4;
	add.s64 	%rd451, %rd444, %rd27;
	mov.b64 	%rd6172, 0;
	@%p1301 bra 	$L__BB20_601;
	mov.b64 	%rd6171, 0;
$L__BB20_600:
	.pragma "nounroll";
	add.s64 	%rd5564, %rd451, %rd413;
	add.s64 	%rd5565, %rd6171, %rd5564;
	shl.b64 	%rd5566, %rd5565, 2;
	add.s64 	%rd5567, %rd2, %rd5566;
	ld.global.f32 	%f2086, [%rd5567];
	add.s64 	%rd5568, %rd6171, %rd2732;
	shl.b64 	%rd5569, %rd5568, 2;
	add.s64 	%rd5570, %rd450, %rd5569;
	st.global.f32 	[%rd5570+4], %f2086;
	ld.global.f32 	%f2087, [%rd5567+4];
	st.global.f32 	[%rd5570+8], %f2087;
	ld.global.f32 	%f2088, [%rd5567+8];
	st.global.f32 	[%rd5570+12], %f2088;
	ld.global.f32 	%f2089, [%rd5567+12];
	st.global.f32 	[%rd5570+16], %f2089;
	ld.global.f32 	%f2090, [%rd5567+16];
	st.global.f32 	[%rd5570+20], %f2090;
	ld.global.f32 	%f2091, [%rd5567+20];
	st.global.f32 	[%rd5570+24], %f2091;
	ld.global.f32 	%f2092, [%rd5567+24];
	st.global.f32 	[%rd5570+28], %f2092;
	ld.global.f32 	%f2093, [%rd5567+28];
	st.global.f32 	[%rd5570+32], %f2093;
	add.s64 	%rd6171, %rd6171, 8;
	setp.ne.s64 	%p1329, %rd6171, %rd35;
	mov.u64 	%rd6172, %rd35;
	@%p1329 bra 	$L__BB20_600;
$L__BB20_601:
	@%p1303 bra 	$L__BB20_609;
	setp.eq.s64 	%p1331, %rd34, 1;
	add.s64 	%rd5571, %rd6172, %rd451;
	add.s64 	%rd5572, %rd413, %rd5571;
	shl.b64 	%rd5573, %rd5572, 2;
	add.s64 	%rd455, %rd2, %rd5573;
	ld.global.f32 	%f2094, [%rd455];
	add.s64 	%rd5574, %rd6172, %rd2732;
	shl.b64 	%rd5575, %rd5574, 2;
	add.s64 	%rd456, %rd450, %rd5575;
	st.global.f32 	[%rd456+4], %f2094;
	@%p1331 bra 	$L__BB20_609;
	setp.eq.s64 	%p1332, %rd34, 2;
	ld.global.f32 	%f2095, [%rd455+4];
	st.global.f32 	[%rd456+8], %f2095;
	@%p1332 bra 	$L__BB20_609;
	setp.eq.s64 	%p1333, %rd34, 3;
	ld.global.f32 	%f2096, [%rd455+8];
	st.global.f32 	[%rd456+12], %f2096;
	@%p1333 bra 	$L__BB20_609;
	setp.eq.s64 	%p1334, %rd34, 4;
	ld.global.f32 	%f2097, [%rd455+12];
	st.global.f32 	[%rd456+16], %f2097;
	@%p1334 bra 	$L__BB20_609;
	setp.eq.s64 	%p1335, %rd34, 5;
	ld.global.f32 	%f2098, [%rd455+16];
	st.global.f32 	[%rd456+20], %f2098;
	@%p1335 bra 	$L__BB20_609;
	setp.eq.s64 	%p1336, %rd34, 6;
	ld.global.f32 	%f2099, [%rd455+20];
	st.global.f32 	[%rd456+24], %f2099;
	@%p1336 bra 	$L__BB20_609;
	ld.global.f32 	%f2100, [%rd455+24];
	st.global.f32 	[%rd456+28], %f2100;
$L__BB20_609:
	shl.b64 	%rd5577, %rd6026, 2;
	add.s64 	%rd5578, %rd450, %rd5577;
	add.s64 	%rd457, %rd5578, 4;
	add.s64 	%rd458, %rd451, %rd27;
	mov.b64 	%rd6174, 0;
	@%p1301 bra 	$L__BB20_612;
	mov.b64 	%rd6173, 0;
$L__BB20_611:
	.pragma "nounroll";
	add.s64 	%rd5580, %rd458, %rd413;
	add.s64 	%rd5581, %rd6173, %rd5580;
	shl.b64 	%rd5582, %rd5581, 2;
	add.s64 	%rd5583, %rd2, %rd5582;
	ld.global.f32 	%f2101, [%rd5583];
	add.s64 	%rd5584, %rd6173, %rd2732;
	shl.b64 	%rd5585, %rd5584, 2;
	add.s64 	%rd5586, %rd457, %rd5585;
	st.global.f32 	[%rd5586+4], %f2101;
	ld.global.f32 	%f2102, [%rd5583+4];
	st.global.f32 	[%rd5586+8], %f2102;
	ld.global.f32 	%f2103, [%rd5583+8];
	st.global.f32 	[%rd5586+12], %f2103;
	ld.global.f32 	%f2104, [%rd5583+12];
	st.global.f32 	[%rd5586+16], %f2104;
	ld.global.f32 	%f2105, [%rd5583+16];
	st.global.f32 	[%rd5586+20], %f2105;
	ld.global.f32 	%f2106, [%rd5583+20];
	st.global.f32 	[%rd5586+24], %f2106;
	ld.global.f32 	%f2107, [%rd5583+24];
	st.global.f32 	[%rd5586+28], %f2107;
	ld.global.f32 	%f2108, [%rd5583+28];
	st.global.f32 	[%rd5586+32], %f2108;
	add.s64 	%rd6173, %rd6173, 8;
	setp.ne.s64 	%p1338, %rd6173, %rd35;
	mov.u64 	%rd6174, %rd35;
	@%p1338 bra 	$L__BB20_611;
$L__BB20_612:
	@%p1303 bra 	$L__BB20_620;
	setp.eq.s64 	%p1340, %rd34, 1;
	add.s64 	%rd5587, %rd6174, %rd458;
	add.s64 	%rd5588, %rd413, %rd5587;
	shl.b64 	%rd5589, %rd5588, 2;
	add.s64 	%rd462, %rd2, %rd5589;
	ld.global.f32 	%f2109, [%rd462];
	add.s64 	%rd5590, %rd6174, %rd2732;
	shl.b64 	%rd5591, %rd5590, 2;
	add.s64 	%rd463, %rd457, %rd5591;
	st.global.f32 	[%rd463+4], %f2109;
	@%p1340 bra 	$L__BB20_620;
	setp.eq.s64 	%p1341, %rd34, 2;
	ld.global.f32 	%f2110, [%rd462+4];
	st.global.f32 	[%rd463+8], %f2110;
	@%p1341 bra 	$L__BB20_620;
	setp.eq.s64 	%p1342, %rd34, 3;
	ld.global.f32 	%f2111, [%rd462+8];
	st.global.f32 	[%rd463+12], %f2111;
	@%p1342 bra 	$L__BB20_620;
	setp.eq.s64 	%p1343, %rd34, 4;
	ld.global.f32 	%f2112, [%rd462+12];
	st.global.f32 	[%rd463+16], %f2112;
	@%p1343 bra 	$L__BB20_620;
	setp.eq.s64 	%p1344, %rd34, 5;
	ld.global.f32 	%f2113, [%rd462+16];
	st.global.f32 	[%rd463+20], %f2113;
	@%p1344 bra 	$L__BB20_620;
	setp.eq.s64 	%p1345, %rd34, 6;
	ld.global.f32 	%f2114, [%rd462+20];
	st.global.f32 	[%rd463+24], %f2114;
	@%p1345 bra 	$L__BB20_620;
	ld.global.f32 	%f2115, [%rd462+24];
	st.global.f32 	[%rd463+28], %f2115;
$L__BB20_620:
	shl.b64 	%rd5593, %rd6026, 2;
	add.s64 	%rd5594, %rd457, %rd5593;
	add.s64 	%rd464, %rd5594, 4;
	add.s64 	%rd465, %rd458, %rd27;
	mov.b64 	%rd6176, 0;
	@%p1301 bra 	$L__BB20_623;
	mov.b64 	%rd6175, 0;
$L__BB20_622:
	.pragma "nounroll";
	add.s64 	%rd5596, %rd465, %rd413;
	add.s64 	%rd5597, %rd6175, %rd5596;
	shl.b64 	%rd5598, %rd5597, 2;
	add.s64 	%rd5599, %rd2, %rd5598;
	ld.global.f32 	%f2116, [%rd5599];
	add.s64 	%rd5600, %rd6175, %rd2732;
	shl.b64 	%rd5601, %rd5600, 2;
	add.s64 	%rd5602, %rd464, %rd5601;
	st.global.f32 	[%rd5602+4], %f2116;
	ld.global.f32 	%f2117, [%rd5599+4];
	st.global.f32 	[%rd5602+8], %f2117;
	ld.global.f32 	%f2118, [%rd5599+8];
	st.global.f32 	[%rd5602+12], %f2118;
	ld.global.f32 	%f2119, [%rd5599+12];
	st.global.f32 	[%rd5602+16], %f2119;
	ld.global.f32 	%f2120, [%rd5599+16];
	st.global.f32 	[%rd5602+20], %f2120;
	ld.global.f32 	%f2121, [%rd5599+20];
	st.global.f32 	[%rd5602+24], %f2121;
	ld.global.f32 	%f2122, [%rd5599+24];
	st.global.f32 	[%rd5602+28], %f2122;
	ld.global.f32 	%f2123, [%rd5599+28];
	st.global.f32 	[%rd5602+32], %f2123;
	add.s64 	%rd6175, %rd6175, 8;
	setp.ne.s64 	%p1347, %rd6175, %rd35;
	mov.u64 	%rd6176, %rd35;
	@%p1347 bra 	$L__BB20_622;
$L__BB20_623:
	@%p1303 bra 	$L__BB20_631;
	setp.eq.s64 	%p1349, %rd34, 1;
	add.s64 	%rd5603, %rd6176, %rd465;
	add.s64 	%rd5604, %rd413, %rd5603;
	shl.b64 	%rd5605, %rd5604, 2;
	add.s64 	%rd469, %rd2, %rd5605;
	ld.global.f32 	%f2124, [%rd469];
	add.s64 	%rd5606, %rd6176, %rd2732;
	shl.b64 	%rd5607, %rd5606, 2;
	add.s64 	%rd470, %rd464, %rd5607;
	st.global.f32 	[%rd470+4], %f2124;
	@%p1349 bra 	$L__BB20_631;
	setp.eq.s64 	%p1350, %rd34, 2;
	ld.global.f32 	%f2125, [%rd469+4];
	st.global.f32 	[%rd470+8], %f2125;
	@%p1350 bra 	$L__BB20_631;
	setp.eq.s64 	%p1351, %rd34, 3;
	ld.global.f32 	%f2126, [%rd469+8];
	st.global.f32 	[%rd470+12], %f2126;
	@%p1351 bra 	$L__BB20_631;
	setp.eq.s64 	%p1352, %rd34, 4;
	ld.global.f32 	%f2127, [%rd469+12];
	st.global.f32 	[%rd470+16], %f2127;
	@%p1352 bra 	$L__BB20_631;
	setp.eq.s64 	%p1353, %rd34, 5;
	ld.global.f32 	%f2128, [%rd469+16];
	st.global.f32 	[%rd470+20], %f2128;
	@%p1353 bra 	$L__BB20_631;
	setp.eq.s64 	%p1354, %rd34, 6;
	ld.global.f32 	%f2129, [%rd469+20];
	st.global.f32 	[%rd470+24], %f2129;
	@%p1354 bra 	$L__BB20_631;
	ld.global.f32 	%f2130, [%rd469+24];
	st.global.f32 	[%rd470+28], %f2130;
$L__BB20_631:
	shl.b64 	%rd5609, %rd6026, 2;
	add.s64 	%rd5610, %rd464, %rd5609;
	add.s64 	%rd471, %rd5610, 4;
	add.s64 	%rd472, %rd465, %rd27;
	mov.b64 	%rd6178, 0;
	@%p1301 bra 	$L__BB20_634;
	mov.b64 	%rd6177, 0;
$L__BB20_633:
	.pragma "nounroll";
	add.s64 	%rd5612, %rd472, %rd413;
	add.s64 	%rd5613, %rd6177, %rd5612;
	shl.b64 	%rd5614, %rd5613, 2;
	add.s64 	%rd5615, %rd2, %rd5614;
	ld.global.f32 	%f2131, [%rd5615];
	add.s64 	%rd5616, %rd6177, %rd2732;
	shl.b64 	%rd5617, %rd5616, 2;
	add.s64 	%rd5618, %rd471, %rd5617;
	st.global.f32 	[%rd5618+4], %f2131;
	ld.global.f32 	%f2132, [%rd5615+4];
	st.global.f32 	[%rd5618+8], %f2132;
	ld.global.f32 	%f2133, [%rd5615+8];
	st.global.f32 	[%rd5618+12], %f2133;
	ld.global.f32 	%f2134, [%rd5615+12];
	st.global.f32 	[%rd5618+16], %f2134;
	ld.global.f32 	%f2135, [%rd5615+16];
	st.global.f32 	[%rd5618+20], %f2135;
	ld.global.f32 	%f2136, [%rd5615+20];
	st.global.f32 	[%rd5618+24], %f2136;
	ld.global.f32 	%f2137, [%rd5615+24];
	st.global.f32 	[%rd5618+28], %f2137;
	ld.global.f32 	%f2138, [%rd5615+28];
	st.global.f32 	[%rd5618+32], %f2138;
	add.s64 	%rd6177, %rd6177, 8;
	setp.ne.s64 	%p1356, %rd6177, %rd35;
	mov.u64 	%rd6178, %rd35;
	@%p1356 bra 	$L__BB20_633;
$L__BB20_634:
	@%p1303 bra 	$L__BB20_642;
	setp.eq.s64 	%p1358, %rd34, 1;
	add.s64 	%rd5619, %rd6178, %rd472;
	add.s64 	%rd5620, %rd413, %rd5619;
	shl.b64 	%rd5621, %rd5620, 2;
	add.s64 	%rd476, %rd2, %rd5621;
	ld.global.f32 	%f2139, [%rd476];
	add.s64 	%rd5622, %rd6178, %rd2732;
	shl.b64 	%rd5623, %rd5622, 2;
	add.s64 	%rd477, %rd471, %rd5623;
	st.global.f32 	[%rd477+4], %f2139;
	@%p1358 bra 	$L__BB20_642;
	setp.eq.s64 	%p1359, %rd34, 2;
	ld.global.f32 	%f2140, [%rd476+4];
	st.global.f32 	[%rd477+8], %f2140;
	@%p1359 bra 	$L__BB20_642;
	setp.eq.s64 	%p1360, %rd34, 3;
	ld.global.f32 	%f2141, [%rd476+8];
	st.global.f32 	[%rd477+12], %f2141;
	@%p1360 bra 	$L__BB20_642;
	setp.eq.s64 	%p1361, %rd34, 4;
	ld.global.f32 	%f2142, [%rd476+12];
	st.global.f32 	[%rd477+16], %f2142;
	@%p1361 bra 	$L__BB20_642;
	setp.eq.s64 	%p1362, %rd34, 5;
	ld.global.f32 	%f2143, [%rd476+16];
	st.global.f32 	[%rd477+20], %f2143;
	@%p1362 bra 	$L__BB20_642;
	setp.eq.s64 	%p1363, %rd34, 6;
	ld.global.f32 	%f2144, [%rd476+20];
	st.global.f32 	[%rd477+24], %f2144;
	@%p1363 bra 	$L__BB20_642;
	ld.global.f32 	%f2145, [%rd476+24];
	st.global.f32 	[%rd477+28], %f2145;
$L__BB20_642:
	shl.b64 	%rd5625, %rd6026, 2;
	add.s64 	%rd5626, %rd471, %rd5625;
	add.s64 	%rd478, %rd5626, 4;
	add.s64 	%rd479, %rd472, %rd27;
	mov.b64 	%rd6180, 0;
	@%p1301 bra 	$L__BB20_645;
	mov.b64 	%rd6179, 0;
$L__BB20_644:
	.pragma "nounroll";
	add.s64 	%rd5628, %rd479, %rd413;
	add.s64 	%rd5629, %rd6179, %rd5628;
	shl.b64 	%rd5630, %rd5629, 2;
	add.s64 	%rd5631, %rd2, %rd5630;
	ld.global.f32 	%f2146, [%rd5631];
	add.s64 	%rd5632, %rd6179, %rd2732;
	shl.b64 	%rd5633, %rd5632, 2;
	add.s64 	%rd5634, %rd478, %rd5633;
	st.global.f32 	[%rd5634+4], %f2146;
	ld.global.f32 	%f2147, [%rd5631+4];
	st.global.f32 	[%rd5634+8], %f2147;
	ld.global.f32 	%f2148, [%rd5631+8];
	st.global.f32 	[%rd5634+12], %f2148;
	ld.global.f32 	%f2149, [%rd5631+12];
	st.global.f32 	[%rd5634+16], %f2149;
	ld.global.f32 	%f2150, [%rd5631+16];
	st.global.f32 	[%rd5634+20], %f2150;
	ld.global.f32 	%f2151, [%rd5631+20];
	st.global.f32 	[%rd5634+24], %f2151;
	ld.global.f32 	%f2152, [%rd5631+24];
	st.global.f32 	[%rd5634+28], %f2152;
	ld.global.f32 	%f2153, [%rd5631+28];
	st.global.f32 	[%rd5634+32], %f2153;
	add.s64 	%rd6179, %rd6179, 8;
	setp.ne.s64 	%p1365, %rd6179, %rd35;
	mov.u64 	%rd6180, %rd35;
	@%p1365 bra 	$L__BB20_644;
$L__BB20_645:
	@%p1303 bra 	$L__BB20_653;
	setp.eq.s64 	%p1367, %rd34, 1;
	add.s64 	%rd5635, %rd6180, %rd479;
	add.s64 	%rd5636, %rd413, %rd5635;
	shl.b64 	%rd5637, %rd5636, 2;
	add.s64 	%rd483, %rd2, %rd5637;
	ld.global.f32 	%f2154, [%rd483];
	add.s64 	%rd5638, %rd6180, %rd2732;
	shl.b64 	%rd5639, %rd5638, 2;
	add.s64 	%rd484, %rd478, %rd5639;
	st.global.f32 	[%rd484+4], %f2154;
	@%p1367 bra 	$L__BB20_653;
	setp.eq.s64 	%p1368, %rd34, 2;
	ld.global.f32 	%f2155, [%rd483+4];
	st.global.f32 	[%rd484+8], %f2155;
	@%p1368 bra 	$L__BB20_653;
	setp.eq.s64 	%p1369, %rd34, 3;
	ld.global.f32 	%f2156, [%rd483+8];
	st.global.f32 	[%rd484+12], %f2156;
	@%p1369 bra 	$L__BB20_653;
	setp.eq.s64 	%p1370, %rd34, 4;
	ld.global.f32 	%f2157, [%rd483+12];
	st.global.f32 	[%rd484+16], %f2157;
	@%p1370 bra 	$L__BB20_653;
	setp.eq.s64 	%p1371, %rd34, 5;
	ld.global.f32 	%f2158, [%rd483+16];
	st.global.f32 	[%rd484+20], %f2158;
	@%p1371 bra 	$L__BB20_653;
	setp.eq.s64 	%p1372, %rd34, 6;
	ld.global.f32 	%f2159, [%rd483+20];
	st.global.f32 	[%rd484+24], %f2159;
	@%p1372 bra 	$L__BB20_653;
	ld.global.f32 	%f2160, [%rd483+24];
	st.global.f32 	[%rd484+28], %f2160;
$L__BB20_653:
	shl.b64 	%rd5640, %rd6026, 2;
	add.s64 	%rd5641, %rd478, %rd5640;
	add.s64 	%rd6162, %rd5641, 8;
	add.s64 	%rd6161, %rd6161, 8;
	setp.ne.s64 	%p1373, %rd6161, %rd26;
	@%p1373 bra 	$L__BB20_565;
$L__BB20_654:
	ld.param.u64 	%rd6015, [im2col_param_13];
	ld.param.u64 	%rd5988, [im2col_param_2];
	ld.param.u64 	%rd5969, [im2col_param_0];
	add.s64 	%rd5642, %rd412, %rd3;
	mad.lo.s64 	%rd5643, %rd5642, %rd5969, %rd24;
	mad.lo.s64 	%rd487, %rd5643, %rd2728, %rd25;
	mad.lo.s64 	%rd5644, %rd5642, %rd5988, %rd6028;
	mad.lo.s64 	%rd5645, %rd5644, %rd2730, %rd6029;
	mad.lo.s64 	%rd5646, %rd5645, %rd16, %rd2732;
	mad.lo.s64 	%rd5647, %rd5646, %rd6026, %rd5646;
	add.s64 	%rd5648, %rd5647, %rd6015;
	shl.b64 	%rd5649, %rd5648, 2;
	add.s64 	%rd6187, %rd1, %rd5649;
	mov.u64 	%rd6186, %rd2731;
	@%p779 bra 	$L__BB20_668;
	mov.b64 	%rd6183, 0;
	mov.u64 	%rd6186, %rd2731;
$L__BB20_656:
	.pragma "nounroll";
	setp.lt.u64 	%p1375, %rd30, 7;
	mad.lo.s64 	%rd492, %rd27, %rd6186, %rd28;
	mov.b64 	%rd6185, 0;
	@%p1375 bra 	$L__BB20_659;
	mov.b64 	%rd6184, 0;
$L__BB20_658:
	.pragma "nounroll";
	add.s64 	%rd5653, %rd492, %rd487;
	add.s64 	%rd5654, %rd6184, %rd5653;
	shl.b64 	%rd5655, %rd5654, 2;
	add.s64 	%rd5656, %rd2, %rd5655;
	ld.global.f32 	%f2161, [%rd5656];
	add.s64 	%rd5657, %rd6184, %rd2732;
	shl.b64 	%rd5658, %rd5657, 2;
	add.s64 	%rd5659, %rd6187, %rd5658;
	st.global.f32 	[%rd5659], %f2161;
	ld.global.f32 	%f2162, [%rd5656+4];
	st.global.f32 	[%rd5659+4], %f2162;
	ld.global.f32 	%f2163, [%rd5656+8];
	st.global.f32 	[%rd5659+8], %f2163;
	ld.global.f32 	%f2164, [%rd5656+12];
	st.global.f32 	[%rd5659+12], %f2164;
	ld.global.f32 	%f2165, [%rd5656+16];
	st.global.f32 	[%rd5659+16], %f2165;
	ld.global.f32 	%f2166, [%rd5656+20];
	st.global.f32 	[%rd5659+20], %f2166;
	ld.global.f32 	%f2167, [%rd5656+24];
	st.global.f32 	[%rd5659+24], %f2167;
	ld.global.f32 	%f2168, [%rd5656+28];
	st.global.f32 	[%rd5659+28], %f2168;
	add.s64 	%rd6184, %rd6184, 8;
	setp.ne.s64 	%p1376, %rd6184, %rd35;
	mov.u64 	%rd6185, %rd35;
	@%p1376 bra 	$L__BB20_658;
$L__BB20_659:
	setp.eq.s64 	%p1377, %rd34, 0;
	@%p1377 bra 	$L__BB20_667;
	setp.eq.s64 	%p1378, %rd34, 1;
	add.s64 	%rd5660, %rd6185, %rd492;
	add.s64 	%rd5661, %rd487, %rd5660;
	shl.b64 	%rd5662, %rd5661, 2;
	add.s64 	%rd496, %rd2, %rd5662;
	ld.global.f32 	%f2169, [%rd496];
	add.s64 	%rd5663, %rd6185, %rd2732;
	shl.b64 	%rd5664, %rd5663, 2;
	add.s64 	%rd497, %rd6187, %rd5664;
	st.global.f32 	[%rd497], %f2169;
	@%p1378 bra 	$L__BB20_667;
	setp.eq.s64 	%p1379, %rd34, 2;
	ld.global.f32 	%f2170, [%rd496+4];
	st.global.f32 	[%rd497+4], %f2170;
	@%p1379 bra 	$L__BB20_667;
	setp.eq.s64 	%p1380, %rd34, 3;
	ld.global.f32 	%f2171, [%rd496+8];
	st.global.f32 	[%rd497+8], %f2171;
	@%p1380 bra 	$L__BB20_667;
	setp.eq.s64 	%p1381, %rd34, 4;
	ld.global.f32 	%f2172, [%rd496+12];
	st.global.f32 	[%rd497+12], %f2172;
	@%p1381 bra 	$L__BB20_667;
	setp.eq.s64 	%p1382, %rd34, 5;
	ld.global.f32 	%f2173, [%rd496+16];
	st.global.f32 	[%rd497+16], %f2173;
	@%p1382 bra 	$L__BB20_667;
	setp.eq.s64 	%p1383, %rd34, 6;
	ld.global.f32 	%f2174, [%rd496+20];
	st.global.f32 	[%rd497+20], %f2174;
	@%p1383 bra 	$L__BB20_667;
	ld.global.f32 	%f2175, [%rd496+24];
	st.global.f32 	[%rd497+24], %f2175;
$L__BB20_667:
	shl.b64 	%rd5665, %rd6026, 2;
	add.s64 	%rd5666, %rd6187, %rd5665;
	add.s64 	%rd6187, %rd5666, 4;
	add.s64 	%rd6186, %rd6186, 1;
	add.s64 	%rd6183, %rd6183, 1;
	setp.ne.s64 	%p1384, %rd6183, %rd33;
	@%p1384 bra 	$L__BB20_656;
$L__BB20_668:
	setp.lt.u64 	%p1385, %rd32, 7;
	@%p1385 bra 	$L__BB20_758;
$L__BB20_669:
	.pragma "nounroll";
	setp.lt.u64 	%p1386, %rd30, 7;
	mad.lo.s64 	%rd505, %rd27, %rd6186, %rd28;
	mov.b64 	%rd6191, 0;
	@%p1386 bra 	$L__BB20_672;
	mov.b64 	%rd6190, 0;
$L__BB20_671:
	.pragma "nounroll";
	add.s64 	%rd5669, %rd505, %rd487;
	add.s64 	%rd5670, %rd6190, %rd5669;
	shl.b64 	%rd5671, %rd5670, 2;
	add.s64 	%rd5672, %rd2, %rd5671;
	ld.global.f32 	%f2176, [%rd5672];
	add.s64 	%rd5673, %rd6190, %rd2732;
	shl.b64 	%rd5674, %rd5673, 2;
	add.s64 	%rd5675, %rd6187, %rd5674;
	st.global.f32 	[%rd5675], %f2176;
	ld.global.f32 	%f2177, [%rd5672+4];
	st.global.f32 	[%rd5675+4], %f2177;
	ld.global.f32 	%f2178, [%rd5672+8];
	st.global.f32 	[%rd5675+8], %f2178;
	ld.global.f32 	%f2179, [%rd5672+12];
	st.global.f32 	[%rd5675+12], %f2179;
	ld.global.f32 	%f2180, [%rd5672+16];
	st.global.f32 	[%rd5675+16], %f2180;
	ld.global.f32 	%f2181, [%rd5672+20];
	st.global.f32 	[%rd5675+20], %f2181;
	ld.global.f32 	%f2182, [%rd5672+24];
	st.global.f32 	[%rd5675+24], %f2182;
	ld.global.f32 	%f2183, [%rd5672+28];
	st.global.f32 	[%rd5675+28], %f2183;
	add.s64 	%rd6190, %rd6190, 8;
	setp.ne.s64 	%p1387, %rd6190, %rd35;
	mov.u64 	%rd6191, %rd35;
	@%p1387 bra 	$L__BB20_671;
$L__BB20_672:
	setp.eq.s64 	%p1388, %rd34, 0;
	@%p1388 bra 	$L__BB20_680;
	setp.eq.s64 	%p1389, %rd34, 1;
	add.s64 	%rd5676, %rd6191, %rd505;
	add.s64 	%rd5677, %rd487, %rd5676;
	shl.b64 	%rd5678, %rd5677, 2;
	add.s64 	%rd509, %rd2, %rd5678;
	ld.global.f32 	%f2184, [%rd509];
	add.s64 	%rd5679, %rd6191, %rd2732;
	shl.b64 	%rd5680, %rd5679, 2;
	add.s64 	%rd510, %rd6187, %rd5680;
	st.global.f32 	[%rd510], %f2184;
	@%p1389 bra 	$L__BB20_680;
	setp.eq.s64 	%p1390, %rd34, 2;
	ld.global.f32 	%f2185, [%rd509+4];
	st.global.f32 	[%rd510+4], %f2185;
	@%p1390 bra 	$L__BB20_680;
	setp.eq.s64 	%p1391, %rd34, 3;
	ld.global.f32 	%f2186, [%rd509+8];
	st.global.f32 	[%rd510+8], %f2186;
	@%p1391 bra 	$L__BB20_680;
	setp.eq.s64 	%p1392, %rd34, 4;
	ld.global.f32 	%f2187, [%rd509+12];
	st.global.f32 	[%rd510+12], %f2187;
	@%p1392 bra 	$L__BB20_680;
	setp.eq.s64 	%p1393, %rd34, 5;
	ld.global.f32 	%f2188, [%rd509+16];
	st.global.f32 	[%rd510+16], %f2188;
	@%p1393 bra 	$L__BB20_680;
	setp.eq.s64 	%p1394, %rd34, 6;
	ld.global.f32 	%f2189, [%rd509+20];
	st.global.f32 	[%rd510+20], %f2189;
	@%p1394 bra 	$L__BB20_680;
	ld.global.f32 	%f2190, [%rd509+24];
	st.global.f32 	[%rd510+24], %f2190;
$L__BB20_680:
	shl.b64 	%rd5682, %rd6026, 2;
	add.s64 	%rd511, %rd6187, %rd5682;
	add.s64 	%rd512, %rd505, %rd27;
	mov.b64 	%rd6193, 0;
	@%p1386 bra 	$L__BB20_683;
	mov.b64 	%rd6192, 0;
$L__BB20_682:
	.pragma "nounroll";
	add.s64 	%rd5684, %rd512, %rd487;
	add.s64 	%rd5685, %rd6192, %rd5684;
	shl.b64 	%rd5686, %rd5685, 2;
	add.s64 	%rd5687, %rd2, %rd5686;
	ld.global.f32 	%f2191, [%rd5687];
	add.s64 	%rd5688, %rd6192, %rd2732;
	shl.b64 	%rd5689, %rd5688, 2;
	add.s64 	%rd5690, %rd511, %rd5689;
	st.global.f32 	[%rd5690+4], %f2191;
	ld.global.f32 	%f2192, [%rd5687+4];
	st.global.f32 	[%rd5690+8], %f2192;
	ld.global.f32 	%f2193, [%rd5687+8];
	st.global.f32 	[%rd5690+12], %f2193;
	ld.global.f32 	%f2194, [%rd5687+12];
	st.global.f32 	[%rd5690+16], %f2194;
	ld.global.f32 	%f2195, [%rd5687+16];
	st.global.f32 	[%rd5690+20], %f2195;
	ld.global.f32 	%f2196, [%rd5687+20];
	st.global.f32 	[%rd5690+24], %f2196;
	ld.global.f32 	%f2197, [%rd5687+24];
	st.global.f32 	[%rd5690+28], %f2197;
	ld.global.f32 	%f2198, [%rd5687+28];
	st.global.f32 	[%rd5690+32], %f2198;
	add.s64 	%rd6192, %rd6192, 8;
	setp.ne.s64 	%p1396, %rd6192, %rd35;
	mov.u64 	%rd6193, %rd35;
	@%p1396 bra 	$L__BB20_682;
$L__BB20_683:
	@%p1388 bra 	$L__BB20_691;
	setp.eq.s64 	%p1398, %rd34, 1;
	add.s64 	%rd5691, %rd6193, %rd512;
	add.s64 	%rd5692, %rd487, %rd5691;
	shl.b64 	%rd5693, %rd5692, 2;
	add.s64 	%rd516, %rd2, %rd5693;
	ld.global.f32 	%f2199, [%rd516];
	add.s64 	%rd5694, %rd6193, %rd2732;
	shl.b64 	%rd5695, %rd5694, 2;
	add.s64 	%rd517, %rd511, %rd5695;
	st.global.f32 	[%rd517+4], %f2199;
	@%p1398 bra 	$L__BB20_691;
	setp.eq.s64 	%p1399, %rd34, 2;
	ld.global.f32 	%f2200, [%rd516+4];
	st.global.f32 	[%rd517+8], %f2200;
	@%p1399 bra 	$L__BB20_691;
	setp.eq.s64 	%p1400, %rd34, 3;
	ld.global.f32 	%f2201, [%rd516+8];
	st.global.f32 	[%rd517+12], %f2201;
	@%p1400 bra 	$L__BB20_691;
	setp.eq.s64 	%p1401, %rd34, 4;
	ld.global.f32 	%f2202, [%rd516+12];
	st.global.f32 	[%rd517+16], %f2202;
	@%p1401 bra 	$L__BB20_691;
	setp.eq.s64 	%p1402, %rd34, 5;
	ld.global.f32 	%f2203, [%rd516+16];
	st.global.f32 	[%rd517+20], %f2203;
	@%p1402 bra 	$L__BB20_691;
	setp.eq.s64 	%p1403, %rd34, 6;
	ld.global.f32 	%f2204, [%rd516+20];
	st.global.f32 	[%rd517+24], %f2204;
	@%p1403 bra 	$L__BB20_691;
	ld.global.f32 	%f2205, [%rd516+24];
	st.global.f32 	[%rd517+28], %f2205;
$L__BB20_691:
	add.s64 	%rd5698, %rd511, %rd5682;
	add.s64 	%rd518, %rd5698, 4;
	add.s64 	%rd519, %rd512, %rd27;
	mov.b64 	%rd6195, 0;
	@%p1386 bra 	$L__BB20_694;
	mov.b64 	%rd6194, 0;
$L__BB20_693:
	.pragma "nounroll";
	add.s64 	%rd5700, %rd519, %rd487;
	add.s64 	%rd5701, %rd6194, %rd5700;
	shl.b64 	%rd5702, %rd5701, 2;
	add.s64 	%rd5703, %rd2, %rd5702;
	ld.global.f32 	%f2206, [%rd5703];
	add.s64 	%rd5704, %rd6194, %rd2732;
	shl.b64 	%rd5705, %rd5704, 2;
	add.s64 	%rd5706, %rd518, %rd5705;
	st.global.f32 	[%rd5706+4], %f2206;
	ld.global.f32 	%f2207, [%rd5703+4];
	st.global.f32 	[%rd5706+8], %f2207;
	ld.global.f32 	%f2208, [%rd5703+8];
	st.global.f32 	[%rd5706+12], %f2208;
	ld.global.f32 	%f2209, [%rd5703+12];
	st.global.f32 	[%rd5706+16], %f2209;
	ld.global.f32 	%f2210, [%rd5703+16];
	st.global.f32 	[%rd5706+20], %f2210;
	ld.global.f32 	%f2211, [%rd5703+20];
	st.global.f32 	[%rd5706+24], %f2211;
	ld.global.f32 	%f2212, [%rd5703+24];
	st.global.f32 	[%rd5706+28], %f2212;
	ld.global.f32 	%f2213, [%rd5703+28];
	st.global.f32 	[%rd5706+32], %f2213;
	add.s64 	%rd6194, %rd6194, 8;
	setp.ne.s64 	%p1405, %rd6194, %rd35;
	mov.u64 	%rd6195, %rd35;
	@%p1405 bra 	$L__BB20_693;
$L__BB20_694:
	@%p1388 bra 	$L__BB20_702;
	setp.eq.s64 	%p1407, %rd34, 1;
	add.s64 	%rd5707, %rd6195, %rd519;
	add.s64 	%rd5708, %rd487, %rd5707;
	shl.b64 	%rd5709, %rd5708, 2;
	add.s64 	%rd523, %rd2, %rd5709;
	ld.global.f32 	%f2214, [%rd523];
	add.s64 	%rd5710, %rd6195, %rd2732;
	shl.b64 	%rd5711, %rd5710, 2;
	add.s64 	%rd524, %rd518, %rd5711;
	st.global.f32 	[%rd524+4], %f2214;
	@%p1407 bra 	$L__BB20_702;
	setp.eq.s64 	%p1408, %rd34, 2;
	ld.global.f32 	%f2215, [%rd523+4];
	st.global.f32 	[%rd524+8], %f2215;
	@%p1408 bra 	$L__BB20_702;
	setp.eq.s64 	%p1409, %rd34, 3;
	ld.global.f32 	%f2216, [%rd523+8];
	st.global.f32 	[%rd524+12], %f2216;
	@%p1409 bra 	$L__BB20_702;
	setp.eq.s64 	%p1410, %rd34, 4;
	ld.global.f32 	%f2217, [%rd523+12];
	st.global.f32 	[%rd524+16], %f2217;
	@%p1410 bra 	$L__BB20_702;
	setp.eq.s64 	%p1411, %rd34, 5;
	ld.global.f32 	%f2218, [%rd523+16];
	st.global.f32 	[%rd524+20], %f2218;
	@%p1411 bra 	$L__BB20_702;
	setp.eq.s64 	%p1412, %rd34, 6;
	ld.global.f32 	%f2219, [%rd523+20];
	st.global.f32 	[%rd524+24], %f2219;
	@%p1412 bra 	$L__BB20_702;
	ld.global.f32 	%f2220, [%rd523+24];
	st.global.f32 	[%rd524+28], %f2220;
$L__BB20_702:
	add.s64 	%rd5714, %rd518, %rd5682;
	add.s64 	%rd525, %rd5714, 4;
	add.s64 	%rd526, %rd519, %rd27;
	mov.b64 	%rd6197, 0;
	@%p1386 bra 	$L__BB20_705;
	mov.b64 	%rd6196, 0;
$L__BB20_704:
	.pragma "nounroll";
	add.s64 	%rd5716, %rd526, %rd487;
	add.s64 	%rd5717, %rd6196, %rd5716;
	shl.b64 	%rd5718, %rd5717, 2;
	add.s64 	%rd5719, %rd2, %rd5718;
	ld.global.f32 	%f2221, [%rd5719];
	add.s64 	%rd5720, %rd6196, %rd2732;
	shl.b64 	%rd5721, %rd5720, 2;
	add.s64 	%rd5722, %rd525, %rd5721;
	st.global.f32 	[%rd5722+4], %f2221;
	ld.global.f32 	%f2222, [%rd5719+4];
	st.global.f32 	[%rd5722+8], %f2222;
	ld.global.f32 	%f2223, [%rd5719+8];
	st.global.f32 	[%rd5722+12], %f2223;
	ld.global.f32 	%f2224, [%rd5719+12];
	st.global.f32 	[%rd5722+16], %f2224;
	ld.global.f32 	%f2225, [%rd5719+16];
	st.global.f32 	[%rd5722+20], %f2225;
	ld.global.f32 	%f2226, [%rd5719+20];
	st.global.f32 	[%rd5722+24], %f2226;
	ld.global.f32 	%f2227, [%rd5719+24];
	st.global.f32 	[%rd5722+28], %f2227;
	ld.global.f32 	%f2228, [%rd5719+28];
	st.global.f32 	[%rd5722+32], %f2228;
	add.s64 	%rd6196, %rd6196, 8;
	setp.ne.s64 	%p1414, %rd6196, %rd35;
	mov.u64 	%rd6197, %rd35;
	@%p1414 bra 	$L__BB20_704;
$L__BB20_705:
	@%p1388 bra 	$L__BB20_713;
	setp.eq.s64 	%p1416, %rd34, 1;
	add.s64 	%rd5723, %rd6197, %rd526;
	add.s64 	%rd5724, %rd487, %rd5723;
	shl.b64 	%rd5725, %rd5724, 2;
	add.s64 	%rd530, %rd2, %rd5725;
	ld.global.f32 	%f2229, [%rd530];
	add.s64 	%rd5726, %rd6197, %rd2732;
	shl.b64 	%rd5727, %rd5726, 2;
	add.s64 	%rd531, %rd525, %rd5727;
	st.global.f32 	[%rd531+4], %f2229;
	@%p1416 bra 	$L__BB20_713;
	setp.eq.s64 	%p1417, %rd34, 2;
	ld.global.f32 	%f2230, [%rd530+4];
	st.global.f32 	[%rd531+8], %f2230;
	@%p1417 bra 	$L__BB20_713;
	setp.eq.s64 	%p1418, %rd34, 3;
	ld.global.f32 	%f2231, [%rd530+8];
	st.global.f32 	[%rd531+12], %f2231;
	@%p1418 bra 	$L__BB20_713;
	setp.eq.s64 	%p1419, %rd34, 4;
	ld.global.f32 	%f2232, [%rd530+12];
	st.global.f32 	[%rd531+16], %f2232;
	@%p1419 bra 	$L__BB20_713;
	setp.eq.s64 	%p1420, %rd34, 5;
	ld.global.f32 	%f2233, [%rd530+16];
	st.global.f32 	[%rd531+20], %f2233;
	@%p1420 bra 	$L__BB20_713;
	setp.eq.s64 	%p1421, %rd34, 6;
	ld.global.f32 	%f2234, [%rd530+20];
	st.global.f32 	[%rd531+24], %f2234;
	@%p1421 bra 	$L__BB20_713;
	ld.global.f32 	%f2235, [%rd530+24];
	st.global.f32 	[%rd531+28], %f2235;
$L__BB20_713:
	add.s64 	%rd5730, %rd525, %rd5682;
	add.s64 	%rd532, %rd5730, 4;
	add.s64 	%rd533, %rd526, %rd27;
	mov.b64 	%rd6199, 0;
	@%p1386 bra 	$L__BB20_716;
	mov.b64 	%rd6198, 0;
$L__BB20_715:
	.pragma "nounroll";
	add.s64 	%rd5732, %rd533, %rd487;
	add.s64 	%rd5733, %rd6198, %rd5732;
	shl.b64 	%rd5734, %rd5733, 2;
	add.s64 	%rd5735, %rd2, %rd5734;
	ld.global.f32 	%f2236, [%rd5735];
	add.s64 	%rd5736, %rd6198, %rd2732;
	shl.b64 	%rd5737, %rd5736, 2;
	add.s64 	%rd5738, %rd532, %rd5737;
	st.global.f32 	[%rd5738+4], %f2236;
	ld.global.f32 	%f2237, [%rd5735+4];
	st.global.f32 	[%rd5738+8], %f2237;
	ld.global.f32 	%f2238, [%rd5735+8];
	st.global.f32 	[%rd5738+12], %f2238;
	ld.global.f32 	%f2239, [%rd5735+12];
	st.global.f32 	[%rd5738+16], %f2239;
	ld.global.f32 	%f2240, [%rd5735+16];
	st.global.f32 	[%rd5738+20], %f2240;
	ld.global.f32 	%f2241, [%rd5735+20];
	st.global.f32 	[%rd5738+24], %f2241;
	ld.global.f32 	%f2242, [%rd5735+24];
	st.global.f32 	[%rd5738+28], %f2242;
	ld.global.f32 	%f2243, [%rd5735+28];
	st.global.f32 	[%rd5738+32], %f2243;
	add.s64 	%rd6198, %rd6198, 8;
	setp.ne.s64 	%p1423, %rd6198, %rd35;
	mov.u64 	%rd6199, %rd35;
	@%p1423 bra 	$L__BB20_715;
$L__BB20_716:
	@%p1388 bra 	$L__BB20_724;
	setp.eq.s64 	%p1425, %rd34, 1;
	add.s64 	%rd5739, %rd6199, %rd533;
	add.s64 	%rd5740, %rd487, %rd5739;
	shl.b64 	%rd5741, %rd5740, 2;
	add.s64 	%rd537, %rd2, %rd5741;
	ld.global.f32 	%f2244, [%rd537];
	add.s64 	%rd5742, %rd6199, %rd2732;
	shl.b64 	%rd5743, %rd5742, 2;
	add.s64 	%rd538, %rd532, %rd5743;
	st.global.f32 	[%rd538+4], %f2244;
	@%p1425 bra 	$L__BB20_724;
	setp.eq.s64 	%p1426, %rd34, 2;
	ld.global.f32 	%f2245, [%rd537+4];
	st.global.f32 	[%rd538+8], %f2245;
	@%p1426 bra 	$L__BB20_724;
	setp.eq.s64 	%p1427, %rd34, 3;
	ld.global.f32 	%f2246, [%rd537+8];
	st.global.f32 	[%rd538+12], %f2246;
	@%p1427 bra 	$L__BB20_724;
	setp.eq.s64 	%p1428, %rd34, 4;
	ld.global.f32 	%f2247, [%rd537+12];
	st.global.f32 	[%rd538+16], %f2247;
	@%p1428 bra 	$L__BB20_724;
	setp.eq.s64 	%p1429, %rd34, 5;
	ld.global.f32 	%f2248, [%rd537+16];
	st.global.f32 	[%rd538+20], %f2248;
	@%p1429 bra 	$L__BB20_724;
	setp.eq.s64 	%p1430, %rd34, 6;
	ld.global.f32 	%f2249, [%rd537+20];
	st.global.f32 	[%rd538+24], %f2249;
	@%p1430 bra 	$L__BB20_724;
	ld.global.f32 	%f2250, [%rd537+24];
	st.global.f32 	[%rd538+28], %f2250;
$L__BB20_724:
	add.s64 	%rd5746, %rd532, %rd5682;
	add.s64 	%rd539, %rd5746, 4;
	add.s64 	%rd540, %rd533, %rd27;
	mov.b64 	%rd6201, 0;
	@%p1386 bra 	$L__BB20_727;
	mov.b64 	%rd6200, 0;
$L__BB20_726:
	.pragma "nounroll";
	add.s64 	%rd5748, %rd540, %rd487;
	add.s64 	%rd5749, %rd6200, %rd5748;
	shl.b64 	%rd5750, %rd5749, 2;
	add.s64 	%rd5751, %rd2, %rd5750;
	ld.global.f32 	%f2251, [%rd5751];
	add.s64 	%rd5752, %rd6200, %rd2732;
	shl.b64 	%rd5753, %rd5752, 2;
	add.s64 	%rd5754, %rd539, %rd5753;
	st.global.f32 	[%rd5754+4], %f2251;
	ld.global.f32 	%f2252, [%rd5751+4];
	st.global.f32 	[%rd5754+8], %f2252;
	ld.global.f32 	%f2253, [%rd5751+8];
	st.global.f32 	[%rd5754+12], %f2253;
	ld.global.f32 	%f2254, [%rd5751+12];
	st.global.f32 	[%rd5754+16], %f2254;
	ld.global.f32 	%f2255, [%rd5751+16];
	st.global.f32 	[%rd5754+20], %f2255;
	ld.global.f32 	%f2256, [%rd5751+20];
	st.global.f32 	[%rd5754+24], %f2256;
	ld.global.f32 	%f2257, [%rd5751+24];
	st.global.f32 	[%rd5754+28], %f2257;
	ld.global.f32 	%f2258, [%rd5751+28];
	st.global.f32 	[%rd5754+32], %f2258;
	add.s64 	%rd6200, %rd6200, 8;
	setp.ne.s64 	%p1432, %rd6200, %rd35;
	mov.u64 	%rd6201, %rd35;
	@%p1432 bra 	$L__BB20_726;
$L__BB20_727:
	@%p1388 bra 	$L__BB20_735;
	setp.eq.s64 	%p1434, %rd34, 1;
	add.s64 	%rd5755, %rd6201, %rd540;
	add.s64 	%rd5756, %rd487, %rd5755;
	shl.b64 	%rd5757, %rd5756, 2;
	add.s64 	%rd544, %rd2, %rd5757;
	ld.global.f32 	%f2259, [%rd544];
	add.s64 	%rd5758, %rd6201, %rd2732;
	shl.b64 	%rd5759, %rd5758, 2;
	add.s64 	%rd545, %rd539, %rd5759;
	st.global.f32 	[%rd545+4], %f2259;
	@%p1434 bra 	$L__BB20_735;
	setp.eq.s64 	%p1435, %rd34, 2;
	ld.global.f32 	%f2260, [%rd544+4];
	st.global.f32 	[%rd545+8], %f2260;
	@%p1435 bra 	$L__BB20_735;
	setp.eq.s64 	%p1436, %rd34, 3;
	ld.global.f32 	%f2261, [%rd544+8];
	st.global.f32 	[%rd545+12], %f2261;
	@%p1436 bra 	$L__BB20_735;
	setp.eq.s64 	%p1437, %rd34, 4;
	ld.global.f32 	%f2262, [%rd544+12];
	st.global.f32 	[%rd545+16], %f2262;
	@%p1437 bra 	$L__BB20_735;
	setp.eq.s64 	%p1438, %rd34, 5;
	ld.global.f32 	%f2263, [%rd544+16];
	st.global.f32 	[%rd545+20], %f2263;
	@%p1438 bra 	$L__BB20_735;
	setp.eq.s64 	%p1439, %rd34, 6;
	ld.global.f32 	%f2264, [%rd544+20];
	st.global.f32 	[%rd545+24], %f2264;
	@%p1439 bra 	$L__BB20_735;
	ld.global.f32 	%f2265, [%rd544+24];
	st.global.f32 	[%rd545+28], %f2265;
$L__BB20_735:
	add.s64 	%rd5762, %rd539, %rd5682;
	add.s64 	%rd546, %rd5762, 4;
	add.s64 	%rd547, %rd540, %rd27;
	mov.b64 	%rd6203, 0;
	@%p1386 bra 	$L__BB20_738;
	mov.b64 	%rd6202, 0;
$L__BB20_737:
	.pragma "nounroll";
	add.s64 	%rd5764, %rd547, %rd487;
	add.s64 	%rd5765, %rd6202, %rd5764;
	shl.b64 	%rd5766, %rd5765, 2;
	add.s64 	%rd5767, %rd2, %rd5766;
	ld.global.f32 	%f2266, [%rd5767];
	add.s64 	%rd5768, %rd6202, %rd2732;
	shl.b64 	%rd5769, %rd5768, 2;
	add.s64 	%rd5770, %rd546, %rd5769;
	st.global.f32 	[%rd5770+4], %f2266;
	ld.global.f32 	%f2267, [%rd5767+4];
	st.global.f32 	[%rd5770+8], %f2267;
	ld.global.f32 	%f2268, [%rd5767+8];
	st.global.f32 	[%rd5770+12], %f2268;
	ld.global.f32 	%f2269, [%rd5767+12];
	st.global.f32 	[%rd5770+16], %f2269;
	ld.global.f32 	%f2270, [%rd5767+16];
	st.global.f32 	[%rd5770+20], %f2270;
	ld.global.f32 	%f2271, [%rd5767+20];
	st.global.f32 	[%rd5770+24], %f2271;
	ld.global.f32 	%f2272, [%rd5767+24];
	st.global.f32 	[%rd5770+28], %f2272;
	ld.global.f32 	%f2273, [%rd5767+28];
	st.global.f32 	[%rd5770+32], %f2273;
	add.s64 	%rd6202, %rd6202, 8;
	setp.ne.s64 	%p1441, %rd6202, %rd35;
	mov.u64 	%rd6203, %rd35;
	@%p1441 bra 	$L__BB20_737;
$L__BB20_738:
	@%p1388 bra 	$L__BB20_746;
	setp.eq.s64 	%p1443, %rd34, 1;
	add.s64 	%rd5771, %rd6203, %rd547;
	add.s64 	%rd5772, %rd487, %rd5771;
	shl.b64 	%rd5773, %rd5772, 2;
	add.s64 	%rd551, %rd2, %rd5773;
	ld.global.f32 	%f2274, [%rd551];
	add.s64 	%rd5774, %rd6203, %rd2732;
	shl.b64 	%rd5775, %rd5774, 2;
	add.s64 	%rd552, %rd546, %rd5775;
	st.global.f32 	[%rd552+4], %f2274;
	@%p1443 bra 	$L__BB20_746;
	setp.eq.s64 	%p1444, %rd34, 2;
	ld.global.f32 	%f2275, [%rd551+4];
	st.global.f32 	[%rd552+8], %f2275;
	@%p1444 bra 	$L__BB20_746;
	setp.eq.s64 	%p1445, %rd34, 3;
	ld.global.f32 	%f2276, [%rd551+8];
	st.global.f32 	[%rd552+12], %f2276;
	@%p1445 bra 	$L__BB20_746;
	setp.eq.s64 	%p1446, %rd34, 4;
	ld.global.f32 	%f2277, [%rd551+12];
	st.global.f32 	[%rd552+16], %f2277;
	@%p1446 bra 	$L__BB20_746;
	setp.eq.s64 	%p1447, %rd34, 5;
	ld.global.f32 	%f2278, [%rd551+16];
	st.global.f32 	[%rd552+20], %f2278;
	@%p1447 bra 	$L__BB20_746;
	setp.eq.s64 	%p1448, %rd34, 6;
	ld.global.f32 	%f2279, [%rd551+20];
	st.global.f32 	[%rd552+24], %f2279;
	@%p1448 bra 	$L__BB20_746;
	ld.global.f32 	%f2280, [%rd551+24];
	st.global.f32 	[%rd552+28], %f2280;
$L__BB20_746:
	add.s64 	%rd5778, %rd546, %rd5682;
	add.s64 	%rd553, %rd5778, 4;
	add.s64 	%rd554, %rd547, %rd27;
	mov.b64 	%rd6205, 0;
	@%p1386 bra 	$L__BB20_749;
	mov.b64 	%rd6204, 0;
$L__BB20_748:
	.pragma "nounroll";
	add.s64 	%rd5780, %rd554, %rd487;
	add.s64 	%rd5781, %rd6204, %rd5780;
	shl.b64 	%rd5782, %rd5781, 2;
	add.s64 	%rd5783, %rd2, %rd5782;
	ld.global.f32 	%f2281, [%rd5783];
	add.s64 	%rd5784, %rd6204, %rd2732;
	shl.b64 	%rd5785, %rd5784, 2;
	add.s64 	%rd5786, %rd553, %rd5785;
	st.global.f32 	[%rd5786+4], %f2281;
	ld.global.f32 	%f2282, [%rd5783+4];
	st.global.f32 	[%rd5786+8], %f2282;
	ld.global.f32 	%f2283, [%rd5783+8];
	st.global.f32 	[%rd5786+12], %f2283;
	ld.global.f32 	%f2284, [%rd5783+12];
	st.global.f32 	[%rd5786+16], %f2284;
	ld.global.f32 	%f2285, [%rd5783+16];
	st.global.f32 	[%rd5786+20], %f2285;
	ld.global.f32 	%f2286, [%rd5783+20];
	st.global.f32 	[%rd5786+24], %f2286;
	ld.global.f32 	%f2287, [%rd5783+24];
	st.global.f32 	[%rd5786+28], %f2287;
	ld.global.f32 	%f2288, [%rd5783+28];
	st.global.f32 	[%rd5786+32], %f2288;
	add.s64 	%rd6204, %rd6204, 8;
	setp.ne.s64 	%p1450, %rd6204, %rd35;
	mov.u64 	%rd6205, %rd35;
	@%p1450 bra 	$L__BB20_748;
$L__BB20_749:
	@%p1388 bra 	$L__BB20_757;
	setp.eq.s64 	%p1452, %rd34, 1;
	add.s64 	%rd5787, %rd6205, %rd554;
	add.s64 	%rd5788, %rd487, %rd5787;
	shl.b64 	%rd5789, %rd5788, 2;
	add.s64 	%rd558, %rd2, %rd5789;
	ld.global.f32 	%f2289, [%rd558];
	add.s64 	%rd5790, %rd6205, %rd2732;
	shl.b64 	%rd5791, %rd5790, 2;
	add.s64 	%rd559, %rd553, %rd5791;
	st.global.f32 	[%rd559+4], %f2289;
	@%p1452 bra 	$L__BB20_757;
	setp.eq.s64 	%p1453, %rd34, 2;
	ld.global.f32 	%f2290, [%rd558+4];
	st.global.f32 	[%rd559+8], %f2290;
	@%p1453 bra 	$L__BB20_757;
	setp.eq.s64 	%p1454, %rd34, 3;
	ld.global.f32 	%f2291, [%rd558+8];
	st.global.f32 	[%rd559+12], %f2291;
	@%p1454 bra 	$L__BB20_757;
	setp.eq.s64 	%p1455, %rd34, 4;
	ld.global.f32 	%f2292, [%rd558+12];
	st.global.f32 	[%rd559+16], %f2292;
	@%p1455 bra 	$L__BB20_757;
	setp.eq.s64 	%p1456, %rd34, 5;
	ld.global.f32 	%f2293, [%rd558+16];
	st.global.f32 	[%rd559+20], %f2293;
	@%p1456 bra 	$L__BB20_757;
	setp.eq.s64 	%p1457, %rd34, 6;
	ld.global.f32 	%f2294, [%rd558+20];
	st.global.f32 	[%rd559+24], %f2294;
	@%p1457 bra 	$L__BB20_757;
	ld.global.f32 	%f2295, [%rd558+24];
	st.global.f32 	[%rd559+28], %f2295;
$L__BB20_757:
	add.s64 	%rd5793, %rd553, %rd5682;
	add.s64 	%rd6187, %rd5793, 8;
	add.s64 	%rd6186, %rd6186, 8;
	setp.ne.s64 	%p1458, %rd6186, %rd26;
	@%p1458 bra 	$L__BB20_669;
$L__BB20_758:
	ld.param.u64 	%rd6023, [im2col_param_14];
	add.s64 	%rd6030, %rd6030, 8;
	and.b64  	%rd6232, %rd6023, 9223372036854775800;
	setp.eq.s64 	%p1459, %rd6030, %rd6232;
	@%p1459 bra 	$L__BB20_759;
	bra.uni 	$L__BB20_15;
$L__BB20_759:
	ld.param.u64 	%rd6024, [im2col_param_14];
	and.b64  	%rd5794, %rd6024, 7;
	setp.eq.s64 	%p1460, %rd5794, 0;
	@%p1460 bra 	$L__BB20_1736;
	shl.b64 	%rd5796, %rd2731, 1;
	sub.s64 	%rd5797, %rd16, %rd5796;
	and.b64  	%rd641, %rd5797, 7;
	shl.b64 	%rd5798, %rd2732, 1;
	sub.s64 	%rd5799, %rd6026, %rd5798;
	add.s64 	%rd5800, %rd5799, 1;
	and.b64  	%rd642, %rd5800, 7;
	and.b64  	%rd643, %rd5800, 9223372036854775800;
	shl.b64 	%rd5801, %rd2732, 2;
	add.s64 	%rd644, %rd5801, 16;
	mov.b64 	%rd6233, 0;
	mov.u32 	%r59, %ntid.x;
	mov.u32 	%r60, %ctaid.x;
	mov.u32 	%r61, %tid.x;
	mad.lo.s32 	%r62, %r59, %r60, %r61;
$L__BB20_761:
	.pragma "nounroll";
	ld.param.u64 	%rd6016, [im2col_param_13];
	ld.param.u64 	%rd5989, [im2col_param_2];
	ld.param.u64 	%rd5970, [im2col_param_0];
	setp.eq.s64 	%p1461, %rd641, 0;
	cvt.u64.u32 	%rd5802, %r62;
	mad.lo.s64 	%rd5803, %rd6232, %rd3, %rd5802;
	mad.lo.s64 	%rd5804, %rd5803, %rd5970, %rd24;
	mad.lo.s64 	%rd647, %rd5804, %rd2728, %rd25;
	mad.lo.s64 	%rd5805, %rd5803, %rd5989, %rd6028;
	mad.lo.s64 	%rd5806, %rd5805, %rd2730, %rd6029;
	mad.lo.s64 	%rd5807, %rd5806, %rd16, %rd2732;
	mad.lo.s64 	%rd5808, %rd5807, %rd6026, %rd5807;
	add.s64 	%rd5809, %rd5808, %rd6016;
	shl.b64 	%rd5810, %rd5809, 2;
	add.s64 	%rd6242, %rd1, %rd5810;
	mov.u64 	%rd6241, %rd2731;
	@%p1461 bra 	$L__BB20_775;
	mov.b64 	%rd6236, 0;
	mov.u64 	%rd6241, %rd2731;
$L__BB20_763:
	.pragma "nounroll";
	setp.lt.u64 	%p1462, %rd30, 7;
	mad.lo.s64 	%rd652, %rd27, %rd6241, %rd28;
	mov.b64 	%rd6240, 0;
	@%p1462 bra 	$L__BB20_766;
	add.s64 	%rd5813, %rd652, %rd647;
	add.s64 	%rd6239, %rd6242, %rd644;
	shl.b64 	%rd5814, %rd5813, 2;
	add.s64 	%rd5815, %rd2, %rd5814;
	add.s64 	%rd6237, %rd5815, 16;
	mov.u64 	%rd6238, %rd643;
$L__BB20_765:
	.pragma "nounroll";
	ld.global.f32 	%f2296, [%rd6237+-16];
	st.global.f32 	[%rd6239+-16], %f2296;
	ld.global.f32 	%f2297, [%rd6237+-12];
	st.global.f32 	[%rd6239+-12], %f2297;
	ld.global.f32 	%f2298, [%rd6237+-8];
	st.global.f32 	[%rd6239+-8], %f2298;
	ld.global.f32 	%f2299, [%rd6237+-4];
	st.global.f32 	[%rd6239+-4], %f2299;
	ld.global.f32 	%f2300, [%rd6237];
	st.global.f32 	[%rd6239], %f2300;
	ld.global.f32 	%f2301, [%rd6237+4];
	st.global.f32 	[%rd6239+4], %f2301;
	ld.global.f32 	%f2302, [%rd6237+8];
	st.global.f32 	[%rd6239+8], %f2302;
	ld.global.f32 	%f2303, [%rd6237+12];
	st.global.f32 	[%rd6239+12], %f2303;
	add.s64 	%rd6239, %rd6239, 32;
	add.s64 	%rd6238, %rd6238, -8;
	add.s64 	%rd6237, %rd6237, 32;
	setp.ne.s64 	%p1463, %rd6238, 0;
	mov.u64 	%rd6240, %rd643;
	@%p1463 bra 	$L__BB20_765;
$L__BB20_766:
	setp.eq.s64 	%p1464, %rd642, 0;
	@%p1464 bra 	$L__BB20_774;
	setp.eq.s64 	%p1465, %rd642, 1;
	mad.lo.s64 	%rd5816, %rd27, %rd6241, %rd28;
	add.s64 	%rd5817, %rd6240, %rd5816;
	add.s64 	%rd5818, %rd647, %rd5817;
	shl.b64 	%rd5819, %rd5818, 2;
	add.s64 	%rd662, %rd2, %rd5819;
	ld.global.f32 	%f2304, [%rd662];
	add.s64 	%rd5820, %rd6240, %rd2732;
	shl.b64 	%rd5821, %rd5820, 2;
	add.s64 	%rd663, %rd6242, %rd5821;
	st.global.f32 	[%rd663], %f2304;
	@%p1465 bra 	$L__BB20_774;
	setp.eq.s64 	%p1466, %rd642, 2;
	ld.global.f32 	%f2305, [%rd662+4];
	st.global.f32 	[%rd663+4], %f2305;
	@%p1466 bra 	$L__BB20_774;
	setp.eq.s64 	%p1467, %rd642, 3;
	ld.global.f32 	%f2306, [%rd662+8];
	st.global.f32 	[%rd663+8], %f2306;
	@%p1467 bra 	$L__BB20_774;
	setp.eq.s64 	%p1468, %rd642, 4;
	ld.global.f32 	%f2307, [%rd662+12];
	st.global.f32 	[%rd663+12], %f2307;
	@%p1468 bra 	$L__BB20_774;
	setp.eq.s64 	%p1469, %rd642, 5;
	ld.global.f32 	%f2308, [%rd662+16];
	st.global.f32 	[%rd663+16], %f2308;
	@%p1469 bra 	$L__BB20_774;
	setp.eq.s64 	%p1470, %rd642, 6;
	ld.global.f32 	%f2309, [%rd662+20];
	st.global.f32 	[%rd663+20], %f2309;
	@%p1470 bra 	$L__BB20_774;
	ld.global.f32 	%f2310, [%rd662+24];
	st.global.f32 	[%rd663+24], %f2310;
$L__BB20_774:
	shl.b64 	%rd5822, %rd6026, 2;
	add.s64 	%rd5823, %rd6242, %rd5822;
	add.s64 	%rd6242, %rd5823, 4;
	add.s64 	%rd6241, %rd6241, 1;
	add.s64 	%rd6236, %rd6236, 1;
	setp.ne.s64 	%p1471, %rd6236, %rd641;
	@%p1471 bra 	$L__BB20_763;
$L__BB20_775:
	setp.lt.u64 	%p1472, %rd32, 7;
	@%p1472 bra 	$L__BB20_865;
$L__BB20_776:
	.pragma "nounroll";
	setp.lt.u64 	%p1473, %rd30, 7;
	mad.lo.s64 	%rd671, %rd27, %rd6241, %rd28;
	mov.b64 	%rd6246, 0;
	@%p1473 bra 	$L__BB20_779;
	mov.b64 	%rd6245, 0;
$L__BB20_778:
	.pragma "nounroll";
	add.s64 	%rd5826, %rd671, %rd647;
	add.s64 	%rd5827, %rd6245, %rd5826;
	shl.b64 	%rd5828, %rd5827, 2;
	add.s64 	%rd5829, %rd2, %rd5828;
	ld.global.f32 	%f2311, [%rd5829];
	add.s64 	%rd5830, %rd6245, %rd2732;
	shl.b64 	%rd5831, %rd5830, 2;
	add.s64 	%rd5832, %rd6242, %rd5831;
	st.global.f32 	[%rd5832], %f2311;
	ld.global.f32 	%f2312, [%rd5829+4];
	st.global.f32 	[%rd5832+4], %f2312;
	ld.global.f32 	%f2313, [%rd5829+8];
	st.global.f32 	[%rd5832+8], %f2313;
	ld.global.f32 	%f2314, [%rd5829+12];
	st.global.f32 	[%rd5832+12], %f2314;
	ld.global.f32 	%f2315, [%rd5829+16];
	st.global.f32 	[%rd5832+16], %f2315;
	ld.global.f32 	%f2316, [%rd5829+20];
	st.global.f32 	[%rd5832+20], %f2316;
	ld.global.f32 	%f2317, [%rd5829+24];
	st.global.f32 	[%rd5832+24], %f2317;
	ld.global.f32 	%f2318, [%rd5829+28];
	st.global.f32 	[%rd5832+28], %f2318;
	add.s64 	%rd6245, %rd6245, 8;
	setp.ne.s64 	%p1474, %rd6245, %rd643;
	mov.u64 	%rd6246, %rd643;
	@%p1474 bra 	$L__BB20_778;
$L__BB20_779:
	setp.eq.s64 	%p1475, %rd642, 0;
	@%p1475 bra 	$L__BB20_787;
	setp.eq.s64 	%p1476, %rd642, 1;
	add.s64 	%rd5833, %rd6246, %rd671;
	add.s64 	%rd5834, %rd647, %rd5833;
	shl.b64 	%rd5835, %rd5834, 2;
	add.s64 	%rd675, %rd2, %rd5835;
	ld.global.f32 	%f2319, [%rd675];
	add.s64 	%rd5836, %rd6246, %rd2732;
	shl.b64 	%rd5837, %rd5836, 2;
	add.s64 	%rd676, %rd6242, %rd5837;
	st.global.f32 	[%rd676], %f2319;
	@%p1476 bra 	$L__BB20_787;
	setp.eq.s64 	%p1477, %rd642, 2;
	ld.global.f32 	%f2320, [%rd675+4];
	st.global.f32 	[%rd676+4], %f2320;
	@%p1477 bra 	$L__BB20_787;
	setp.eq.s64 	%p1478, %rd642, 3;
	ld.global.f32 	%f2321, [%rd675+8];
	st.global.f32 	[%rd676+8], %f2321;
	@%p1478 bra 	$L__BB20_787;
	setp.eq.s64 	%p1479, %rd642, 4;
	ld.global.f32 	%f2322, [%rd675+12];
	st.global.f32 	[%rd676+12], %f2322;
	@%p1479 bra 	$L__BB20_787;
	setp.eq.s64 	%p1480, %rd642, 5;
	ld.global.f32 	%f2323, [%rd675+16];
	st.global.f32 	[%rd676+16], %f2323;
	@%p1480 bra 	$L__BB20_787;
	setp.eq.s64 	%p1481, %rd642, 6;
	ld.global.f32 	%f2324, [%rd675+20];
	st.global.f32 	[%rd676+20], %f2324;
	@%p1481 bra 	$L__BB20_787;
	ld.global.f32 	%f2325, [%rd675+24];
	st.global.f32 	[%rd676+24], %f2325;
$L__BB20_787:
	shl.b64 	%rd5839, %rd6026, 2;
	add.s64 	%rd677, %rd6242, %rd5839;
	add.s64 	%rd678, %rd671, %rd27;
	mov.b64 	%rd6248, 0;
	@%p1473 bra 	$L__BB20_790;
	mov.b64 	%rd6247, 0;
$L__BB20_789:
	.pragma "nounroll";
	add.s64 	%rd5841, %rd678, %rd647;
	add.s64 	%rd5842, %rd6247, %rd5841;
	shl.b64 	%rd5843, %rd5842, 2;
	add.s64 	%rd5844, %rd2, %rd5843;
	ld.global.f32 	%f2326, [%rd5844];
	add.s64 	%rd5845, %rd6247, %rd2732;
	shl.b64 	%rd5846, %rd5845, 2;
	add.s64 	%rd5847, %rd677, %rd5846;
	st.global.f32 	[%rd5847+4], %f2326;
	ld.global.f32 	%f2327, [%rd5844+4];
	st.global.f32 	[%rd5847+8], %f2327;
	ld.global.f32 	%f2328, [%rd5844+8];
	st.global.f32 	[%rd5847+12], %f2328;
	ld.global.f32 	%f2329, [%rd5844+12];
	st.global.f32 	[%rd5847+16], %f2329;
	ld.global.f32 	%f2330, [%rd5844+16];
	st.global.f32 	[%rd5847+20], %f2330;
	ld.global.f32 	%f2331, [%rd5844+20];
	st.global.f32 	[%rd5847+24], %f2331;
	ld.global.f32 	%f2332, [%rd5844+24];
	st.global.f32 	[%rd5847+28], %f2332;
	ld.global.f32 	%f2333, [%rd5844+28];
	st.global.f32 	[%rd5847+32], %f2333;
	add.s64 	%rd6247, %rd6247, 8;
	setp.ne.s64 	%p1483, %rd6247, %rd643;
	mov.u64 	%rd6248, %rd643;
	@%p1483 bra 	$L__BB20_789;
$L__BB20_790:
	@%p1475 bra 	$L__BB20_798;
	setp.eq.s64 	%p1485, %rd642, 1;
	add.s64 	%rd5848, %rd6248, %rd678;
	add.s64 	%rd5849, %rd647, %rd5848;
	shl.b64 	%rd5850, %rd5849, 2;
	add.s64 	%rd682, %rd2, %rd5850;
	ld.global.f32 	%f2334, [%rd682];
	add.s64 	%rd5851, %rd6248, %rd2732;
	shl.b64 	%rd5852, %rd5851, 2;
	add.s64 	%rd683, %rd677, %rd5852;
	st.global.f32 	[%rd683+4], %f2334;
	@%p1485 bra 	$L__BB20_798;
	setp.eq.s64 	%p1486, %rd642, 2;
	ld.global.f32 	%f2335, [%rd682+4];
	st.global.f32 	[%rd683+8], %f2335;
	@%p1486 bra 	$L__BB20_798;
	setp.eq.s64 	%p1487, %rd642, 3;
	ld.global.f32 	%f2336, [%rd682+8];
	st.global.f32 	[%rd683+12], %f2336;
	@%p1487 bra 	$L__BB20_798;
	setp.eq.s64 	%p1488, %rd642, 4;
	ld.global.f32 	%f2337, [%rd682+12];
	st.global.f32 	[%rd683+16], %f2337;
	@%p1488 bra 	$L__BB20_798;
	setp.eq.s64 	%p1489, %rd642, 5;
	ld.global.f32 	%f2338, [%rd682+16];
	st.global.f32 	[%rd683+20], %f2338;
	@%p1489 bra 	$L__BB20_798;
	setp.eq.s64 	%p1490, %rd642, 6;
	ld.global.f32 	%f2339, [%rd682+20];
	st.global.f32 	[%rd683+24], %f2339;
	@%p1490 bra 	$L__BB20_798;
	ld.global.f32 	%f2340, [%rd682+24];
	st.global.f32 	[%rd683+28], %f2340;
$L__BB20_798:
	shl.b64 	%rd5854, %rd6026, 2;
	add.s64 	%rd5855, %rd677, %rd5854;
	add.s64 	%rd684, %rd5855, 4;
	add.s64 	%rd685, %rd678, %rd27;
	mov.b64 	%rd6250, 0;
	@%p1473 bra 	$L__BB20_801;
	mov.b64 	%rd6249, 0;
$L__BB20_800:
	.pragma "nounroll";
	add.s64 	%rd5857, %rd685, %rd647;
	add.s64 	%rd5858, %rd6249, %rd5857;
	shl.b64 	%rd5859, %rd5858, 2;
	add.s64 	%rd5860, %rd2, %rd5859;
	ld.global.f32 	%f2341, [%rd5860];
	add.s64 	%rd5861, %rd6249, %rd2732;
	shl.b64 	%rd5862, %rd5861, 2;
	add.s64 	%rd5863, %rd684, %rd5862;
	st.global.f32 	[%rd5863+4], %f2341;
	ld.global.f32 	%f2342, [%rd5860+4];
	st.global.f32 	[%rd5863+8], %f2342;
	ld.global.f32 	%f2343, [%rd5860+8];
	st.global.f32 	[%rd5863+12], %f2343;
	ld.global.f32 	%f2344, [%rd5860+12];
	st.global.f32 	[%rd5863+16], %f2344;
	ld.global.f32 	%f2345, [%rd5860+16];
	st.global.f32 	[%rd5863+20], %f2345;
	ld.global.f32 	%f2346, [%rd5860+20];
	st.global.f32 	[%rd5863+24], %f2346;
	ld.global.f32 	%f2347, [%rd5860+24];
	st.global.f32 	[%rd5863+28], %f2347;
	ld.global.f32 	%f2348, [%rd5860+28];
	st.global.f32 	[%rd5863+32], %f2348;
	add.s64 	%rd6249, %rd6249, 8;
	setp.ne.s64 	%p1492, %rd6249, %rd643;
	mov.u64 	%rd6250, %rd643;
	@%p1492 bra 	$L__BB20_800;
$L__BB20_801:
	@%p1475 bra 	$L__BB20_809;
	setp.eq.s64 	%p1494, %rd642, 1;
	add.s64 	%rd5864, %rd6250, %rd685;
	add.s64 	%rd5865, %rd647, %rd5864;
	shl.b64 	%rd5866, %rd5865, 2;
	add.s64 	%rd689, %rd2, %rd5866;
	ld.global.f32 	%f2349, [%rd689];
	add.s64 	%rd5867, %rd6250, %rd2732;
	shl.b64 	%rd5868, %rd5867, 2;
	add.s64 	%rd690, %rd684, %rd5868;
	st.global.f32 	[%rd690+4], %f2349;
	@%p1494 bra 	$L__BB20_809;
	setp.eq.s64 	%p1495, %rd642, 2;
	ld.global.f32 	%f2350, [%rd689+4];
	st.global.f32 	[%rd690+8], %f2350;
	@%p1495 bra 	$L__BB20_809;
	setp.eq.s64 	%p1496, %rd642, 3;
	ld.global.f32 	%f2351, [%rd689+8];
	st.global.f32 	[%rd690+12], %f2351;
	@%p1496 bra 	$L__BB20_809;
	setp.eq.s64 	%p1497, %rd642, 4;
	ld.global.f32 	%f2352, [%rd689+12];
	st.global.f32 	[%rd690+16], %f2352;
	@%p1497 bra 	$L__BB20_809;
	setp.eq.s64 	%p1498, %rd642, 5;
	ld.global.f32 	%f2353, [%rd689+16];
	st.global.f32 	[%rd690+20], %f2353;
	@%p1498 bra 	$L__BB20_809;
	setp.eq.s64 	%p1499, %rd642, 6;
	ld.global.f32 	%f2354, [%rd689+20];
	st.global.f32 	[%rd690+24], %f2354;
	@%p1499 bra 	$L__BB20_809;
	ld.global.f32 	%f2355, [%rd689+24];
	st.global.f32 	[%rd690+28], %f2355;
$L__BB20_809:
	shl.b64 	%rd5870, %rd6026, 2;
	add.s64 	%rd5871, %rd684, %rd5870;
	add.s64 	%rd691, %rd5871, 4;
	add.s64 	%rd692, %rd685, %rd27;
	mov.b64 	%rd6252, 0;
	@%p1473 bra 	$L__BB20_812;
	mov.b64 	%rd6251, 0;
$L__BB20_811:
	.pragma "nounroll";
	add.s64 	%rd5873, %rd692, %rd647;
	add.s64 	%rd5874, %rd6251, %rd5873;
	shl.b64 	%rd5875, %rd5874, 2;
	add.s64 	%rd5876, %rd2, %rd5875;
	ld.global.f32 	%f2356, [%rd5876];
	add.s64 	%rd5877, %rd6251, %rd2732;
	shl.b64 	%rd5878, %rd5877, 2;
	add.s64 	%rd5879, %rd691, %rd5878;
	st.global.f32 	[%rd5879+4], %f2356;
	ld.global.f32 	%f2357, [%rd5876+4];
	st.global.f32 	[%rd5879+8], %f2357;
	ld.global.f32 	%f2358, [%rd5876+8];
	st.global.f32 	[%rd5879+12], %f2358;
	ld.global.f32 	%f2359, [%rd5876+12];
	st.global.f32 	[%rd5879+16], %f2359;
	ld.global.f32 	%f2360, [%rd5876+16];
	st.global.f32 	[%rd5879+20], %f2360;
	ld.global.f32 	%f2361, [%rd5876+20];
	st.global.f32 	[%rd5879+24], %f2361;
	ld.global.f32 	%f2362, [%rd5876+24];
	st.global.f32 	[%rd5879+28], %f2362;
	ld.global.f32 	%f2363, [%rd5876+28];
	st.global.f32 	[%rd5879+32], %f2363;
	add.s64 	%rd6251, %rd6251, 8;
	setp.ne.s64 	%p1501, %rd6251, %rd643;
	mov.u64 	%rd6252, %rd643;
	@%p1501 bra 	$L__BB20_811;
$L__BB20_812:
	@%p1475 bra 	$L__BB20_820;
	setp.eq.s64 	%p1503, %rd642, 1;
	add.s64 	%rd5880, %rd6252, %rd692;
	add.s64 	%rd5881, %rd647, %rd5880;
	shl.b64 	%rd5882, %rd5881, 2;
	add.s64 	%rd696, %rd2, %rd5882;
	ld.global.f32 	%f2364, [%rd696];
	add.s64 	%rd5883, %rd6252, %rd2732;
	shl.b64 	%rd5884, %rd5883, 2;
	add.s64 	%rd697, %rd691, %rd5884;
	st.global.f32 	[%rd697+4], %f2364;
	@%p1503 bra 	$L__BB20_820;
	setp.eq.s64 	%p1504, %rd642, 2;
	ld.global.f32 	%f2365, [%rd696+4];
	st.global.f32 	[%rd697+8], %f2365;
	@%p1504 bra 	$L__BB20_820;
	setp.eq.s64 	%p1505, %rd642, 3;
	ld.global.f32 	%f2366, [%rd696+8];
	st.global.f32 	[%rd697+12], %f2366;
	@%p1505 bra 	$L__BB20_820;
	setp.eq.s64 	%p1506, %rd642, 4;
	ld.global.f32 	%f2367, [%rd696+12];
	st.global.f32 	[%rd697+16], %f2367;
	@%p1506 bra 	$L__BB20_820;
	setp.eq.s64 	%p1507, %rd642, 5;
	ld.global.f32 	%f2368, [%rd696+16];
	st.global.f32 	[%rd697+20], %f2368;
	@%p1507 bra 	$L__BB20_820;
	setp.eq.s64 	%p1508, %rd642, 6;
	ld.global.f32 	%f2369, [%rd696+20];
	st.global.f32 	[%rd697+24], %f2369;
	@%p1508 bra 	$L__BB20_820;
	ld.global.f32 	%f2370, [%rd696+24];
	st.global.f32 	[%rd697+28], %f2370;
$L__BB20_820:
	shl.b64 	%rd5886, %rd6026, 2;
	add.s64 	%rd5887, %rd691, %rd5886;
	add.s64 	%rd698, %rd5887, 4;
	add.s64 	%rd699, %rd692, %rd27;
	mov.b64 	%rd6254, 0;
	@%p1473 bra 	$L__BB20_823;
	mov.b64 	%rd6253, 0;
$L__BB20_822:
	.pragma "nounroll";
	add.s64 	%rd5889, %rd699, %rd647;
	add.s64 	%rd5890, %rd6253, %rd5889;
	shl.b64 	%rd5891, %rd5890, 2;
	add.s64 	%rd5892, %rd2, %rd5891;
	ld.global.f32 	%f2371, [%rd5892];
	add.s64 	%rd5893, %rd6253, %rd2732;
	shl.b64 	%rd5894, %rd5893, 2;
	add.s64 	%rd5895, %rd698, %rd5894;
	st.global.f32 	[%rd5895+4], %f2371;
	ld.global.f32 	%f2372, [%rd5892+4];
	st.global.f32 	[%rd5895+8], %f2372;
	ld.global.f32 	%f2373, [%rd5892+8];
	st.global.f32 	[%rd5895+12], %f2373;
	ld.global.f32 	%f2374, [%rd5892+12];
	st.global.f32 	[%rd5895+16], %f2374;
	ld.global.f32 	%f2375, [%rd5892+16];
	st.global.f32 	[%rd5895+20], %f2375;
	ld.global.f32 	%f2376, [%rd5892+20];
	st.global.f32 	[%rd5895+24], %f2376;
	ld.global.f32 	%f2377, [%rd5892+24];
	st.global.f32 	[%rd5895+28], %f2377;
	ld.global.f32 	%f2378, [%rd5892+28];
	st.global.f32 	[%rd5895+32], %f2378;
	add.s64 	%rd6253, %rd6253, 8;
	setp.ne.s64 	%p1510, %rd6253, %rd643;
	mov.u64 	%rd6254, %rd643;
	@%p1510 bra 	$L__BB20_822;
$L__BB20_823:
	@%p1475 bra 	$L__BB20_831;
	setp.eq.s64 	%p1512, %rd642, 1;
	add.s64 	%rd5896, %rd6254, %rd699;
	add.s64 	%rd5897, %rd647, %rd5896;
	shl.b64 	%rd5898, %rd5897, 2;
	add.s64 	%rd703, %rd2, %rd5898;
	ld.global.f32 	%f2379, [%rd703];
	add.s64 	%rd5899, %rd6254, %rd2732;
	shl.b64 	%rd5900, %rd5899, 2;
	add.s64 	%rd704, %rd698, %rd5900;
	st.global.f32 	[%rd704+4], %f2379;
	@%p1512 bra 	$L__BB20_831;
	setp.eq.s64 	%p1513, %rd642, 2;
	ld.global.f32 	%f2380, [%rd703+4];
	st.global.f32 	[%rd704+8], %f2380;
	@%p1513 bra 	$L__BB20_831;
	setp.eq.s64 	%p1514, %rd642, 3;
	ld.global.f32 	%f2381, [%rd703+8];
	st.global.f32 	[%rd704+12], %f2381;
	@%p1514 bra 	$L__BB20_831;
	setp.eq.s64 	%p1515, %rd642, 4;
	ld.global.f32 	%f2382, [%rd703+12];
	st.global.f32 	[%rd704+16], %f2382;
	@%p1515 bra 	$L__BB20_831;
	setp.eq.s64 	%p1516, %rd642, 5;
	ld.global.f32 	%f2383, [%rd703+16];
	st.global.f32 	[%rd704+20], %f2383;
	@%p1516 bra 	$L__BB20_831;
	setp.eq.s64 	%p1517, %rd642, 6;
	ld.global.f32 	%f2384, [%rd703+20];
	st.global.f32 	[%rd704+24], %f2384;
	@%p1517 bra 	$L__BB20_831;
	ld.global.f32 	%f2385, [%rd703+24];
	st.global.f32 	[%rd704+28], %f2385;
$L__BB20_831:
	shl.b64 	%rd5902, %rd6026, 2;
	add.s64 	%rd5903, %rd698, %rd5902;
	add.s64 	%rd705, %rd5903, 4;
	add.s64 	%rd706, %rd699, %rd27;
	mov.b64 	%rd6256, 0;
	@%p1473 bra 	$L__BB20_834;
	mov.b64 	%rd6255, 0;
$L__BB20_833:
	.pragma "nounroll";
	add.s64 	%rd5905, %rd706, %rd647;
	add.s64 	%rd5906, %rd6255, %rd5905;
	shl.b64 	%rd5907, %rd5906, 2;
	add.s64 	%rd5908, %rd2, %rd5907;
	ld.global.f32 	%f2386, [%rd5908];
	add.s64 	%rd5909, %rd6255, %rd2732;
	shl.b64 	%rd5910, %rd5909, 2;
	add.s64 	%rd5911, %rd705, %rd5910;
	st.global.f32 	[%rd5911+4], %f2386;
	ld.global.f32 	%f2387, [%rd5908+4];
	st.global.f32 	[%rd5911+8], %f2387;
	ld.global.f32 	%f2388, [%rd5908+8];
	st.global.f32 	[%rd5911+12], %f2388;
	ld.global.f32 	%f2389, [%rd5908+12];
	st.global.f32 	[%rd5911+16], %f2389;
	ld.global.f32 	%f2390, [%rd5908+16];
	st.global.f32 	[%rd5911+20], %f2390;
	ld.global.f32 	%f2391, [%rd5908+20];
	st.global.f32 	[%rd5911+24], %f2391;
	ld.global.f32 	%f2392, [%rd5908+24];
	st.global.f32 	[%rd5911+28], %f2392;
	ld.global.f32 	%f2393, [%rd5908+28];
	st.global.f32 	[%rd5911+32], %f2393;
	add.s64 	%rd6255, %rd6255, 8;
	setp.ne.s64 	%p1519, %rd6255, %rd643;
	mov.u64 	%rd6256, %rd643;
	@%p1519 bra 	$L__BB20_833;
$L__BB20_834:
	@%p1475 bra 	$L__BB20_842;
	setp.eq.s64 	%p1521, %rd642, 1;
	add.s64 	%rd5912, %rd6256, %rd706;
	add.s64 	%rd5913, %rd647, %rd5912;
	shl.b64 	%rd5914, %rd5913, 2;
	add.s64 	%rd710, %rd2, %rd5914;
	ld.global.f32 	%f2394, [%rd710];
	add.s64 	%rd5915, %rd6256, %rd2732;
	shl.b64 	%rd5916, %rd5915, 2;
	add.s64 	%rd711, %rd705, %rd5916;
	st.global.f32 	[%rd711+4], %f2394;
	@%p1521 bra 	$L__BB20_842;
	setp.eq.s64 	%p1522, %rd642, 2;
	ld.global.f32 	%f2395, [%rd710+4];
	st.global.f32 	[%rd711+8], %f2395;
	@%p1522 bra 	$L__BB20_842;
	setp.eq.s64 	%p1523, %rd642, 3;
	ld.global.f32 	%f2396, [%rd710+8];
	st.global.f32 	[%rd711+12], %f2396;
	@%p1523 bra 	$L__BB20_842;
	setp.eq.s64 	%p1524, %rd642, 4;
	ld.global.f32 	%f2397, [%rd710+12];
	st.global.f32 	[%rd711+16], %f2397;
	@%p1524 bra 	$L__BB20_842;
	setp.eq.s64 	%p1525, %rd642, 5;
	ld.global.f32 	%f2398, [%rd710+16];
	st.global.f32 	[%rd711+20], %f2398;
	@%p1525 bra 	$L__BB20_842;
	setp.eq.s64 	%p1526, %rd642, 6;
	ld.global.f32 	%f2399, [%rd710+20];
	st.global.f32 	[%rd711+24], %f2399;
	@%p1526 bra 	$L__BB20_842;
	ld.global.f32 	%f2400, [%rd710+24];
	st.global.f32 	[%rd711+28], %f2400;
$L__BB20_842:
	shl.b64 	%rd5918, %rd6026, 2;
	add.s64 	%rd5919, %rd705, %rd5918;
	add.s64 	%rd712, %rd5919, 4;
	add.s64 	%rd713, %rd706, %rd27;
	mov.b64 	%rd6258, 0;
	@%p1473 bra 	$L__BB20_845;
	mov.b64 	%rd6257, 0;
$L__BB20_844:
	.pragma "nounroll";
	add.s64 	%rd5921, %rd713, %rd647;
	add.s64 	%rd5922, %rd6257, %rd5921;
	shl.b64 	%rd5923, %rd5922, 2;
	add.s64 	%rd5924, %rd2, %rd5923;
	ld.global.f32 	%f2401, [%rd5924];
	add.s64 	%rd5925, %rd6257, %rd2732;
	shl.b64 	%rd5926, %rd5925, 2;
	add.s64 	%rd5927, %rd712, %rd5926;
	st.global.f32 	[%rd5927+4], %f2401;
	ld.global.f32 	%f2402, [%rd5924+4];
	st.global.f32 	[%rd5927+8], %f2402;
	ld.global.f32 	%f2403, [%rd5924+8];
	st.global.f32 	[%rd5927+12], %f2403;
	ld.global.f32 	%f2404, [%rd5924+12];
	st.global.f32 	[%rd5927+16], %f2404;
	ld.global.f32 	%f2405, [%rd5924+16];
	st.global.f32 	[%rd5927+20], %f2405;
	ld.global.f32 	%f2406, [%rd5924+20];
	st.global.f32 	[%rd5927+24], %f2406;
	ld.global.f32 	%f2407, [%rd5924+24];
	st.global.f32 	[%rd5927+28], %f2407;
	ld.global.f32 	%f2408, [%rd5924+28];
	st.global.f32 	[%rd5927+32], %f2408;
	add.s64 	%rd6257, %rd6257, 8;
	setp.ne.s64 	%p1528, %rd6257, %rd643;
	mov.u64 	%rd6258, %rd643;
	@%p1528 bra 	$L__BB20_844;
$L__BB20_845:
	@%p1475 bra 	$L__BB20_853;
	setp.eq.s64 	%p1530, %rd642, 1;
	add.s64 	%rd5928, %rd6258, %rd713;
	add.s64 	%rd5929, %rd647, %rd5928;
	shl.b64 	%rd5930, %rd5929, 2;
	add.s64 	%rd717, %rd2, %rd5930;
	ld.global.f32 	%f2409, [%rd717];
	add.s64 	%rd5931, %rd6258, %rd2732;
	shl.b64 	%rd5932, %rd5931, 2;
	add.s64 	%rd718, %rd712, %rd5932;
	st.global.f32 	[%rd718+4], %f2409;
	@%p1530 bra 	$L__BB20_853;
	setp.eq.s64 	%p1531, %rd642, 2;
	ld.global.f32 	%f2410, [%rd717+4];
	st.global.f32 	[%rd718+8], %f2410;
	@%p1531 bra 	$L__BB20_853;
	setp.eq.s64 	%p1532, %rd642, 3;
	ld.global.f32 	%f2411, [%rd717+8];
	st.global.f32 	[%rd718+12], %f2411;
	@%p1532 bra 	$L__BB20_853;
	setp.eq.s64 	%p1533, %rd642, 4;
	ld.global.f32 	%f2412, [%rd717+12];
	st.global.f32 	[%rd718+16], %f2412;
	@%p1533 bra 	$L__BB20_853;
	setp.eq.s64 	%p1534, %rd642, 5;
	ld.global.f32 	%f2413, [%rd717+16];
	st.global.f32 	[%rd718+20], %f2413;
	@%p1534 bra 	$L__BB20_853;
	setp.eq.s64 	%p1535, %rd642, 6;
	ld.global.f32 	%f2414, [%rd717+20];
	st.global.f32 	[%rd718+24], %f2414;
	@%p1535 bra 	$L__BB20_853;
	ld.global.f32 	%f2415, [%rd717+24];
	st.global.f32 	[%rd718+28], %f2415;
$L__BB20_853:
	shl.b64 	%rd5934, %rd6026, 2;
	add.s64 	%rd5935, %rd712, %rd5934;
	add.s64 	%rd719, %rd5935, 4;
	add.s64 	%rd720, %rd713, %rd27;
	mov.b64 	%rd6260, 0;
	@%p1473 bra 	$L__BB20_856;
	mov.b64 	%rd6259, 0;
$L__BB20_855:
	.pragma "nounroll";
	add.s64 	%rd5937, %rd720, %rd647;
	add.s64 	%rd5938, %rd6259, %rd5937;
	shl.b64 	%rd5939, %rd5938, 2;
	add.s64 	%rd5940, %rd2, %rd5939;
	ld.global.f32 	%f2416, [%rd5940];
	add.s64 	%rd5941, %rd6259, %rd2732;
	shl.b64 	%rd5942, %rd5941, 2;
	add.s64 	%rd5943, %rd719, %rd5942;
	st.global.f32 	[%rd5943+4], %f2416;
	ld.global.f32 	%f2417, [%rd5940+4];
	st.global.f32 	[%rd5943+8], %f2417;
	ld.global.f32 	%f2418, [%rd5940+8];
	st.global.f32 	[%rd5943+12], %f2418;
	ld.global.f32 	%f2419, [%rd5940+12];
	st.global.f32 	[%rd5943+16], %f2419;
	ld.global.f32 	%f2420, [%rd5940+16];
	st.global.f32 	[%rd5943+20], %f2420;
	ld.global.f32 	%f2421, [%rd5940+20];
	st.global.f32 	[%rd5943+24], %f2421;
	ld.global.f32 	%f2422, [%rd5940+24];
	st.global.f32 	[%rd5943+28], %f2422;
	ld.global.f32 	%f2423, [%rd5940+28];
	st.global.f32 	[%rd5943+32], %f2423;
	add.s64 	%rd6259, %rd6259, 8;
	setp.ne.s64 	%p1537, %rd6259, %rd643;
	mov.u64 	%rd6260, %rd643;
	@%p1537 bra 	$L__BB20_855;
$L__BB20_856:
	@%p1475 bra 	$L__BB20_864;
	setp.eq.s64 	%p1539, %rd642, 1;
	add.s64 	%rd5944, %rd6260, %rd720;
	add.s64 	%rd5945, %rd647, %rd5944;
	shl.b64 	%rd5946, %rd5945, 2;
	add.s64 	%rd724, %rd2, %rd5946;
	ld.global.f32 	%f2424, [%rd724];
	add.s64 	%rd5947, %rd6260, %rd2732;
	shl.b64 	%rd5948, %rd5947, 2;
	add.s64 	%rd725, %rd719, %rd5948;
	st.global.f32 	[%rd725+4], %f2424;
	@%p1539 bra 	$L__BB20_864;
	setp.eq.s64 	%p1540, %rd642, 2;
	ld.global.f32 	%f2425, [%rd724+4];
	st.global.f32 	[%rd725+8], %f2425;
	@%p1540 bra 	$L__BB20_864;
	setp.eq.s64 	%p1541, %rd642, 3;
	ld.global.f32 	%f2426, [%rd724+8];
	st.global.f32 	[%rd725+12], %f2426;
	@%p1541 bra 	$L__BB20_864;
	setp.eq.s64 	%p1542, %rd642, 4;
	ld.global.f32 	%f2427, [%rd724+12];
	st.global.f32 	[%rd725+16], %f2427;
	@%p1542 bra 	$L__BB20_864;
	setp.eq.s64 	%p1543, %rd642, 5;
	ld.global.f32 	%f2428, [%rd724+16];
	st.global.f32 	[%rd725+20], %f2428;
	@%p1543 bra 	$L__BB20_864;
	setp.eq.s64 	%p1544, %rd642, 6;
	ld.global.f32 	%f2429, [%rd724+20];
	st.global.f32 	[%rd725+24], %f2429;
	@%p1544 bra 	$L__BB20_864;
	ld.global.f32 	%f2430, [%rd724+24];
	st.global.f32 	[%rd725+28], %f2430;
$L__BB20_864:
	shl.b64 	%rd5949, %rd6026, 2;
	add.s64 	%rd5950, %rd719, %rd5949;
	add.s64 	%rd6242, %rd5950, 8;
	add.s64 	%rd6241, %rd6241, 8;
	setp.ne.s64 	%p1545, %rd6241, %rd26;
	@%p1545 bra 	$L__BB20_776;
$L__BB20_865:
	ld.param.u64 	%rd6025, [im2col_param_14];
	add.s64 	%rd6232, %rd6232, 1;
	add.s64 	%rd6233, %rd6233, 1;
	and.b64  	%rd5951, %rd6025, 7;
	setp.eq.s64 	%p1546, %rd6233, %rd5951;
	@%p1546 bra 	$L__BB20_1736;
	bra.uni 	$L__BB20_761;
$L__BB20_866:
	mov.b64 	%rd6216, 0;
$L__BB20_867:
	.pragma "nounroll";
	add.s64 	%rd4610, %rd636, %rd38;
	add.s64 	%rd4611, %rd6216, %rd4610;
	shl.b64 	%rd4612, %rd4611, 2;
	add.s64 	%rd4613, %rd2, %rd4612;
	ld.global.f32 	%f1246, [%rd4613];
	add.s64 	%rd4614, %rd6216, %rd2732;
	add.s64 	%rd4615, %rd6026, %rd4614;
	shl.b64 	%rd4616, %rd4615, 2;
	add.s64 	%rd4617, %rd4616, %rd6214;
	st.global.f32 	[%rd4617+4], %f1246;
	ld.global.f32 	%f1247, [%rd4613+4];
	shl.b64 	%rd4618, %rd4614, 2;
	add.s64 	%rd4619, %rd635, %rd4618;
	st.global.f32 	[%rd4619+4], %f1247;
	ld.global.f32 	%f1248, [%rd4613+8];
	st.global.f32 	[%rd4619+8], %f1248;
	ld.global.f32 	%f1249, [%rd4613+12];
	st.global.f32 	[%rd4619+12], %f1249;
	ld.global.f32 	%f1250, [%rd4613+16];
	st.global.f32 	[%rd4619+16], %f1250;
	ld.global.f32 	%f1251, [%rd4613+20];
	st.global.f32 	[%rd4619+20], %f1251;
	ld.global.f32 	%f1252, [%rd4613+24];
	st.global.f32 	[%rd4619+24], %f1252;
	ld.global.f32 	%f1253, [%rd4613+28];
	st.global.f32 	[%rd4619+28], %f1253;
	add.s64 	%rd6216, %rd6216, 8;
	setp.ne.s64 	%p801, %rd6216, %rd35;
	mov.u64 	%rd6217, %rd35;
	@%p801 bra 	$L__BB20_867;
$L__BB20_868:
	@%p793 bra 	$L__BB20_876;
	setp.eq.s64 	%p803, %rd34, 1;
	add.s64 	%rd4620, %rd6217, %rd636;
	add.s64 	%rd4621, %rd38, %rd4620;
	shl.b64 	%rd4622, %rd4621, 2;
	add.s64 	%rd585, %rd2, %rd4622;
	ld.global.f32 	%f1254, [%rd585];
	add.s64 	%rd586, %rd6217, %rd2732;
	add.s64 	%rd4623, %rd6026, %rd586;
	shl.b64 	%rd4624, %rd4623, 2;
	add.s64 	%rd4625, %rd4624, %rd6214;
	st.global.f32 	[%rd4625+4], %f1254;
	@%p803 bra 	$L__BB20_876;
	setp.eq.s64 	%p804, %rd34, 2;
	ld.global.f32 	%f1255, [%rd585+4];
	shl.b64 	%rd4626, %rd586, 2;
	add.s64 	%rd587, %rd635, %rd4626;
	st.global.f32 	[%rd587+4], %f1255;
	@%p804 bra 	$L__BB20_876;
	setp.eq.s64 	%p805, %rd34, 3;
	ld.global.f32 	%f1256, [%rd585+8];
	st.global.f32 	[%rd587+8], %f1256;
	@%p805 bra 	$L__BB20_876;
	setp.eq.s64 	%p806, %rd34, 4;
	ld.global.f32 	%f1257, [%rd585+12];
	st.global.f32 	[%rd587+12], %f1257;
	@%p806 bra 	$L__BB20_876;
	setp.eq.s64 	%p807, %rd34, 5;
	ld.global.f32 	%f1258, [%rd585+16];
	st.global.f32 	[%rd587+16], %f1258;
	@%p807 bra 	$L__BB20_876;
	setp.eq.s64 	%p808, %rd34, 6;
	ld.global.f32 	%f1259, [%rd585+20];
	st.global.f32 	[%rd587+20], %f1259;
	@%p808 bra 	$L__BB20_876;
	ld.global.f32 	%f1260, [%rd585+24];
	st.global.f32 	[%rd587+24], %f1260;
$L__BB20_876:
	shl.b64 	%rd4628, %rd6026, 2;
	add.s64 	%rd588, %rd635, %rd4628;
	add.s64 	%rd589, %rd636, %rd27;
	mov.b64 	%rd6219, 0;
	@%p791 bra 	$L__BB20_879;
	mov.b64 	%rd6218, 0;
$L__BB20_878:
	.pragma "nounroll";
	add.s64 	%rd4630, %rd589, %rd38;
	add.s64 	%rd4631, %rd6218, %rd4630;
	shl.b64 	%rd4632, %rd4631, 2;
	add.s64 	%rd4633, %rd2, %rd4632;
	ld.global.f32 	%f1261, [%rd4633];
	add.s64 	%rd4634, %rd6218, %rd2732;
	shl.b64 	%rd4635, %rd4634, 2;
	add.s64 	%rd4636, %rd588, %rd4635;
	st.global.f32 	[%rd4636+4], %f1261;
	ld.global.f32 	%f1262, [%rd4633+4];
	st.global.f32 	[%rd4636+8], %f1262;
	ld.global.f32 	%f1263, [%rd4633+8];
	st.global.f32 	[%rd4636+12], %f1263;
	ld.global.f32 	%f1264, [%rd4633+12];
	st.global.f32 	[%rd4636+16], %f1264;
	ld.global.f32 	%f1265, [%rd4633+16];
	st.global.f32 	[%rd4636+20], %f1265;
	ld.global.f32 	%f1266, [%rd4633+20];
	st.global.f32 	[%rd4636+24], %f1266;
	ld.global.f32 	%f1267, [%rd4633+24];
	st.global.f32 	[%rd4636+28], %f1267;
	ld.global.f32 	%f1268, [%rd4633+28];
	st.global.f32 	[%rd4636+32], %f1268;
	add.s64 	%rd6218, %rd6218, 8;
	setp.ne.s64 	%p810, %rd6218, %rd35;
	mov.u64 	%rd6219, %rd35;
	@%p810 bra 	$L__BB20_878;
$L__BB20_879:
	@%p793 bra 	$L__BB20_887;
	setp.eq.s64 	%p812, %rd34, 1;
	add.s64 	%rd4637, %rd6219, %rd589;
	add.s64 	%rd4638, %rd38, %rd4637;
	shl.b64 	%rd4639, %rd4638, 2;
	add.s64 	%rd593, %rd2, %rd4639;
	ld.global.f32 	%f1269, [%rd593];
	add.s64 	%rd4640, %rd6219, %rd2732;
	shl.b64 	%rd4641, %rd4640, 2;
	add.s64 	%rd594, %rd588, %rd4641;
	st.global.f32 	[%rd594+4], %f1269;
	@%p812 bra 	$L__BB20_887;
	setp.eq.s64 	%p813, %rd34, 2;
	ld.global.f32 	%f1270, [%rd593+4];
	st.global.f32 	[%rd594+8], %f1270;
	@%p813 bra 	$L__BB20_887;
	setp.eq.s64 	%p814, %rd34, 3;
	ld.global.f32 	%f1271, [%rd593+8];
	st.global.f32 	[%rd594+12], %f1271;
	@%p814 bra 	$L__BB20_887;
	setp.eq.s64 	%p815, %rd34, 4;
	ld.global.f32 	%f1272, [%rd593+12];
	st.global.f32 	[%rd594+16], %f1272;
	@%p815 bra 	$L__BB20_887;
	setp.eq.s64 	%p816, %rd34, 5;
	ld.global.f32 	%f1273, [%rd593+16];
	st.global.f32 	[%rd594+20], %f1273;
	@%p816 bra 	$L__BB20_887;
	setp.eq.s64 	%p817, %rd34, 6;
	ld.global.f32 	%f1274, [%rd593+20];
	st.global.f32 	[%rd594+24], %f1274;
	@%p817 bra 	$L__BB20_887;
	ld.global.f32 	%f1275, [%rd593+24];
	st.global.f32 	[%rd594+28], %f1275;
$L__BB20_887:
	shl.b64 	%rd4643, %rd6026, 2;
	add.s64 	%rd4644, %rd588, %rd4643;
	add.s64 	%rd595, %rd4644, 4;
	add.s64 	%rd596, %rd589, %rd27;
	mov.b64 	%rd6221, 0;
	@%p791 bra 	$L__BB20_890;
	mov.b64 	%rd6220, 0;
$L__BB20_889:
	.pragma "nounroll";
	add.s64 	%rd4646, %rd596, %rd38;
	add.s64 	%rd4647, %rd6220, %rd4646;
	shl.b64 	%rd4648, %rd4647, 2;
	add.s64 	%rd4649, %rd2, %rd4648;
	ld.global.f32 	%f1276, [%rd4649];
	add.s64 	%rd4650, %rd6220, %rd2732;
	shl.b64 	%rd4651, %rd4650, 2;
	add.s64 	%rd4652, %rd595, %rd4651;
	st.global.f32 	[%rd4652+4], %f1276;
	ld.global.f32 	%f1277, [%rd4649+4];
	st.global.f32 	[%rd4652+8], %f1277;
	ld.global.f32 	%f1278, [%rd4649+8];
	st.global.f32 	[%rd4652+12], %f1278;
	ld.global.f32 	%f1279, [%rd4649+12];
	st.global.f32 	[%rd4652+16], %f1279;
	ld.global.f32 	%f1280, [%rd4649+16];
	st.global.f32 	[%rd4652+20], %f1280;
	ld.global.f32 	%f1281, [%rd4649+20];
	st.global.f32 	[%rd4652+24], %f1281;
	ld.global.f32 	%f1282, [%rd4649+24];
	st.global.f32 	[%rd4652+28], %f1282;
	ld.global.f32 	%f1283, [%rd4649+28];
	st.global.f32 	[%rd4652+32], %f1283;
	add.s64 	%rd6220, %rd6220, 8;
	setp.ne.s64 	%p819, %rd6220, %rd35;
	mov.u64 	%rd6221, %rd35;
	@%p819 bra 	$L__BB20_889;
$L__BB20_890:
	@%p793 bra 	$L__BB20_898;
	setp.eq.s64 	%p821, %rd34, 1;
	add.s64 	%rd4653, %rd6221, %rd596;
	add.s64 	%rd4654, %rd38, %rd4653;
	shl.b64 	%rd4655, %rd4654, 2;
	add.s64 	%rd600, %rd2, %rd4655;
	ld.global.f32 	%f1284, [%rd600];
	add.s64 	%rd4656, %rd6221, %rd2732;
	shl.b64 	%rd4657, %rd4656, 2;
	add.s64 	%rd601, %rd595, %rd4657;
	st.global.f32 	[%rd601+4], %f1284;
	@%p821 bra 	$L__BB20_898;
	setp.eq.s64 	%p822, %rd34, 2;
	ld.global.f32 	%f1285, [%rd600+4];
	st.global.f32 	[%rd601+8], %f1285;
	@%p822 bra 	$L__BB20_898;
	setp.eq.s64 	%p823, %rd34, 3;
	ld.global.f32 	%f1286, [%rd600+8];
	st.global.f32 	[%rd601+12], %f1286;
	@%p823 bra 	$L__BB20_898;
	setp.eq.s64 	%p824, %rd34, 4;
	ld.global.f32 	%f1287, [%rd600+12];
	st.global.f32 	[%rd601+16], %f1287;
	@%p824 bra 	$L__BB20_898;
	setp.eq.s64 	%p825, %rd34, 5;
	ld.global.f32 	%f1288, [%rd600+16];
	st.global.f32 	[%rd601+20], %f1288;
	@%p825 bra 	$L__BB20_898;
	setp.eq.s64 	%p826, %rd34, 6;
	ld.global.f32 	%f1289, [%rd600+20];
	st.global.f32 	[%rd601+24], %f1289;
	@%p826 bra 	$L__BB20_898;
	ld.global.f32 	%f1290, [%rd600+24];
	st.global.f32 	[%rd601+28], %f1290;
$L__BB20_898:
	shl.b64 	%rd4659, %rd6026, 2;
	add.s64 	%rd4660, %rd595, %rd4659;
	add.s64 	%rd602, %rd4660, 4;
	add.s64 	%rd603, %rd596, %rd27;
	mov.b64 	%rd6223, 0;
	@%p791 bra 	$L__BB20_901;
	mov.b64 	%rd6222, 0;
$L__BB20_900:
	.pragma "nounroll";
	add.s64 	%rd4662, %rd603, %rd38;
	add.s64 	%rd4663, %rd6222, %rd4662;
	shl.b64 	%rd4664, %rd4663, 2;
	add.s64 	%rd4665, %rd2, %rd4664;
	ld.global.f32 	%f1291, [%rd4665];
	add.s64 	%rd4666, %rd6222, %rd2732;
	shl.b64 	%rd4667, %rd4666, 2;
	add.s64 	%rd4668, %rd602, %rd4667;
	st.global.f32 	[%rd4668+4], %f1291;
	ld.global.f32 	%f1292, [%rd4665+4];
	st.global.f32 	[%rd4668+8], %f1292;
	ld.global.f32 	%f1293, [%rd4665+8];
	st.global.f32 	[%rd4668+12], %f1293;
	ld.global.f32 	%f1294, [%rd4665+12];
	st.global.f32 	[%rd4668+16], %f1294;
	ld.global.f32 	%f1295, [%rd4665+16];
	st.global.f32 	[%rd4668+20], %f1295;
	ld.global.f32 	%f1296, [%rd4665+20];
	st.global.f32 	[%rd4668+24], %f1296;
	ld.global.f32 	%f1297, [%rd4665+24];
	st.global.f32 	[%rd4668+28], %f1297;
	ld.global.f32 	%f1298, [%rd4665+28];
	st.global.f32 	[%rd4668+32], %f1298;
	add.s64 	%rd6222, %rd6222, 8;
	setp.ne.s64 	%p828, %rd6222, %rd35;
	mov.u64 	%rd6223, %rd35;
	@%p828 bra 	$L__BB20_900;
$L__BB20_901:
	@%p793 bra 	$L__BB20_909;
	setp.eq.s64 	%p830, %rd34, 1;
	add.s64 	%rd4669, %rd6223, %rd603;
	add.s64 	%rd4670, %rd38, %rd4669;
	shl.b64 	%rd4671, %rd4670, 2;
	add.s64 	%rd607, %rd2, %rd4671;
	ld.global.f32 	%f1299, [%rd607];
	add.s64 	%rd4672, %rd6223, %rd2732;
	shl.b64 	%rd4673, %rd4672, 2;
	add.s64 	%rd608, %rd602, %rd4673;
	st.global.f32 	[%rd608+4], %f1299;
	@%p830 bra 	$L__BB20_909;
	setp.eq.s64 	%p831, %rd34, 2;
	ld.global.f32 	%f1300, [%rd607+4];
	st.global.f32 	[%rd608+8], %f1300;
	@%p831 bra 	$L__BB20_909;
	setp.eq.s64 	%p832, %rd34, 3;
	ld.global.f32 	%f1301, [%rd607+8];
	st.global.f32 	[%rd608+12], %f1301;
	@%p832 bra 	$L__BB20_909;
	setp.eq.s64 	%p833, %rd34, 4;
	ld.global.f32 	%f1302, [%rd607+12];
	st.global.f32 	[%rd608+16], %f1302;
	@%p833 bra 	$L__BB20_909;
	setp.eq.s64 	%p834, %rd34, 5;
	ld.global.f32 	%f1303, [%rd607+16];
	st.global.f32 	[%rd608+20], %f1303;
	@%p834 bra 	$L__BB20_909;
	setp.eq.s64 	%p835, %rd34, 6;
	ld.global.f32 	%f1304, [%rd607+20];
	st.global.f32 	[%rd608+24], %f1304;
	@%p835 bra 	$L__BB20_909;
	ld.global.f32 	%f1305, [%rd607+24];
	st.global.f32 	[%rd608+28], %f1305;
$L__BB20_909:
	shl.b64 	%rd4675, %rd6026, 2;
	add.s64 	%rd4676, %rd602, %rd4675;
	add.s64 	%rd609, %rd4676, 4;
	add.s64 	%rd610, %rd603, %rd27;
	mov.b64 	%rd6225, 0;
	@%p791 bra 	$L__BB20_912;
	mov.b64 	%rd6224, 0;
$L__BB20_911:
	.pragma "nounroll";
	add.s64 	%rd4678, %rd610, %rd38;
	add.s64 	%rd4679, %rd6224, %rd4678;
	shl.b64 	%rd4680, %rd4679, 2;
	add.s64 	%rd4681, %rd2, %rd4680;
	ld.global.f32 	%f1306, [%rd4681];
	add.s64 	%rd4682, %rd6224, %rd2732;
	shl.b64 	%rd4683, %rd4682, 2;
	add.s64 	%rd4684, %rd609, %rd4683;
	st.global.f32 	[%rd4684+4], %f1306;
	ld.global.f32 	%f1307, [%rd4681+4];
	st.global.f32 	[%rd4684+8], %f1307;
	ld.global.f32 	%f1308, [%rd4681+8];
	st.global.f32 	[%rd4684+12], %f1308;
	ld.global.f32 	%f1309, [%rd4681+12];
	st.global.f32 	[%rd4684+16], %f1309;
	ld.global.f32 	%f1310, [%rd4681+16];
	st.global.f32 	[%rd4684+20], %f1310;
	ld.global.f32 	%f1311, [%rd4681+20];
	st.global.f32 	[%rd4684+24], %f1311;
	ld.global.f32 	%f1312, [%rd4681+24];
	st.global.f32 	[%rd4684+28], %f1312;
	ld.global.f32 	%f1313, [%rd4681+28];
	st.global.f32 	[%rd4684+32], %f1313;
	add.s64 	%rd6224, %rd6224, 8;
	setp.ne.s64 	%p837, %rd6224, %rd35;
	mov.u64 	%rd6225, %rd35;
	@%p837 bra 	$L__BB20_911;
$L__BB20_912:
	@%p793 bra 	$L__BB20_920;
	setp.eq.s64 	%p839, %rd34, 1;
	add.s64 	%rd4685, %rd6225, %rd610;
	add.s64 	%rd4686, %rd38, %rd4685;
	shl.b64 	%rd4687, %rd4686, 2;
	add.s64 	%rd614, %rd2, %rd4687;
	ld.global.f32 	%f1314, [%rd614];
	add.s64 	%rd4688, %rd6225, %rd2732;
	shl.b64 	%rd4689, %rd4688, 2;
	add.s64 	%rd615, %rd609, %rd4689;
	st.global.f32 	[%rd615+4], %f1314;
	@%p839 bra 	$L__BB20_920;
	setp.eq.s64 	%p840, %rd34, 2;
	ld.global.f32 	%f1315, [%rd614+4];
	st.global.f32 	[%rd615+8], %f1315;
	@%p840 bra 	$L__BB20_920;
	setp.eq.s64 	%p841, %rd34, 3;
	ld.global.f32 	%f1316, [%rd614+8];
	st.global.f32 	[%rd615+12], %f1316;
	@%p841 bra 	$L__BB20_920;
	setp.eq.s64 	%p842, %rd34, 4;
	ld.global.f32 	%f1317, [%rd614+12];
	st.global.f32 	[%rd615+16], %f1317;
	@%p842 bra 	$L__BB20_920;
	setp.eq.s64 	%p843, %rd34, 5;
	ld.global.f32 	%f1318, [%rd614+16];
	st.global.f32 	[%rd615+20], %f1318;
	@%p843 bra 	$L__BB20_920;
	setp.eq.s64 	%p844, %rd34, 6;
	ld.global.f32 	%f1319, [%rd614+20];
	st.global.f32 	[%rd615+24], %f1319;
	@%p844 bra 	$L__BB20_920;
	ld.global.f32 	%f1320, [%rd614+24];
	st.global.f32 	[%rd615+28], %f1320;
$L__BB20_920:
	shl.b64 	%rd4691, %rd6026, 2;
	add.s64 	%rd4692, %rd609, %rd4691;
	add.s64 	%rd616, %rd4692, 4;
	add.s64 	%rd617, %rd610, %rd27;
	mov.b64 	%rd6227, 0;
	@%p791 bra 	$L__BB20_923;
	mov.b64 	%rd6226, 0;
$L__BB20_922:
	.pragma "nounroll";
	add.s64 	%rd4694, %rd617, %rd38;
	add.s64 	%rd4695, %rd6226, %rd4694;
	shl.b64 	%rd4696, %rd4695, 2;
	add.s64 	%rd4697, %rd2, %rd4696;
	ld.global.f32 	%f1321, [%rd4697];
	add.s64 	%rd4698, %rd6226, %rd2732;
	shl.b64 	%rd4699, %rd4698, 2;
	add.s64 	%rd4700, %rd616, %rd4699;
	st.global.f32 	[%rd4700+4], %f1321;
	ld.global.f32 	%f1322, [%rd4697+4];
	st.global.f32 	[%rd4700+8], %f1322;
	ld.global.f32 	%f1323, [%rd4697+8];
	st.global.f32 	[%rd4700+12], %f1323;
	ld.global.f32 	%f1324, [%rd4697+12];
	st.global.f32 	[%rd4700+16], %f1324;
	ld.global.f32 	%f1325, [%rd4697+16];
	st.global.f32 	[%rd4700+20], %f1325;
	ld.global.f32 	%f1326, [%rd4697+20];
	st.global.f32 	[%rd4700+24], %f1326;
	ld.global.f32 	%f1327, [%rd4697+24];
	st.global.f32 	[%rd4700+28], %f1327;
	ld.global.f32 	%f1328, [%rd4697+28];
	st.global.f32 	[%rd4700+32], %f1328;
	add.s64 	%rd6226, %rd6226, 8;
	setp.ne.s64 	%p846, %rd6226, %rd35;
	mov.u64 	%rd6227, %rd35;
	@%p846 bra 	$L__BB20_922;
$L__BB20_923:
	@%p793 bra 	$L__BB20_931;
	setp.eq.s64 	%p848, %rd34, 1;
	add.s64 	%rd4701, %rd6227, %rd617;
	add.s64 	%rd4702, %rd38, %rd4701;
	shl.b64 	%rd4703, %rd4702, 2;
	add.s64 	%rd621, %rd2, %rd4703;
	ld.global.f32 	%f1329, [%rd621];
	add.s64 	%rd4704, %rd6227, %rd2732;
	shl.b64 	%rd4705, %rd4704, 2;
	add.s64 	%rd622, %rd616, %rd4705;
	st.global.f32 	[%rd622+4], %f1329;
	@%p848 bra 	$L__BB20_931;
	setp.eq.s64 	%p849, %rd34, 2;
	ld.global.f32 	%f1330, [%rd621+4];
	st.global.f32 	[%rd622+8], %f1330;
	@%p849 bra 	$L__BB20_931;
	setp.eq.s64 	%p850, %rd34, 3;
	ld.global.f32 	%f1331, [%rd621+8];
	st.global.f32 	[%rd622+12], %f1331;
	@%p850 bra 	$L__BB20_931;
	setp.eq.s64 	%p851, %rd34, 4;
	ld.global.f32 	%f1332, [%rd621+12];
	st.global.f32 	[%rd622+16], %f1332;
	@%p851 bra 	$L__BB20_931;
	setp.eq.s64 	%p852, %rd34, 5;
	ld.global.f32 	%f1333, [%rd621+16];
	st.global.f32 	[%rd622+20], %f1333;
	@%p852 bra 	$L__BB20_931;
	setp.eq.s64 	%p853, %rd34, 6;
	ld.global.f32 	%f1334, [%rd621+20];
	st.global.f32 	[%rd622+24], %f1334;
	@%p853 bra 	$L__BB20_931;
	ld.global.f32 	%f1335, [%rd621+24];
	st.global.f32 	[%rd622+28], %f1335;
$L__BB20_931:
	shl.b64 	%rd4707, %rd6026, 2;
	add.s64 	%rd4708, %rd616, %rd4707;
	add.s64 	%rd623, %rd4708, 4;
	add.s64 	%rd624, %rd617, %rd27;
	mov.b64 	%rd6229, 0;
	@%p791 bra 	$L__BB20_934;
	mov.b64 	%rd6228, 0;
$L__BB20_933:
	.pragma "nounroll";
	add.s64 	%rd4710, %rd624, %rd38;
	add.s64 	%rd4711, %rd6228, %rd4710;
	shl.b64 	%rd4712, %rd4711, 2;
	add.s64 	%rd4713, %rd2, %rd4712;
	ld.global.f32 	%f1336, [%rd4713];
	add.s64 	%rd4714, %rd6228, %rd2732;
	shl.b64 	%rd4715, %rd4714, 2;
	add.s64 	%rd4716, %rd623, %rd4715;
	st.global.f32 	[%rd4716+4], %f1336;
	ld.global.f32 	%f1337, [%rd4713+4];
	st.global.f32 	[%rd4716+8], %f1337;
	ld.global.f32 	%f1338, [%rd4713+8];
	st.global.f32 	[%rd4716+12], %f1338;
	ld.global.f32 	%f1339, [%rd4713+12];
	st.global.f32 	[%rd4716+16], %f1339;
	ld.global.f32 	%f1340, [%rd4713+16];
	st.global.f32 	[%rd4716+20], %f1340;
	ld.global.f32 	%f1341, [%rd4713+20];
	st.global.f32 	[%rd4716+24], %f1341;
	ld.global.f32 	%f1342, [%rd4713+24];
	st.global.f32 	[%rd4716+28], %f1342;
	ld.global.f32 	%f1343, [%rd4713+28];
	st.global.f32 	[%rd4716+32], %f1343;
	add.s64 	%rd6228, %rd6228, 8;
	setp.ne.s64 	%p855, %rd6228, %rd35;
	mov.u64 	%rd6229, %rd35;
	@%p855 bra 	$L__BB20_933;
$L__BB20_934:
	@%p793 bra 	$L__BB20_942;
	setp.eq.s64 	%p857, %rd34, 1;
	add.s64 	%rd4717, %rd6229, %rd624;
	add.s64 	%rd4718, %rd38, %rd4717;
	shl.b64 	%rd4719, %rd4718, 2;
	add.s64 	%rd628, %rd2, %rd4719;
	ld.global.f32 	%f1344, [%rd628];
	add.s64 	%rd4720, %rd6229, %rd2732;
	shl.b64 	%rd4721, %rd4720, 2;
	add.s64 	%rd629, %rd623, %rd4721;
	st.global.f32 	[%rd629+4], %f1344;
	@%p857 bra 	$L__BB20_942;
	setp.eq.s64 	%p858, %rd34, 2;
	ld.global.f32 	%f1345, [%rd628+4];
	st.global.f32 	[%rd629+8], %f1345;
	@%p858 bra 	$L__BB20_942;
	setp.eq.s64 	%p859, %rd34, 3;
	ld.global.f32 	%f1346, [%rd628+8];
	st.global.f32 	[%rd629+12], %f1346;
	@%p859 bra 	$L__BB20_942;
	setp.eq.s64 	%p860, %rd34, 4;
	ld.global.f32 	%f1347, [%rd628+12];
	st.global.f32 	[%rd629+16], %f1347;
	@%p860 bra 	$L__BB20_942;
	setp.eq.s64 	%p861, %rd34, 5;
	ld.global.f32 	%f1348, [%rd628+16];
	st.global.f32 	[%rd629+20], %f1348;
	@%p861 bra 	$L__BB20_942;
	setp.eq.s64 	%p862, %rd34, 6;
	ld.global.f32 	%f1349, [%rd628+20];
	st.global.f32 	[%rd629+24], %f1349;
	@%p862 bra 	$L__BB20_942;
	ld.global.f32 	%f1350, [%rd628+24];
	st.global.f32 	[%rd629+28], %f1350;
$L__BB20_942:
	shl.b64 	%rd4722, %rd6026, 2;
	add.s64 	%rd4723, %rd623, %rd4722;
	add.s64 	%rd6214, %rd4723, 8;
	add.s64 	%rd6211, %rd6211, 8;
	setp.eq.s64 	%p863, %rd6211, %rd26;
	@%p863 bra 	$L__BB20_943;
	bra.uni 	$L__BB20_30;
$L__BB20_943:
	ld.param.u64 	%rd6009, [im2col_param_13];
	ld.param.u64 	%rd5982, [im2col_param_2];
	ld.param.u64 	%rd5963, [im2col_param_0];
	add.s64 	%rd637, %rd37, %rd3;
	mad.lo.s64 	%rd4724, %rd637, %rd5963, %rd24;
	mad.lo.s64 	%rd638, %rd4724, %rd2728, %rd25;
	mad.lo.s64 	%rd4725, %rd637, %rd5982, %rd6028;
	mad.lo.s64 	%rd4726, %rd4725, %rd2730, %rd6029;
	mad.lo.s64 	%rd4727, %rd4726, %rd16, %rd2732;
	mad.lo.s64 	%rd4728, %rd4727, %rd6026, %rd4727;
	add.s64 	%rd4729, %rd4728, %rd6009;
	shl.b64 	%rd4730, %rd4729, 2;
	add.s64 	%rd6037, %rd1, %rd4730;
	mov.u64 	%rd6036, %rd2731;
	@%p779 bra 	$L__BB20_44;
	mov.b64 	%rd6033, 0;
	mov.u64 	%rd6036, %rd2731;
	bra.uni 	$L__BB20_32;
$L__BB20_945:
	.pragma "nounroll";
	add.s64 	%rd4594, %rd579, %rd38;
	add.s64 	%rd4595, %rd6215, %rd4594;
	shl.b64 	%rd4596, %rd4595, 2;
	add.s64 	%rd4597, %rd2, %rd4596;
	ld.global.f32 	%f1231, [%rd4597];
	add.s64 	%rd4598, %rd6215, %rd2732;
	shl.b64 	%rd4599, %rd4598, 2;
	add.s64 	%rd4600, %rd6214, %rd4599;
	st.global.f32 	[%rd4600], %f1231;
	ld.global.f32 	%f1232, [%rd4597+4];
	st.global.f32 	[%rd4600+4], %f1232;
	ld.global.f32 	%f1233, [%rd4597+8];
	st.global.f32 	[%rd4600+8], %f1233;
	ld.global.f32 	%f1234, [%rd4597+12];
	st.global.f32 	[%rd4600+12], %f1234;
	ld.global.f32 	%f1235, [%rd4597+16];
	st.global.f32 	[%rd4600+16], %f1235;
	ld.global.f32 	%f1236, [%rd4597+20];
	st.global.f32 	[%rd4600+20], %f1236;
	ld.global.f32 	%f1237, [%rd4597+24];
	st.global.f32 	[%rd4600+24], %f1237;
	ld.global.f32 	%f1238, [%rd4597+28];
	st.global.f32 	[%rd4600+28], %f1238;
	add.s64 	%rd6215, %rd6215, 8;
	setp.eq.s64 	%p792, %rd6215, %rd35;
	mov.u64 	%rd6230, %rd35;
	@%p792 bra 	$L__BB20_946;
	bra.uni 	$L__BB20_945;
$L__BB20_946:
	setp.eq.s64 	%p793, %rd34, 0;
	@%p793 bra 	$L__BB20_954;
	setp.eq.s64 	%p794, %rd34, 1;
	add.s64 	%rd4601, %rd6230, %rd579;
	add.s64 	%rd4602, %rd38, %rd4601;
	shl.b64 	%rd4603, %rd4602, 2;
	add.s64 	%rd633, %rd2, %rd4603;
	ld.global.f32 	%f1239, [%rd633];
	add.s64 	%rd4604, %rd6230, %rd2732;
	shl.b64 	%rd4605, %rd4604, 2;
	add.s64 	%rd634, %rd6214, %rd4605;
	st.global.f32 	[%rd634], %f1239;
	@%p794 bra 	$L__BB20_954;
	setp.eq.s64 	%p795, %rd34, 2;
	ld.global.f32 	%f1240, [%rd633+4];
	st.global.f32 	[%rd634+4], %f1240;
	@%p795 bra 	$L__BB20_954;
	setp.eq.s64 	%p796, %rd34, 3;
	ld.global.f32 	%f1241, [%rd633+8];
	st.global.f32 	[%rd634+8], %f1241;
	@%p796 bra 	$L__BB20_954;
	setp.eq.s64 	%p797, %rd34, 4;
	ld.global.f32 	%f1242, [%rd633+12];
	st.global.f32 	[%rd634+12], %f1242;
	@%p797 bra 	$L__BB20_954;
	setp.eq.s64 	%p798, %rd34, 5;
	ld.global.f32 	%f1243, [%rd633+16];
	st.global.f32 	[%rd634+16], %f1243;
	@%p798 bra 	$L__BB20_954;
	setp.eq.s64 	%p799, %rd34, 6;
	ld.global.f32 	%f1244, [%rd633+20];
	st.global.f32 	[%rd634+20], %f1244;
	@%p799 bra 	$L__BB20_954;
	ld.global.f32 	%f1245, [%rd633+24];
	st.global.f32 	[%rd634+24], %f1245;
$L__BB20_954:
	shl.b64 	%rd4607, %rd6026, 2;
	add.s64 	%rd4608, %rd6214, %rd4607;
	add.s64 	%rd635, %rd4608, 4;
	add.s64 	%rd636, %rd579, %rd27;
	mov.b64 	%rd6217, 0;
	@%p791 bra 	$L__BB20_868;
	bra.uni 	$L__BB20_866;
$L__BB20_955:
	setp.ge.s64 	%p7, %rd2732, %rd29;
	@%p7 bra 	$L__BB20_1736;
	ld.param.u64 	%rd6018, [im2col_param_14];
	sub.s64 	%rd730, %rd6026, %rd5;
	sub.s64 	%rd731, %rd6027, %rd11;
	setp.lt.u64 	%p8, %rd6018, 8;
	mov.b64 	%rd6607, 0;
	@%p8 bra 	$L__BB20_1638;
	and.b64  	%rd732, %rd17, 7;
	add.s64 	%rd733, %rd2732, 1;
	add.s64 	%rd734, %rd2732, 2;
	add.s64 	%rd735, %rd2732, 3;
	add.s64 	%rd736, %rd2732, 4;
	add.s64 	%rd737, %rd2732, 5;
	add.s64 	%rd738, %rd2732, 6;
	add.s64 	%rd739, %rd2732, 7;
	mov.b64 	%rd6261, 0;
	mov.u32 	%r20, %ctaid.x;
	mov.u32 	%r21, %tid.x;
	mad.lo.s32 	%r22, %r1, %r20, %r21;
$L__BB20_958:
	.pragma "nounroll";
	ld.param.u64 	%rd5999, [im2col_param_13];
	ld.param.u64 	%rd5990, [im2col_param_12];
	ld.param.u64 	%rd5972, [im2col_param_2];
	ld.param.u64 	%rd5953, [im2col_param_0];
	shl.b64 	%rd2760, %rd2731, 1;
	sub.s64 	%rd2761, %rd16, %rd2760;
	and.b64  	%rd2762, %rd2761, 7;
	setp.eq.s64 	%p9, %rd2762, 0;
	cvt.u64.u32 	%rd2763, %r22;
	mad.lo.s64 	%rd2764, %rd6261, %rd3, %rd2763;
	mad.lo.s64 	%rd2765, %rd2764, %rd5953, %rd24;
	mad.lo.s64 	%rd741, %rd2765, %rd2728, %rd25;
	mad.lo.s64 	%rd2766, %rd2764, %rd5972, %rd6028;
	mad.lo.s64 	%rd2767, %rd2766, %rd2730, %rd6029;
	mad.lo.s64 	%rd2768, %rd2767, %rd16, %rd2732;
	mad.lo.s64 	%rd2769, %rd2768, %rd6026, %rd2768;
	add.s64 	%rd2770, %rd2769, %rd5999;
	cvta.to.global.u64 	%rd2771, %rd5990;
	shl.b64 	%rd2772, %rd2770, 2;
	add.s64 	%rd6573, %rd2771, %rd2772;
	mov.u64 	%rd6570, %rd2731;
	@%p9 bra 	$L__BB20_971;
	mov.b64 	%rd6565, 0;
	mov.u64 	%rd6570, %rd2731;
$L__BB20_960:
	.pragma "nounroll";
	setp.eq.s64 	%p10, %rd732, 0;
	mad.lo.s64 	%rd6567, %rd27, %rd6570, %rd28;
	mov.u64 	%rd6566, %rd2732;
	@%p10 bra 	$L__BB20_968;
	setp.eq.s64 	%p11, %rd732, 1;
	add.s64 	%rd2774, %rd741, %rd6567;
	shl.b64 	%rd2775, %rd2774, 2;
	add.s64 	%rd2280, %rd2, %rd2775;
	ld.global.f32 	%f1, [%rd2280];
	shl.b64 	%rd2776, %rd2732, 2;
	add.s64 	%rd2281, %rd6573, %rd2776;
	st.global.f32 	[%rd2281], %f1;
	add.s64 	%rd6567, %rd6567, %rd2734;
	mov.u64 	%rd6566, %rd733;
	@%p11 bra 	$L__BB20_968;
	setp.eq.s64 	%p12, %rd732, 2;
	shl.b64 	%rd2283, %rd2734, 2;
	add.s64 	%rd2284, %rd2280, %rd2283;
	ld.global.f32 	%f2, [%rd2284];
	st.global.f32 	[%rd2281+4], %f2;
	add.s64 	%rd6567, %rd6567, %rd2734;
	mov.u64 	%rd6566, %rd734;
	@%p12 bra 	$L__BB20_968;
	setp.eq.s64 	%p13, %rd732, 3;
	add.s64 	%rd2286, %rd2284, %rd2283;
	ld.global.f32 	%f3, [%rd2286];
	st.global.f32 	[%rd2281+8], %f3;
	add.s64 	%rd6567, %rd6567, %rd2734;
	mov.u64 	%rd6566, %rd735;
	@%p13 bra 	$L__BB20_968;
	setp.eq.s64 	%p14, %rd732, 4;
	add.s64 	%rd2288, %rd2286, %rd2283;
	ld.global.f32 	%f4, [%rd2288];
	st.global.f32 	[%rd2281+12], %f4;
	add.s64 	%rd6567, %rd6567, %rd2734;
	mov.u64 	%rd6566, %rd736;
	@%p14 bra 	$L__BB20_968;
	setp.eq.s64 	%p15, %rd732, 5;
	add.s64 	%rd2290, %rd2288, %rd2283;
	ld.global.f32 	%f5, [%rd2290];
	st.global.f32 	[%rd2281+16], %f5;
	add.s64 	%rd6567, %rd6567, %rd2734;
	mov.u64 	%rd6566, %rd737;
	@%p15 bra 	$L__BB20_968;
	setp.eq.s64 	%p16, %rd732, 6;
	add.s64 	%rd2292, %rd2290, %rd2283;
	ld.global.f32 	%f6, [%rd2292];
	st.global.f32 	[%rd2281+20], %f6;
	add.s64 	%rd6567, %rd6567, %rd2734;
	mov.u64 	%rd6566, %rd738;
	@%p16 bra 	$L__BB20_968;
	add.s64 	%rd2777, %rd2292, %rd2283;
	ld.global.f32 	%f7, [%rd2777];
	st.global.f32 	[%rd2281+24], %f7;
	add.s64 	%rd6567, %rd6567, %rd2734;
	mov.u64 	%rd6566, %rd739;
$L__BB20_968:
	setp.lt.u64 	%p17, %rd730, 7;
	@%p17 bra 	$L__BB20_970;
$L__BB20_969:
	.pragma "nounroll";
	add.s64 	%rd2778, %rd741, %rd6567;
	shl.b64 	%rd2779, %rd2778, 2;
	add.s64 	%rd2780, %rd2, %rd2779;
	ld.global.f32 	%f8, [%rd2780];
	shl.b64 	%rd2781, %rd6566, 2;
	add.s64 	%rd2782, %rd6573, %rd2781;
	st.global.f32 	[%rd2782], %f8;
	shl.b64 	%rd2783, %rd2734, 2;
	add.s64 	%rd2784, %rd2780, %rd2783;
	ld.global.f32 	%f9, [%rd2784];
	st.global.f32 	[%rd2782+4], %f9;
	add.s64 	%rd2785, %rd2784, %rd2783;
	ld.global.f32 	%f10, [%rd2785];
	st.global.f32 	[%rd2782+8], %f10;
	add.s64 	%rd2786, %rd2785, %rd2783;
	ld.global.f32 	%f11, [%rd2786];
	st.global.f32 	[%rd2782+12], %f11;
	add.s64 	%rd2787, %rd2786, %rd2783;
	ld.global.f32 	%f12, [%rd2787];
	st.global.f32 	[%rd2782+16], %f12;
	add.s64 	%rd2788, %rd2787, %rd2783;
	ld.global.f32 	%f13, [%rd2788];
	st.global.f32 	[%rd2782+20], %f13;
	add.s64 	%rd2789, %rd2788, %rd2783;
	ld.global.f32 	%f14, [%rd2789];
	st.global.f32 	[%rd2782+24], %f14;
	add.s64 	%rd2790, %rd2789, %rd2783;
	ld.global.f32 	%f15, [%rd2790];
	st.global.f32 	[%rd2782+28], %f15;
	shl.b64 	%rd2791, %rd2734, 3;
	add.s64 	%rd6567, %rd2791, %rd6567;
	add.s64 	%rd6566, %rd6566, 8;
	setp.ne.s64 	%p18, %rd6566, %rd29;
	@%p18 bra 	$L__BB20_969;
$L__BB20_970:
	shl.b64 	%rd2792, %rd6026, 2;
	add.s64 	%rd2793, %rd6573, %rd2792;
	add.s64 	%rd6573, %rd2793, 4;
	add.s64 	%rd6570, %rd6570, 1;
	add.s64 	%rd6565, %rd6565, 1;
	shl.b64 	%rd2794, %rd2731, 1;
	sub.s64 	%rd2795, %rd16, %rd2794;
	and.b64  	%rd2796, %rd2795, 7;
	setp.ne.s64 	%p19, %rd6565, %rd2796;
	@%p19 bra 	$L__BB20_960;
$L__BB20_971:
	setp.lt.u64 	%p20, %rd731, 7;
	@%p20 bra 	$L__BB20_972;
	bra.uni 	$L__BB20_1808;
$L__BB20_972:
	ld.param.u64 	%rd6000, [im2col_param_13];
	ld.param.u64 	%rd5991, [im2col_param_12];
	ld.param.u64 	%rd5973, [im2col_param_2];
	ld.param.u64 	%rd5954, [im2col_param_0];
	shl.b64 	%rd2961, %rd2731, 1;
	sub.s64 	%rd2962, %rd16, %rd2961;
	and.b64  	%rd2963, %rd2962, 7;
	setp.eq.s64 	%p94, %rd2963, 0;
	cvt.u64.u32 	%rd2964, %r22;
	mad.lo.s64 	%rd2965, %rd6261, %rd3, %rd2964;
	add.s64 	%rd2966, %rd2965, %rd3;
	mad.lo.s64 	%rd2967, %rd2966, %rd5954, %rd24;
	mad.lo.s64 	%rd2493, %rd2967, %rd2728, %rd25;
	mad.lo.s64 	%rd2968, %rd2966, %rd5973, %rd6028;
	mad.lo.s64 	%rd2969, %rd2968, %rd2730, %rd6029;
	mad.lo.s64 	%rd2970, %rd2969, %rd16, %rd2732;
	mad.lo.s64 	%rd2971, %rd2970, %rd6026, %rd2970;
	add.s64 	%rd2972, %rd2971, %rd6000;
	cvta.to.global.u64 	%rd2973, %rd5991;
	shl.b64 	%rd2974, %rd2972, 2;
	add.s64 	%rd6270, %rd2973, %rd2974;
	mov.u64 	%rd6269, %rd2731;
	@%p94 bra 	$L__BB20_985;
	mov.b64 	%rd6264, 0;
	mov.u64 	%rd6269, %rd2731;
$L__BB20_974:
	.pragma "nounroll";
	setp.eq.s64 	%p95, %rd732, 0;
	mad.lo.s64 	%rd6266, %rd27, %rd6269, %rd28;
	mov.u64 	%rd6265, %rd2732;
	@%p95 bra 	$L__BB20_982;
	setp.eq.s64 	%p96, %rd732, 1;
	add.s64 	%rd2976, %rd2493, %rd6266;
	shl.b64 	%rd2977, %rd2976, 2;
	add.s64 	%rd747, %rd2, %rd2977;
	ld.global.f32 	%f136, [%rd747];
	shl.b64 	%rd2978, %rd2732, 2;
	add.s64 	%rd748, %rd6270, %rd2978;
	st.global.f32 	[%rd748], %f136;
	add.s64 	%rd6266, %rd6266, %rd2734;
	mov.u64 	%rd6265, %rd733;
	@%p96 bra 	$L__BB20_982;
	setp.eq.s64 	%p97, %rd732, 2;
	shl.b64 	%rd750, %rd2734, 2;
	add.s64 	%rd751, %rd747, %rd750;
	ld.global.f32 	%f137, [%rd751];
	st.global.f32 	[%rd748+4], %f137;
	add.s64 	%rd6266, %rd6266, %rd2734;
	mov.u64 	%rd6265, %rd734;
	@%p97 bra 	$L__BB20_982;
	setp.eq.s64 	%p98, %rd732, 3;
	add.s64 	%rd753, %rd751, %rd750;
	ld.global.f32 	%f138, [%rd753];
	st.global.f32 	[%rd748+8], %f138;
	add.s64 	%rd6266, %rd6266, %rd2734;
	mov.u64 	%rd6265, %rd735;
	@%p98 bra 	$L__BB20_982;
	setp.eq.s64 	%p99, %rd732, 4;
	add.s64 	%rd755, %rd753, %rd750;
	ld.global.f32 	%f139, [%rd755];
	st.global.f32 	[%rd748+12], %f139;
	add.s64 	%rd6266, %rd6266, %rd2734;
	mov.u64 	%rd6265, %rd736;
	@%p99 bra 	$L__BB20_982;
	setp.eq.s64 	%p100, %rd732, 5;
	add.s64 	%rd757, %rd755, %rd750;
	ld.global.f32 	%f140, [%rd757];
	st.global.f32 	[%rd748+16], %f140;
	add.s64 	%rd6266, %rd6266, %rd2734;
	mov.u64 	%rd6265, %rd737;
	@%p100 bra 	$L__BB20_982;
	setp.eq.s64 	%p101, %rd732, 6;
	add.s64 	%rd759, %rd757, %rd750;
	ld.global.f32 	%f141, [%rd759];
	st.global.f32 	[%rd748+20], %f141;
	add.s64 	%rd6266, %rd6266, %rd2734;
	mov.u64 	%rd6265, %rd738;
	@%p101 bra 	$L__BB20_982;
	add.s64 	%rd2979, %rd759, %rd750;
	ld.global.f32 	%f142, [%rd2979];
	st.global.f32 	[%rd748+24], %f142;
	add.s64 	%rd6266, %rd6266, %rd2734;
	mov.u64 	%rd6265, %rd739;
$L__BB20_982:
	setp.lt.u64 	%p102, %rd730, 7;
	@%p102 bra 	$L__BB20_984;
$L__BB20_983:
	.pragma "nounroll";
	add.s64 	%rd2980, %rd2493, %rd6266;
	shl.b64 	%rd2981, %rd2980, 2;
	add.s64 	%rd2982, %rd2, %rd2981;
	ld.global.f32 	%f143, [%rd2982];
	shl.b64 	%rd2983, %rd6265, 2;
	add.s64 	%rd2984, %rd6270, %rd2983;
	st.global.f32 	[%rd2984], %f143;
	shl.b64 	%rd2985, %rd2734, 2;
	add.s64 	%rd2986, %rd2982, %rd2985;
	ld.global.f32 	%f144, [%rd2986];
	st.global.f32 	[%rd2984+4], %f144;
	add.s64 	%rd2987, %rd2986, %rd2985;
	ld.global.f32 	%f145, [%rd2987];
	st.global.f32 	[%rd2984+8], %f145;
	add.s64 	%rd2988, %rd2987, %rd2985;
	ld.global.f32 	%f146, [%rd2988];
	st.global.f32 	[%rd2984+12], %f146;
	add.s64 	%rd2989, %rd2988, %rd2985;
	ld.global.f32 	%f147, [%rd2989];
	st.global.f32 	[%rd2984+16], %f147;
	add.s64 	%rd2990, %rd2989, %rd2985;
	ld.global.f32 	%f148, [%rd2990];
	st.global.f32 	[%rd2984+20], %f148;
	add.s64 	%rd2991, %rd2990, %rd2985;
	ld.global.f32 	%f149, [%rd2991];
	st.global.f32 	[%rd2984+24], %f149;
	add.s64 	%rd2992, %rd2991, %rd2985;
	ld.global.f32 	%f150, [%rd2992];
	st.global.f32 	[%rd2984+28], %f150;
	shl.b64 	%rd2993, %rd2734, 3;
	add.s64 	%rd6266, %rd2993, %rd6266;
	add.s64 	%rd6265, %rd6265, 8;
	setp.ne.s64 	%p103, %rd6265, %rd29;
	@%p103 bra 	$L__BB20_983;
$L__BB20_984:
	shl.b64 	%rd2994, %rd6026, 2;
	add.s64 	%rd2995, %rd6270, %rd2994;
	add.s64 	%rd6270, %rd2995, 4;
	add.s64 	%rd6269, %rd6269, 1;
	add.s64 	%rd6264, %rd6264, 1;
	shl.b64 	%rd2996, %rd2731, 1;
	sub.s64 	%rd2997, %rd16, %rd2996;
	and.b64  	%rd2998, %rd2997, 7;
	setp.ne.s64 	%p104, %rd6264, %rd2998;
	@%p104 bra 	$L__BB20_974;
$L__BB20_985:
	@%p20 bra 	$L__BB20_1067;
$L__BB20_986:
	.pragma "nounroll";
	setp.eq.s64 	%p106, %rd732, 0;
	mad.lo.s64 	%rd775, %rd27, %rd6269, %rd28;
	mov.u64 	%rd6273, %rd2732;
	mov.u64 	%rd6274, %rd775;
	@%p106 bra 	$L__BB20_994;
	setp.eq.s64 	%p107, %rd732, 1;
	add.s64 	%rd2999, %rd2493, %rd775;
	shl.b64 	%rd3000, %rd2999, 2;
	add.s64 	%rd776, %rd2, %rd3000;
	ld.global.f32 	%f151, [%rd776];
	shl.b64 	%rd3001, %rd2732, 2;
	add.s64 	%rd777, %rd6270, %rd3001;
	st.global.f32 	[%rd777], %f151;
	add.s64 	%rd6274, %rd775, %rd2734;
	mov.u64 	%rd6273, %rd733;
	@%p107 bra 	$L__BB20_994;
	setp.eq.s64 	%p108, %rd732, 2;
	shl.b64 	%rd779, %rd2734, 2;
	add.s64 	%rd780, %rd776, %rd779;
	ld.global.f32 	%f152, [%rd780];
	st.global.f32 	[%rd777+4], %f152;
	add.s64 	%rd6274, %rd6274, %rd2734;
	mov.u64 	%rd6273, %rd734;
	@%p108 bra 	$L__BB20_994;
	setp.eq.s64 	%p109, %rd732, 3;
	add.s64 	%rd782, %rd780, %rd779;
	ld.global.f32 	%f153, [%rd782];
	st.global.f32 	[%rd777+8], %f153;
	add.s64 	%rd6274, %rd6274, %rd2734;
	mov.u64 	%rd6273, %rd735;
	@%p109 bra 	$L__BB20_994;
	setp.eq.s64 	%p110, %rd732, 4;
	add.s64 	%rd784, %rd782, %rd779;
	ld.global.f32 	%f154, [%rd784];
	st.global.f32 	[%rd777+12], %f154;
	add.s64 	%rd6274, %rd6274, %rd2734;
	mov.u64 	%rd6273, %rd736;
	@%p110 bra 	$L__BB20_994;
	setp.eq.s64 	%p111, %rd732, 5;
	add.s64 	%rd786, %rd784, %rd779;
	ld.global.f32 	%f155, [%rd786];
	st.global.f32 	[%rd777+16], %f155;
	add.s64 	%rd6274, %rd6274, %rd2734;
	mov.u64 	%rd6273, %rd737;
	@%p111 bra 	$L__BB20_994;
	setp.eq.s64 	%p112, %rd732, 6;
	add.s64 	%rd788, %rd786, %rd779;
	ld.global.f32 	%f156, [%rd788];
	st.global.f32 	[%rd777+20], %f156;
	add.s64 	%rd6274, %rd6274, %rd2734;
	mov.u64 	%rd6273, %rd738;
	@%p112 bra 	$L__BB20_994;
	add.s64 	%rd3002, %rd788, %rd779;
	ld.global.f32 	%f157, [%rd3002];
	st.global.f32 	[%rd777+24], %f157;
	add.s64 	%rd6274, %rd6274, %rd2734;
	mov.u64 	%rd6273, %rd739;
$L__BB20_994:
	setp.lt.u64 	%p113, %rd730, 7;
	@%p113 bra 	$L__BB20_996;
$L__BB20_995:
	.pragma "nounroll";
	add.s64 	%rd3003, %rd2493, %rd6274;
	shl.b64 	%rd3004, %rd3003, 2;
	add.s64 	%rd3005, %rd2, %rd3004;
	ld.global.f32 	%f158, [%rd3005];
	shl.b64 	%rd3006, %rd6273, 2;
	add.s64 	%rd3007, %rd6270, %rd3006;
	st.global.f32 	[%rd3007], %f158;
	shl.b64 	%rd3008, %rd2734, 2;
	add.s64 	%rd3009, %rd3005, %rd3008;
	ld.global.f32 	%f159, [%rd3009];
	st.global.f32 	[%rd3007+4], %f159;
	add.s64 	%rd3010, %rd3009, %rd3008;
	ld.global.f32 	%f160, [%rd3010];
	st.global.f32 	[%rd3007+8], %f160;
	add.s64 	%rd3011, %rd3010, %rd3008;
	ld.global.f32 	%f161, [%rd3011];
	st.global.f32 	[%rd3007+12], %f161;
	add.s64 	%rd3012, %rd3011, %rd3008;
	ld.global.f32 	%f162, [%rd3012];
	st.global.f32 	[%rd3007+16], %f162;
	add.s64 	%rd3013, %rd3012, %rd3008;
	ld.global.f32 	%f163, [%rd3013];
	st.global.f32 	[%rd3007+20], %f163;
	add.s64 	%rd3014, %rd3013, %rd3008;
	ld.global.f32 	%f164, [%rd3014];
	st.global.f32 	[%rd3007+24], %f164;
	add.s64 	%rd3015, %rd3014, %rd3008;
	ld.global.f32 	%f165, [%rd3015];
	st.global.f32 	[%rd3007+28], %f165;
	shl.b64 	%rd3016, %rd2734, 3;
	add.s64 	%rd6274, %rd3016, %rd6274;
	add.s64 	%rd6273, %rd6273, 8;
	setp.ne.s64 	%p114, %rd6273, %rd29;
	@%p114 bra 	$L__BB20_995;
$L__BB20_996:
	shl.b64 	%rd3017, %rd6026, 2;
	add.s64 	%rd797, %rd6270, %rd3017;
	add.s64 	%rd798, %rd775, %rd27;
	mov.u64 	%rd6277, %rd2732;
	mov.u64 	%rd6278, %rd798;
	@%p106 bra 	$L__BB20_1004;
	setp.eq.s64 	%p116, %rd732, 1;
	add.s64 	%rd3018, %rd2493, %rd798;
	shl.b64 	%rd3019, %rd3018, 2;
	add.s64 	%rd799, %rd2, %rd3019;
	ld.global.f32 	%f166, [%rd799];
	shl.b64 	%rd3020, %rd2732, 2;
	add.s64 	%rd800, %rd797, %rd3020;
	st.global.f32 	[%rd800+4], %f166;
	add.s64 	%rd6278, %rd798, %rd2734;
	mov.u64 	%rd6277, %rd733;
	@%p116 bra 	$L__BB20_1004;
	setp.eq.s64 	%p117, %rd732, 2;
	shl.b64 	%rd802, %rd2734, 2;
	add.s64 	%rd803, %rd799, %rd802;
	ld.global.f32 	%f167, [%rd803];
	st.global.f32 	[%rd800+8], %f167;
	add.s64 	%rd6278, %rd6278, %rd2734;
	mov.u64 	%rd6277, %rd734;
	@%p117 bra 	$L__BB20_1004;
	setp.eq.s64 	%p118, %rd732, 3;
	add.s64 	%rd805, %rd803, %rd802;
	ld.global.f32 	%f168, [%rd805];
	st.global.f32 	[%rd800+12], %f168;
	add.s64 	%rd6278, %rd6278, %rd2734;
	mov.u64 	%rd6277, %rd735;
	@%p118 bra 	$L__BB20_1004;
	setp.eq.s64 	%p119, %rd732, 4;
	add.s64 	%rd807, %rd805, %rd802;
	ld.global.f32 	%f169, [%rd807];
	st.global.f32 	[%rd800+16], %f169;
	add.s64 	%rd6278, %rd6278, %rd2734;
	mov.u64 	%rd6277, %rd736;
	@%p119 bra 	$L__BB20_1004;
	setp.eq.s64 	%p120, %rd732, 5;
	add.s64 	%rd809, %rd807, %rd802;
	ld.global.f32 	%f170, [%rd809];
	st.global.f32 	[%rd800+20], %f170;
	add.s64 	%rd6278, %rd6278, %rd2734;
	mov.u64 	%rd6277, %rd737;
	@%p120 bra 	$L__BB20_1004;
	setp.eq.s64 	%p121, %rd732, 6;
	add.s64 	%rd811, %rd809, %rd802;
	ld.global.f32 	%f171, [%rd811];
	st.global.f32 	[%rd800+24], %f171;
	add.s64 	%rd6278, %rd6278, %rd2734;
	mov.u64 	%rd6277, %rd738;
	@%p121 bra 	$L__BB20_1004;
	add.s64 	%rd3021, %rd811, %rd802;
	ld.global.f32 	%f172, [%rd3021];
	st.global.f32 	[%rd800+28], %f172;
	add.s64 	%rd6278, %rd6278, %rd2734;
	mov.u64 	%rd6277, %rd739;
$L__BB20_1004:
	@%p113 bra 	$L__BB20_1006;
$L__BB20_1005:
	.pragma "nounroll";
	add.s64 	%rd3022, %rd2493, %rd6278;
	shl.b64 	%rd3023, %rd3022, 2;
	add.s64 	%rd3024, %rd2, %rd3023;
	ld.global.f32 	%f173, [%rd3024];
	shl.b64 	%rd3025, %rd6277, 2;
	add.s64 	%rd3026, %rd797, %rd3025;
	st.global.f32 	[%rd3026+4], %f173;
	shl.b64 	%rd3027, %rd2734, 2;
	add.s64 	%rd3028, %rd3024, %rd3027;
	ld.global.f32 	%f174, [%rd3028];
	st.global.f32 	[%rd3026+8], %f174;
	add.s64 	%rd3029, %rd3028, %rd3027;
	ld.global.f32 	%f175, [%rd3029];
	st.global.f32 	[%rd3026+12], %f175;
	add.s64 	%rd3030, %rd3029, %rd3027;
	ld.global.f32 	%f176, [%rd3030];
	st.global.f32 	[%rd3026+16], %f176;
	add.s64 	%rd3031, %rd3030, %rd3027;
	ld.global.f32 	%f177, [%rd3031];
	st.global.f32 	[%rd3026+20], %f177;
	add.s64 	%rd3032, %rd3031, %rd3027;
	ld.global.f32 	%f178, [%rd3032];
	st.global.f32 	[%rd3026+24], %f178;
	add.s64 	%rd3033, %rd3032, %rd3027;
	ld.global.f32 	%f179, [%rd3033];
	st.global.f32 	[%rd3026+28], %f179;
	add.s64 	%rd3034, %rd3033, %rd3027;
	ld.global.f32 	%f180, [%rd3034];
	st.global.f32 	[%rd3026+32], %f180;
	shl.b64 	%rd3035, %rd2734, 3;
	add.s64 	%rd6278, %rd3035, %rd6278;
	add.s64 	%rd6277, %rd6277, 8;
	setp.ne.s64 	%p123, %rd6277, %rd29;
	@%p123 bra 	$L__BB20_1005;
$L__BB20_1006:
	shl.b64 	%rd3036, %rd6026, 2;
	add.s64 	%rd3037, %rd797, %rd3036;
	add.s64 	%rd820, %rd3037, 4;
	add.s64 	%rd821, %rd798, %rd27;
	mov.u64 	%rd6281, %rd2732;
	mov.u64 	%rd6282, %rd821;
	@%p106 bra 	$L__BB20_1014;
	setp.eq.s64 	%p125, %rd732, 1;
	add.s64 	%rd3038, %rd2493, %rd821;
	shl.b64 	%rd3039, %rd3038, 2;
	add.s64 	%rd822, %rd2, %rd3039;
	ld.global.f32 	%f181, [%rd822];
	shl.b64 	%rd3040, %rd2732, 2;
	add.s64 	%rd823, %rd820, %rd3040;
	st.global.f32 	[%rd823+4], %f181;
	add.s64 	%rd6282, %rd821, %rd2734;
	mov.u64 	%rd6281, %rd733;
	@%p125 bra 	$L__BB20_1014;
	setp.eq.s64 	%p126, %rd732, 2;
	shl.b64 	%rd825, %rd2734, 2;
	add.s64 	%rd826, %rd822, %rd825;
	ld.global.f32 	%f182, [%rd826];
	st.global.f32 	[%rd823+8], %f182;
	add.s64 	%rd6282, %rd6282, %rd2734;
	mov.u64 	%rd6281, %rd734;
	@%p126 bra 	$L__BB20_1014;
	setp.eq.s64 	%p127, %rd732, 3;
	add.s64 	%rd828, %rd826, %rd825;
	ld.global.f32 	%f183, [%rd828];
	st.global.f32 	[%rd823+12], %f183;
	add.s64 	%rd6282, %rd6282, %rd2734;
	mov.u64 	%rd6281, %rd735;
	@%p127 bra 	$L__BB20_1014;
	setp.eq.s64 	%p128, %rd732, 4;
	add.s64 	%rd830, %rd828, %rd825;
	ld.global.f32 	%f184, [%rd830];
	st.global.f32 	[%rd823+16], %f184;
	add.s64 	%rd6282, %rd6282, %rd2734;
	mov.u64 	%rd6281, %rd736;
	@%p128 bra 	$L__BB20_1014;
	setp.eq.s64 	%p129, %rd732, 5;
	add.s64 	%rd832, %rd830, %rd825;
	ld.global.f32 	%f185, [%rd832];
	st.global.f32 	[%rd823+20], %f185;
	add.s64 	%rd6282, %rd6282, %rd2734;
	mov.u64 	%rd6281, %rd737;
	@%p129 bra 	$L__BB20_1014;
	setp.eq.s64 	%p130, %rd732, 6;
	add.s64 	%rd834, %rd832, %rd825;
	ld.global.f32 	%f186, [%rd834];
	st.global.f32 	[%rd823+24], %f186;
	add.s64 	%rd6282, %rd6282, %rd2734;
	mov.u64 	%rd6281, %rd738;
	@%p130 bra 	$L__BB20_1014;
	add.s64 	%rd3041, %rd834, %rd825;
	ld.global.f32 	%f187, [%rd3041];
	st.global.f32 	[%rd823+28], %f187;
	add.s64 	%rd6282, %rd6282, %rd2734;
	mov.u64 	%rd6281, %rd739;
$L__BB20_1014:
	@%p113 bra 	$L__BB20_1016;
$L__BB20_1015:
	.pragma "nounroll";
	add.s64 	%rd3042, %rd2493, %rd6282;
	shl.b64 	%rd3043, %rd3042, 2;
	add.s64 	%rd3044, %rd2, %rd3043;
	ld.global.f32 	%f188, [%rd3044];
	shl.b64 	%rd3045, %rd6281, 2;
	add.s64 	%rd3046, %rd820, %rd3045;
	st.global.f32 	[%rd3046+4], %f188;
	shl.b64 	%rd3047, %rd2734, 2;
	add.s64 	%rd3048, %rd3044, %rd3047;
	ld.global.f32 	%f189, [%rd3048];
	st.global.f32 	[%rd3046+8], %f189;
	add.s64 	%rd3049, %rd3048, %rd3047;
	ld.global.f32 	%f190, [%rd3049];
	st.global.f32 	[%rd3046+12], %f190;
	add.s64 	%rd3050, %rd3049, %rd3047;
	ld.global.f32 	%f191, [%rd3050];
	st.global.f32 	[%rd3046+16], %f191;
	add.s64 	%rd3051, %rd3050, %rd3047;
	ld.global.f32 	%f192, [%rd3051];
	st.global.f32 	[%rd3046+20], %f192;
	add.s64 	%rd3052, %rd3051, %rd3047;
	ld.global.f32 	%f193, [%rd3052];
	st.global.f32 	[%rd3046+24], %f193;
	add.s64 	%rd3053, %rd3052, %rd3047;
	ld.global.f32 	%f194, [%rd3053];
	st.global.f32 	[%rd3046+28], %f194;
	add.s64 	%rd3054, %rd3053, %rd3047;
	ld.global.f32 	%f195, [%rd3054];
	st.global.f32 	[%rd3046+32], %f195;
	shl.b64 	%rd3055, %rd2734, 3;
	add.s64 	%rd6282, %rd3055, %rd6282;
	add.s64 	%rd6281, %rd6281, 8;
	setp.ne.s64 	%p132, %rd6281, %rd29;
	@%p132 bra 	$L__BB20_1015;
$L__BB20_1016:
	shl.b64 	%rd3056, %rd6026, 2;
	add.s64 	%rd3057, %rd820, %rd3056;
	add.s64 	%rd843, %rd3057, 4;
	add.s64 	%rd844, %rd821, %rd27;
	mov.u64 	%rd6285, %rd2732;
	mov.u64 	%rd6286, %rd844;
	@%p106 bra 	$L__BB20_1024;
	setp.eq.s64 	%p134, %rd732, 1;
	add.s64 	%rd3058, %rd2493, %rd844;
	shl.b64 	%rd3059, %rd3058, 2;
	add.s64 	%rd845, %rd2, %rd3059;
	ld.global.f32 	%f196, [%rd845];
	shl.b64 	%rd3060, %rd2732, 2;
	add.s64 	%rd846, %rd843, %rd3060;
	st.global.f32 	[%rd846+4], %f196;
	add.s64 	%rd6286, %rd844, %rd2734;
	mov.u64 	%rd6285, %rd733;
	@%p134 bra 	$L__BB20_1024;
	setp.eq.s64 	%p135, %rd732, 2;
	shl.b64 	%rd848, %rd2734, 2;
	add.s64 	%rd849, %rd845, %rd848;
	ld.global.f32 	%f197, [%rd849];
	st.global.f32 	[%rd846+8], %f197;
	add.s64 	%rd6286, %rd6286, %rd2734;
	mov.u64 	%rd6285, %rd734;
	@%p135 bra 	$L__BB20_1024;
	setp.eq.s64 	%p136, %rd732, 3;
	add.s64 	%rd851, %rd849, %rd848;
	ld.global.f32 	%f198, [%rd851];
	st.global.f32 	[%rd846+12], %f198;
	add.s64 	%rd6286, %rd6286, %rd2734;
	mov.u64 	%rd6285, %rd735;
	@%p136 bra 	$L__BB20_1024;
	setp.eq.s64 	%p137, %rd732, 4;
	add.s64 	%rd853, %rd851, %rd848;
	ld.global.f32 	%f199, [%rd853];
	st.global.f32 	[%rd846+16], %f199;
	add.s64 	%rd6286, %rd6286, %rd2734;
	mov.u64 	%rd6285, %rd736;
	@%p137 bra 	$L__BB20_1024;
	setp.eq.s64 	%p138, %rd732, 5;
	add.s64 	%rd855, %rd853, %rd848;
	ld.global.f32 	%f200, [%rd855];
	st.global.f32 	[%rd846+20], %f200;
	add.s64 	%rd6286, %rd6286, %rd2734;
	mov.u64 	%rd6285, %rd737;
	@%p138 bra 	$L__BB20_1024;
	setp.eq.s64 	%p139, %rd732, 6;
	add.s64 	%rd857, %rd855, %rd848;
	ld.global.f32 	%f201, [%rd857];
	st.global.f32 	[%rd846+24], %f201;
	add.s64 	%rd6286, %rd6286, %rd2734;
	mov.u64 	%rd6285, %rd738;
	@%p139 bra 	$L__BB20_1024;
	add.s64 	%rd3061, %rd857, %rd848;
	ld.global.f32 	%f202, [%rd3061];
	st.global.f32 	[%rd846+28], %f202;
	add.s64 	%rd6286, %rd6286, %rd2734;
	mov.u64 	%rd6285, %rd739;
$L__BB20_1024:
	@%p113 bra 	$L__BB20_1026;
$L__BB20_1025:
	.pragma "nounroll";
	add.s64 	%rd3062, %rd2493, %rd6286;
	shl.b64 	%rd3063, %rd3062, 2;
	add.s64 	%rd3064, %rd2, %rd3063;
	ld.global.f32 	%f203, [%rd3064];
	shl.b64 	%rd3065, %rd6285, 2;
	add.s64 	%rd3066, %rd843, %rd3065;
	st.global.f32 	[%rd3066+4], %f203;
	shl.b64 	%rd3067, %rd2734, 2;
	add.s64 	%rd3068, %rd3064, %rd3067;
	ld.global.f32 	%f204, [%rd3068];
	st.global.f32 	[%rd3066+8], %f204;
	add.s64 	%rd3069, %rd3068, %rd3067;
	ld.global.f32 	%f205, [%rd3069];
	st.global.f32 	[%rd3066+12], %f205;
	add.s64 	%rd3070, %rd3069, %rd3067;
	ld.global.f32 	%f206, [%rd3070];
	st.global.f32 	[%rd3066+16], %f206;
	add.s64 	%rd3071, %rd3070, %rd3067;
	ld.global.f32 	%f207, [%rd3071];
	st.global.f32 	[%rd3066+20], %f207;
	add.s64 	%rd3072, %rd3071, %rd3067;
	ld.global.f32 	%f208, [%rd3072];
	st.global.f32 	[%rd3066+24], %f208;
	add.s64 	%rd3073, %rd3072, %rd3067;
	ld.global.f32 	%f209, [%rd3073];
	st.global.f32 	[%rd3066+28], %f209;
	add.s64 	%rd3074, %rd3073, %rd3067;
	ld.global.f32 	%f210, [%rd3074];
	st.global.f32 	[%rd3066+32], %f210;
	shl.b64 	%rd3075, %rd2734, 3;
	add.s64 	%rd6286, %rd3075, %rd6286;
	add.s64 	%rd6285, %rd6285, 8;
	setp.ne.s64 	%p141, %rd6285, %rd29;
	@%p141 bra 	$L__BB20_1025;
$L__BB20_1026:
	shl.b64 	%rd3076, %rd6026, 2;
	add.s64 	%rd3077, %rd843, %rd3076;
	add.s64 	%rd866, %rd3077, 4;
	add.s64 	%rd867, %rd844, %rd27;
	mov.u64 	%rd6289, %rd2732;
	mov.u64 	%rd6290, %rd867;
	@%p106 bra 	$L__BB20_1034;
	setp.eq.s64 	%p143, %rd732, 1;
	add.s64 	%rd3078, %rd2493, %rd867;
	shl.b64 	%rd3079, %rd3078, 2;
	add.s64 	%rd868, %rd2, %rd3079;
	ld.global.f32 	%f211, [%rd868];
	shl.b64 	%rd3080, %rd2732, 2;
	add.s64 	%rd869, %rd866, %rd3080;
	st.global.f32 	[%rd869+4], %f211;
	add.s64 	%rd6290, %rd867, %rd2734;
	mov.u64 	%rd6289, %rd733;
	@%p143 bra 	$L__BB20_1034;
	setp.eq.s64 	%p144, %rd732, 2;
	shl.b64 	%rd871, %rd2734, 2;
	add.s64 	%rd872, %rd868, %rd871;
	ld.global.f32 	%f212, [%rd872];
	st.global.f32 	[%rd869+8], %f212;
	add.s64 	%rd6290, %rd6290, %rd2734;
	mov.u64 	%rd6289, %rd734;
	@%p144 bra 	$L__BB20_1034;
	setp.eq.s64 	%p145, %rd732, 3;
	add.s64 	%rd874, %rd872, %rd871;
	ld.global.f32 	%f213, [%rd874];
	st.global.f32 	[%rd869+12], %f213;
	add.s64 	%rd6290, %rd6290, %rd2734;
	mov.u64 	%rd6289, %rd735;
	@%p145 bra 	$L__BB20_1034;
	setp.eq.s64 	%p146, %rd732, 4;
	add.s64 	%rd876, %rd874, %rd871;
	ld.global.f32 	%f214, [%rd876];
	st.global.f32 	[%rd869+16], %f214;
	add.s64 	%rd6290, %rd6290, %rd2734;
	mov.u64 	%rd6289, %rd736;
	@%p146 bra 	$L__BB20_1034;
	setp.eq.s64 	%p147, %rd732, 5;
	add.s64 	%rd878, %rd876, %rd871;
	ld.global.f32 	%f215, [%rd878];
	st.global.f32 	[%rd869+20], %f215;
	add.s64 	%rd6290, %rd6290, %rd2734;
	mov.u64 	%rd6289, %rd737;
	@%p147 bra 	$L__BB20_1034;
	setp.eq.s64 	%p148, %rd732, 6;
	add.s64 	%rd880, %rd878, %rd871;
	ld.global.f32 	%f216, [%rd880];
	st.global.f32 	[%rd869+24], %f216;
	add.s64 	%rd6290, %rd6290, %rd2734;
	mov.u64 	%rd6289, %rd738;
	@%p148 bra 	$L__BB20_1034;
	add.s64 	%rd3081, %rd880, %rd871;
	ld.global.f32 	%f217, [%rd3081];
	st.global.f32 	[%rd869+28], %f217;
	add.s64 	%rd6290, %rd6290, %rd2734;
	mov.u64 	%rd6289, %rd739;
$L__BB20_1034:
	@%p113 bra 	$L__BB20_1036;
$L__BB20_1035:
	.pragma "nounroll";
	add.s64 	%rd3082, %rd2493, %rd6290;
	shl.b64 	%rd3083, %rd3082, 2;
	add.s64 	%rd3084, %rd2, %rd3083;
	ld.global.f32 	%f218, [%rd3084];
	shl.b64 	%rd3085, %rd6289, 2;
	add.s64 	%rd3086, %rd866, %rd3085;
	st.global.f32 	[%rd3086+4], %f218;
	shl.b64 	%rd3087, %rd2734, 2;
	add.s64 	%rd3088, %rd3084, %rd3087;
	ld.global.f32 	%f219, [%rd3088];
	st.global.f32 	[%rd3086+8], %f219;
	add.s64 	%rd3089, %rd3088, %rd3087;
	ld.global.f32 	%f220, [%rd3089];
	st.global.f32 	[%rd3086+12], %f220;
	add.s64 	%rd3090, %rd3089, %rd3087;
	ld.global.f32 	%f221, [%rd3090];
	st.global.f32 	[%rd3086+16], %f221;
	add.s64 	%rd3091, %rd3090, %rd3087;
	ld.global.f32 	%f222, [%rd3091];
	st.global.f32 	[%rd3086+20], %f222;
	add.s64 	%rd3092, %rd3091, %rd3087;
	ld.global.f32 	%f223, [%rd3092];
	st.global.f32 	[%rd3086+24], %f223;
	add.s64 	%rd3093, %rd3092, %rd3087;
	ld.global.f32 	%f224, [%rd3093];
	st.global.f32 	[%rd3086+28], %f224;
	add.s64 	%rd3094, %rd3093, %rd3087;
	ld.global.f32 	%f225, [%rd3094];
	st.global.f32 	[%rd3086+32], %f225;
	shl.b64 	%rd3095, %rd2734, 3;
	add.s64 	%rd6290, %rd3095, %rd6290;
	add.s64 	%rd6289, %rd6289, 8;
	setp.ne.s64 	%p150, %rd6289, %rd29;
	@%p150 bra 	$L__BB20_1035;
$L__BB20_1036:
	shl.b64 	%rd3096, %rd6026, 2;
	add.s64 	%rd3097, %rd866, %rd3096;
	add.s64 	%rd889, %rd3097, 4;
	add.s64 	%rd890, %rd867, %rd27;
	mov.u64 	%rd6293, %rd2732;
	mov.u64 	%rd6294, %rd890;
	@%p106 bra 	$L__BB20_1044;
	setp.eq.s64 	%p152, %rd732, 1;
	add.s64 	%rd3098, %rd2493, %rd890;
	shl.b64 	%rd3099, %rd3098, 2;
	add.s64 	%rd891, %rd2, %rd3099;
	ld.global.f32 	%f226, [%rd891];
	shl.b64 	%rd3100, %rd2732, 2;
	add.s64 	%rd892, %rd889, %rd3100;
	st.global.f32 	[%rd892+4], %f226;
	add.s64 	%rd6294, %rd890, %rd2734;
	mov.u64 	%rd6293, %rd733;
	@%p152 bra 	$L__BB20_1044;
	setp.eq.s64 	%p153, %rd732, 2;
	shl.b64 	%rd894, %rd2734, 2;
	add.s64 	%rd895, %rd891, %rd894;
	ld.global.f32 	%f227, [%rd895];
	st.global.f32 	[%rd892+8], %f227;
	add.s64 	%rd6294, %rd6294, %rd2734;
	mov.u64 	%rd6293, %rd734;
	@%p153 bra 	$L__BB20_1044;
	setp.eq.s64 	%p154, %rd732, 3;
	add.s64 	%rd897, %rd895, %rd894;
	ld.global.f32 	%f228, [%rd897];
	st.global.f32 	[%rd892+12], %f228;
	add.s64 	%rd6294, %rd6294, %rd2734;
	mov.u64 	%rd6293, %rd735;
	@%p154 bra 	$L__BB20_1044;
	setp.eq.s64 	%p155, %rd732, 4;
	add.s64 	%rd899, %rd897, %rd894;
	ld.global.f32 	%f229, [%rd899];
	st.global.f32 	[%rd892+16], %f229;
	add.s64 	%rd6294, %rd6294, %rd2734;
	mov.u64 	%rd6293, %rd736;
	@%p155 bra 	$L__BB20_1044;
	setp.eq.s64 	%p156, %rd732, 5;
	add.s64 	%rd901, %rd899, %rd894;
	ld.global.f32 	%f230, [%rd901];
	st.global.f32 	[%rd892+20], %f230;
	add.s64 	%rd6294, %rd6294, %rd2734;
	mov.u64 	%rd6293, %rd737;
	@%p156 bra 	$L__BB20_1044;
	setp.eq.s64 	%p157, %rd732, 6;
	add.s64 	%rd903, %rd901, %rd894;
	ld.global.f32 	%f231, [%rd903];
	st.global.f32 	[%rd892+24], %f231;
	add.s64 	%rd6294, %rd6294, %rd2734;
	mov.u64 	%rd6293, %rd738;
	@%p157 bra 	$L__BB20_1044;
	add.s64 	%rd3101, %rd903, %rd894;
	ld.global.f32 	%f232, [%rd3101];
	st.global.f32 	[%rd892+28], %f232;
	add.s64 	%rd6294, %rd6294, %rd2734;
	mov.u64 	%rd6293, %rd739;
$L__BB20_1044:
	@%p113 bra 	$L__BB20_1046;
$L__BB20_1045:
	.pragma "nounroll";
	add.s64 	%rd3102, %rd2493, %rd6294;
	shl.b64 	%rd3103, %rd3102, 2;
	add.s64 	%rd3104, %rd2, %rd3103;
	ld.global.f32 	%f233, [%rd3104];
	shl.b64 	%rd3105, %rd6293, 2;
	add.s64 	%rd3106, %rd889, %rd3105;
	st.global.f32 	[%rd3106+4], %f233;
	shl.b64 	%rd3107, %rd2734, 2;
	add.s64 	%rd3108, %rd3104, %rd3107;
	ld.global.f32 	%f234, [%rd3108];
	st.global.f32 	[%rd3106+8], %f234;
	add.s64 	%rd3109, %rd3108, %rd3107;
	ld.global.f32 	%f235, [%rd3109];
	st.global.f32 	[%rd3106+12], %f235;
	add.s64 	%rd3110, %rd3109, %rd3107;
	ld.global.f32 	%f236, [%rd3110];
	st.global.f32 	[%rd3106+16], %f236;
	add.s64 	%rd3111, %rd3110, %rd3107;
	ld.global.f32 	%f237, [%rd3111];
	st.global.f32 	[%rd3106+20], %f237;
	add.s64 	%rd3112, %rd3111, %rd3107;
	ld.global.f32 	%f238, [%rd3112];
	st.global.f32 	[%rd3106+24], %f238;
	add.s64 	%rd3113, %rd3112, %rd3107;
	ld.global.f32 	%f239, [%rd3113];
	st.global.f32 	[%rd3106+28], %f239;
	add.s64 	%rd3114, %rd3113, %rd3107;
	ld.global.f32 	%f240, [%rd3114];
	st.global.f32 	[%rd3106+32], %f240;
	shl.b64 	%rd3115, %rd2734, 3;
	add.s64 	%rd6294, %rd3115, %rd6294;
	add.s64 	%rd6293, %rd6293, 8;
	setp.ne.s64 	%p159, %rd6293, %rd29;
	@%p159 bra 	$L__BB20_1045;
$L__BB20_1046:
	shl.b64 	%rd3116, %rd6026, 2;
	add.s64 	%rd3117, %rd889, %rd3116;
	add.s64 	%rd912, %rd3117, 4;
	add.s64 	%rd913, %rd890, %rd27;
	mov.u64 	%rd6297, %rd2732;
	mov.u64 	%rd6298, %rd913;
	@%p106 bra 	$L__BB20_1054;
	setp.eq.s64 	%p161, %rd732, 1;
	add.s64 	%rd3118, %rd2493, %rd913;
	shl.b64 	%rd3119, %rd3118, 2;
	add.s64 	%rd914, %rd2, %rd3119;
	ld.global.f32 	%f241, [%rd914];
	shl.b64 	%rd3120, %rd2732, 2;
	add.s64 	%rd915, %rd912, %rd3120;
	st.global.f32 	[%rd915+4], %f241;
	add.s64 	%rd6298, %rd913, %rd2734;
	mov.u64 	%rd6297, %rd733;
	@%p161 bra 	$L__BB20_1054;
	setp.eq.s64 	%p162, %rd732, 2;
	shl.b64 	%rd917, %rd2734, 2;
	add.s64 	%rd918, %rd914, %rd917;
	ld.global.f32 	%f242, [%rd918];
	st.global.f32 	[%rd915+8], %f242;
	add.s64 	%rd6298, %rd6298, %rd2734;
	mov.u64 	%rd6297, %rd734;
	@%p162 bra 	$L__BB20_1054;
	setp.eq.s64 	%p163, %rd732, 3;
	add.s64 	%rd920, %rd918, %rd917;
	ld.global.f32 	%f243, [%rd920];
	st.global.f32 	[%rd915+12], %f243;
	add.s64 	%rd6298, %rd6298, %rd2734;
	mov.u64 	%rd6297, %rd735;
	@%p163 bra 	$L__BB20_1054;
	setp.eq.s64 	%p164, %rd732, 4;
	add.s64 	%rd922, %rd920, %rd917;
	ld.global.f32 	%f244, [%rd922];
	st.global.f32 	[%rd915+16], %f244;
	add.s64 	%rd6298, %rd6298, %rd2734;
	mov.u64 	%rd6297, %rd736;
	@%p164 bra 	$L__BB20_1054;
	setp.eq.s64 	%p165, %rd732, 5;
	add.s64 	%rd924, %rd922, %rd917;
	ld.global.f32 	%f245, [%rd924];
	st.global.f32 	[%rd915+20], %f245;
	add.s64 	%rd6298, %rd6298, %rd2734;
	mov.u64 	%rd6297, %rd737;
	@%p165 bra 	$L__BB20_1054;
	setp.eq.s64 	%p166, %rd732, 6;
	add.s64 	%rd926, %rd924, %rd917;
	ld.global.f32 	%f246, [%rd926];
	st.global.f32 	[%rd915+24], %f246;
	add.s64 	%rd6298, %rd6298, %rd2734;
	mov.u64 	%rd6297, %rd738;
	@%p166 bra 	$L__BB20_1054;
	add.s64 	%rd3121, %rd926, %rd917;
	ld.global.f32 	%f247, [%rd3121];
	st.global.f32 	[%rd915+28], %f247;
	add.s64 	%rd6298, %rd6298, %rd2734;
	mov.u64 	%rd6297, %rd739;
$L__BB20_1054:
	@%p113 bra 	$L__BB20_1056;
$L__BB20_1055:
	.pragma "nounroll";
	add.s64 	%rd3122, %rd2493, %rd6298;
	shl.b64 	%rd3123, %rd3122, 2;
	add.s64 	%rd3124, %rd2, %rd3123;
	ld.global.f32 	%f248, [%rd3124];
	shl.b64 	%rd3125, %rd6297, 2;
	add.s64 	%rd3126, %rd912, %rd3125;
	st.global.f32 	[%rd3126+4], %f248;
	shl.b64 	%rd3127, %rd2734, 2;
	add.s64 	%rd3128, %rd3124, %rd3127;
	ld.global.f32 	%f249, [%rd3128];
	st.global.f32 	[%rd3126+8], %f249;
	add.s64 	%rd3129, %rd3128, %rd3127;
	ld.global.f32 	%f250, [%rd3129];
	st.global.f32 	[%rd3126+12], %f250;
	add.s64 	%rd3130, %rd3129, %rd3127;
	ld.global.f32 	%f251, [%rd3130];
	st.global.f32 	[%rd3126+16], %f251;
	add.s64 	%rd3131, %rd3130, %rd3127;
	ld.global.f32 	%f252, [%rd3131];
	st.global.f32 	[%rd3126+20], %f252;
	add.s64 	%rd3132, %rd3131, %rd3127;
	ld.global.f32 	%f253, [%rd3132];
	st.global.f32 	[%rd3126+24], %f253;
	add.s64 	%rd3133, %rd3132, %rd3127;
	ld.global.f32 	%f254, [%rd3133];
	st.global.f32 	[%rd3126+28], %f254;
	add.s64 	%rd3134, %rd3133, %rd3127;
	ld.global.f32 	%f255, [%rd3134];
	st.global.f32 	[%rd3126+32], %f255;
	shl.b64 	%rd3135, %rd2734, 3;
	add.s64 	%rd6298, %rd3135, %rd6298;
	add.s64 	%rd6297, %rd6297, 8;
	setp.ne.s64 	%p168, %rd6297, %rd29;
	@%p168 bra 	$L__BB20_1055;
$L__BB20_1056:
	shl.b64 	%rd3136, %rd6026, 2;
	add.s64 	%rd3137, %rd912, %rd3136;
	add.s64 	%rd935, %rd3137, 4;
	add.s64 	%rd6302, %rd913, %rd27;
	mov.u64 	%rd6301, %rd2732;
	@%p106 bra 	$L__BB20_1064;
	setp.eq.s64 	%p170, %rd732, 1;
	add.s64 	%rd3138, %rd2493, %rd6302;
	shl.b64 	%rd3139, %rd3138, 2;
	add.s64 	%rd937, %rd2, %rd3139;
	ld.global.f32 	%f256, [%rd937];
	shl.b64 	%rd3140, %rd2732, 2;
	add.s64 	%rd938, %rd935, %rd3140;
	st.global.f32 	[%rd938+4], %f256;
	add.s64 	%rd6302, %rd6302, %rd2734;
	mov.u64 	%rd6301, %rd733;
	@%p170 bra 	$L__BB20_1064;
	setp.eq.s64 	%p171, %rd732, 2;
	shl.b64 	%rd940, %rd2734, 2;
	add.s64 	%rd941, %rd937, %rd940;
	ld.global.f32 	%f257, [%rd941];
	st.global.f32 	[%rd938+8], %f257;
	add.s64 	%rd6302, %rd6302, %rd2734;
	mov.u64 	%rd6301, %rd734;
	@%p171 bra 	$L__BB20_1064;
	setp.eq.s64 	%p172, %rd732, 3;
	add.s64 	%rd943, %rd941, %rd940;
	ld.global.f32 	%f258, [%rd943];
	st.global.f32 	[%rd938+12], %f258;
	add.s64 	%rd6302, %rd6302, %rd2734;
	mov.u64 	%rd6301, %rd735;
	@%p172 bra 	$L__BB20_1064;
	setp.eq.s64 	%p173, %rd732, 4;
	add.s64 	%rd945, %rd943, %rd940;
	ld.global.f32 	%f259, [%rd945];
	st.global.f32 	[%rd938+16], %f259;
	add.s64 	%rd6302, %rd6302, %rd2734;
	mov.u64 	%rd6301, %rd736;
	@%p173 bra 	$L__BB20_1064;
	setp.eq.s64 	%p174, %rd732, 5;
	add.s64 	%rd947, %rd945, %rd940;
	ld.global.f32 	%f260, [%rd947];
	st.global.f32 	[%rd938+20], %f260;
	add.s64 	%rd6302, %rd6302, %rd2734;
	mov.u64 	%rd6301, %rd737;
	@%p174 bra 	$L__BB20_1064;
	setp.eq.s64 	%p175, %rd732, 6;
	add.s64 	%rd949, %rd947, %rd940;
	ld.global.f32 	%f261, [%rd949];
	st.global.f32 	[%rd938+24], %f261;
	add.s64 	%rd6302, %rd6302, %rd2734;
	mov.u64 	%rd6301, %rd738;
	@%p175 bra 	$L__BB20_1064;
	add.s64 	%rd3141, %rd949, %rd940;
	ld.global.f32 	%f262, [%rd3141];
	st.global.f32 	[%rd938+28], %f262;
	add.s64 	%rd6302, %rd6302, %rd2734;
	mov.u64 	%rd6301, %rd739;
$L__BB20_1064:
	@%p113 bra 	$L__BB20_1066;
$L__BB20_1065:
	.pragma "nounroll";
	add.s64 	%rd3142, %rd2493, %rd6302;
	shl.b64 	%rd3143, %rd3142, 2;
	add.s64 	%rd3144, %rd2, %rd3143;
	ld.global.f32 	%f263, [%rd3144];
	shl.b64 	%rd3145, %rd6301, 2;
	add.s64 	%rd3146, %rd935, %rd3145;
	st.global.f32 	[%rd3146+4], %f263;
	shl.b64 	%rd3147, %rd2734, 2;
	add.s64 	%rd3148, %rd3144, %rd3147;
	ld.global.f32 	%f264, [%rd3148];
	st.global.f32 	[%rd3146+8], %f264;
	add.s64 	%rd3149, %rd3148, %rd3147;
	ld.global.f32 	%f265, [%rd3149];
	st.global.f32 	[%rd3146+12], %f265;
	add.s64 	%rd3150, %rd3149, %rd3147;
	ld.global.f32 	%f266, [%rd3150];
	st.global.f32 	[%rd3146+16], %f266;
	add.s64 	%rd3151, %rd3150, %rd3147;
	ld.global.f32 	%f267, [%rd3151];
	st.global.f32 	[%rd3146+20], %f267;
	add.s64 	%rd3152, %rd3151, %rd3147;
	ld.global.f32 	%f268, [%rd3152];
	st.global.f32 	[%rd3146+24], %f268;
	add.s64 	%rd3153, %rd3152, %rd3147;
	ld.global.f32 	%f269, [%rd3153];
	st.global.f32 	[%rd3146+28], %f269;
	add.s64 	%rd3154, %rd3153, %rd3147;
	ld.global.f32 	%f270, [%rd3154];
	st.global.f32 	[%rd3146+32], %f270;
	shl.b64 	%rd3155, %rd2734, 3;
	add.s64 	%rd6302, %rd3155, %rd6302;
	add.s64 	%rd6301, %rd6301, 8;
	setp.ne.s64 	%p177, %rd6301, %rd29;
	@%p177 bra 	$L__BB20_1065;
$L__BB20_1066:
	shl.b64 	%rd3156, %rd6026, 2;
	add.s64 	%rd3157, %rd935, %rd3156;
	add.s64 	%rd6270, %rd3157, 8;
	add.s64 	%rd6269, %rd6269, 8;
	setp.ne.s64 	%p178, %rd6269, %rd26;
	@%p178 bra 	$L__BB20_986;
$L__BB20_1067:
	ld.param.u64 	%rd6001, [im2col_param_13];
	ld.param.u64 	%rd5992, [im2col_param_12];
	ld.param.u64 	%rd5974, [im2col_param_2];
	ld.param.u64 	%rd5955, [im2col_param_0];
	shl.b64 	%rd3158, %rd2731, 1;
	sub.s64 	%rd3159, %rd16, %rd3158;
	and.b64  	%rd3160, %rd3159, 7;
	setp.eq.s64 	%p179, %rd3160, 0;
	cvt.u64.u32 	%rd3161, %r22;
	mad.lo.s64 	%rd3162, %rd6261, %rd3, %rd3161;
	add.s64 	%rd3163, %rd3162, %rd3;
	add.s64 	%rd3164, %rd3163, %rd3;
	mad.lo.s64 	%rd3165, %rd3164, %rd5955, %rd24;
	mad.lo.s64 	%rd960, %rd3165, %rd2728, %rd25;
	mad.lo.s64 	%rd3166, %rd3164, %rd5974, %rd6028;
	mad.lo.s64 	%rd3167, %rd3166, %rd2730, %rd6029;
	mad.lo.s64 	%rd3168, %rd3167, %rd16, %rd2732;
	mad.lo.s64 	%rd3169, %rd3168, %rd6026, %rd3168;
	add.s64 	%rd3170, %rd3169, %rd6001;
	cvta.to.global.u64 	%rd3171, %rd5992;
	shl.b64 	%rd3172, %rd3170, 2;
	add.s64 	%rd6313, %rd3171, %rd3172;
	mov.u64 	%rd6312, %rd2731;
	@%p179 bra 	$L__BB20_1080;
	mov.b64 	%rd6307, 0;
	mov.u64 	%rd6312, %rd2731;
$L__BB20_1069:
	.pragma "nounroll";
	setp.eq.s64 	%p180, %rd732, 0;
	mad.lo.s64 	%rd6309, %rd27, %rd6312, %rd28;
	mov.u64 	%rd6308, %rd2732;
	@%p180 bra 	$L__BB20_1077;
	setp.eq.s64 	%p181, %rd732, 1;
	add.s64 	%rd3174, %rd960, %rd6309;
	shl.b64 	%rd3175, %rd3174, 2;
	add.s64 	%rd966, %rd2, %rd3175;
	ld.global.f32 	%f271, [%rd966];
	shl.b64 	%rd3176, %rd2732, 2;
	add.s64 	%rd967, %rd6313, %rd3176;
	st.global.f32 	[%rd967], %f271;
	add.s64 	%rd6309, %rd6309, %rd2734;
	mov.u64 	%rd6308, %rd733;
	@%p181 bra 	$L__BB20_1077;
	setp.eq.s64 	%p182, %rd732, 2;
	shl.b64 	%rd969, %rd2734, 2;
	add.s64 	%rd970, %rd966, %rd969;
	ld.global.f32 	%f272, [%rd970];
	st.global.f32 	[%rd967+4], %f272;
	add.s64 	%rd6309, %rd6309, %rd2734;
	mov.u64 	%rd6308, %rd734;
	@%p182 bra 	$L__BB20_1077;
	setp.eq.s64 	%p183, %rd732, 3;
	add.s64 	%rd972, %rd970, %rd969;
	ld.global.f32 	%f273, [%rd972];
	st.global.f32 	[%rd967+8], %f273;
	add.s64 	%rd6309, %rd6309, %rd2734;
	mov.u64 	%rd6308, %rd735;
	@%p183 bra 	$L__BB20_1077;
	setp.eq.s64 	%p184, %rd732, 4;
	add.s64 	%rd974, %rd972, %rd969;
	ld.global.f32 	%f274, [%rd974];
	st.global.f32 	[%rd967+12], %f274;
	add.s64 	%rd6309, %rd6309, %rd2734;
	mov.u64 	%rd6308, %rd736;
	@%p184 bra 	$L__BB20_1077;
	setp.eq.s64 	%p185, %rd732, 5;
	add.s64 	%rd976, %rd974, %rd969;
	ld.global.f32 	%f275, [%rd976];
	st.global.f32 	[%rd967+16], %f275;
	add.s64 	%rd6309, %rd6309, %rd2734;
	mov.u64 	%rd6308, %rd737;
	@%p185 bra 	$L__BB20_1077;
	setp.eq.s64 	%p186, %rd732, 6;
	add.s64 	%rd978, %rd976, %rd969;
	ld.global.f32 	%f276, [%rd978];
	st.global.f32 	[%rd967+20], %f276;
	add.s64 	%rd6309, %rd6309, %rd2734;
	mov.u64 	%rd6308, %rd738;
	@%p186 bra 	$L__BB20_1077;
	add.s64 	%rd3177, %rd978, %rd969;
	ld.global.f32 	%f277, [%rd3177];
	st.global.f32 	[%rd967+24], %f277;
	add.s64 	%rd6309, %rd6309, %rd2734;
	mov.u64 	%rd6308, %rd739;
$L__BB20_1077:
	setp.lt.u64 	%p187, %rd730, 7;
	@%p187 bra 	$L__BB20_1079;
$L__BB20_1078:
	.pragma "nounroll";
	add.s64 	%rd3178, %rd960, %rd6309;
	shl.b64 	%rd3179, %rd3178, 2;
	add.s64 	%rd3180, %rd2, %rd3179;
	ld.global.f32 	%f278, [%rd3180];
	shl.b64 	%rd3181, %rd6308, 2;
	add.s64 	%rd3182, %rd6313, %rd3181;
	st.global.f32 	[%rd3182], %f278;
	shl.b64 	%rd3183, %rd2734, 2;
	add.s64 	%rd3184, %rd3180, %rd3183;
	ld.global.f32 	%f279, [%rd3184];
	st.global.f32 	[%rd3182+4], %f279;
	add.s64 	%rd3185, %rd3184, %rd3183;
	ld.global.f32 	%f280, [%rd3185];
	st.global.f32 	[%rd3182+8], %f280;
	add.s64 	%rd3186, %rd3185, %rd3183;
	ld.global.f32 	%f281, [%rd3186];
	st.global.f32 	[%rd3182+12], %f281;
	add.s64 	%rd3187, %rd3186, %rd3183;
	ld.global.f32 	%f282, [%rd3187];
	st.global.f32 	[%rd3182+16], %f282;
	add.s64 	%rd3188, %rd3187, %rd3183;
	ld.global.f32 	%f283, [%rd3188];
	st.global.f32 	[%rd3182+20], %f283;
	add.s64 	%rd3189, %rd3188, %rd3183;
	ld.global.f32 	%f284, [%rd3189];
	st.global.f32 	[%rd3182+24], %f284;
	add.s64 	%rd3190, %rd3189, %rd3183;
	ld.global.f32 	%f285, [%rd3190];
	st.global.f32 	[%rd3182+28], %f285;
	shl.b64 	%rd3191, %rd2734, 3;
	add.s64 	%rd6309, %rd3191, %rd6309;
	add.s64 	%rd6308, %rd6308, 8;
	setp.ne.s64 	%p188, %rd6308, %rd29;
	@%p188 bra 	$L__BB20_1078;
$L__BB20_1079:
	shl.b64 	%rd3192, %rd6026, 2;
	add.s64 	%rd3193, %rd6313, %rd3192;
	add.s64 	%rd6313, %rd3193, 4;
	add.s64 	%rd6312, %rd6312, 1;
	add.s64 	%rd6307, %rd6307, 1;
	shl.b64 	%rd3194, %rd2731, 1;
	sub.s64 	%rd3195, %rd16, %rd3194;
	and.b64  	%rd3196, %rd3195, 7;
	setp.ne.s64 	%p189, %rd6307, %rd3196;
	@%p189 bra 	$L__BB20_1069;
$L__BB20_1080:
	@%p20 bra 	$L__BB20_1162;
$L__BB20_1081:
	.pragma "nounroll";
	setp.eq.s64 	%p191, %rd732, 0;
	mad.lo.s64 	%rd994, %rd27, %rd6312, %rd28;
	mov.u64 	%rd6316, %rd2732;
	mov.u64 	%rd6317, %rd994;
	@%p191 bra 	$L__BB20_1089;
	setp.eq.s64 	%p192, %rd732, 1;
	add.s64 	%rd3197, %rd960, %rd994;
	shl.b64 	%rd3198, %rd3197, 2;
	add.s64 	%rd995, %rd2, %rd3198;
	ld.global.f32 	%f286, [%rd995];
	shl.b64 	%rd3199, %rd2732, 2;
	add.s64 	%rd996, %rd6313, %rd3199;
	st.global.f32 	[%rd996], %f286;
	add.s64 	%rd6317, %rd994, %rd2734;
	mov.u64 	%rd6316, %rd733;
	@%p192 bra 	$L__BB20_1089;
	setp.eq.s64 	%p193, %rd732, 2;
	shl.b64 	%rd998, %rd2734, 2;
	add.s64 	%rd999, %rd995, %rd998;
	ld.global.f32 	%f287, [%rd999];
	st.global.f32 	[%rd996+4], %f287;
	add.s64 	%rd6317, %rd6317, %rd2734;
	mov.u64 	%rd6316, %rd734;
	@%p193 bra 	$L__BB20_1089;
	setp.eq.s64 	%p194, %rd732, 3;
	add.s64 	%rd1001, %rd999, %rd998;
	ld.global.f32 	%f288, [%rd1001];
	st.global.f32 	[%rd996+8], %f288;
	add.s64 	%rd6317, %rd6317, %rd2734;
	mov.u64 	%rd6316, %rd735;
	@%p194 bra 	$L__BB20_1089;
	setp.eq.s64 	%p195, %rd732, 4;
	add.s64 	%rd1003, %rd1001, %rd998;
	ld.global.f32 	%f289, [%rd1003];
	st.global.f32 	[%rd996+12], %f289;
	add.s64 	%rd6317, %rd6317, %rd2734;
	mov.u64 	%rd6316, %rd736;
	@%p195 bra 	$L__BB20_1089;
	setp.eq.s64 	%p196, %rd732, 5;
	add.s64 	%rd1005, %rd1003, %rd998;
	ld.global.f32 	%f290, [%rd1005];
	st.global.f32 	[%rd996+16], %f290;
	add.s64 	%rd6317, %rd6317, %rd2734;
	mov.u64 	%rd6316, %rd737;
	@%p196 bra 	$L__BB20_1089;
	setp.eq.s64 	%p197, %rd732, 6;
	add.s64 	%rd1007, %rd1005, %rd998;
	ld.global.f32 	%f291, [%rd1007];
	st.global.f32 	[%rd996+20], %f291;
	add.s64 	%rd6317, %rd6317, %rd2734;
	mov.u64 	%rd6316, %rd738;
	@%p197 bra 	$L__BB20_1089;
	add.s64 	%rd3200, %rd1007, %rd998;
	ld.global.f32 	%f292, [%rd3200];
	st.global.f32 	[%rd996+24], %f292;
	add.s64 	%rd6317, %rd6317, %rd2734;
	mov.u64 	%rd6316, %rd739;
$L__BB20_1089:
	setp.lt.u64 	%p198, %rd730, 7;
	@%p198 bra 	$L__BB20_1091;
$L__BB20_1090:
	.pragma "nounroll";
	add.s64 	%rd3201, %rd960, %rd6317;
	shl.b64 	%rd3202, %rd3201, 2;
	add.s64 	%rd3203, %rd2, %rd3202;
	ld.global.f32 	%f293, [%rd3203];
	shl.b64 	%rd3204, %rd6316, 2;
	add.s64 	%rd3205, %rd6313, %rd3204;
	st.global.f32 	[%rd3205], %f293;
	shl.b64 	%rd3206, %rd2734, 2;
	add.s64 	%rd3207, %rd3203, %rd3206;
	ld.global.f32 	%f294, [%rd3207];
	st.global.f32 	[%rd3205+4], %f294;
	add.s64 	%rd3208, %rd3207, %rd3206;
	ld.global.f32 	%f295, [%rd3208];
	st.global.f32 	[%rd3205+8], %f295;
	add.s64 	%rd3209, %rd3208, %rd3206;
	ld.global.f32 	%f296, [%rd3209];
	st.global.f32 	[%rd3205+12], %f296;
	add.s64 	%rd3210, %rd3209, %rd3206;
	ld.global.f32 	%f297, [%rd3210];
	st.global.f32 	[%rd3205+16], %f297;
	add.s64 	%rd3211, %rd3210, %rd3206;
	ld.global.f32 	%f298, [%rd3211];
	st.global.f32 	[%rd3205+20], %f298;
	add.s64 	%rd3212, %rd3211, %rd3206;
	ld.global.f32 	%f299, [%rd3212];
	st.global.f32 	[%rd3205+24], %f299;
	add.s64 	%rd3213, %rd3212, %rd3206;
	ld.global.f32 	%f300, [%rd3213];
	st.global.f32 	[%rd3205+28], %f300;
	shl.b64 	%rd3214, %rd2734, 3;
	add.s64 	%rd6317, %rd3214, %rd6317;
	add.s64 	%rd6316, %rd6316, 8;
	setp.ne.s64 	%p199, %rd6316, %rd29;
	@%p199 bra 	$L__BB20_1090;
$L__BB20_1091:
	shl.b64 	%rd3215, %rd6026, 2;
	add.s64 	%rd1016, %rd6313, %rd3215;
	add.s64 	%rd1017, %rd994, %rd27;
	mov.u64 	%rd6320, %rd2732;
	mov.u64 	%rd6321, %rd1017;
	@%p191 bra 	$L__BB20_1099;
	setp.eq.s64 	%p201, %rd732, 1;
	add.s64 	%rd3216, %rd960, %rd1017;
	shl.b64 	%rd3217, %rd3216, 2;
	add.s64 	%rd1018, %rd2, %rd3217;
	ld.global.f32 	%f301, [%rd1018];
	shl.b64 	%rd3218, %rd2732, 2;
	add.s64 	%rd1019, %rd1016, %rd3218;
	st.global.f32 	[%rd1019+4], %f301;
	add.s64 	%rd6321, %rd1017, %rd2734;
	mov.u64 	%rd6320, %rd733;
	@%p201 bra 	$L__BB20_1099;
	setp.eq.s64 	%p202, %rd732, 2;
	shl.b64 	%rd1021, %rd2734, 2;
	add.s64 	%rd1022, %rd1018, %rd1021;
	ld.global.f32 	%f302, [%rd1022];
	st.global.f32 	[%rd1019+8], %f302;
	add.s64 	%rd6321, %rd6321, %rd2734;
	mov.u64 	%rd6320, %rd734;
	@%p202 bra 	$L__BB20_1099;
	setp.eq.s64 	%p203, %rd732, 3;
	add.s64 	%rd1024, %rd1022, %rd1021;
	ld.global.f32 	%f303, [%rd1024];
	st.global.f32 	[%rd1019+12], %f303;
	add.s64 	%rd6321, %rd6321, %rd2734;
	mov.u64 	%rd6320, %rd735;
	@%p203 bra 	$L__BB20_1099;
	setp.eq.s64 	%p204, %rd732, 4;
	add.s64 	%rd1026, %rd1024, %rd1021;
	ld.global.f32 	%f304, [%rd1026];
	st.global.f32 	[%rd1019+16], %f304;
	add.s64 	%rd6321, %rd6321, %rd2734;
	mov.u64 	%rd6320, %rd736;
	@%p204 bra 	$L__BB20_1099;
	setp.eq.s64 	%p205, %rd732, 5;
	add.s64 	%rd1028, %rd1026, %rd1021;
	ld.global.f32 	%f305, [%rd1028];
	st.global.f32 	[%rd1019+20], %f305;
	add.s64 	%rd6321, %rd6321, %rd2734;
	mov.u64 	%rd6320, %rd737;
	@%p205 bra 	$L__BB20_1099;
	setp.eq.s64 	%p206, %rd732, 6;
	add.s64 	%rd1030, %rd1028, %rd1021;
	ld.global.f32 	%f306, [%rd1030];
	st.global.f32 	[%rd1019+24], %f306;
	add.s64 	%rd6321, %rd6321, %rd2734;
	mov.u64 	%rd6320, %rd738;
	@%p206 bra 	$L__BB20_1099;
	add.s64 	%rd3219, %rd1030, %rd1021;
	ld.global.f32 	%f307, [%rd3219];
	st.global.f32 	[%rd1019+28], %f307;
	add.s64 	%rd6321, %rd6321, %rd2734;
	mov.u64 	%rd6320, %rd739;
$L__BB20_1099:
	@%p198 bra 	$L__BB20_1101;
$L__BB20_1100:
	.pragma "nounroll";
	add.s64 	%rd3220, %rd960, %rd6321;
	shl.b64 	%rd3221, %rd3220, 2;
	add.s64 	%rd3222, %rd2, %rd3221;
	ld.global.f32 	%f308, [%rd3222];
	shl.b64 	%rd3223, %rd6320, 2;
	add.s64 	%rd3224, %rd1016, %rd3223;
	st.global.f32 	[%rd3224+4], %f308;
	shl.b64 	%rd3225, %rd2734, 2;
	add.s64 	%rd3226, %rd3222, %rd3225;
	ld.global.f32 	%f309, [%rd3226];
	st.global.f32 	[%rd3224+8], %f309;
	add.s64 	%rd3227, %rd3226, %rd3225;
	ld.global.f32 	%f310, [%rd3227];
	st.global.f32 	[%rd3224+12], %f310;
	add.s64 	%rd3228, %rd3227, %rd3225;
	ld.global.f32 	%f311, [%rd3228];
	st.global.f32 	[%rd3224+16], %f311;
	add.s64 	%rd3229, %rd3228, %rd3225;
	ld.global.f32 	%f312, [%rd3229];
	st.global.f32 	[%rd3224+20], %f312;
	add.s64 	%rd3230, %rd3229, %rd3225;
	ld.global.f32 	%f313, [%rd3230];
	st.global.f32 	[%rd3224+24], %f313;
	add.s64 	%rd3231, %rd3230, %rd3225;
	ld.global.f32 	%f314, [%rd3231];
	st.global.f32 	[%rd3224+28], %f314;
	add.s64 	%rd3232, %rd3231, %rd3225;
	ld.global.f32 	%f315, [%rd3232];
	st.global.f32 	[%rd3224+32], %f315;
	shl.b64 	%rd3233, %rd2734, 3;
	add.s64 	%rd6321, %rd3233, %rd6321;
	add.s64 	%rd6320, %rd6320, 8;
	setp.ne.s64 	%p208, %rd6320, %rd29;
	@%p208 bra 	$L__BB20_1100;
$L__BB20_1101:
	shl.b64 	%rd3234, %rd6026, 2;
	add.s64 	%rd3235, %rd1016, %rd3234;
	add.s64 	%rd1039, %rd3235, 4;
	add.s64 	%rd1040, %rd1017, %rd27;
	mov.u64 	%rd6324, %rd2732;
	mov.u64 	%rd6325, %rd1040;
	@%p191 bra 	$L__BB20_1109;
	setp.eq.s64 	%p210, %rd732, 1;
	add.s64 	%rd3236, %rd960, %rd1040;
	shl.b64 	%rd3237, %rd3236, 2;
	add.s64 	%rd1041, %rd2, %rd3237;
	ld.global.f32 	%f316, [%rd1041];
	shl.b64 	%rd3238, %rd2732, 2;
	add.s64 	%rd1042, %rd1039, %rd3238;
	st.global.f32 	[%rd1042+4], %f316;
	add.s64 	%rd6325, %rd1040, %rd2734;
	mov.u64 	%rd6324, %rd733;
	@%p210 bra 	$L__BB20_1109;
	setp.eq.s64 	%p211, %rd732, 2;
	shl.b64 	%rd1044, %rd2734, 2;
	add.s64 	%rd1045, %rd1041, %rd1044;
	ld.global.f32 	%f317, [%rd1045];
	st.global.f32 	[%rd1042+8], %f317;
	add.s64 	%rd6325, %rd6325, %rd2734;
	mov.u64 	%rd6324, %rd734;
	@%p211 bra 	$L__BB20_1109;
	setp.eq.s64 	%p212, %rd732, 3;
	add.s64 	%rd1047, %rd1045, %rd1044;
	ld.global.f32 	%f318, [%rd1047];
	st.global.f32 	[%rd1042+12], %f318;
	add.s64 	%rd6325, %rd6325, %rd2734;
	mov.u64 	%rd6324, %rd735;
	@%p212 bra 	$L__BB20_1109;
	setp.eq.s64 	%p213, %rd732, 4;
	add.s64 	%rd1049, %rd1047, %rd1044;
	ld.global.f32 	%f319, [%rd1049];
	st.global.f32 	[%rd1042+16], %f319;
	add.s64 	%rd6325, %rd6325, %rd2734;
	mov.u64 	%rd6324, %rd736;
	@%p213 bra 	$L__BB20_1109;
	setp.eq.s64 	%p214, %rd732, 5;
	add.s64 	%rd1051, %rd1049, %rd1044;
	ld.global.f32 	%f320, [%rd1051];
	st.global.f32 	[%rd1042+20], %f320;
	add.s64 	%rd6325, %rd6325, %rd2734;
	mov.u64 	%rd6324, %rd737;
	@%p214 bra 	$L__BB20_1109;
	setp.eq.s64 	%p215, %rd732, 6;
	add.s64 	%rd1053, %rd1051, %rd1044;
	ld.global.f32 	%f321, [%rd1053];
	st.global.f32 	[%rd1042+24], %f321;
	add.s64 	%rd6325, %rd6325, %rd2734;
	mov.u64 	%rd6324, %rd738;
	@%p215 bra 	$L__BB20_1109;
	add.s64 	%rd3239, %rd1053, %rd1044;
	ld.global.f32 	%f322, [%rd3239];
	st.global.f32 	[%rd1042+28], %f322;
	add.s64 	%rd6325, %rd6325, %rd2734;
	mov.u64 	%rd6324, %rd739;
$L__BB20_1109:
	@%p198 bra 	$L__BB20_1111;
$L__BB20_1110:
	.pragma "nounroll";
	add.s64 	%rd3240, %rd960, %rd6325;
	shl.b64 	%rd3241, %rd3240, 2;
	add.s64 	%rd3242, %rd2, %rd3241;
	ld.global.f32 	%f323, [%rd3242];
	shl.b64 	%rd3243, %rd6324, 2;
	add.s64 	%rd3244, %rd1039, %rd3243;
	st.global.f32 	[%rd3244+4], %f323;
	shl.b64 	%rd3245, %rd2734, 2;
	add.s64 	%rd3246, %rd3242, %rd3245;
	ld.global.f32 	%f324, [%rd3246];
	st.global.f32 	[%rd3244+8], %f324;
	add.s64 	%rd3247, %rd3246, %rd3245;
	ld.global.f32 	%f325, [%rd3247];
	st.global.f32 	[%rd3244+12], %f325;
	add.s64 	%rd3248, %rd3247, %rd3245;
	ld.global.f32 	%f326, [%rd3248];
	st.global.f32 	[%rd3244+16], %f326;
	add.s64 	%rd3249, %rd3248, %rd3245;
	ld.global.f32 	%f327, [%rd3249];
	st.global.f32 	[%rd3244+20], %f327;
	add.s64 	%rd3250, %rd3249, %rd3245;
	ld.global.f32 	%f328, [%rd3250];
	st.global.f32 	[%rd3244+24], %f328;
	add.s64 	%rd3251, %rd3250, %rd3245;
	ld.global.f32 	%f329, [%rd3251];
	st.global.f32 	[%rd3244+28], %f329;
	add.s64 	%rd3252, %rd3251, %rd3245;
	ld.global.f32 	%f330, [%rd3252];
	st.global.f32 	[%rd3244+32], %f330;
	shl.b64 	%rd3253, %rd2734, 3;
	add.s64 	%rd6325, %rd3253, %rd6325;
	add.s64 	%rd6324, %rd6324, 8;
	setp.ne.s64 	%p217, %rd6324, %rd29;
	@%p217 bra 	$L__BB20_1110;
$L__BB20_1111:
	shl.b64 	%rd3254, %rd6026, 2;
	add.s64 	%rd3255, %rd1039, %rd3254;
	add.s64 	%rd1062, %rd3255, 4;
	add.s64 	%rd1063, %rd1040, %rd27;
	mov.u64 	%rd6328, %rd2732;
	mov.u64 	%rd6329, %rd1063;
	@%p191 bra 	$L__BB20_1119;
	setp.eq.s64 	%p219, %rd732, 1;
	add.s64 	%rd3256, %rd960, %rd1063;
	shl.b64 	%rd3257, %rd3256, 2;
	add.s64 	%rd1064, %rd2, %rd3257;
	ld.global.f32 	%f331, [%rd1064];
	shl.b64 	%rd3258, %rd2732, 2;
	add.s64 	%rd1065, %rd1062, %rd3258;
	st.global.f32 	[%rd1065+4], %f331;
	add.s64 	%rd6329, %rd1063, %rd2734;
	mov.u64 	%rd6328, %rd733;
	@%p219 bra 	$L__BB20_1119;
	setp.eq.s64 	%p220, %rd732, 2;
	shl.b64 	%rd1067, %rd2734, 2;
	add.s64 	%rd1068, %rd1064, %rd1067;
	ld.global.f32 	%f332, [%rd1068];
	st.global.f32 	[%rd1065+8], %f332;
	add.s64 	%rd6329, %rd6329, %rd2734;
	mov.u64 	%rd6328, %rd734;
	@%p220 bra 	$L__BB20_1119;
	setp.eq.s64 	%p221, %rd732, 3;
	add.s64 	%rd1070, %rd1068, %rd1067;
	ld.global.f32 	%f333, [%rd1070];
	st.global.f32 	[%rd1065+12], %f333;
	add.s64 	%rd6329, %rd6329, %rd2734;
	mov.u64 	%rd6328, %rd735;
	@%p221 bra 	$L__BB20_1119;
	setp.eq.s64 	%p222, %rd732, 4;
	add.s64 	%rd1072, %rd1070, %rd1067;
	ld.global.f32 	%f334, [%rd1072];
	st.global.f32 	[%rd1065+16], %f334;
	add.s64 	%rd6329, %rd6329, %rd2734;
	mov.u64 	%rd6328, %rd736;
	@%p222 bra 	$L__BB20_1119;
	setp.eq.s64 	%p223, %rd732, 5;
	add.s64 	%rd1074, %rd1072, %rd1067;
	ld.global.f32 	%f335, [%rd1074];
	st.global.f32 	[%rd1065+20], %f335;
	add.s64 	%rd6329, %rd6329, %rd2734;
	mov.u64 	%rd6328, %rd737;
	@%p223 bra 	$L__BB20_1119;
	setp.eq.s64 	%p224, %rd732, 6;
	add.s64 	%rd1076, %rd1074, %rd1067;
	ld.global.f32 	%f336, [%rd1076];
	st.global.f32 	[%rd1065+24], %f336;
	add.s64 	%rd6329, %rd6329, %rd2734;
	mov.u64 	%rd6328, %rd738;
	@%p224 bra 	$L__BB20_1119;
	add.s64 	%rd3259, %rd1076, %rd1067;
	ld.global.f32 	%f337, [%rd3259];
	st.global.f32 	[%rd1065+28], %f337;
	add.s64 	%rd6329, %rd6329, %rd2734;
	mov.u64 	%rd6328, %rd739;
$L__BB20_1119:
	@%p198 bra 	$L__BB20_1121;
$L__BB20_1120:
	.pragma "nounroll";
	add.s64 	%rd3260, %rd960, %rd6329;
	shl.b64 	%rd3261, %rd3260, 2;
	add.s64 	%rd3262, %rd2, %rd3261;
	ld.global.f32 	%f338, [%rd3262];
	shl.b64 	%rd3263, %rd6328, 2;
	add.s64 	%rd3264, %rd1062, %rd3263;
	st.global.f32 	[%rd3264+4], %f338;
	shl.b64 	%rd3265, %rd2734, 2;
	add.s64 	%rd3266, %rd3262, %rd3265;
	ld.global.f32 	%f339, [%rd3266];
	st.global.f32 	[%rd3264+8], %f339;
	add.s64 	%rd3267, %rd3266, %rd3265;
	ld.global.f32 	%f340, [%rd3267];
	st.global.f32 	[%rd3264+12], %f340;
	add.s64 	%rd3268, %rd3267, %rd3265;
	ld.global.f32 	%f341, [%rd3268];
	st.global.f32 	[%rd3264+16], %f341;
	add.s64 	%rd3269, %rd3268, %rd3265;
	ld.global.f32 	%f342, [%rd3269];
	st.global.f32 	[%rd3264+20], %f342;
	add.s64 	%rd3270, %rd3269, %rd3265;
	ld.global.f32 	%f343, [%rd3270];
	st.global.f32 	[%rd3264+24], %f343;
	add.s64 	%rd3271, %rd3270, %rd3265;
	ld.global.f32 	%f344, [%rd3271];
	st.global.f32 	[%rd3264+28], %f344;
	add.s64 	%rd3272, %rd3271, %rd3265;
	ld.global.f32 	%f345, [%rd3272];
	st.global.f32 	[%rd3264+32], %f345;
	shl.b64 	%rd3273, %rd2734, 3;
	add.s64 	%rd6329, %rd3273, %rd6329;
	add.s64 	%rd6328, %rd6328, 8;
	setp.ne.s64 	%p226, %rd6328, %rd29;
	@%p226 bra 	$L__BB20_1120;
$L__BB20_1121:
	shl.b64 	%rd3274, %rd6026, 2;
	add.s64 	%rd3275, %rd1062, %rd3274;
	add.s64 	%rd1085, %rd3275, 4;
	add.s64 	%rd1086, %rd1063, %rd27;
	mov.u64 	%rd6332, %rd2732;
	mov.u64 	%rd6333, %rd1086;
	@%p191 bra 	$L__BB20_1129;
	setp.eq.s64 	%p228, %rd732, 1;
	add.s64 	%rd3276, %rd960, %rd1086;
	shl.b64 	%rd3277, %rd3276, 2;
	add.s64 	%rd1087, %rd2, %rd3277;
	ld.global.f32 	%f346, [%rd1087];
	shl.b64 	%rd3278, %rd2732, 2;
	add.s64 	%rd1088, %rd1085, %rd3278;
	st.global.f32 	[%rd1088+4], %f346;
	add.s64 	%rd6333, %rd1086, %rd2734;
	mov.u64 	%rd6332, %rd733;
	@%p228 bra 	$L__BB20_1129;
	setp.eq.s64 	%p229, %rd732, 2;
	shl.b64 	%rd1090, %rd2734, 2;
	add.s64 	%rd1091, %rd1087, %rd1090;
	ld.global.f32 	%f347, [%rd1091];
	st.global.f32 	[%rd1088+8], %f347;
	add.s64 	%rd6333, %rd6333, %rd2734;
	mov.u64 	%rd6332, %rd734;
	@%p229 bra 	$L__BB20_1129;
	setp.eq.s64 	%p230, %rd732, 3;
	add.s64 	%rd1093, %rd1091, %rd1090;
	ld.global.f32 	%f348, [%rd1093];
	st.global.f32 	[%rd1088+12], %f348;
	add.s64 	%rd6333, %rd6333, %rd2734;
	mov.u64 	%rd6332, %rd735;
	@%p230 bra 	$L__BB20_1129;
	setp.eq.s64 	%p231, %rd732, 4;
	add.s64 	%rd1095, %rd1093, %rd1090;
	ld.global.f32 	%f349, [%rd1095];
	st.global.f32 	[%rd1088+16], %f349;
	add.s64 	%rd6333, %rd6333, %rd2734;
	mov.u64 	%rd6332, %rd736;
	@%p231 bra 	$L__BB20_1129;
	setp.eq.s64 	%p232, %rd732, 5;
	add.s64 	%rd1097, %rd1095, %rd1090;
	ld.global.f32 	%f350, [%rd1097];
	st.global.f32 	[%rd1088+20], %f350;
	add.s64 	%rd6333, %rd6333, %rd2734;
	mov.u64 	%rd6332, %rd737;
	@%p232 bra 	$L__BB20_1129;
	setp.eq.s64 	%p233, %rd732, 6;
	add.s64 	%rd1099, %rd1097, %rd1090;
	ld.global.f32 	%f351, [%rd1099];
	st.global.f32 	[%rd1088+24], %f351;
	add.s64 	%rd6333, %rd6333, %rd2734;
	mov.u64 	%rd6332, %rd738;
	@%p233 bra 	$L__BB20_1129;
	add.s64 	%rd3279, %rd1099, %rd1090;
	ld.global.f32 	%f352, [%rd3279];
	st.global.f32 	[%rd1088+28], %f352;
	add.s64 	%rd6333, %rd6333, %rd2734;
	mov.u64 	%rd6332, %rd739;
$L__BB20_1129:
	@%p198 bra 	$L__BB20_1131;
$L__BB20_1130:
	.pragma "nounroll";
	add.s64 	%rd3280, %rd960, %rd6333;
	shl.b64 	%rd3281, %rd3280, 2;
	add.s64 	%rd3282, %rd2, %rd3281;
	ld.global.f32 	%f353, [%rd3282];
	shl.b64 	%rd3283, %rd6332, 2;
	add.s64 	%rd3284, %rd1085, %rd3283;
	st.global.f32 	[%rd3284+4], %f353;
	shl.b64 	%rd3285, %rd2734, 2;
	add.s64 	%rd3286, %rd3282, %rd3285;
	ld.global.f32 	%f354, [%rd3286];
	st.global.f32 	[%rd3284+8], %f354;
	add.s64 	%rd3287, %rd3286, %rd3285;
	ld.global.f32 	%f355, [%rd3287];
	st.global.f32 	[%rd3284+12], %f355;
	add.s64 	%rd3288, %rd3287, %rd3285;
	ld.global.f32 	%f356, [%rd3288];
	st.global.f32 	[%rd3284+16], %f356;
	add.s64 	%rd3289, %rd3288, %rd3285;
	ld.global.f32 	%f357, [%rd3289];
	st.global.f32 	[%rd3284+20], %f357;
	add.s64 	%rd3290, %rd3289, %rd3285;
	ld.global.f32 	%f358, [%rd3290];
	st.global.f32 	[%rd3284+24], %f358;
	add.s64 	%rd3291, %rd3290, %rd3285;
	ld.global.f32 	%f359, [%rd3291];
	st.global.f32 	[%rd3284+28], %f359;
	add.s64 	%rd3292, %rd3291, %rd3285;
	ld.global.f32 	%f360, [%rd3292];
	st.global.f32 	[%rd3284+32], %f360;
	shl.b64 	%rd3293, %rd2734, 3;
	add.s64 	%rd6333, %rd3293, %rd6333;
	add.s64 	%rd6332, %rd6332, 8;
	setp.ne.s64 	%p235, %rd6332, %rd29;
	@%p235 bra 	$L__BB20_1130;
$L__BB20_1131:
	shl.b64 	%rd3294, %rd6026, 2;
	add.s64 	%rd3295, %rd1085, %rd3294;
	add.s64 	%rd1108, %rd3295, 4;
	add.s64 	%rd1109, %rd1086, %rd27;
	mov.u64 	%rd6336, %rd2732;
	mov.u64 	%rd6337, %rd1109;
	@%p191 bra 	$L__BB20_1139;
	setp.eq.s64 	%p237, %rd732, 1;
	add.s64 	%rd3296, %rd960, %rd1109;
	shl.b64 	%rd3297, %rd3296, 2;
	add.s64 	%rd1110, %rd2, %rd3297;
	ld.global.f32 	%f361, [%rd1110];
	shl.b64 	%rd3298, %rd2732, 2;
	add.s64 	%rd1111, %rd1108, %rd3298;
	st.global.f32 	[%rd1111+4], %f361;
	add.s64 	%rd6337, %rd1109, %rd2734;
	mov.u64 	%rd6336, %rd733;
	@%p237 bra 	$L__BB20_1139;
	setp.eq.s64 	%p238, %rd732, 2;
	shl.b64 	%rd1113, %rd2734, 2;
	add.s64 	%rd1114, %rd1110, %rd1113;
	ld.global.f32 	%f362, [%rd1114];
	st.global.f32 	[%rd1111+8], %f362;
	add.s64 	%rd6337, %rd6337, %rd2734;
	mov.u64 	%rd6336, %rd734;
	@%p238 bra 	$L__BB20_1139;
	setp.eq.s64 	%p239, %rd732, 3;
	add.s64 	%rd1116, %rd1114, %rd1113;
	ld.global.f32 	%f363, [%rd1116];
	st.global.f32 	[%rd1111+12], %f363;
	add.s64 	%rd6337, %rd6337, %rd2734;
	mov.u64 	%rd6336, %rd735;
	@%p239 bra 	$L__BB20_1139;
	setp.eq.s64 	%p240, %rd732, 4;
	add.s64 	%rd1118, %rd1116, %rd1113;
	ld.global.f32 	%f364, [%rd1118];
	st.global.f32 	[%rd1111+16], %f364;
	add.s64 	%rd6337, %rd6337, %rd2734;
	mov.u64 	%rd6336, %rd736;
	@%p240 bra 	$L__BB20_1139;
	setp.eq.s64 	%p241, %rd732, 5;
	add.s64 	%rd1120, %rd1118, %rd1113;
	ld.global.f32 	%f365, [%rd1120];
	st.global.f32 	[%rd1111+20], %f365;
	add.s64 	%rd6337, %rd6337, %rd2734;
	mov.u64 	%rd6336, %rd737;
	@%p241 bra 	$L__BB20_1139;
	setp.eq.s64 	%p242, %rd732, 6;
	add.s64 	%rd1122, %rd1120, %rd1113;
	ld.global.f32 	%f366, [%rd1122];
	st.global.f32 	[%rd1111+24], %f366;
	add.s64 	%rd6337, %rd6337, %rd2734;
	mov.u64 	%rd6336, %rd738;
	@%p242 bra 	$L__BB20_1139;
	add.s64 	%rd3299, %rd1122, %rd1113;
	ld.global.f32 	%f367, [%rd3299];
	st.global.f32 	[%rd1111+28], %f367;
	add.s64 	%rd6337, %rd6337, %rd2734;
	mov.u64 	%rd6336, %rd739;
$L__BB20_1139:
	@%p198 bra 	$L__BB20_1141;
$L__BB20_1140:
	.pragma "nounroll";
	add.s64 	%rd3300, %rd960, %rd6337;
	shl.b64 	%rd3301, %rd3300, 2;
	add.s64 	%rd3302, %rd2, %rd3301;
	ld.global.f32 	%f368, [%rd3302];
	shl.b64 	%rd3303, %rd6336, 2;
	add.s64 	%rd3304, %rd1108, %rd3303;
	st.global.f32 	[%rd3304+4], %f368;
	shl.b64 	%rd3305, %rd2734, 2;
	add.s64 	%rd3306, %rd3302, %rd3305;
	ld.global.f32 	%f369, [%rd3306];
	st.global.f32 	[%rd3304+8], %f369;
	add.s64 	%rd3307, %rd3306, %rd3305;
	ld.global.f32 	%f370, [%rd3307];
	st.global.f32 	[%rd3304+12], %f370;
	add.s64 	%rd3308, %rd3307, %rd3305;
	ld.global.f32 	%f371, [%rd3308];
	st.global.f32 	[%rd3304+16], %f371;
	add.s64 	%rd3309, %rd3308, %rd3305;
	ld.global.f32 	%f372, [%rd3309];
	st.global.f32 	[%rd3304+20], %f372;
	add.s64 	%rd3310, %rd3309, %rd3305;
	ld.global.f32 	%f373, [%rd3310];
	st.global.f32 	[%rd3304+24], %f373;
	add.s64 	%rd3311, %rd3310, %rd3305;
	ld.global.f32 	%f374, [%rd3311];
	st.global.f32 	[%rd3304+28], %f374;
	add.s64 	%rd3312, %rd3311, %rd3305;
	ld.global.f32 	%f375, [%rd3312];
	st.global.f32 	[%rd3304+32], %f375;
	shl.b64 	%rd3313, %rd2734, 3;
	add.s64 	%rd6337, %rd3313, %rd6337;
	add.s64 	%rd6336, %rd6336, 8;
	setp.ne.s64 	%p244, %rd6336, %rd29;
	@%p244 bra 	$L__BB20_1140;
$L__BB20_1141:
	shl.b64 	%rd3314, %rd6026, 2;
	add.s64 	%rd3315, %rd1108, %rd3314;
	add.s64 	%rd1131, %rd3315, 4;
	add.s64 	%rd1132, %rd1109, %rd27;
	mov.u64 	%rd6340, %rd2732;
	mov.u64 	%rd6341, %rd1132;
	@%p191 bra 	$L__BB20_1149;
	setp.eq.s64 	%p246, %rd732, 1;
	add.s64 	%rd3316, %rd960, %rd1132;
	shl.b64 	%rd3317, %rd3316, 2;
	add.s64 	%rd1133, %rd2, %rd3317;
	ld.global.f32 	%f376, [%rd1133];
	shl.b64 	%rd3318, %rd2732, 2;
	add.s64 	%rd1134, %rd1131, %rd3318;
	st.global.f32 	[%rd1134+4], %f376;
	add.s64 	%rd6341, %rd1132, %rd2734;
	mov.u64 	%rd6340, %rd733;
	@%p246 bra 	$L__BB20_1149;
	setp.eq.s64 	%p247, %rd732, 2;
	shl.b64 	%rd1136, %rd2734, 2;
	add.s64 	%rd1137, %rd1133, %rd1136;
	ld.global.f32 	%f377, [%rd1137];
	st.global.f32 	[%rd1134+8], %f377;
	add.s64 	%rd6341, %rd6341, %rd2734;
	mov.u64 	%rd6340, %rd734;
	@%p247 bra 	$L__BB20_1149;
	setp.eq.s64 	%p248, %rd732, 3;
	add.s64 	%rd1139, %rd1137, %rd1136;
	ld.global.f32 	%f378, [%rd1139];
	st.global.f32 	[%rd1134+12], %f378;
	add.s64 	%rd6341, %rd6341, %rd2734;
	mov.u64 	%rd6340, %rd735;
	@%p248 bra 	$L__BB20_1149;
	setp.eq.s64 	%p249, %rd732, 4;
	add.s64 	%rd1141, %rd1139, %rd1136;
	ld.global.f32 	%f379, [%rd1141];
	st.global.f32 	[%rd1134+16], %f379;
	add.s64 	%rd6341, %rd6341, %rd2734;
	mov.u64 	%rd6340, %rd736;
	@%p249 bra 	$L__BB20_1149;
	setp.eq.s64 	%p250, %rd732, 5;
	add.s64 	%rd1143, %rd1141, %rd1136;
	ld.global.f32 	%f380, [%rd1143];
	st.global.f32 	[%rd1134+20], %f380;
	add.s64 	%rd6341, %rd6341, %rd2734;
	mov.u64 	%rd6340, %rd737;
	@%p250 bra 	$L__BB20_1149;
	setp.eq.s64 	%p251, %rd732, 6;
	add.s64 	%rd1145, %rd1143, %rd1136;
	ld.global.f32 	%f381, [%rd1145];
	st.global.f32 	[%rd1134+24], %f381;
	add.s64 	%rd6341, %rd6341, %rd2734;
	mov.u64 	%rd6340, %rd738;
	@%p251 bra 	$L__BB20_1149;
	add.s64 	%rd3319, %rd1145, %rd1136;
	ld.global.f32 	%f382, [%rd3319];
	st.global.f32 	[%rd1134+28], %f382;
	add.s64 	%rd6341, %rd6341, %rd2734;
	mov.u64 	%rd6340, %rd739;
$L__BB20_1149:
	@%p198 bra 	$L__BB20_1151;
$L__BB20_1150:
	.pragma "nounroll";
	add.s64 	%rd3320, %rd960, %rd6341;
	shl.b64 	%rd3321, %rd3320, 2;
	add.s64 	%rd3322, %rd2, %rd3321;
	ld.global.f32 	%f383, [%rd3322];
	shl.b64 	%rd3323, %rd6340, 2;
	add.s64 	%rd3324, %rd1131, %rd3323;
	st.global.f32 	[%rd3324+4], %f383;
	shl.b64 	%rd3325, %rd2734, 2;
	add.s64 	%rd3326, %rd3322, %rd3325;
	ld.global.f32 	%f384, [%rd3326];
	st.global.f32 	[%rd3324+8], %f384;
	add.s64 	%rd3327, %rd3326, %rd3325;
	ld.global.f32 	%f385, [%rd3327];
	st.global.f32 	[%rd3324+12], %f385;
	add.s64 	%rd3328, %rd3327, %rd3325;
	ld.global.f32 	%f386, [%rd3328];
	st.global.f32 	[%rd3324+16], %f386;
	add.s64 	%rd3329, %rd3328, %rd3325;
	ld.global.f32 	%f387, [%rd3329];
	st.global.f32 	[%rd3324+20], %f387;
	add.s64 	%rd3330, %rd3329, %rd3325;
	ld.global.f32 	%f388, [%rd3330];
	st.global.f32 	[%rd3324+24], %f388;
	add.s64 	%rd3331, %rd3330, %rd3325;
	ld.global.f32 	%f389, [%rd3331];
	st.global.f32 	[%rd3324+28], %f389;
	add.s64 	%rd3332, %rd3331, %rd3325;
	ld.global.f32 	%f390, [%rd3332];
	st.global.f32 	[%rd3324+32], %f390;
	shl.b64 	%rd3333, %rd2734, 3;
	add.s64 	%rd6341, %rd3333, %rd6341;
	add.s64 	%rd6340, %rd6340, 8;
	setp.ne.s64 	%p253, %rd6340, %rd29;
	@%p253 bra 	$L__BB20_1150;
$L__BB20_1151:
	shl.b64 	%rd3334, %rd6026, 2;
	add.s64 	%rd3335, %rd1131, %rd3334;
	add.s64 	%rd1154, %rd3335, 4;
	add.s64 	%rd6345, %rd1132, %rd27;
	mov.u64 	%rd6344, %rd2732;
	@%p191 bra 	$L__BB20_1159;
	setp.eq.s64 	%p255, %rd732, 1;
	add.s64 	%rd3336, %rd960, %rd6345;
	shl.b64 	%rd3337, %rd3336, 2;
	add.s64 	%rd1156, %rd2, %rd3337;
	ld.global.f32 	%f391, [%rd1156];
	shl.b64 	%rd3338, %rd2732, 2;
	add.s64 	%rd1157, %rd1154, %rd3338;
	st.global.f32 	[%rd1157+4], %f391;
	add.s64 	%rd6345, %rd6345, %rd2734;
	mov.u64 	%rd6344, %rd733;
	@%p255 bra 	$L__BB20_1159;
	setp.eq.s64 	%p256, %rd732, 2;
	shl.b64 	%rd1159, %rd2734, 2;
	add.s64 	%rd1160, %rd1156, %rd1159;
	ld.global.f32 	%f392, [%rd1160];
	st.global.f32 	[%rd1157+8], %f392;
	add.s64 	%rd6345, %rd6345, %rd2734;
	mov.u64 	%rd6344, %rd734;
	@%p256 bra 	$L__BB20_1159;
	setp.eq.s64 	%p257, %rd732, 3;
	add.s64 	%rd1162, %rd1160, %rd1159;
	ld.global.f32 	%f393, [%rd1162];
	st.global.f32 	[%rd1157+12], %f393;
	add.s64 	%rd6345, %rd6345, %rd2734;
	mov.u64 	%rd6344, %rd735;
	@%p257 bra 	$L__BB20_1159;
	setp.eq.s64 	%p258, %rd732, 4;
	add.s64 	%rd1164, %rd1162, %rd1159;
	ld.global.f32 	%f394, [%rd1164];
	st.global.f32 	[%rd1157+16], %f394;
	add.s64 	%rd6345, %rd6345, %rd2734;
	mov.u64 	%rd6344, %rd736;
	@%p258 bra 	$L__BB20_1159;
	setp.eq.s64 	%p259, %rd732, 5;
	add.s64 	%rd1166, %rd1164, %rd1159;
	ld.global.f32 	%f395, [%rd1166];
	st.global.f32 	[%rd1157+20], %f395;
	add.s64 	%rd6345, %rd6345, %rd2734;
	mov.u64 	%rd6344, %rd737;
	@%p259 bra 	$L__BB20_1159;
	setp.eq.s64 	%p260, %rd732, 6;
	add.s64 	%rd1168, %rd1166, %rd1159;
	ld.global.f32 	%f396, [%rd1168];
	st.global.f32 	[%rd1157+24], %f396;
	add.s64 	%rd6345, %rd6345, %rd2734;
	mov.u64 	%rd6344, %rd738;
	@%p260 bra 	$L__BB20_1159;
	add.s64 	%rd3339, %rd1168, %rd1159;
	ld.global.f32 	%f397, [%rd3339];
	st.global.f32 	[%rd1157+28], %f397;
	add.s64 	%rd6345, %rd6345, %rd2734;
	mov.u64 	%rd6344, %rd739;
$L__BB20_1159:
	@%p198 bra 	$L__BB20_1161;
$L__BB20_1160:
	.pragma "nounroll";
	add.s64 	%rd3340, %rd960, %rd6345;
	shl.b64 	%rd3341, %rd3340, 2;
	add.s64 	%rd3342, %rd2, %rd3341;
	ld.global.f32 	%f398, [%rd3342];
	shl.b64 	%rd3343, %rd6344, 2;
	add.s64 	%rd3344, %rd1154, %rd3343;
	st.global.f32 	[%rd3344+4], %f398;
	shl.b64 	%rd3345, %rd2734, 2;
	add.s64 	%rd3346, %rd3342, %rd3345;
	ld.global.f32 	%f399, [%rd3346];
	st.global.f32 	[%rd3344+8], %f399;
	add.s64 	%rd3347, %rd3346, %rd3345;
	ld.global.f32 	%f400, [%rd3347];
	st.global.f32 	[%rd3344+12], %f400;
	add.s64 	%rd3348, %rd3347, %rd3345;
	ld.global.f32 	%f401, [%rd3348];
	st.global.f32 	[%rd3344+16], %f401;
	add.s64 	%rd3349, %rd3348, %rd3345;
	ld.global.f32 	%f402, [%rd3349];
	st.global.f32 	[%rd3344+20], %f402;
	add.s64 	%rd3350, %rd3349, %rd3345;
	ld.global.f32 	%f403, [%rd3350];
	st.global.f32 	[%rd3344+24], %f403;
	add.s64 	%rd3351, %rd3350, %rd3345;
	ld.global.f32 	%f404, [%rd3351];
	st.global.f32 	[%rd3344+28], %f404;
	add.s64 	%rd3352, %rd3351, %rd3345;
	ld.global.f32 	%f405, [%rd3352];
	st.global.f32 	[%rd3344+32], %f405;
	shl.b64 	%rd3353, %rd2734, 3;
	add.s64 	%rd6345, %rd3353, %rd6345;
	add.s64 	%rd6344, %rd6344, 8;
	setp.ne.s64 	%p262, %rd6344, %rd29;
	@%p262 bra 	$L__BB20_1160;
$L__BB20_1161:
	shl.b64 	%rd3354, %rd6026, 2;
	add.s64 	%rd3355, %rd1154, %rd3354;
	add.s64 	%rd6313, %rd3355, 8;
	add.s64 	%rd6312, %rd6312, 8;
	setp.ne.s64 	%p263, %rd6312, %rd26;
	@%p263 bra 	$L__BB20_1081;
$L__BB20_1162:
	ld.param.u64 	%rd6002, [im2col_param_13];
	ld.param.u64 	%rd5993, [im2col_param_12];
	ld.param.u64 	%rd5975, [im2col_param_2];
	ld.param.u64 	%rd5956, [im2col_param_0];
	shl.b64 	%rd3356, %rd2731, 1;
	sub.s64 	%rd3357, %rd16, %rd3356;
	and.b64  	%rd3358, %rd3357, 7;
	setp.eq.s64 	%p264, %rd3358, 0;
	cvt.u64.u32 	%rd3359, %r22;
	mad.lo.s64 	%rd3360, %rd6261, %rd3, %rd3359;
	add.s64 	%rd3361, %rd3360, %rd3;
	add.s64 	%rd3362, %rd3361, %rd3;
	add.s64 	%rd3363, %rd3362, %rd3;
	mad.lo.s64 	%rd3364, %rd3363, %rd5956, %rd24;
	mad.lo.s64 	%rd1179, %rd3364, %rd2728, %rd25;
	mad.lo.s64 	%rd3365, %rd3363, %rd5975, %rd6028;
	mad.lo.s64 	%rd3366, %rd3365, %rd2730, %rd6029;
	mad.lo.s64 	%rd3367, %rd3366, %rd16, %rd2732;
	mad.lo.s64 	%rd3368, %rd3367, %rd6026, %rd3367;
	add.s64 	%rd3369, %rd3368, %rd6002;
	cvta.to.global.u64 	%rd3370, %rd5993;
	shl.b64 	%rd3371, %rd3369, 2;
	add.s64 	%rd6356, %rd3370, %rd3371;
	mov.u64 	%rd6355, %rd2731;
	@%p264 bra 	$L__BB20_1175;
	mov.b64 	%rd6350, 0;
	mov.u64 	%rd6355, %rd2731;
$L__BB20_1164:
	.pragma "nounroll";
	setp.eq.s64 	%p265, %rd732, 0;
	mad.lo.s64 	%rd6352, %rd27, %rd6355, %rd28;
	mov.u64 	%rd6351, %rd2732;
	@%p265 bra 	$L__BB20_1172;
	setp.eq.s64 	%p266, %rd732, 1;
	add.s64 	%rd3373, %rd1179, %rd6352;
	shl.b64 	%rd3374, %rd3373, 2;
	add.s64 	%rd1185, %rd2, %rd3374;
	ld.global.f32 	%f406, [%rd1185];
	shl.b64 	%rd3375, %rd2732, 2;
	add.s64 	%rd1186, %rd6356, %rd3375;
	st.global.f32 	[%rd1186], %f406;
	add.s64 	%rd6352, %rd6352, %rd2734;
	mov.u64 	%rd6351, %rd733;
	@%p266 bra 	$L__BB20_1172;
	setp.eq.s64 	%p267, %rd732, 2;
	shl.b64 	%rd1188, %rd2734, 2;
	add.s64 	%rd1189, %rd1185, %rd1188;
	ld.global.f32 	%f407, [%rd1189];
	st.global.f32 	[%rd1186+4], %f407;
	add.s64 	%rd6352, %rd6352, %rd2734;
	mov.u64 	%rd6351, %rd734;
	@%p267 bra 	$L__BB20_1172;
	setp.eq.s64 	%p268, %rd732, 3;
	add.s64 	%rd1191, %rd1189, %rd1188;
	ld.global.f32 	%f408, [%rd1191];
	st.global.f32 	[%rd1186+8], %f408;
	add.s64 	%rd6352, %rd6352, %rd2734;
	mov.u64 	%rd6351, %rd735;
	@%p268 bra 	$L__BB20_1172;
	setp.eq.s64 	%p269, %rd732, 4;
	add.s64 	%rd1193, %rd1191, %rd1188;
	ld.global.f32 	%f409, [%rd1193];
	st.global.f32 	[%rd1186+12], %f409;
	add.s64 	%rd6352, %rd6352, %rd2734;
	mov.u64 	%rd6351, %rd736;
	@%p269 bra 	$L__BB20_1172;
	setp.eq.s64 	%p270, %rd732, 5;
	add.s64 	%rd1195, %rd1193, %rd1188;
	ld.global.f32 	%f410, [%rd1195];
	st.global.f32 	[%rd1186+16], %f410;
	add.s64 	%rd6352, %rd6352, %rd2734;
	mov.u64 	%rd6351, %rd737;
	@%p270 bra 	$L__BB20_1172;
	setp.eq.s64 	%p271, %rd732, 6;
	add.s64 	%rd1197, %rd1195, %rd1188;
	ld.global.f32 	%f411, [%rd1197];
	st.global.f32 	[%rd1186+20], %f411;
	add.s64 	%rd6352, %rd6352, %rd2734;
	mov.u64 	%rd6351, %rd738;
	@%p271 bra 	$L__BB20_1172;
	add.s64 	%rd3376, %rd1197, %rd1188;
	ld.global.f32 	%f412, [%rd3376];
	st.global.f32 	[%rd1186+24], %f412;
	add.s64 	%rd6352, %rd6352, %rd2734;
	mov.u64 	%rd6351, %rd739;
$L__BB20_1172:
	setp.lt.u64 	%p272, %rd730, 7;
	@%p272 bra 	$L__BB20_1174;
$L__BB20_1173:
	.pragma "nounroll";
	add.s64 	%rd3377, %rd1179, %rd6352;
	shl.b64 	%rd3378, %rd3377, 2;
	add.s64 	%rd3379, %rd2, %rd3378;
	ld.global.f32 	%f413, [%rd3379];
	shl.b64 	%rd3380, %rd6351, 2;
	add.s64 	%rd3381, %rd6356, %rd3380;
	st.global.f32 	[%rd3381], %f413;
	shl.b64 	%rd3382, %rd2734, 2;
	add.s64 	%rd3383, %rd3379, %rd3382;
	ld.global.f32 	%f414, [%rd3383];
	st.global.f32 	[%rd3381+4], %f414;
	add.s64 	%rd3384, %rd3383, %rd3382;
	ld.global.f32 	%f415, [%rd3384];
	st.global.f32 	[%rd3381+8], %f415;
	add.s64 	%rd3385, %rd3384, %rd3382;
	ld.global.f32 	%f416, [%rd3385];
	st.global.f32 	[%rd3381+12], %f416;
	add.s64 	%rd3386, %rd3385, %rd3382;
	ld.global.f32 	%f417, [%rd3386];
	st.global.f32 	[%rd3381+16], %f417;
	add.s64 	%rd3387, %rd3386, %rd3382;
	ld.global.f32 	%f418, [%rd3387];
	st.global.f32 	[%rd3381+20], %f418;
	add.s64 	%rd3388, %rd3387, %rd3382;
	ld.global.f32 	%f419, [%rd3388];
	st.global.f32 	[%rd3381+24], %f419;
	add.s64 	%rd3389, %rd3388, %rd3382;
	ld.global.f32 	%f420, [%rd3389];
	st.global.f32 	[%rd3381+28], %f420;
	shl.b64 	%rd3390, %rd2734, 3;
	add.s64 	%rd6352, %rd3390, %rd6352;
	add.s64 	%rd6351, %rd6351, 8;
	setp.ne.s64 	%p273, %rd6351, %rd29;
	@%p273 bra 	$L__BB20_1173;
$L__BB20_1174:
	shl.b64 	%rd3391, %rd6026, 2;
	add.s64 	%rd3392, %rd6356, %rd3391;
	add.s64 	%rd6356, %rd3392, 4;
	add.s64 	%rd6355, %rd6355, 1;
	add.s64 	%rd6350, %rd6350, 1;
	shl.b64 	%rd3393, %rd2731, 1;
	sub.s64 	%rd3394, %rd16, %rd3393;
	and.b64  	%rd3395, %rd3394, 7;
	setp.ne.s64 	%p274, %rd6350, %rd3395;
	@%p274 bra 	$L__BB20_1164;
$L__BB20_1175:
	@%p20 bra 	$L__BB20_1257;
$L__BB20_1176:
	.pragma "nounroll";
	setp.eq.s64 	%p276, %rd732, 0;
	mad.lo.s64 	%rd1213, %rd27, %rd6355, %rd28;
	mov.u64 	%rd6359, %rd2732;
	mov.u64 	%rd6360, %rd1213;
	@%p276 bra 	$L__BB20_1184;
	setp.eq.s64 	%p277, %rd732, 1;
	add.s64 	%rd3396, %rd1179, %rd1213;
	shl.b64 	%rd3397, %rd3396, 2;
	add.s64 	%rd1214, %rd2, %rd3397;
	ld.global.f32 	%f421, [%rd1214];
	shl.b64 	%rd3398, %rd2732, 2;
	add.s64 	%rd1215, %rd6356, %rd3398;
	st.global.f32 	[%rd1215], %f421;
	add.s64 	%rd6360, %rd1213, %rd2734;
	mov.u64 	%rd6359, %rd733;
	@%p277 bra 	$L__BB20_1184;
	setp.eq.s64 	%p278, %rd732, 2;
	shl.b64 	%rd1217, %rd2734, 2;
	add.s64 	%rd1218, %rd1214, %rd1217;
	ld.global.f32 	%f422, [%rd1218];
	st.global.f32 	[%rd1215+4], %f422;
	add.s64 	%rd6360, %rd6360, %rd2734;
	mov.u64 	%rd6359, %rd734;
	@%p278 bra 	$L__BB20_1184;
	setp.eq.s64 	%p279, %rd732, 3;
	add.s64 	%rd1220, %rd1218, %rd1217;
	ld.global.f32 	%f423, [%rd1220];
	st.global.f32 	[%rd1215+8], %f423;
	add.s64 	%rd6360, %rd6360, %rd2734;
	mov.u64 	%rd6359, %rd735;
	@%p279 bra 	$L__BB20_1184;
	setp.eq.s64 	%p280, %rd732, 4;
	add.s64 	%rd1222, %rd1220, %rd1217;
	ld.global.f32 	%f424, [%rd1222];
	st.global.f32 	[%rd1215+12], %f424;
	add.s64 	%rd6360, %rd6360, %rd2734;
	mov.u64 	%rd6359, %rd736;
	@%p280 bra 	$L__BB20_1184;
	setp.eq.s64 	%p281, %rd732, 5;
	add.s64 	%rd1224, %rd1222, %rd1217;
	ld.global.f32 	%f425, [%rd1224];
	st.global.f32 	[%rd1215+16], %f425;
	add.s64 	%rd6360, %rd6360, %rd2734;
	mov.u64 	%rd6359, %rd737;
	@%p281 bra 	$L__BB20_1184;
	setp.eq.s64 	%p282, %rd732, 6;
	add.s64 	%rd1226, %rd1224, %rd1217;
	ld.global.f32 	%f426, [%rd1226];
	st.global.f32 	[%rd1215+20], %f426;
	add.s64 	%rd6360, %rd6360, %rd2734;
	mov.u64 	%rd6359, %rd738;
	@%p282 bra 	$L__BB20_1184;
	add.s64 	%rd3399, %rd1226, %rd1217;
	ld.global.f32 	%f427, [%rd3399];
	st.global.f32 	[%rd1215+24], %f427;
	add.s64 	%rd6360, %rd6360, %rd2734;
	mov.u64 	%rd6359, %rd739;
$L__BB20_1184:
	setp.lt.u64 	%p283, %rd730, 7;
	@%p283 bra 	$L__BB20_1186;
$L__BB20_1185:
	.pragma "nounroll";
	add.s64 	%rd3400, %rd1179, %rd6360;
	shl.b64 	%rd3401, %rd3400, 2;
	add.s64 	%rd3402, %rd2, %rd3401;
	ld.global.f32 	%f428, [%rd3402];
	shl.b64 	%rd3403, %rd6359, 2;
	add.s64 	%rd3404, %rd6356, %rd3403;
	st.global.f32 	[%rd3404], %f428;
	shl.b64 	%rd3405, %rd2734, 2;
	add.s64 	%rd3406, %rd3402, %rd3405;
	ld.global.f32 	%f429, [%rd3406];
	st.global.f32 	[%rd3404+4], %f429;
	add.s64 	%rd3407, %rd3406, %rd3405;
	ld.global.f32 	%f430, [%rd3407];
	st.global.f32 	[%rd3404+8], %f430;
	add.s64 	%rd3408, %rd3407, %rd3405;
	ld.global.f32 	%f431, [%rd3408];
	st.global.f32 	[%rd3404+12], %f431;
	add.s64 	%rd3409, %rd3408, %rd3405;
	ld.global.f32 	%f432, [%rd3409];
	st.global.f32 	[%rd3404+16], %f432;
	add.s64 	%rd3410, %rd3409, %rd3405;
	ld.global.f32 	%f433, [%rd3410];
	st.global.f32 	[%rd3404+20], %f433;
	add.s64 	%rd3411, %rd3410, %rd3405;
	ld.global.f32 	%f434, [%rd3411];
	st.global.f32 	[%rd3404+24], %f434;
	add.s64 	%rd3412, %rd3411, %rd3405;
	ld.global.f32 	%f435, [%rd3412];
	st.global.f32 	[%rd3404+28], %f435;
	shl.b64 	%rd3413, %rd2734, 3;
	add.s64 	%rd6360, %rd3413, %rd6360;
	add.s64 	%rd6359, %rd6359, 8;
	setp.ne.s64 	%p284, %rd6359, %rd29;
	@%p284 bra 	$L__BB20_1185;
$L__BB20_1186:
	shl.b64 	%rd3414, %rd6026, 2;
	add.s64 	%rd1235, %rd6356, %rd3414;
	add.s64 	%rd1236, %rd1213, %rd27;
	mov.u64 	%rd6363, %rd2732;
	mov.u64 	%rd6364, %rd1236;
	@%p276 bra 	$L__BB20_1194;
	setp.eq.s64 	%p286, %rd732, 1;
	add.s64 	%rd3415, %rd1179, %rd1236;
	shl.b64 	%rd3416, %rd3415, 2;
	add.s64 	%rd1237, %rd2, %rd3416;
	ld.global.f32 	%f436, [%rd1237];
	shl.b64 	%rd3417, %rd2732, 2;
	add.s64 	%rd1238, %rd1235, %rd3417;
	st.global.f32 	[%rd1238+4], %f436;
	add.s64 	%rd6364, %rd1236, %rd2734;
	mov.u64 	%rd6363, %rd733;
	@%p286 bra 	$L__BB20_1194;
	setp.eq.s64 	%p287, %rd732, 2;
	shl.b64 	%rd1240, %rd2734, 2;
	add.s64 	%rd1241, %rd1237, %rd1240;
	ld.global.f32 	%f437, [%rd1241];
	st.global.f32 	[%rd1238+8], %f437;
	add.s64 	%rd6364, %rd6364, %rd2734;
	mov.u64 	%rd6363, %rd734;
	@%p287 bra 	$L__BB20_1194;
	setp.eq.s64 	%p288, %rd732, 3;
	add.s64 	%rd1243, %rd1241, %rd1240;
	ld.global.f32 	%f438, [%rd1243];
	st.global.f32 	[%rd1238+12], %f438;
	add.s64 	%rd6364, %rd6364, %rd2734;
	mov.u64 	%rd6363, %rd735;
	@%p288 bra 	$L__BB20_1194;
	setp.eq.s64 	%p289, %rd732, 4;
	add.s64 	%rd1245, %rd1243, %rd1240;
	ld.global.f32 	%f439, [%rd1245];
	st.global.f32 	[%rd1238+16], %f439;
	add.s64 	%rd6364, %rd6364, %rd2734;
	mov.u64 	%rd6363, %rd736;
	@%p289 bra 	$L__BB20_1194;
	setp.eq.s64 	%p290, %rd732, 5;
	add.s64 	%rd1247, %rd1245, %rd1240;
	ld.global.f32 	%f440, [%rd1247];
	st.global.f32 	[%rd1238+20], %f440;
	add.s64 	%rd6364, %rd6364, %rd2734;
	mov.u64 	%rd6363, %rd737;
	@%p290 bra 	$L__BB20_1194;
	setp.eq.s64 	%p291, %rd732, 6;
	add.s64 	%rd1249, %rd1247, %rd1240;
	ld.global.f32 	%f441, [%rd1249];
	st.global.f32 	[%rd1238+24], %f441;
	add.s64 	%rd6364, %rd6364, %rd2734;
	mov.u64 	%rd6363, %rd738;
	@%p291 bra 	$L__BB20_1194;
	add.s64 	%rd3418, %rd1249, %rd1240;
	ld.global.f32 	%f442, [%rd3418];
	st.global.f32 	[%rd1238+28], %f442;
	add.s64 	%rd6364, %rd6364, %rd2734;
	mov.u64 	%rd6363, %rd739;
$L__BB20_1194:
	@%p283 bra 	$L__BB20_1196;
$L__BB20_1195:
	.pragma "nounroll";
	add.s64 	%rd3419, %rd1179, %rd6364;
	shl.b64 	%rd3420, %rd3419, 2;
	add.s64 	%rd3421, %rd2, %rd3420;
	ld.global.f32 	%f443, [%rd3421];
	shl.b64 	%rd3422, %rd6363, 2;
	add.s64 	%rd3423, %rd1235, %rd3422;
	st.global.f32 	[%rd3423+4], %f443;
	shl.b64 	%rd3424, %rd2734, 2;
	add.s64 	%rd3425, %rd3421, %rd3424;
	ld.global.f32 	%f444, [%rd3425];
	st.global.f32 	[%rd3423+8], %f444;
	add.s64 	%rd3426, %rd3425, %rd3424;
	ld.global.f32 	%f445, [%rd3426];
	st.global.f32 	[%rd3423+12], %f445;
	add.s64 	%rd3427, %rd3426, %rd3424;
	ld.global.f32 	%f446, [%rd3427];
	st.global.f32 	[%rd3423+16], %f446;
	add.s64 	%rd3428, %rd3427, %rd3424;
	ld.global.f32 	%f447, [%rd3428];
	st.global.f32 	[%rd3423+20], %f447;
	add.s64 	%rd3429, %rd3428, %rd3424;
	ld.global.f32 	%f448, [%rd3429];
	st.global.f32 	[%rd3423+24], %f448;
	add.s64 	%rd3430, %rd3429, %rd3424;
	ld.global.f32 	%f449, [%rd3430];
	st.global.f32 	[%rd3423+28], %f449;
	add.s64 	%rd3431, %rd3430, %rd3424;
	ld.global.f32 	%f450, [%rd3431];
	st.global.f32 	[%rd3423+32], %f450;
	shl.b64 	%rd3432, %rd2734, 3;
	add.s64 	%rd6364, %rd3432, %rd6364;
	add.s64 	%rd6363, %rd6363, 8;
	setp.ne.s64 	%p293, %rd6363, %rd29;
	@%p293 bra 	$L__BB20_1195;
$L__BB20_1196:
	shl.b64 	%rd3433, %rd6026, 2;
	add.s64 	%rd3434, %rd1235, %rd3433;
	add.s64 	%rd1258, %rd3434, 4;
	add.s64 	%rd1259, %rd1236, %rd27;
	mov.u64 	%rd6367, %rd2732;
	mov.u64 	%rd6368, %rd1259;
	@%p276 bra 	$L__BB20_1204;
	setp.eq.s64 	%p295, %rd732, 1;
	add.s64 	%rd3435, %rd1179, %rd1259;
	shl.b64 	%rd3436, %rd3435, 2;
	add.s64 	%rd1260, %rd2, %rd3436;
	ld.global.f32 	%f451, [%rd1260];
	shl.b64 	%rd3437, %rd2732, 2;
	add.s64 	%rd1261, %rd1258, %rd3437;
	st.global.f32 	[%rd1261+4], %f451;
	add.s64 	%rd6368, %rd1259, %rd2734;
	mov.u64 	%rd6367, %rd733;
	@%p295 bra 	$L__BB20_1204;
	setp.eq.s64 	%p296, %rd732, 2;
	shl.b64 	%rd1263, %rd2734, 2;
	add.s64 	%rd1264, %rd1260, %rd1263;
	ld.global.f32 	%f452, [%rd1264];
	st.global.f32 	[%rd1261+8], %f452;
	add.s64 	%rd6368, %rd6368, %rd2734;
	mov.u64 	%rd6367, %rd734;
	@%p296 bra 	$L__BB20_1204;
	setp.eq.s64 	%p297, %rd732, 3;
	add.s64 	%rd1266, %rd1264, %rd1263;
	ld.global.f32 	%f453, [%rd1266];
	st.global.f32 	[%rd1261+12], %f453;
	add.s64 	%rd6368, %rd6368, %rd2734;
	mov.u64 	%rd6367, %rd735;
	@%p297 bra 	$L__BB20_1204;
	setp.eq.s64 	%p298, %rd732, 4;
	add.s64 	%rd1268, %rd1266, %rd1263;
	ld.global.f32 	%f454, [%rd1268];
	st.global.f32 	[%rd1261+16], %f454;
	add.s64 	%rd6368, %rd6368, %rd2734;
	mov.u64 	%rd6367, %rd736;
	@%p298 bra 	$L__BB20_1204;
	setp.eq.s64 	%p299, %rd732, 5;
	add.s64 	%rd1270, %rd1268, %rd1263;
	ld.global.f32 	%f455, [%rd1270];
	st.global.f32 	[%rd1261+20], %f455;
	add.s64 	%rd6368, %rd6368, %rd2734;
	mov.u64 	%rd6367, %rd737;
	@%p299 bra 	$L__BB20_1204;
	setp.eq.s64 	%p300, %rd732, 6;
	add.s64 	%rd1272, %rd1270, %rd1263;
	ld.global.f32 	%f456, [%rd1272];
	st.global.f32 	[%rd1261+24], %f456;
	add.s64 	%rd6368, %rd6368, %rd2734;
	mov.u64 	%rd6367, %rd738;
	@%p300 bra 	$L__BB20_1204;
	add.s64 	%rd3438, %rd1272, %rd1263;
	ld.global.f32 	%f457, [%rd3438];
	st.global.f32 	[%rd1261+28], %f457;
	add.s64 	%rd6368, %rd6368, %rd2734;
	mov.u64 	%rd6367, %rd739;
$L__BB20_1204:
	@%p283 bra 	$L__BB20_1206;
$L__BB20_1205:
	.pragma "nounroll";
	add.s64 	%rd3439, %rd1179, %rd6368;
	shl.b64 	%rd3440, %rd3439, 2;
	add.s64 	%rd3441, %rd2, %rd3440;
	ld.global.f32 	%f458, [%rd3441];
	shl.b64 	%rd3442, %rd6367, 2;
	add.s64 	%rd3443, %rd1258, %rd3442;
	st.global.f32 	[%rd3443+4], %f458;
	shl.b64 	%rd3444, %rd2734, 2;
	add.s64 	%rd3445, %rd3441, %rd3444;
	ld.global.f32 	%f459, [%rd3445];
	st.global.f32 	[%rd3443+8], %f459;
	add.s64 	%rd3446, %rd3445, %rd3444;
	ld.global.f32 	%f460, [%rd3446];
	st.global.f32 	[%rd3443+12], %f460;
	add.s64 	%rd3447, %rd3446, %rd3444;
	ld.global.f32 	%f461, [%rd3447];
	st.global.f32 	[%rd3443+16], %f461;
	add.s64 	%rd3448, %rd3447, %rd3444;
	ld.global.f32 	%f462, [%rd3448];
	st.global.f32 	[%rd3443+20], %f462;
	add.s64 	%rd3449, %rd3448, %rd3444;
	ld.global.f32 	%f463, [%rd3449];
	st.global.f32 	[%rd3443+24], %f463;
	add.s64 	%rd3450, %rd3449, %rd3444;
	ld.global.f32 	%f464, [%rd3450];
	st.global.f32 	[%rd3443+28], %f464;
	add.s64 	%rd3451, %rd3450, %rd3444;
	ld.global.f32 	%f465, [%rd3451];
	st.global.f32 	[%rd3443+32], %f465;
	shl.b64 	%rd3452, %rd2734, 3;
	add.s64 	%rd6368, %rd3452, %rd6368;
	add.s64 	%rd6367, %rd6367, 8;
	setp.ne.s64 	%p302, %rd6367, %rd29;
	@%p302 bra 	$L__BB20_1205;
$L__BB20_1206:
	shl.b64 	%rd3453, %rd6026, 2;
	add.s64 	%rd3454, %rd1258, %rd3453;
	add.s64 	%rd1281, %rd3454, 4;
	add.s64 	%rd1282, %rd1259, %rd27;
	mov.u64 	%rd6371, %rd2732;
	mov.u64 	%rd6372, %rd1282;
	@%p276 bra 	$L__BB20_1214;
	setp.eq.s64 	%p304, %rd732, 1;
	add.s64 	%rd3455, %rd1179, %rd1282;
	shl.b64 	%rd3456, %rd3455, 2;
	add.s64 	%rd1283, %rd2, %rd3456;
	ld.global.f32 	%f466, [%rd1283];
	shl.b64 	%rd3457, %rd2732, 2;
	add.s64 	%rd1284, %rd1281, %rd3457;
	st.global.f32 	[%rd1284+4], %f466;
	add.s64 	%rd6372, %rd1282, %rd2734;
	mov.u64 	%rd6371, %rd733;
	@%p304 bra 	$L__BB20_1214;
	setp.eq.s64 	%p305, %rd732, 2;
	shl.b64 	%rd1286, %rd2734, 2;
	add.s64 	%rd1287, %rd1283, %rd1286;
	ld.global.f32 	%f467, [%rd1287];
	st.global.f32 	[%rd1284+8], %f467;
	add.s64 	%rd6372, %rd6372, %rd2734;
	mov.u64 	%rd6371, %rd734;
	@%p305 bra 	$L__BB20_1214;
	setp.eq.s64 	%p306, %rd732, 3;
	add.s64 	%rd1289, %rd1287, %rd1286;
	ld.global.f32 	%f468, [%rd1289];
	st.global.f32 	[%rd1284+12], %f468;
	add.s64 	%rd6372, %rd6372, %rd2734;
	mov.u64 	%rd6371, %rd735;
	@%p306 bra 	$L__BB20_1214;
	setp.eq.s64 	%p307, %rd732, 4;
	add.s64 	%rd1291, %rd1289, %rd1286;
	ld.global.f32 	%f469, [%rd1291];
	st.global.f32 	[%rd1284+16], %f469;
	add.s64 	%rd6372, %rd6372, %rd2734;
	mov.u64 	%rd6371, %rd736;
	@%p307 bra 	$L__BB20_1214;
	setp.eq.s64 	%p308, %rd732, 5;
	add.s64 	%rd1293, %rd1291, %rd1286;
	ld.global.f32 	%f470, [%rd1293];
	st.global.f32 	[%rd1284+20], %f470;
	add.s64 	%rd6372, %rd6372, %rd2734;
	mov.u64 	%rd6371, %rd737;
	@%p308 bra 	$L__BB20_1214;
	setp.eq.s64 	%p309, %rd732, 6;
	add.s64 	%rd1295, %rd1293, %rd1286;
	ld.global.f32 	%f471, [%rd1295];
	st.global.f32 	[%rd1284+24], %f471;
	add.s64 	%rd6372, %rd6372, %rd2734;
	mov.u64 	%rd6371, %rd738;
	@%p309 bra 	$L__BB20_1214;
	add.s64 	%rd3458, %rd1295, %rd1286;
	ld.global.f32 	%f472, [%rd3458];
	st.global.f32 	[%rd1284+28], %f472;
	add.s64 	%rd6372, %rd6372, %rd2734;
	mov.u64 	%rd6371, %rd739;
$L__BB20_1214:
	@%p283 bra 	$L__BB20_1216;
$L__BB20_1215:
	.pragma "nounroll";
	add.s64 	%rd3459, %rd1179, %rd6372;
	shl.b64 	%rd3460, %rd3459, 2;
	add.s64 	%rd3461, %rd2, %rd3460;
	ld.global.f32 	%f473, [%rd3461];
	shl.b64 	%rd3462, %rd6371, 2;
	add.s64 	%rd3463, %rd1281, %rd3462;
	st.global.f32 	[%rd3463+4], %f473;
	shl.b64 	%rd3464, %rd2734, 2;
	add.s64 	%rd3465, %rd3461, %rd3464;
	ld.global.f32 	%f474, [%rd3465];
	st.global.f32 	[%rd3463+8], %f474;
	add.s64 	%rd3466, %rd3465, %rd3464;
	ld.global.f32 	%f475, [%rd3466];
	st.global.f32 	[%rd3463+12], %f475;
	add.s64 	%rd3467, %rd3466, %rd3464;
	ld.global.f32 	%f476, [%rd3467];
	st.global.f32 	[%rd3463+16], %f476;
	add.s64 	%rd3468, %rd3467, %rd3464;
	ld.global.f32 	%f477, [%rd3468];
	st.global.f32 	[%rd3463+20], %f477;
	add.s64 	%rd3469, %rd3468, %rd3464;
	ld.global.f32 	%f478, [%rd3469];
	st.global.f32 	[%rd3463+24], %f478;
	add.s64 	%rd3470, %rd3469, %rd3464;
	ld.global.f32 	%f479, [%rd3470];
	st.global.f32 	[%rd3463+28], %f479;
	add.s64 	%rd3471, %rd3470, %rd3464;
	ld.global.f32 	%f480, [%rd3471];
	st.global.f32 	[%rd3463+32], %f480;
	shl.b64 	%rd3472, %rd2734, 3;
	add.s64 	%rd6372, %rd3472, %rd6372;
	add.s64 	%rd6371, %rd6371, 8;
	setp.ne.s64 	%p311, %rd6371, %rd29;
	@%p311 bra 	$L__BB20_1215;
$L__BB20_1216:
	shl.b64 	%rd3473, %rd6026, 2;
	add.s64 	%rd3474, %rd1281, %rd3473;
	add.s64 	%rd1304, %rd3474, 4;
	add.s64 	%rd1305, %rd1282, %rd27;
	mov.u64 	%rd6375, %rd2732;
	mov.u64 	%rd6376, %rd1305;
	@%p276 bra 	$L__BB20_1224;
	setp.eq.s64 	%p313, %rd732, 1;
	add.s64 	%rd3475, %rd1179, %rd1305;
	shl.b64 	%rd3476, %rd3475, 2;
	add.s64 	%rd1306, %rd2, %rd3476;
	ld.global.f32 	%f481, [%rd1306];
	shl.b64 	%rd3477, %rd2732, 2;
	add.s64 	%rd1307, %rd1304, %rd3477;
	st.global.f32 	[%rd1307+4], %f481;
	add.s64 	%rd6376, %rd1305, %rd2734;
	mov.u64 	%rd6375, %rd733;
	@%p313 bra 	$L__BB20_1224;
	setp.eq.s64 	%p314, %rd732, 2;
	shl.b64 	%rd1309, %rd2734, 2;
	add.s64 	%rd1310, %rd1306, %rd1309;
	ld.global.f32 	%f482, [%rd1310];
	st.global.f32 	[%rd1307+8], %f482;
	add.s64 	%rd6376, %rd6376, %rd2734;
	mov.u64 	%rd6375, %rd734;
	@%p314 bra 	$L__BB20_1224;
	setp.eq.s64 	%p315, %rd732, 3;
	add.s64 	%rd1312, %rd1310, %rd1309;
	ld.global.f32 	%f483, [%rd1312];
	st.global.f32 	[%rd1307+12], %f483;
	add.s64 	%rd6376, %rd6376, %rd2734;
	mov.u64 	%rd6375, %rd735;
	@%p315 bra 	$L__BB20_1224;
	setp.eq.s64 	%p316, %rd732, 4;
	add.s64 	%rd1314, %rd1312, %rd1309;
	ld.global.f32 	%f484, [%rd1314];
	st.global.f32 	[%rd1307+16], %f484;
	add.s64 	%rd6376, %rd6376, %rd2734;
	mov.u64 	%rd6375, %rd736;
	@%p316 bra 	$L__BB20_1224;
	setp.eq.s64 	%p317, %rd732, 5;
	add.s64 	%rd1316, %rd1314, %rd1309;
	ld.global.f32 	%f485, [%rd1316];
	st.global.f32 	[%rd1307+20], %f485;
	add.s64 	%rd6376, %rd6376, %rd2734;
	mov.u64 	%rd6375, %rd737;
	@%p317 bra 	$L__BB20_1224;
	setp.eq.s64 	%p318, %rd732, 6;
	add.s64 	%rd1318, %rd1316, %rd1309;
	ld.global.f32 	%f486, [%rd1318];
	st.global.f32 	[%rd1307+24], %f486;
	add.s64 	%rd6376, %rd6376, %rd2734;
	mov.u64 	%rd6375, %rd738;
	@%p318 bra 	$L__BB20_1224;
	add.s64 	%rd3478, %rd1318, %rd1309;
	ld.global.f32 	%f487, [%rd3478];
	st.global.f32 	[%rd1307+28], %f487;
	add.s64 	%rd6376, %rd6376, %rd2734;
	mov.u64 	%rd6375, %rd739;
$L__BB20_1224:
	@%p283 bra 	$L__BB20_1226;
$L__BB20_1225:
	.pragma "nounroll";
	add.s64 	%rd3479, %rd1179, %rd6376;
	shl.b64 	%rd3480, %rd3479, 2;
	add.s64 	%rd3481, %rd2, %rd3480;
	ld.global.f32 	%f488, [%rd3481];
	shl.b64 	%rd3482, %rd6375, 2;
	add.s64 	%rd3483, %rd1304, %rd3482;
	st.global.f32 	[%rd3483+4], %f488;
	shl.b64 	%rd3484, %rd2734, 2;
	add.s64 	%rd3485, %rd3481, %rd3484;
	ld.global.f32 	%f489, [%rd3485];
	st.global.f32 	[%rd3483+8], %f489;
	add.s64 	%rd3486, %rd3485, %rd3484;
	ld.global.f32 	%f490, [%rd3486];
	st.global.f32 	[%rd3483+12], %f490;
	add.s64 	%rd3487, %rd3486, %rd3484;
	ld.global.f32 	%f491, [%rd3487];
	st.global.f32 	[%rd3483+16], %f491;
	add.s64 	%rd3488, %rd3487, %rd3484;
	ld.global.f32 	%f492, [%rd3488];
	st.global.f32 	[%rd3483+20], %f492;
	add.s64 	%rd3489, %rd3488, %rd3484;
	ld.global.f32 	%f493, [%rd3489];
	st.global.f32 	[%rd3483+24], %f493;
	add.s64 	%rd3490, %rd3489, %rd3484;
	ld.global.f32 	%f494, [%rd3490];
	st.global.f32 	[%rd3483+28], %f494;
	add.s64 	%rd3491, %rd3490, %rd3484;
	ld.global.f32 	%f495, [%rd3491];
	st.global.f32 	[%rd3483+32], %f495;
	shl.b64 	%rd3492, %rd2734, 3;
	add.s64 	%rd6376, %rd3492, %rd6376;
	add.s64 	%rd6375, %rd6375, 8;
	setp.ne.s64 	%p320, %rd6375, %rd29;
	@%p320 bra 	$L__BB20_1225;
$L__BB20_1226:
	shl.b64 	%rd3493, %rd6026, 2;
	add.s64 	%rd3494, %rd1304, %rd3493;
	add.s64 	%rd1327, %rd3494, 4;
	add.s64 	%rd1328, %rd1305, %rd27;
	mov.u64 	%rd6379, %rd2732;
	mov.u64 	%rd6380, %rd1328;
	@%p276 bra 	$L__BB20_1234;
	setp.eq.s64 	%p322, %rd732, 1;
	add.s64 	%rd3495, %rd1179, %rd1328;
	shl.b64 	%rd3496, %rd3495, 2;
	add.s64 	%rd1329, %rd2, %rd3496;
	ld.global.f32 	%f496, [%rd1329];
	shl.b64 	%rd3497, %rd2732, 2;
	add.s64 	%rd1330, %rd1327, %rd3497;
	st.global.f32 	[%rd1330+4], %f496;
	add.s64 	%rd6380, %rd1328, %rd2734;
	mov.u64 	%rd6379, %rd733;
	@%p322 bra 	$L__BB20_1234;
	setp.eq.s64 	%p323, %rd732, 2;
	shl.b64 	%rd1332, %rd2734, 2;
	add.s64 	%rd1333, %rd1329, %rd1332;
	ld.global.f32 	%f497, [%rd1333];
	st.global.f32 	[%rd1330+8], %f497;
	add.s64 	%rd6380, %rd6380, %rd2734;
	mov.u64 	%rd6379, %rd734;
	@%p323 bra 	$L__BB20_1234;
	setp.eq.s64 	%p324, %rd732, 3;
	add.s64 	%rd1335, %rd1333, %rd1332;
	ld.global.f32 	%f498, [%rd1335];
	st.global.f32 	[%rd1330+12], %f498;
	add.s64 	%rd6380, %rd6380, %rd2734;
	mov.u64 	%rd6379, %rd735;
	@%p324 bra 	$L__BB20_1234;
	setp.eq.s64 	%p325, %rd732, 4;
	add.s64 	%rd1337, %rd1335, %rd1332;
	ld.global.f32 	%f499, [%rd1337];
	st.global.f32 	[%rd1330+16], %f499;
	add.s64 	%rd6380, %rd6380, %rd2734;
	mov.u64 	%rd6379, %rd736;
	@%p325 bra 	$L__BB20_1234;
	setp.eq.s64 	%p326, %rd732, 5;
	add.s64 	%rd1339, %rd1337, %rd1332;
	ld.global.f32 	%f500, [%rd1339];
	st.global.f32 	[%rd1330+20], %f500;
	add.s64 	%rd6380, %rd6380, %rd2734;
	mov.u64 	%rd6379, %rd737;
	@%p326 bra 	$L__BB20_1234;
	setp.eq.s64 	%p327, %rd732, 6;
	add.s64 	%rd1341, %rd1339, %rd1332;
	ld.global.f32 	%f501, [%rd1341];
	st.global.f32 	[%rd1330+24], %f501;
	add.s64 	%rd6380, %rd6380, %rd2734;
	mov.u64 	%rd6379, %rd738;
	@%p327 bra 	$L__BB20_1234;
	add.s64 	%rd3498, %rd1341, %rd1332;
	ld.global.f32 	%f502, [%rd3498];
	st.global.f32 	[%rd1330+28], %f502;
	add.s64 	%rd6380, %rd6380, %rd2734;
	mov.u64 	%rd6379, %rd739;
$L__BB20_1234:
	@%p283 bra 	$L__BB20_1236;
$L__BB20_1235:
	.pragma "nounroll";
	add.s64 	%rd3499, %rd1179, %rd6380;
	shl.b64 	%rd3500, %rd3499, 2;
	add.s64 	%rd3501, %rd2, %rd3500;
	ld.global.f32 	%f503, [%rd3501];
	shl.b64 	%rd3502, %rd6379, 2;
	add.s64 	%rd3503, %rd1327, %rd3502;
	st.global.f32 	[%rd3503+4], %f503;
	shl.b64 	%rd3504, %rd2734, 2;
	add.s64 	%rd3505, %rd3501, %rd3504;
	ld.global.f32 	%f504, [%rd3505];
	st.global.f32 	[%rd3503+8], %f504;
	add.s64 	%rd3506, %rd3505, %rd3504;
	ld.global.f32 	%f505, [%rd3506];
	st.global.f32 	[%rd3503+12], %f505;
	add.s64 	%rd3507, %rd3506, %rd3504;
	ld.global.f32 	%f506, [%rd3507];
	st.global.f32 	[%rd3503+16], %f506;
	add.s64 	%rd3508, %rd3507, %rd3504;
	ld.global.f32 	%f507, [%rd3508];
	st.global.f32 	[%rd3503+20], %f507;
	add.s64 	%rd3509, %rd3508, %rd3504;
	ld.global.f32 	%f508, [%rd3509];
	st.global.f32 	[%rd3503+24], %f508;
	add.s64 	%rd3510, %rd3509, %rd3504;
	ld.global.f32 	%f509, [%rd3510];
	st.global.f32 	[%rd3503+28], %f509;
	add.s64 	%rd3511, %rd3510, %rd3504;
	ld.global.f32 	%f510, [%rd3511];
	st.global.f32 	[%rd3503+32], %f510;
	shl.b64 	%rd3512, %rd2734, 3;
	add.s64 	%rd6380, %rd3512, %rd6380;
	add.s64 	%rd6379, %rd6379, 8;
	setp.ne.s64 	%p329, %rd6379, %rd29;
	@%p329 bra 	$L__BB20_1235;
$L__BB20_1236:
	shl.b64 	%rd3513, %rd6026, 2;
	add.s64 	%rd3514, %rd1327, %rd3513;
	add.s64 	%rd1350, %rd3514, 4;
	add.s64 	%rd1351, %rd1328, %rd27;
	mov.u64 	%rd6383, %rd2732;
	mov.u64 	%rd6384, %rd1351;
	@%p276 bra 	$L__BB20_1244;
	setp.eq.s64 	%p331, %rd732, 1;
	add.s64 	%rd3515, %rd1179, %rd1351;
	shl.b64 	%rd3516, %rd3515, 2;
	add.s64 	%rd1352, %rd2, %rd3516;
	ld.global.f32 	%f511, [%rd1352];
	shl.b64 	%rd3517, %rd2732, 2;
	add.s64 	%rd1353, %rd1350, %rd3517;
	st.global.f32 	[%rd1353+4], %f511;
	add.s64 	%rd6384, %rd1351, %rd2734;
	mov.u64 	%rd6383, %rd733;
	@%p331 bra 	$L__BB20_1244;
	setp.eq.s64 	%p332, %rd732, 2;
	shl.b64 	%rd1355, %rd2734, 2;
	add.s64 	%rd1356, %rd1352, %rd1355;
	ld.global.f32 	%f512, [%rd1356];
	st.global.f32 	[%rd1353+8], %f512;
	add.s64 	%rd6384, %rd6384, %rd2734;
	mov.u64 	%rd6383, %rd734;
	@%p332 bra 	$L__BB20_1244;
	setp.eq.s64 	%p333, %rd732, 3;
	add.s64 	%rd1358, %rd1356, %rd1355;
	ld.global.f32 	%f513, [%rd1358];
	st.global.f32 	[%rd1353+12], %f513;
	add.s64 	%rd6384, %rd6384, %rd2734;
	mov.u64 	%rd6383, %rd735;
	@%p333 bra 	$L__BB20_1244;
	setp.eq.s64 	%p334, %rd732, 4;
	add.s64 	%rd1360, %rd1358, %rd1355;
	ld.global.f32 	%f514, [%rd1360];
	st.global.f32 	[%rd1353+16], %f514;
	add.s64 	%rd6384, %rd6384, %rd2734;
	mov.u64 	%rd6383, %rd736;
	@%p334 bra 	$L__BB20_1244;
	setp.eq.s64 	%p335, %rd732, 5;
	add.s64 	%rd1362, %rd1360, %rd1355;
	ld.global.f32 	%f515, [%rd1362];
	st.global.f32 	[%rd1353+20], %f515;
	add.s64 	%rd6384, %rd6384, %rd2734;
	mov.u64 	%rd6383, %rd737;
	@%p335 bra 	$L__BB20_1244;
	setp.eq.s64 	%p336, %rd732, 6;
	add.s64 	%rd1364, %rd1362, %rd1355;
	ld.global.f32 	%f516, [%rd1364];
	st.global.f32 	[%rd1353+24], %f516;
	add.s64 	%rd6384, %rd6384, %rd2734;
	mov.u64 	%rd6383, %rd738;
	@%p336 bra 	$L__BB20_1244;
	add.s64 	%rd3518, %rd1364, %rd1355;
	ld.global.f32 	%f517, [%rd3518];
	st.global.f32 	[%rd1353+28], %f517;
	add.s64 	%rd6384, %rd6384, %rd2734;
	mov.u64 	%rd6383, %rd739;
$L__BB20_1244:
	@%p283 bra 	$L__BB20_1246;
$L__BB20_1245:
	.pragma "nounroll";
	add.s64 	%rd3519, %rd1179, %rd6384;
	shl.b64 	%rd3520, %rd3519, 2;
	add.s64 	%rd3521, %rd2, %rd3520;
	ld.global.f32 	%f518, [%rd3521];
	shl.b64 	%rd3522, %rd6383, 2;
	add.s64 	%rd3523, %rd1350, %rd3522;
	st.global.f32 	[%rd3523+4], %f518;
	shl.b64 	%rd3524, %rd2734, 2;
	add.s64 	%rd3525, %rd3521, %rd3524;
	ld.global.f32 	%f519, [%rd3525];
	st.global.f32 	[%rd3523+8], %f519;
	add.s64 	%rd3526, %rd3525, %rd3524;
	ld.global.f32 	%f520, [%rd3526];
	st.global.f32 	[%rd3523+12], %f520;
	add.s64 	%rd3527, %rd3526, %rd3524;
	ld.global.f32 	%f521, [%rd3527];
	st.global.f32 	[%rd3523+16], %f521;
	add.s64 	%rd3528, %rd3527, %rd3524;
	ld.global.f32 	%f522, [%rd3528];
	st.global.f32 	[%rd3523+20], %f522;
	add.s64 	%rd3529, %rd3528, %rd3524;
	ld.global.f32 	%f523, [%rd3529];
	st.global.f32 	[%rd3523+24], %f523;
	add.s64 	%rd3530, %rd3529, %rd3524;
	ld.global.f32 	%f524, [%rd3530];
	st.global.f32 	[%rd3523+28], %f524;
	add.s64 	%rd3531, %rd3530, %rd3524;
	ld.global.f32 	%f525, [%rd3531];
	st.global.f32 	[%rd3523+32], %f525;
	shl.b64 	%rd3532, %rd2734, 3;
	add.s64 	%rd6384, %rd3532, %rd6384;
	add.s64 	%rd6383, %rd6383, 8;
	setp.ne.s64 	%p338, %rd6383, %rd29;
	@%p338 bra 	$L__BB20_1245;
$L__BB20_1246:
	shl.b64 	%rd3533, %rd6026, 2;
	add.s64 	%rd3534, %rd1350, %rd3533;
	add.s64 	%rd1373, %rd3534, 4;
	add.s64 	%rd6388, %rd1351, %rd27;
	mov.u64 	%rd6387, %rd2732;
	@%p276 bra 	$L__BB20_1254;
	setp.eq.s64 	%p340, %rd732, 1;
	add.s64 	%rd3535, %rd1179, %rd6388;
	shl.b64 	%rd3536, %rd3535, 2;
	add.s64 	%rd1375, %rd2, %rd3536;
	ld.global.f32 	%f526, [%rd1375];
	shl.b64 	%rd3537, %rd2732, 2;
	add.s64 	%rd1376, %rd1373, %rd3537;
	st.global.f32 	[%rd1376+4], %f526;
	add.s64 	%rd6388, %rd6388, %rd2734;
	mov.u64 	%rd6387, %rd733;
	@%p340 bra 	$L__BB20_1254;
	setp.eq.s64 	%p341, %rd732, 2;
	shl.b64 	%rd1378, %rd2734, 2;
	add.s64 	%rd1379, %rd1375, %rd1378;
	ld.global.f32 	%f527, [%rd1379];
	st.global.f32 	[%rd1376+8], %f527;
	add.s64 	%rd6388, %rd6388, %rd2734;
	mov.u64 	%rd6387, %rd734;
	@%p341 bra 	$L__BB20_1254;
	setp.eq.s64 	%p342, %rd732, 3;
	add.s64 	%rd1381, %rd1379, %rd1378;
	ld.global.f32 	%f528, [%rd1381];
	st.global.f32 	[%rd1376+12], %f528;
	add.s64 	%rd6388, %rd6388, %rd2734;
	mov.u64 	%rd6387, %rd735;
	@%p342 bra 	$L__BB20_1254;
	setp.eq.s64 	%p343, %rd732, 4;
	add.s64 	%rd1383, %rd1381, %rd1378;
	ld.global.f32 	%f529, [%rd1383];
	st.global.f32 	[%rd1376+16], %f529;
	add.s64 	%rd6388, %rd6388, %rd2734;
	mov.u64 	%rd6387, %rd736;
	@%p343 bra 	$L__BB20_1254;
	setp.eq.s64 	%p344, %rd732, 5;
	add.s64 	%rd1385, %rd1383, %rd1378;
	ld.global.f32 	%f530, [%rd1385];
	st.global.f32 	[%rd1376+20], %f530;
	add.s64 	%rd6388, %rd6388, %rd2734;
	mov.u64 	%rd6387, %rd737;
	@%p344 bra 	$L__BB20_1254;
	setp.eq.s64 	%p345, %rd732, 6;
	add.s64 	%rd1387, %rd1385, %rd1378;
	ld.global.f32 	%f531, [%rd1387];
	st.global.f32 	[%rd1376+24], %f531;
	add.s64 	%rd6388, %rd6388, %rd2734;
	mov.u64 	%rd6387, %rd738;
	@%p345 bra 	$L__BB20_1254;
	add.s64 	%rd3538, %rd1387, %rd1378;
	ld.global.f32 	%f532, [%rd3538];
	st.global.f32 	[%rd1376+28], %f532;
	add.s64 	%rd6388, %rd6388, %rd2734;
	mov.u64 	%rd6387, %rd739;
$L__BB20_1254:
	@%p283 bra 	$L__BB20_1256;
$L__BB20_1255:
	.pragma "nounroll";
	add.s64 	%rd3539, %rd1179, %rd6388;
	shl.b64 	%rd3540, %rd3539, 2;
	add.s64 	%rd3541, %rd2, %rd3540;
	ld.global.f32 	%f533, [%rd3541];
	shl.b64 	%rd3542, %rd6387, 2;
	add.s64 	%rd3543, %rd1373, %rd3542;
	st.global.f32 	[%rd3543+4], %f533;
	shl.b64 	%rd3544, %rd2734, 2;
	add.s64 	%rd3545, %rd3541, %rd3544;
	ld.global.f32 	%f534, [%rd3545];
	st.global.f32 	[%rd3543+8], %f534;
	add.s64 	%rd3546, %rd3545, %rd3544;
	ld.global.f32 	%f535, [%rd3546];
	st.global.f32 	[%rd3543+12], %f535;
	add.s64 	%rd3547, %rd3546, %rd3544;
	ld.global.f32 	%f536, [%rd3547];
	st.global.f32 	[%rd3543+16], %f536;
	add.s64 	%rd3548, %rd3547, %rd3544;
	ld.global.f32 	%f537, [%rd3548];
	st.global.f32 	[%rd3543+20], %f537;
	add.s64 	%rd3549, %rd3548, %rd3544;
	ld.global.f32 	%f538, [%rd3549];
	st.global.f32 	[%rd3543+24], %f538;
	add.s64 	%rd3550, %rd3549, %rd3544;
	ld.global.f32 	%f539, [%rd3550];
	st.global.f32 	[%rd3543+28], %f539;
	add.s64 	%rd3551, %rd3550, %rd3544;
	ld.global.f32 	%f540, [%rd3551];
	st.global.f32 	[%rd3543+32], %f540;
	shl.b64 	%rd3552, %rd2734, 3;
	add.s64 	%rd6388, %rd3552, %rd6388;
	add.s64 	%rd6387, %rd6387, 8;
	setp.ne.s64 	%p347, %rd6387, %rd29;
	@%p347 bra 	$L__BB20_1255;
$L__BB20_1256:
	shl.b64 	%rd3553, %rd6026, 2;
	add.s64 	%rd3554, %rd1373, %rd3553;
	add.s64 	%rd6356, %rd3554, 8;
	add.s64 	%rd6355, %rd6355, 8;
	setp.ne.s64 	%p348, %rd6355, %rd26;
	@%p348 bra 	$L__BB20_1176;
$L__BB20_1257:
	ld.param.u64 	%rd6003, [im2col_param_13];
	ld.param.u64 	%rd5994, [im2col_param_12];
	ld.param.u64 	%rd5976, [im2col_param_2];
	ld.param.u64 	%rd5957, [im2col_param_0];
	shl.b64 	%rd3555, %rd2731, 1;
	sub.s64 	%rd3556, %rd16, %rd3555;
	and.b64  	%rd3557, %rd3556, 7;
	setp.eq.s64 	%p349, %rd3557, 0;
	cvt.u64.u32 	%rd3558, %r22;
	mad.lo.s64 	%rd3559, %rd6261, %rd3, %rd3558;
	add.s64 	%rd3560, %rd3559, %rd3;
	add.s64 	%rd3561, %rd3560, %rd3;
	add.s64 	%rd3562, %rd3561, %rd3;
	add.s64 	%rd3563, %rd3562, %rd3;
	mad.lo.s64 	%rd3564, %rd3563, %rd5957, %rd24;
	mad.lo.s64 	%rd1398, %rd3564, %rd2728, %rd25;
	mad.lo.s64 	%rd3565, %rd3563, %rd5976, %rd6028;
	mad.lo.s64 	%rd3566, %rd3565, %rd2730, %rd6029;
	mad.lo.s64 	%rd3567, %rd3566, %rd16, %rd2732;
	mad.lo.s64 	%rd3568, %rd3567, %rd6026, %rd3567;
	add.s64 	%rd3569, %rd3568, %rd6003;
	cvta.to.global.u64 	%rd3570, %rd5994;
	shl.b64 	%rd3571, %rd3569, 2;
	add.s64 	%rd6399, %rd3570, %rd3571;
	mov.u64 	%rd6398, %rd2731;
	@%p349 bra 	$L__BB20_1270;
	mov.b64 	%rd6393, 0;
	mov.u64 	%rd6398, %rd2731;
$L__BB20_1259:
	.pragma "nounroll";
	setp.eq.s64 	%p350, %rd732, 0;
	mad.lo.s64 	%rd6395, %rd27, %rd6398, %rd28;
	mov.u64 	%rd6394, %rd2732;
	@%p350 bra 	$L__BB20_1267;
	setp.eq.s64 	%p351, %rd732, 1;
	add.s64 	%rd3573, %rd1398, %rd6395;
	shl.b64 	%rd3574, %rd3573, 2;
	add.s64 	%rd1404, %rd2, %rd3574;
	ld.global.f32 	%f541, [%rd1404];
	shl.b64 	%rd3575, %rd2732, 2;
	add.s64 	%rd1405, %rd6399, %rd3575;
	st.global.f32 	[%rd1405], %f541;
	add.s64 	%rd6395, %rd6395, %rd2734;
	mov.u64 	%rd6394, %rd733;
	@%p351 bra 	$L__BB20_1267;
	setp.eq.s64 	%p352, %rd732, 2;
	shl.b64 	%rd1407, %rd2734, 2;
	add.s64 	%rd1408, %rd1404, %rd1407;
	ld.global.f32 	%f542, [%rd1408];
	st.global.f32 	[%rd1405+4], %f542;
	add.s64 	%rd6395, %rd6395, %rd2734;
	mov.u64 	%rd6394, %rd734;
	@%p352 bra 	$L__BB20_1267;
	setp.eq.s64 	%p353, %rd732, 3;
	add.s64 	%rd1410, %rd1408, %rd1407;
	ld.global.f32 	%f543, [%rd1410];
	st.global.f32 	[%rd1405+8], %f543;
	add.s64 	%rd6395, %rd6395, %rd2734;
	mov.u64 	%rd6394, %rd735;
	@%p353 bra 	$L__BB20_1267;
	setp.eq.s64 	%p354, %rd732, 4;
	add.s64 	%rd1412, %rd1410, %rd1407;
	ld.global.f32 	%f544, [%rd1412];
	st.global.f32 	[%rd1405+12], %f544;
	add.s64 	%rd6395, %rd6395, %rd2734;
	mov.u64 	%rd6394, %rd736;
	@%p354 bra 	$L__BB20_1267;
	setp.eq.s64 	%p355, %rd732, 5;
	add.s64 	%rd1414, %rd1412, %rd1407;
	ld.global.f32 	%f545, [%rd1414];
	st.global.f32 	[%rd1405+16], %f545;
	add.s64 	%rd6395, %rd6395, %rd2734;
	mov.u64 	%rd6394, %rd737;
	@%p355 bra 	$L__BB20_1267;
	setp.eq.s64 	%p356, %rd732, 6;
	add.s64 	%rd1416, %rd1414, %rd1407;
	ld.global.f32 	%f546, [%rd1416];
	st.global.f32 	[%rd1405+20], %f546;
	add.s64 	%rd6395, %rd6395, %rd2734;
	mov.u64 	%rd6394, %rd738;
	@%p356 bra 	$L__BB20_1267;
	add.s64 	%rd3576, %rd1416, %rd1407;
	ld.global.f32 	%f547, [%rd3576];
	st.global.f32 	[%rd1405+24], %f547;
	add.s64 	%rd6395, %rd6395, %rd2734;
	mov.u64 	%rd6394, %rd739;
$L__BB20_1267:
	setp.lt.u64 	%p357, %rd730, 7;
	@%p357 bra 	$L__BB20_1269;
$L__BB20_1268:
	.pragma "nounroll";
	add.s64 	%rd3577, %rd1398, %rd6395;
	shl.b64 	%rd3578, %rd3577, 2;
	add.s64 	%rd3579, %rd2, %rd3578;
	ld.global.f32 	%f548, [%rd3579];
	shl.b64 	%rd3580, %rd6394, 2;
	add.s64 	%rd3581, %rd6399, %rd3580;
	st.global.f32 	[%rd3581], %f548;
	shl.b64 	%rd3582, %rd2734, 2;
	add.s64 	%rd3583, %rd3579, %rd3582;
	ld.global.f32 	%f549, [%rd3583];
	st.global.f32 	[%rd3581+4], %f549;
	add.s64 	%rd3584, %rd3583, %rd3582;
	ld.global.f32 	%f550, [%rd3584];
	st.global.f32 	[%rd3581+8], %f550;
	add.s64 	%rd3585, %rd3584, %rd3582;
	ld.global.f32 	%f551, [%rd3585];
	st.global.f32 	[%rd3581+12], %f551;
	add.s64 	%rd3586, %rd3585, %rd3582;
	ld.global.f32 	%f552, [%rd3586];
	st.global.f32 	[%rd3581+16], %f552;
	add.s64 	%rd3587, %rd3586, %rd3582;
	ld.global.f32 	%f553, [%rd3587];
	st.global.f32 	[%rd3581+20], %f553;
	add.s64 	%rd3588, %rd3587, %rd3582;
	ld.global.f32 	%f554, [%rd3588];
	st.global.f32 	[%rd3581+24], %f554;
	add.s64 	%rd3589, %rd3588, %rd3582;
	ld.global.f32 	%f555, [%rd3589];
	st.global.f32 	[%rd3581+28], %f555;
	shl.b64 	%rd3590, %rd2734, 3;
	add.s64 	%rd6395, %rd3590, %rd6395;
	add.s64 	%rd6394, %rd6394, 8;
	setp.ne.s64 	%p358, %rd6394, %rd29;
	@%p358 bra 	$L__BB20_1268;
$L__BB20_1269:
	shl.b64 	%rd3591, %rd6026, 2;
	add.s64 	%rd3592, %rd6399, %rd3591;
	add.s64 	%rd6399, %rd3592, 4;
	add.s64 	%rd6398, %rd6398, 1;
	add.s64 	%rd6393, %rd6393, 1;
	shl.b64 	%rd3593, %rd2731, 1;
	sub.s64 	%rd3594, %rd16, %rd3593;
	and.b64  	%rd3595, %rd3594, 7;
	setp.ne.s64 	%p359, %rd6393, %rd3595;
	@%p359 bra 	$L__BB20_1259;
$L__BB20_1270:
	@%p20 bra 	$L__BB20_1352;
$L__BB20_1271:
	.pragma "nounroll";
	setp.eq.s64 	%p361, %rd732, 0;
	mad.lo.s64 	%rd1432, %rd27, %rd6398, %rd28;
	mov.u64 	%rd6402, %rd2732;
	mov.u64 	%rd6403, %rd1432;
	@%p361 bra 	$L__BB20_1279;
	setp.eq.s64 	%p362, %rd732, 1;
	add.s64 	%rd3596, %rd1398, %rd1432;
	shl.b64 	%rd3597, %rd3596, 2;
	add.s64 	%rd1433, %rd2, %rd3597;
	ld.global.f32 	%f556, [%rd1433];
	shl.b64 	%rd3598, %rd2732, 2;
	add.s64 	%rd1434, %rd6399, %rd3598;
	st.global.f32 	[%rd1434], %f556;
	add.s64 	%rd6403, %rd1432, %rd2734;
	mov.u64 	%rd6402, %rd733;
	@%p362 bra 	$L__BB20_1279;
	setp.eq.s64 	%p363, %rd732, 2;
	shl.b64 	%rd1436, %rd2734, 2;
	add.s64 	%rd1437, %rd1433, %rd1436;
	ld.global.f32 	%f557, [%rd1437];
	st.global.f32 	[%rd1434+4], %f557;
	add.s64 	%rd6403, %rd6403, %rd2734;
	mov.u64 	%rd6402, %rd734;
	@%p363 bra 	$L__BB20_1279;
	setp.eq.s64 	%p364, %rd732, 3;
	add.s64 	%rd1439, %rd1437, %rd1436;
	ld.global.f32 	%f558, [%rd1439];
	st.global.f32 	[%rd1434+8], %f558;
	add.s64 	%rd6403, %rd6403, %rd2734;
	mov.u64 	%rd6402, %rd735;
	@%p364 bra 	$L__BB20_1279;
	setp.eq.s64 	%p365, %rd732, 4;
	add.s64 	%rd1441, %rd1439, %rd1436;
	ld.global.f32 	%f559, [%rd1441];
	st.global.f32 	[%rd1434+12], %f559;
	add.s64 	%rd6403, %rd6403, %rd2734;
	mov.u64 	%rd6402, %rd736;
	@%p365 bra 	$L__BB20_1279;
	setp.eq.s64 	%p366, %rd732, 5;
	add.s64 	%rd1443, %rd1441, %rd1436;
	ld.global.f32 	%f560, [%rd1443];
	st.global.f32 	[%rd1434+16], %f560;
	add.s64 	%rd6403, %rd6403, %rd2734;
	mov.u64 	%rd6402, %rd737;
	@%p366 bra 	$L__BB20_1279;
	setp.eq.s64 	%p367, %rd732, 6;
	add.s64 	%rd1445, %rd1443, %rd1436;
	ld.global.f32 	%f561, [%rd1445];
	st.global.f32 	[%rd1434+20], %f561;
	add.s64 	%rd6403, %rd6403, %rd2734;
	mov.u64 	%rd6402, %rd738;
	@%p367 bra 	$L__BB20_1279;
	add.s64 	%rd3599, %rd1445, %rd1436;
	ld.global.f32 	%f562, [%rd3599];
	st.global.f32 	[%rd1434+24], %f562;
	add.s64 	%rd6403, %rd6403, %rd2734;
	mov.u64 	%rd6402, %rd739;
$L__BB20_1279:
	setp.lt.u64 	%p368, %rd730, 7;
	@%p368 bra 	$L__BB20_1281;
$L__BB20_1280:
	.pragma "nounroll";
	add.s64 	%rd3600, %rd1398, %rd6403;
	shl.b64 	%rd3601, %rd3600, 2;
	add.s64 	%rd3602, %rd2, %rd3601;
	ld.global.f32 	%f563, [%rd3602];
	shl.b64 	%rd3603, %rd6402, 2;
	add.s64 	%rd3604, %rd6399, %rd3603;
	st.global.f32 	[%rd3604], %f563;
	shl.b64 	%rd3605, %rd2734, 2;
	add.s64 	%rd3606, %rd3602, %rd3605;
	ld.global.f32 	%f564, [%rd3606];
	st.global.f32 	[%rd3604+4], %f564;
	add.s64 	%rd3607, %rd3606, %rd3605;
	ld.global.f32 	%f565, [%rd3607];
	st.global.f32 	[%rd3604+8], %f565;
	add.s64 	%rd3608, %rd3607, %rd3605;
	ld.global.f32 	%f566, [%rd3608];
	st.global.f32 	[%rd3604+12], %f566;
	add.s64 	%rd3609, %rd3608, %rd3605;
	ld.global.f32 	%f567, [%rd3609];
	st.global.f32 	[%rd3604+16], %f567;
	add.s64 	%rd3610, %rd3609, %rd3605;
	ld.global.f32 	%f568, [%rd3610];
	st.global.f32 	[%rd3604+20], %f568;
	add.s64 	%rd3611, %rd3610, %rd3605;
	ld.global.f32 	%f569, [%rd3611];
	st.global.f32 	[%rd3604+24], %f569;
	add.s64 	%rd3612, %rd3611, %rd3605;
	ld.global.f32 	%f570, [%rd3612];
	st.global.f32 	[%rd3604+28], %f570;
	shl.b64 	%rd3613, %rd2734, 3;
	add.s64 	%rd6403, %rd3613, %rd6403;
	add.s64 	%rd6402, %rd6402, 8;
	setp.ne.s64 	%p369, %rd6402, %rd29;
	@%p369 bra 	$L__BB20_1280;
$L__BB20_1281:
	shl.b64 	%rd3614, %rd6026, 2;
	add.s64 	%rd1454, %rd6399, %rd3614;
	add.s64 	%rd1455, %rd1432, %rd27;
	mov.u64 	%rd6406, %rd2732;
	mov.u64 	%rd6407, %rd1455;
	@%p361 bra 	$L__BB20_1289;
	setp.eq.s64 	%p371, %rd732, 1;
	add.s64 	%rd3615, %rd1398, %rd1455;
	shl.b64 	%rd3616, %rd3615, 2;
	add.s64 	%rd1456, %rd2, %rd3616;
	ld.global.f32 	%f571, [%rd1456];
	shl.b64 	%rd3617, %rd2732, 2;
	add.s64 	%rd1457, %rd1454, %rd3617;
	st.global.f32 	[%rd1457+4], %f571;
	add.s64 	%rd6407, %rd1455, %rd2734;
	mov.u64 	%rd6406, %rd733;
	@%p371 bra 	$L__BB20_1289;
	setp.eq.s64 	%p372, %rd732, 2;
	shl.b64 	%rd1459, %rd2734, 2;
	add.s64 	%rd1460, %rd1456, %rd1459;
	ld.global.f32 	%f572, [%rd1460];
	st.global.f32 	[%rd1457+8], %f572;
	add.s64 	%rd6407, %rd6407, %rd2734;
	mov.u64 	%rd6406, %rd734;
	@%p372 bra 	$L__BB20_1289;
	setp.eq.s64 	%p373, %rd732, 3;
	add.s64 	%rd1462, %rd1460, %rd1459;
	ld.global.f32 	%f573, [%rd1462];
	st.global.f32 	[%rd1457+12], %f573;
	add.s64 	%rd6407, %rd6407, %rd2734;
	mov.u64 	%rd6406, %rd735;
	@%p373 bra 	$L__BB20_1289;
	setp.eq.s64 	%p374, %rd732, 4;
	add.s64 	%rd1464, %rd1462, %rd1459;
	ld.global.f32 	%f574, [%rd1464];
	st.global.f32 	[%rd1457+16], %f574;
	add.s64 	%rd6407, %rd6407, %rd2734;
	mov.u64 	%rd6406, %rd736;
	@%p374 bra 	$L__BB20_1289;
	setp.eq.s64 	%p375, %rd732, 5;
	add.s64 	%rd1466, %rd1464, %rd1459;
	ld.global.f32 	%f575, [%rd1466];
	st.global.f32 	[%rd1457+20], %f575;
	add.s64 	%rd6407, %rd6407, %rd2734;
	mov.u64 	%rd6406, %rd737;
	@%p375 bra 	$L__BB20_1289;
	setp.eq.s64 	%p376, %rd732, 6;
	add.s64 	%rd1468, %rd1466, %rd1459;
	ld.global.f32 	%f576, [%rd1468];
	st.global.f32 	[%rd1457+24], %f576;
	add.s64 	%rd6407, %rd6407, %rd2734;
	mov.u64 	%rd6406, %rd738;
	@%p376 bra 	$L__BB20_1289;
	add.s64 	%rd3618, %rd1468, %rd1459;
	ld.global.f32 	%f577, [%rd3618];
	st.global.f32 	[%rd1457+28], %f577;
	add.s64 	%rd6407, %rd6407, %rd2734;
	mov.u64 	%rd6406, %rd739;
$L__BB20_1289:
	@%p368 bra 	$L__BB20_1291;
$L__BB20_1290:
	.pragma "nounroll";
	add.s64 	%rd3619, %rd1398, %rd6407;
	shl.b64 	%rd3620, %rd3619, 2;
	add.s64 	%rd3621, %rd2, %rd3620;
	ld.global.f32 	%f578, [%rd3621];
	shl.b64 	%rd3622, %rd6406, 2;
	add.s64 	%rd3623, %rd1454, %rd3622;
	st.global.f32 	[%rd3623+4], %f578;
	shl.b64 	%rd3624, %rd2734, 2;
	add.s64 	%rd3625, %rd3621, %rd3624;
	ld.global.f32 	%f579, [%rd3625];
	st.global.f32 	[%rd3623+8], %f579;
	add.s64 	%rd3626, %rd3625, %rd3624;
	ld.global.f32 	%f580, [%rd3626];
	st.global.f32 	[%rd3623+12], %f580;
	add.s64 	%rd3627, %rd3626, %rd3624;
	ld.global.f32 	%f581, [%rd3627];
	st.global.f32 	[%rd3623+16], %f581;
	add.s64 	%rd3628, %rd3627, %rd3624;
	ld.global.f32 	%f582, [%rd3628];
	st.global.f32 	[%rd3623+20], %f582;
	add.s64 	%rd3629, %rd3628, %rd3624;
	ld.global.f32 	%f583, [%rd3629];
	st.global.f32 	[%rd3623+24], %f583;
	add.s64 	%rd3630, %rd3629, %rd3624;
	ld.global.f32 	%f584, [%rd3630];
	st.global.f32 	[%rd3623+28], %f584;
	add.s64 	%rd3631, %rd3630, %rd3624;
	ld.global.f32 	%f585, [%rd3631];
	st.global.f32 	[%rd3623+32], %f585;
	shl.b64 	%rd3632, %rd2734, 3;
	add.s64 	%rd6407, %rd3632, %rd6407;
	add.s64 	%rd6406, %rd6406, 8;
	setp.ne.s64 	%p378, %rd6406, %rd29;
	@%p378 bra 	$L__BB20_1290;
$L__BB20_1291:
	shl.b64 	%rd3633, %rd6026, 2;
	add.s64 	%rd3634, %rd1454, %rd3633;
	add.s64 	%rd1477, %rd3634, 4;
	add.s64 	%rd1478, %rd1455, %rd27;
	mov.u64 	%rd6410, %rd2732;
	mov.u64 	%rd6411, %rd1478;
	@%p361 bra 	$L__BB20_1299;
	setp.eq.s64 	%p380, %rd732, 1;
	add.s64 	%rd3635, %rd1398, %rd1478;
	shl.b64 	%rd3636, %rd3635, 2;
	add.s64 	%rd1479, %rd2, %rd3636;
	ld.global.f32 	%f586, [%rd1479];
	shl.b64 	%rd3637, %rd2732, 2;
	add.s64 	%rd1480, %rd1477, %rd3637;
	st.global.f32 	[%rd1480+4], %f586;
	add.s64 	%rd6411, %rd1478, %rd2734;
	mov.u64 	%rd6410, %rd733;
	@%p380 bra 	$L__BB20_1299;
	setp.eq.s64 	%p381, %rd732, 2;
	shl.b64 	%rd1482, %rd2734, 2;
	add.s64 	%rd1483, %rd1479, %rd1482;
	ld.global.f32 	%f587, [%rd1483];
	st.global.f32 	[%rd1480+8], %f587;
	add.s64 	%rd6411, %rd6411, %rd2734;
	mov.u64 	%rd6410, %rd734;
	@%p381 bra 	$L__BB20_1299;
	setp.eq.s64 	%p382, %rd732, 3;
	add.s64 	%rd1485, %rd1483, %rd1482;
	ld.global.f32 	%f588, [%rd1485];
	st.global.f32 	[%rd1480+12], %f588;
	add.s64 	%rd6411, %rd6411, %rd2734;
	mov.u64 	%rd6410, %rd735;
	@%p382 bra 	$L__BB20_1299;
	setp.eq.s64 	%p383, %rd732, 4;
	add.s64 	%rd1487, %rd1485, %rd1482;
	ld.global.f32 	%f589, [%rd1487];
	st.global.f32 	[%rd1480+16], %f589;
	add.s64 	%rd6411, %rd6411, %rd2734;
	mov.u64 	%rd6410, %rd736;
	@%p383 bra 	$L__BB20_1299;
	setp.eq.s64 	%p384, %rd732, 5;
	add.s64 	%rd1489, %rd1487, %rd1482;
	ld.global.f32 	%f590, [%rd1489];
	st.global.f32 	[%rd1480+20], %f590;
	add.s64 	%rd6411, %rd6411, %rd2734;
	mov.u64 	%rd6410, %rd737;
	@%p384 bra 	$L__BB20_1299;
	setp.eq.s64 	%p385, %rd732, 6;
	add.s64 	%rd1491, %rd1489, %rd1482;
	ld.global.f32 	%f591, [%rd1491];
	st.global.f32 	[%rd1480+24], %f591;
	add.s64 	%rd6411, %rd6411, %rd2734;
	mov.u64 	%rd6410, %rd738;
	@%p385 bra 	$L__BB20_1299;
	add.s64 	%rd3638, %rd1491, %rd1482;
	ld.global.f32 	%f592, [%rd3638];
	st.global.f32 	[%rd1480+28], %f592;
	add.s64 	%rd6411, %rd6411, %rd2734;
	mov.u64 	%rd6410, %rd739;
$L__BB20_1299:
	@%p368 bra 	$L__BB20_1301;
$L__BB20_1300:
	.pragma "nounroll";
	add.s64 	%rd3639, %rd1398, %rd6411;
	shl.b64 	%rd3640, %rd3639, 2;
	add.s64 	%rd3641, %rd2, %rd3640;
	ld.global.f32 	%f593, [%rd3641];
	shl.b64 	%rd3642, %rd6410, 2;
	add.s64 	%rd3643, %rd1477, %rd3642;
	st.global.f32 	[%rd3643+4], %f593;
	shl.b64 	%rd3644, %rd2734, 2;
	add.s64 	%rd3645, %rd3641, %rd3644;
	ld.global.f32 	%f594, [%rd3645];
	st.global.f32 	[%rd3643+8], %f594;
	add.s64 	%rd3646, %rd3645, %rd3644;
	ld.global.f32 	%f595, [%rd3646];
	st.global.f32 	[%rd3643+12], %f595;
	add.s64 	%rd3647, %rd3646, %rd3644;
	ld.global.f32 	%f596, [%rd3647];
	st.global.f32 	[%rd3643+16], %f596;
	add.s64 	%rd3648, %rd3647, %rd3644;
	ld.global.f32 	%f597, [%rd3648];
	st.global.f32 	[%rd3643+20], %f597;
	add.s64 	%rd3649, %rd3648, %rd3644;
	ld.global.f32 	%f598, [%rd3649];
	st.global.f32 	[%rd3643+24], %f598;
	add.s64 	%rd3650, %rd3649, %rd3644;
	ld.global.f32 	%f599, [%rd3650];
	st.global.f32 	[%rd3643+28], %f599;
	add.s64 	%rd3651, %rd3650, %rd3644;
	ld.global.f32 	%f600, [%rd3651];
	st.global.f32 	[%rd3643+32], %f600;
	shl.b64 	%rd3652, %rd2734, 3;
	add.s64 	%rd6411, %rd3652, %rd6411;
	add.s64 	%rd6410, %rd6410, 8;
	setp.ne.s64 	%p387, %rd6410, %rd29;
	@%p387 bra 	$L__BB20_1300;
$L__BB20_1301:
	shl.b64 	%rd3653, %rd6026, 2;
	add.s64 	%rd3654, %rd1477, %rd3653;
	add.s64 	%rd1500, %rd3654, 4;
	add.s64 	%rd1501, %rd1478, %rd27;
	mov.u64 	%rd6414, %rd2732;
	mov.u64 	%rd6415, %rd1501;
	@%p361 bra 	$L__BB20_1309;
	setp.eq.s64 	%p389, %rd732, 1;
	add.s64 	%rd3655, %rd1398, %rd1501;
	shl.b64 	%rd3656, %rd3655, 2;
	add.s64 	%rd1502, %rd2, %rd3656;
	ld.global.f32 	%f601, [%rd1502];
	shl.b64 	%rd3657, %rd2732, 2;
	add.s64 	%rd1503, %rd1500, %rd3657;
	st.global.f32 	[%rd1503+4], %f601;
	add.s64 	%rd6415, %rd1501, %rd2734;
	mov.u64 	%rd6414, %rd733;
	@%p389 bra 	$L__BB20_1309;
	setp.eq.s64 	%p390, %rd732, 2;
	shl.b64 	%rd1505, %rd2734, 2;
	add.s64 	%rd1506, %rd1502, %rd1505;
	ld.global.f32 	%f602, [%rd1506];
	st.global.f32 	[%rd1503+8], %f602;
	add.s64 	%rd6415, %rd6415, %rd2734;
	mov.u64 	%rd6414, %rd734;
	@%p390 bra 	$L__BB20_1309;
	setp.eq.s64 	%p391, %rd732, 3;
	add.s64 	%rd1508, %rd1506, %rd1505;
	ld.global.f32 	%f603, [%rd1508];
	st.global.f32 	[%rd1503+12], %f603;
	add.s64 	%rd6415, %rd6415, %rd2734;
	mov.u64 	%rd6414, %rd735;
	@%p391 bra 	$L__BB20_1309;
	setp.eq.s64 	%p392, %rd732, 4;
	add.s64 	%rd1510, %rd1508, %rd1505;
	ld.global.f32 	%f604, [%rd1510];
	st.global.f32 	[%rd1503+16], %f604;
	add.s64 	%rd6415, %rd6415, %rd2734;
	mov.u64 	%rd6414, %rd736;
	@%p392 bra 	$L__BB20_1309;
	setp.eq.s64 	%p393, %rd732, 5;
	add.s64 	%rd1512, %rd1510, %rd1505;
	ld.global.f32 	%f605, [%rd1512];
	st.global.f32 	[%rd1503+20], %f605;
	add.s64 	%rd6415, %rd6415, %rd2734;
	mov.u64 	%rd6414, %rd737;
	@%p393 bra 	$L__BB20_1309;
	setp.eq.s64 	%p394, %rd732, 6;
	add.s64 	%rd1514, %rd1512, %rd1505;
	ld.global.f32 	%f606, [%rd1514];
	st.global.f32 	[%rd1503+24], %f606;
	add.s64 	%rd6415, %rd6415, %rd2734;
	mov.u64 	%rd6414, %rd738;
	@%p394 bra 	$L__BB20_1309;
	add.s64 	%rd3658, %rd1514, %rd1505;
	ld.global.f32 	%f607, [%rd3658];
	st.global.f32 	[%rd1503+28], %f607;
	add.s64 	%rd6415, %rd6415, %rd2734;
	mov.u64 	%rd6414, %rd739;
$L__BB20_1309:
	@%p368 bra 	$L__BB20_1311;
$L__BB20_1310:
	.pragma "nounroll";
	add.s64 	%rd3659, %rd1398, %rd6415;
	shl.b64 	%rd3660, %rd3659, 2;
	add.s64 	%rd3661, %rd2, %rd3660;
	ld.global.f32 	%f608, [%rd3661];
	shl.b64 	%rd3662, %rd6414, 2;
	add.s64 	%rd3663, %rd1500, %rd3662;
	st.global.f32 	[%rd3663+4], %f608;
	shl.b64 	%rd3664, %rd2734, 2;
	add.s64 	%rd3665, %rd3661, %rd3664;
	ld.global.f32 	%f609, [%rd3665];
	st.global.f32 	[%rd3663+8], %f609;
	add.s64 	%rd3666, %rd3665, %rd3664;
	ld.global.f32 	%f610, [%rd3666];
	st.global.f32 	[%rd3663+12], %f610;
	add.s64 	%rd3667, %rd3666, %rd3664;
	ld.global.f32 	%f611, [%rd3667];
	st.global.f32 	[%rd3663+16], %f611;
	add.s64 	%rd3668, %rd3667, %rd3664;
	ld.global.f32 	%f612, [%rd3668];
	st.global.f32 	[%rd3663+20], %f612;
	add.s64 	%rd3669, %rd3668, %rd3664;
	ld.global.f32 	%f613, [%rd3669];
	st.global.f32 	[%rd3663+24], %f613;
	add.s64 	%rd3670, %rd3669, %rd3664;
	ld.global.f32 	%f614, [%rd3670];
	st.global.f32 	[%rd3663+28], %f614;
	add.s64 	%rd3671, %rd3670, %rd3664;
	ld.global.f32 	%f615, [%rd3671];
	st.global.f32 	[%rd3663+32], %f615;
	shl.b64 	%rd3672, %rd2734, 3;
	add.s64 	%rd6415, %rd3672, %rd6415;
	add.s64 	%rd6414, %rd6414, 8;
	setp.ne.s64 	%p396, %rd6414, %rd29;
	@%p396 bra 	$L__BB20_1310;
$L__BB20_1311:
	shl.b64 	%rd3673, %rd6026, 2;
	add.s64 	%rd3674, %rd1500, %rd3673;
	add.s64 	%rd1523, %rd3674, 4;
	add.s64 	%rd1524, %rd1501, %rd27;
	mov.u64 	%rd6418, %rd2732;
	mov.u64 	%rd6419, %rd1524;
	@%p361 bra 	$L__BB20_1319;
	setp.eq.s64 	%p398, %rd732, 1;
	add.s64 	%rd3675, %rd1398, %rd1524;
	shl.b64 	%rd3676, %rd3675, 2;
	add.s64 	%rd1525, %rd2, %rd3676;
	ld.global.f32 	%f616, [%rd1525];
	shl.b64 	%rd3677, %rd2732, 2;
	add.s64 	%rd1526, %rd1523, %rd3677;
	st.global.f32 	[%rd1526+4], %f616;
	add.s64 	%rd6419, %rd1524, %rd2734;
	mov.u64 	%rd6418, %rd733;
	@%p398 bra 	$L__BB20_1319;
	setp.eq.s64 	%p399, %rd732, 2;
	shl.b64 	%rd1528, %rd2734, 2;
	add.s64 	%rd1529, %rd1525, %rd1528;
	ld.global.f32 	%f617, [%rd1529];
	st.global.f32 	[%rd1526+8], %f617;
	add.s64 	%rd6419, %rd6419, %rd2734;
	mov.u64 	%rd6418, %rd734;
	@%p399 bra 	$L__BB20_1319;
	setp.eq.s64 	%p400, %rd732, 3;
	add.s64 	%rd1531, %rd1529, %rd1528;
	ld.global.f32 	%f618, [%rd1531];
	st.global.f32 	[%rd1526+12], %f618;
	add.s64 	%rd6419, %rd6419, %rd2734;
	mov.u64 	%rd6418, %rd735;
	@%p400 bra 	$L__BB20_1319;
	setp.eq.s64 	%p401, %rd732, 4;
	add.s64 	%rd1533, %rd1531, %rd1528;
	ld.global.f32 	%f619, [%rd1533];
	st.global.f32 	[%rd1526+16], %f619;
	add.s64 	%rd6419, %rd6419, %rd2734;
	mov.u64 	%rd6418, %rd736;
	@%p401 bra 	$L__BB20_1319;
	setp.eq.s64 	%p402, %rd732, 5;
	add.s64 	%rd1535, %rd1533, %rd1528;
	ld.global.f32 	%f620, [%rd1535];
	st.global.f32 	[%rd1526+20], %f620;
	add.s64 	%rd6419, %rd6419, %rd2734;
	mov.u64 	%rd6418, %rd737;
	@%p402 bra 	$L__BB20_1319;
	setp.eq.s64 	%p403, %rd732, 6;
	add.s64 	%rd1537, %rd1535, %rd1528;
	ld.global.f32 	%f621, [%rd1537];
	st.global.f32 	[%rd1526+24], %f621;
	add.s64 	%rd6419, %rd6419, %rd2734;
	mov.u64 	%rd6418, %rd738;
	@%p403 bra 	$L__BB20_1319;
	add.s64 	%rd3678, %rd1537, %rd1528;
	ld.global.f32 	%f622, [%rd3678];
	st.global.f32 	[%rd1526+28], %f622;
	add.s64 	%rd6419, %rd6419, %rd2734;
	mov.u64 	%rd6418, %rd739;
$L__BB20_1319:
	@%p368 bra 	$L__BB20_1321;
$L__BB20_1320:
	.pragma "nounroll";
	add.s64 	%rd3679, %rd1398, %rd6419;
	shl.b64 	%rd3680, %rd3679, 2;
	add.s64 	%rd3681, %rd2, %rd3680;
	ld.global.f32 	%f623, [%rd3681];
	shl.b64 	%rd3682, %rd6418, 2;
	add.s64 	%rd3683, %rd1523, %rd3682;
	st.global.f32 	[%rd3683+4], %f623;
	shl.b64 	%rd3684, %rd2734, 2;
	add.s64 	%rd3685, %rd3681, %rd3684;
	ld.global.f32 	%f624, [%rd3685];
	st.global.f32 	[%rd3683+8], %f624;
	add.s64 	%rd3686, %rd3685, %rd3684;
	ld.global.f32 	%f625, [%rd3686];
	st.global.f32 	[%rd3683+12], %f625;
	add.s64 	%rd3687, %rd3686, %rd3684;
	ld.global.f32 	%f626, [%rd3687];
	st.global.f32 	[%rd3683+16], %f626;
	add.s64 	%rd3688, %rd3687, %rd3684;
	ld.global.f32 	%f627, [%rd3688];
	st.global.f32 	[%rd3683+20], %f627;
	add.s64 	%rd3689, %rd3688, %rd3684;
	ld.global.f32 	%f628, [%rd3689];
	st.global.f32 	[%rd3683+24], %f628;
	add.s64 	%rd3690, %rd3689, %rd3684;
	ld.global.f32 	%f629, [%rd3690];
	st.global.f32 	[%rd3683+28], %f629;
	add.s64 	%rd3691, %rd3690, %rd3684;
	ld.global.f32 	%f630, [%rd3691];
	st.global.f32 	[%rd3683+32], %f630;
	shl.b64 	%rd3692, %rd2734, 3;
	add.s64 	%rd6419, %rd3692, %rd6419;
	add.s64 	%rd6418, %rd6418, 8;
	setp.ne.s64 	%p405, %rd6418, %rd29;
	@%p405 bra 	$L__BB20_1320;
$L__BB20_1321:
	shl.b64 	%rd3693, %rd6026, 2;
	add.s64 	%rd3694, %rd1523, %rd3693;
	add.s64 	%rd1546, %rd3694, 4;
	add.s64 	%rd1547, %rd1524, %rd27;
	mov.u64 	%rd6422, %rd2732;
	mov.u64 	%rd6423, %rd1547;
	@%p361 bra 	$L__BB20_1329;
	setp.eq.s64 	%p407, %rd732, 1;
	add.s64 	%rd3695, %rd1398, %rd1547;
	shl.b64 	%rd3696, %rd3695, 2;
	add.s64 	%rd1548, %rd2, %rd3696;
	ld.global.f32 	%f631, [%rd1548];
	shl.b64 	%rd3697, %rd2732, 2;
	add.s64 	%rd1549, %rd1546, %rd3697;
	st.global.f32 	[%rd1549+4], %f631;
	add.s64 	%rd6423, %rd1547, %rd2734;
	mov.u64 	%rd6422, %rd733;
	@%p407 bra 	$L__BB20_1329;
	setp.eq.s64 	%p408, %rd732, 2;
	shl.b64 	%rd1551, %rd2734, 2;
	add.s64 	%rd1552, %rd1548, %rd1551;
	ld.global.f32 	%f632, [%rd1552];
	st.global.f32 	[%rd1549+8], %f632;
	add.s64 	%rd6423, %rd6423, %rd2734;
	mov.u64 	%rd6422, %rd734;
	@%p408 bra 	$L__BB20_1329;
	setp.eq.s64 	%p409, %rd732, 3;
	add.s64 	%rd1554, %rd1552, %rd1551;
	ld.global.f32 	%f633, [%rd1554];
	st.global.f32 	[%rd1549+12], %f633;
	add.s64 	%rd6423, %rd6423, %rd2734;
	mov.u64 	%rd6422, %rd735;
	@%p409 bra 	$L__BB20_1329;
	setp.eq.s64 	%p410, %rd732, 4;
	add.s64 	%rd1556, %rd1554, %rd1551;
	ld.global.f32 	%f634, [%rd1556];
	st.global.f32 	[%rd1549+16], %f634;
	add.s64 	%rd6423, %rd6423, %rd2734;
	mov.u64 	%rd6422, %rd736;
	@%p410 bra 	$L__BB20_1329;
	setp.eq.s64 	%p411, %rd732, 5;
	add.s64 	%rd1558, %rd1556, %rd1551;
	ld.global.f32 	%f635, [%rd1558];
	st.global.f32 	[%rd1549+20], %f635;
	add.s64 	%rd6423, %rd6423, %rd2734;
	mov.u64 	%rd6422, %rd737;
	@%p411 bra 	$L__BB20_1329;
	setp.eq.s64 	%p412, %rd732, 6;
	add.s64 	%rd1560, %rd1558, %rd1551;
	ld.global.f32 	%f636, [%rd1560];
	st.global.f32 	[%rd1549+24], %f636;
	add.s64 	%rd6423, %rd6423, %rd2734;
	mov.u64 	%rd6422, %rd738;
	@%p412 bra 	$L__BB20_1329;
	add.s64 	%rd3698, %rd1560, %rd1551;
	ld.global.f32 	%f637, [%rd3698];
	st.global.f32 	[%rd1549+28], %f637;
	add.s64 	%rd6423, %rd6423, %rd2734;
	mov.u64 	%rd6422, %rd739;
$L__BB20_1329:
	@%p368 bra 	$L__BB20_1331;
$L__BB20_1330:
	.pragma "nounroll";
	add.s64 	%rd3699, %rd1398, %rd6423;
	shl.b64 	%rd3700, %rd3699, 2;
	add.s64 	%rd3701, %rd2, %rd3700;
	ld.global.f32 	%f638, [%rd3701];
	shl.b64 	%rd3702, %rd6422, 2;
	add.s64 	%rd3703, %rd1546, %rd3702;
	st.global.f32 	[%rd3703+4], %f638;
	shl.b64 	%rd3704, %rd2734, 2;
	add.s64 	%rd3705, %rd3701, %rd3704;
	ld.global.f32 	%f639, [%rd3705];
	st.global.f32 	[%rd3703+8], %f639;
	add.s64 	%rd3706, %rd3705, %rd3704;
	ld.global.f32 	%f640, [%rd3706];
	st.global.f32 	[%rd3703+12], %f640;
	add.s64 	%rd3707, %rd3706, %rd3704;
	ld.global.f32 	%f641, [%rd3707];
	st.global.f32 	[%rd3703+16], %f641;
	add.s64 	%rd3708, %rd3707, %rd3704;
	ld.global.f32 	%f642, [%rd3708];
	st.global.f32 	[%rd3703+20], %f642;
	add.s64 	%rd3709, %rd3708, %rd3704;
	ld.global.f32 	%f643, [%rd3709];
	st.global.f32 	[%rd3703+24], %f643;
	add.s64 	%rd3710, %rd3709, %rd3704;
	ld.global.f32 	%f644, [%rd3710];
	st.global.f32 	[%rd3703+28], %f644;
	add.s64 	%rd3711, %rd3710, %rd3704;
	ld.global.f32 	%f645, [%rd3711];
	st.global.f32 	[%rd3703+32], %f645;
	shl.b64 	%rd3712, %rd2734, 3;
	add.s64 	%rd6423, %rd3712, %rd6423;
	add.s64 	%rd6422, %rd6422, 8;
	setp.ne.s64 	%p414, %rd6422, %rd29;
	@%p414 bra 	$L__BB20_1330;
$L__BB20_1331:
	shl.b64 	%rd3713, %rd6026, 2;
	add.s64 	%rd3714, %rd1546, %rd3713;
	add.s64 	%rd1569, %rd3714, 4;
	add.s64 	%rd1570, %rd1547, %rd27;
	mov.u64 	%rd6426, %rd2732;
	mov.u64 	%rd6427, %rd1570;
	@%p361 bra 	$L__BB20_1339;
	setp.eq.s64 	%p416, %rd732, 1;
	add.s64 	%rd3715, %rd1398, %rd1570;
	shl.b64 	%rd3716, %rd3715, 2;
	add.s64 	%rd1571, %rd2, %rd3716;
	ld.global.f32 	%f646, [%rd1571];
	shl.b64 	%rd3717, %rd2732, 2;
	add.s64 	%rd1572, %rd1569, %rd3717;
	st.global.f32 	[%rd1572+4], %f646;
	add.s64 	%rd6427, %rd1570, %rd2734;
	mov.u64 	%rd6426, %rd733;
	@%p416 bra 	$L__BB20_1339;
	setp.eq.s64 	%p417, %rd732, 2;
	shl.b64 	%rd1574, %rd2734, 2;
	add.s64 	%rd1575, %rd1571, %rd1574;
	ld.global.f32 	%f647, [%rd1575];
	st.global.f32 	[%rd1572+8], %f647;
	add.s64 	%rd6427, %rd6427, %rd2734;
	mov.u64 	%rd6426, %rd734;
	@%p417 bra 	$L__BB20_1339;
	setp.eq.s64 	%p418, %rd732, 3;
	add.s64 	%rd1577, %rd1575, %rd1574;
	ld.global.f32 	%f648, [%rd1577];
	st.global.f32 	[%rd1572+12], %f648;
	add.s64 	%rd6427, %rd6427, %rd2734;
	mov.u64 	%rd6426, %rd735;
	@%p418 bra 	$L__BB20_1339;
	setp.eq.s64 	%p419, %rd732, 4;
	add.s64 	%rd1579, %rd1577, %rd1574;
	ld.global.f32 	%f649, [%rd1579];
	st.global.f32 	[%rd1572+16], %f649;
	add.s64 	%rd6427, %rd6427, %rd2734;
	mov.u64 	%rd6426, %rd736;
	@%p419 bra 	$L__BB20_1339;
	setp.eq.s64 	%p420, %rd732, 5;
	add.s64 	%rd1581, %rd1579, %rd1574;
	ld.global.f32 	%f650, [%rd1581];
	st.global.f32 	[%rd1572+20], %f650;
	add.s64 	%rd6427, %rd6427, %rd2734;
	mov.u64 	%rd6426, %rd737;
	@%p420 bra 	$L__BB20_1339;
	setp.eq.s64 	%p421, %rd732, 6;
	add.s64 	%rd1583, %rd1581, %rd1574;
	ld.global.f32 	%f651, [%rd1583];
	st.global.f32 	[%rd1572+24], %f651;
	add.s64 	%rd6427, %rd6427, %rd2734;
	mov.u64 	%rd6426, %rd738;
	@%p421 bra 	$L__BB20_1339;
	add.s64 	%rd3718, %rd1583, %rd1574;
	ld.global.f32 	%f652, [%rd3718];
	st.global.f32 	[%rd1572+28], %f652;
	add.s64 	%rd6427, %rd6427, %rd2734;
	mov.u64 	%rd6426, %rd739;
$L__BB20_1339:
	@%p368 bra 	$L__BB20_1341;
$L__BB20_1340:
	.pragma "nounroll";
	add.s64 	%rd3719, %rd1398, %rd6427;
	shl.b64 	%rd3720, %rd3719, 2;
	add.s64 	%rd3721, %rd2, %rd3720;
	ld.global.f32 	%f653, [%rd3721];
	shl.b64 	%rd3722, %rd6426, 2;
	add.s64 	%rd3723, %rd1569, %rd3722;
	st.global.f32 	[%rd3723+4], %f653;
	shl.b64 	%rd3724, %rd2734, 2;
	add.s64 	%rd3725, %rd3721, %rd3724;
	ld.global.f32 	%f654, [%rd3725];
	st.global.f32 	[%rd3723+8], %f654;
	add.s64 	%rd3726, %rd3725, %rd3724;
	ld.global.f32 	%f655, [%rd3726];
	st.global.f32 	[%rd3723+12], %f655;
	add.s64 	%rd3727, %rd3726, %rd3724;
	ld.global.f32 	%f656, [%rd3727];
	st.global.f32 	[%rd3723+16], %f656;
	add.s64 	%rd3728, %rd3727, %rd3724;
	ld.global.f32 	%f657, [%rd3728];
	st.global.f32 	[%rd3723+20], %f657;
	add.s64 	%rd3729, %rd3728, %rd3724;
	ld.global.f32 	%f658, [%rd3729];
	st.global.f32 	[%rd3723+24], %f658;
	add.s64 	%rd3730, %rd3729, %rd3724;
	ld.global.f32 	%f659, [%rd3730];
	st.global.f32 	[%rd3723+28], %f659;
	add.s64 	%rd3731, %rd3730, %rd3724;
	ld.global.f32 	%f660, [%rd3731];
	st.global.f32 	[%rd3723+32], %f660;
	shl.b64 	%rd3732, %rd2734, 3;
	add.s64 	%rd6427, %rd3732, %rd6427;
	add.s64 	%rd6426, %rd6426, 8;
	setp.ne.s64 	%p423, %rd6426, %rd29;
	@%p423 bra 	$L__BB20_1340;
$L__BB20_1341:
	shl.b64 	%rd3733, %rd6026, 2;
	add.s64 	%rd3734, %rd1569, %rd3733;
	add.s64 	%rd1592, %rd3734, 4;
	add.s64 	%rd6431, %rd1570, %rd27;
	mov.u64 	%rd6430, %rd2732;
	@%p361 bra 	$L__BB20_1349;
	setp.eq.s64 	%p425, %rd732, 1;
	add.s64 	%rd3735, %rd1398, %rd6431;
	shl.b64 	%rd3736, %rd3735, 2;
	add.s64 	%rd1594, %rd2, %rd3736;
	ld.global.f32 	%f661, [%rd1594];
	shl.b64 	%rd3737, %rd2732, 2;
	add.s64 	%rd1595, %rd1592, %rd3737;
	st.global.f32 	[%rd1595+4], %f661;
	add.s64 	%rd6431, %rd6431, %rd2734;
	mov.u64 	%rd6430, %rd733;
	@%p425 bra 	$L__BB20_1349;
	setp.eq.s64 	%p426, %rd732, 2;
	shl.b64 	%rd1597, %rd2734, 2;
	add.s64 	%rd1598, %rd1594, %rd1597;
	ld.global.f32 	%f662, [%rd1598];
	st.global.f32 	[%rd1595+8], %f662;
	add.s64 	%rd6431, %rd6431, %rd2734;
	mov.u64 	%rd6430, %rd734;
	@%p426 bra 	$L__BB20_1349;
	setp.eq.s64 	%p427, %rd732, 3;
	add.s64 	%rd1600, %rd1598, %rd1597;
	ld.global.f32 	%f663, [%rd1600];
	st.global.f32 	[%rd1595+12], %f663;
	add.s64 	%rd6431, %rd6431, %rd2734;
	mov.u64 	%rd6430, %rd735;
	@%p427 bra 	$L__BB20_1349;
	setp.eq.s64 	%p428, %rd732, 4;
	add.s64 	%rd1602, %rd1600, %rd1597;
	ld.global.f32 	%f664, [%rd1602];
	st.global.f32 	[%rd1595+16], %f664;
	add.s64 	%rd6431, %rd6431, %rd2734;
	mov.u64 	%rd6430, %rd736;
	@%p428 bra 	$L__BB20_1349;
	setp.eq.s64 	%p429, %rd732, 5;
	add.s64 	%rd1604, %rd1602, %rd1597;
	ld.global.f32 	%f665, [%rd1604];
	st.global.f32 	[%rd1595+20], %f665;
	add.s64 	%rd6431, %rd6431, %rd2734;
	mov.u64 	%rd6430, %rd737;
	@%p429 bra 	$L__BB20_1349;
	setp.eq.s64 	%p430, %rd732, 6;
	add.s64 	%rd1606, %rd1604, %rd1597;
	ld.global.f32 	%f666, [%rd1606];
	st.global.f32 	[%rd1595+24], %f666;
	add.s64 	%rd6431, %rd6431, %rd2734;
	mov.u64 	%rd6430, %rd738;
	@%p430 bra 	$L__BB20_1349;
	add.s64 	%rd3738, %rd1606, %rd1597;
	ld.global.f32 	%f667, [%rd3738];
	st.global.f32 	[%rd1595+28], %f667;
	add.s64 	%rd6431, %rd6431, %rd2734;
	mov.u64 	%rd6430, %rd739;
$L__BB20_1349:
	@%p368 bra 	$L__BB20_1351;
$L__BB20_1350:
	.pragma "nounroll";
	add.s64 	%rd3739, %rd1398, %rd6431;
	shl.b64 	%rd3740, %rd3739, 2;
	add.s64 	%rd3741, %rd2, %rd3740;
	ld.global.f32 	%f668, [%rd3741];
	shl.b64 	%rd3742, %rd6430, 2;
	add.s64 	%rd3743, %rd1592, %rd3742;
	st.global.f32 	[%rd3743+4], %f668;
	shl.b64 	%rd3744, %rd2734, 2;
	add.s64 	%rd3745, %rd3741, %rd3744;
	ld.global.f32 	%f669, [%rd3745];
	st.global.f32 	[%rd3743+8], %f669;
	add.s64 	%rd3746, %rd3745, %rd3744;
	ld.global.f32 	%f670, [%rd3746];
	st.global.f32 	[%rd3743+12], %f670;
	add.s64 	%rd3747, %rd3746, %rd3744;
	ld.global.f32 	%f671, [%rd3747];
	st.global.f32 	[%rd3743+16], %f671;
	add.s64 	%rd3748, %rd3747, %rd3744;
	ld.global.f32 	%f672, [%rd3748];
	st.global.f32 	[%rd3743+20], %f672;
	add.s64 	%rd3749, %rd3748, %rd3744;
	ld.global.f32 	%f673, [%rd3749];
	st.global.f32 	[%rd3743+24], %f673;
	add.s64 	%rd3750, %rd3749, %rd3744;
	ld.global.f32 	%f674, [%rd3750];
	st.global.f32 	[%rd3743+28], %f674;
	add.s64 	%rd3751, %rd3750, %rd3744;
	ld.global.f32 	%f675, [%rd3751];
	st.global.f32 	[%rd3743+32], %f675;
	shl.b64 	%rd3752, %rd2734, 3;
	add.s64 	%rd6431, %rd3752, %rd6431;
	add.s64 	%rd6430, %rd6430, 8;
	setp.ne.s64 	%p432, %rd6430, %rd29;
	@%p432 bra 	$L__BB20_1350;
$L__BB20_1351:
	shl.b64 	%rd3753, %rd6026, 2;
	add.s64 	%rd3754, %rd1592, %rd3753;
	add.s64 	%rd6399, %rd3754, 8;
	add.s64 	%rd6398, %rd6398, 8;
	setp.ne.s64 	%p433, %rd6398, %rd26;
	@%p433 bra 	$L__BB20_1271;
$L__BB20_1352:
	ld.param.u64 	%rd6004, [im2col_param_13];
	ld.param.u64 	%rd5995, [im2col_param_12];
	ld.param.u64 	%rd5977, [im2col_param_2];
	ld.param.u64 	%rd5958, [im2col_param_0];
	shl.b64 	%rd3755, %rd2731, 1;
	sub.s64 	%rd3756, %rd16, %rd3755;
	and.b64  	%rd3757, %rd3756, 7;
	setp.eq.s64 	%p434, %rd3757, 0;
	cvt.u64.u32 	%rd3758, %r22;
	mad.lo.s64 	%rd3759, %rd6261, %rd3, %rd3758;
	add.s64 	%rd3760, %rd3759, %rd3;
	add.s64 	%rd3761, %rd3760, %rd3;
	add.s64 	%rd3762, %rd3761, %rd3;
	add.s64 	%rd3763, %rd3762, %rd3;
	add.s64 	%rd3764, %rd3763, %rd3;
	mad.lo.s64 	%rd3765, %rd3764, %rd5958, %rd24;
	mad.lo.s64 	%rd1617, %rd3765, %rd2728, %rd25;
	mad.lo.s64 	%rd3766, %rd3764, %rd5977, %rd6028;
	mad.lo.s64 	%rd3767, %rd3766, %rd2730, %rd6029;
	mad.lo.s64 	%rd3768, %rd3767, %rd16, %rd2732;
	mad.lo.s64 	%rd3769, %rd3768, %rd6026, %rd3768;
	add.s64 	%rd3770, %rd3769, %rd6004;
	cvta.to.global.u64 	%rd3771, %rd5995;
	shl.b64 	%rd3772, %rd3770, 2;
	add.s64 	%rd6442, %rd3771, %rd3772;
	mov.u64 	%rd6441, %rd2731;
	@%p434 bra 	$L__BB20_1365;
	mov.b64 	%rd6436, 0;
	mov.u64 	%rd6441, %rd2731;
$L__BB20_1354:
	.pragma "nounroll";
	setp.eq.s64 	%p435, %rd732, 0;
	mad.lo.s64 	%rd6438, %rd27, %rd6441, %rd28;
	mov.u64 	%rd6437, %rd2732;
	@%p435 bra 	$L__BB20_1362;
	setp.eq.s64 	%p436, %rd732, 1;
	add.s64 	%rd3774, %rd1617, %rd6438;
	shl.b64 	%rd3775, %rd3774, 2;
	add.s64 	%rd1623, %rd2, %rd3775;
	ld.global.f32 	%f676, [%rd1623];
	shl.b64 	%rd3776, %rd2732, 2;
	add.s64 	%rd1624, %rd6442, %rd3776;
	st.global.f32 	[%rd1624], %f676;
	add.s64 	%rd6438, %rd6438, %rd2734;
	mov.u64 	%rd6437, %rd733;
	@%p436 bra 	$L__BB20_1362;
	setp.eq.s64 	%p437, %rd732, 2;
	shl.b64 	%rd1626, %rd2734, 2;
	add.s64 	%rd1627, %rd1623, %rd1626;
	ld.global.f32 	%f677, [%rd1627];
	st.global.f32 	[%rd1624+4], %f677;
	add.s64 	%rd6438, %rd6438, %rd2734;
	mov.u64 	%rd6437, %rd734;
	@%p437 bra 	$L__BB20_1362;
	setp.eq.s64 	%p438, %rd732, 3;
	add.s64 	%rd1629, %rd1627, %rd1626;
	ld.global.f32 	%f678, [%rd1629];
	st.global.f32 	[%rd1624+8], %f678;
	add.s64 	%rd6438, %rd6438, %rd2734;
	mov.u64 	%rd6437, %rd735;
	@%p438 bra 	$L__BB20_1362;
	setp.eq.s64 	%p439, %rd732, 4;
	add.s64 	%rd1631, %rd1629, %rd1626;
	ld.global.f32 	%f679, [%rd1631];
	st.global.f32 	[%rd1624+12], %f679;
	add.s64 	%rd6438, %rd6438, %rd2734;
	mov.u64 	%rd6437, %rd736;
	@%p439 bra 	$L__BB20_1362;
	setp.eq.s64 	%p440, %rd732, 5;
	add.s64 	%rd1633, %rd1631, %rd1626;
	ld.global.f32 	%f680, [%rd1633];
	st.global.f32 	[%rd1624+16], %f680;
	add.s64 	%rd6438, %rd6438, %rd2734;
	mov.u64 	%rd6437, %rd737;
	@%p440 bra 	$L__BB20_1362;
	setp.eq.s64 	%p441, %rd732, 6;
	add.s64 	%rd1635, %rd1633, %rd1626;
	ld.global.f32 	%f681, [%rd1635];
	st.global.f32 	[%rd1624+20], %f681;
	add.s64 	%rd6438, %rd6438, %rd2734;
	mov.u64 	%rd6437, %rd738;
	@%p441 bra 	$L__BB20_1362;
	add.s64 	%rd3777, %rd1635, %rd1626;
	ld.global.f32 	%f682, [%rd3777];
	st.global.f32 	[%rd1624+24], %f682;
	add.s64 	%rd6438, %rd6438, %rd2734;
	mov.u64 	%rd6437, %rd739;
$L__BB20_1362:
	setp.lt.u64 	%p442, %rd730, 7;
	@%p442 bra 	$L__BB20_1364;
$L__BB20_1363:
	.pragma "nounroll";
	add.s64 	%rd3778, %rd1617, %rd6438;
	shl.b64 	%rd3779, %rd3778, 2;
	add.s64 	%rd3780, %rd2, %rd3779;
	ld.global.f32 	%f683, [%rd3780];
	shl.b64 	%rd3781, %rd6437, 2;
	add.s64 	%rd3782, %rd6442, %rd3781;
	st.global.f32 	[%rd3782], %f683;
	shl.b64 	%rd3783, %rd2734, 2;
	add.s64 	%rd3784, %rd3780, %rd3783;
	ld.global.f32 	%f684, [%rd3784];
	st.global.f32 	[%rd3782+4], %f684;
	add.s64 	%rd3785, %rd3784, %rd3783;
	ld.global.f32 	%f685, [%rd3785];
	st.global.f32 	[%rd3782+8], %f685;
	add.s64 	%rd3786, %rd3785, %rd3783;
	ld.global.f32 	%f686, [%rd3786];
	st.global.f32 	[%rd3782+12], %f686;
	add.s64 	%rd3787, %rd3786, %rd3783;
	ld.global.f32 	%f687, [%rd3787];
	st.global.f32 	[%rd3782+16], %f687;
	add.s64 	%rd3788, %rd3787, %rd3783;
	ld.global.f32 	%f688, [%rd3788];
	st.global.f32 	[%rd3782+20], %f688;
	add.s64 	%rd3789, %rd3788, %rd3783;
	ld.global.f32 	%f689, [%rd3789];
	st.global.f32 	[%rd3782+24], %f689;
	add.s64 	%rd3790, %rd3789, %rd3783;
	ld.global.f32 	%f690, [%rd3790];
	st.global.f32 	[%rd3782+28], %f690;
	shl.b64 	%rd3791, %rd2734, 3;
	add.s64 	%rd6438, %rd3791, %rd6438;
	add.s64 	%rd6437, %rd6437, 8;
	setp.ne.s64 	%p443, %rd6437, %rd29;
	@%p443 bra 	$L__BB20_1363;
$L__BB20_1364:
	shl.b64 	%rd3792, %rd6026, 2;
	add.s64 	%rd3793, %rd6442, %rd3792;
	add.s64 	%rd6442, %rd3793, 4;
	add.s64 	%rd6441, %rd6441, 1;
	add.s64 	%rd6436, %rd6436, 1;
	shl.b64 	%rd3794, %rd2731, 1;
	sub.s64 	%rd3795, %rd16, %rd3794;
	and.b64  	%rd3796, %rd3795, 7;
	setp.ne.s64 	%p444, %rd6436, %rd3796;
	@%p444 bra 	$L__BB20_1354;
$L__BB20_1365:
	@%p20 bra 	$L__BB20_1447;
$L__BB20_1366:
	.pragma "nounroll";
	setp.eq.s64 	%p446, %rd732, 0;
	mad.lo.s64 	%rd1651, %rd27, %rd6441, %rd28;
	mov.u64 	%rd6445, %rd2732;
	mov.u64 	%rd6446, %rd1651;
	@%p446 bra 	$L__BB20_1374;
	setp.eq.s64 	%p447, %rd732, 1;
	add.s64 	%rd3797, %rd1617, %rd1651;
	shl.b64 	%rd3798, %rd3797, 2;
	add.s64 	%rd1652, %rd2, %rd3798;
	ld.global.f32 	%f691, [%rd1652];
	shl.b64 	%rd3799, %rd2732, 2;
	add.s64 	%rd1653, %rd6442, %rd3799;
	st.global.f32 	[%rd1653], %f691;
	add.s64 	%rd6446, %rd1651, %rd2734;
	mov.u64 	%rd6445, %rd733;
	@%p447 bra 	$L__BB20_1374;
	setp.eq.s64 	%p448, %rd732, 2;
	shl.b64 	%rd1655, %rd2734, 2;
	add.s64 	%rd1656, %rd1652, %rd1655;
	ld.global.f32 	%f692, [%rd1656];
	st.global.f32 	[%rd1653+4], %f692;
	add.s64 	%rd6446, %rd6446, %rd2734;
	mov.u64 	%rd6445, %rd734;
	@%p448 bra 	$L__BB20_1374;
	setp.eq.s64 	%p449, %rd732, 3;
	add.s64 	%rd1658, %rd1656, %rd1655;
	ld.global.f32 	%f693, [%rd1658];
	st.global.f32 	[%rd1653+8], %f693;
	add.s64 	%rd6446, %rd6446, %rd2734;
	mov.u64 	%rd6445, %rd735;
	@%p449 bra 	$L__BB20_1374;
	setp.eq.s64 	%p450, %rd732, 4;
	add.s64 	%rd1660, %rd1658, %rd1655;
	ld.global.f32 	%f694, [%rd1660];
	st.global.f32 	[%rd1653+12], %f694;
	add.s64 	%rd6446, %rd6446, %rd2734;
	mov.u64 	%rd6445, %rd736;
	@%p450 bra 	$L__BB20_1374;
	setp.eq.s64 	%p451, %rd732, 5;
	add.s64 	%rd1662, %rd1660, %rd1655;
	ld.global.f32 	%f695, [%rd1662];
	st.global.f32 	[%rd1653+16], %f695;
	add.s64 	%rd6446, %rd6446, %rd2734;
	mov.u64 	%rd6445, %rd737;
	@%p451 bra 	$L__BB20_1374;
	setp.eq.s64 	%p452, %rd732, 6;
	add.s64 	%rd1664, %rd1662, %rd1655;
	ld.global.f32 	%f696, [%rd1664];
	st.global.f32 	[%rd1653+20], %f696;
	add.s64 	%rd6446, %rd6446, %rd2734;
	mov.u64 	%rd6445, %rd738;
	@%p452 bra 	$L__BB20_1374;
	add.s64 	%rd3800, %rd1664, %rd1655;
	ld.global.f32 	%f697, [%rd3800];
	st.global.f32 	[%rd1653+24], %f697;
	add.s64 	%rd6446, %rd6446, %rd2734;
	mov.u64 	%rd6445, %rd739;
$L__BB20_1374:
	setp.lt.u64 	%p453, %rd730, 7;
	@%p453 bra 	$L__BB20_1376;
$L__BB20_1375:
	.pragma "nounroll";
	add.s64 	%rd3801, %rd1617, %rd6446;
	shl.b64 	%rd3802, %rd3801, 2;
	add.s64 	%rd3803, %rd2, %rd3802;
	ld.global.f32 	%f698, [%rd3803];
	shl.b64 	%rd3804, %rd6445, 2;
	add.s64 	%rd3805, %rd6442, %rd3804;
	st.global.f32 	[%rd3805], %f698;
	shl.b64 	%rd3806, %rd2734, 2;
	add.s64 	%rd3807, %rd3803, %rd3806;
	ld.global.f32 	%f699, [%rd3807];
	st.global.f32 	[%rd3805+4], %f699;
	add.s64 	%rd3808, %rd3807, %rd3806;
	ld.global.f32 	%f700, [%rd3808];
	st.global.f32 	[%rd3805+8], %f700;
	add.s64 	%rd3809, %rd3808, %rd3806;
	ld.global.f32 	%f701, [%rd3809];
	st.global.f32 	[%rd3805+12], %f701;
	add.s64 	%rd3810, %rd3809, %rd3806;
	ld.global.f32 	%f702, [%rd3810];
	st.global.f32 	[%rd3805+16], %f702;
	add.s64 	%rd3811, %rd3810, %rd3806;
	ld.global.f32 	%f703, [%rd3811];
	st.global.f32 	[%rd3805+20], %f703;
	add.s64 	%rd3812, %rd3811, %rd3806;
	ld.global.f32 	%f704, [%rd3812];
	st.global.f32 	[%rd3805+24], %f704;
	add.s64 	%rd3813, %rd3812, %rd3806;
	ld.global.f32 	%f705, [%rd3813];
	st.global.f32 	[%rd3805+28], %f705;
	shl.b64 	%rd3814, %rd2734, 3;
	add.s64 	%rd6446, %rd3814, %rd6446;
	add.s64 	%rd6445, %rd6445, 8;
	setp.ne.s64 	%p454, %rd6445, %rd29;
	@%p454 bra 	$L__BB20_1375;
$L__BB20_1376:
	shl.b64 	%rd3815, %rd6026, 2;
	add.s64 	%rd1673, %rd6442, %rd3815;
	add.s64 	%rd1674, %rd1651, %rd27;
	mov.u64 	%rd6449, %rd2732;
	mov.u64 	%rd6450, %rd1674;
	@%p446 bra 	$L__BB20_1384;
	setp.eq.s64 	%p456, %rd732, 1;
	add.s64 	%rd3816, %rd1617, %rd1674;
	shl.b64 	%rd3817, %rd3816, 2;
	add.s64 	%rd1675, %rd2, %rd3817;
	ld.global.f32 	%f706, [%rd1675];
	shl.b64 	%rd3818, %rd2732, 2;
	add.s64 	%rd1676, %rd1673, %rd3818;
	st.global.f32 	[%rd1676+4], %f706;
	add.s64 	%rd6450, %rd1674, %rd2734;
	mov.u64 	%rd6449, %rd733;
	@%p456 bra 	$L__BB20_1384;
	setp.eq.s64 	%p457, %rd732, 2;
	shl.b64 	%rd1678, %rd2734, 2;
	add.s64 	%rd1679, %rd1675, %rd1678;
	ld.global.f32 	%f707, [%rd1679];
	st.global.f32 	[%rd1676+8], %f707;
	add.s64 	%rd6450, %rd6450, %rd2734;
	mov.u64 	%rd6449, %rd734;
	@%p457 bra 	$L__BB20_1384;
	setp.eq.s64 	%p458, %rd732, 3;
	add.s64 	%rd1681, %rd1679, %rd1678;
	ld.global.f32 	%f708, [%rd1681];
	st.global.f32 	[%rd1676+12], %f708;
	add.s64 	%rd6450, %rd6450, %rd2734;
	mov.u64 	%rd6449, %rd735;
	@%p458 bra 	$L__BB20_1384;
	setp.eq.s64 	%p459, %rd732, 4;
	add.s64 	%rd1683, %rd1681, %rd1678;
	ld.global.f32 	%f709, [%rd1683];
	st.global.f32 	[%rd1676+16], %f709;
	add.s64 	%rd6450, %rd6450, %rd2734;
	mov.u64 	%rd6449, %rd736;
	@%p459 bra 	$L__BB20_1384;
	setp.eq.s64 	%p460, %rd732, 5;
	add.s64 	%rd1685, %rd1683, %rd1678;
	ld.global.f32 	%f710, [%rd1685];
	st.global.f32 	[%rd1676+20], %f710;
	add.s64 	%rd6450, %rd6450, %rd2734;
	mov.u64 	%rd6449, %rd737;
	@%p460 bra 	$L__BB20_1384;
	setp.eq.s64 	%p461, %rd732, 6;
	add.s64 	%rd1687, %rd1685, %rd1678;
	ld.global.f32 	%f711, [%rd1687];
	st.global.f32 	[%rd1676+24], %f711;
	add.s64 	%rd6450, %rd6450, %rd2734;
	mov.u64 	%rd6449, %rd738;
	@%p461 bra 	$L__BB20_1384;
	add.s64 	%rd3819, %rd1687, %rd1678;
	ld.global.f32 	%f712, [%rd3819];
	st.global.f32 	[%rd1676+28], %f712;
	add.s64 	%rd6450, %rd6450, %rd2734;
	mov.u64 	%rd6449, %rd739;
$L__BB20_1384:
	@%p453 bra 	$L__BB20_1386;
$L__BB20_1385:
	.pragma "nounroll";
	add.s64 	%rd3820, %rd1617, %rd6450;
	shl.b64 	%rd3821, %rd3820, 2;
	add.s64 	%rd3822, %rd2, %rd3821;
	ld.global.f32 	%f713, [%rd3822];
	shl.b64 	%rd3823, %rd6449, 2;
	add.s64 	%rd3824, %rd1673, %rd3823;
	st.global.f32 	[%rd3824+4], %f713;
	shl.b64 	%rd3825, %rd2734, 2;
	add.s64 	%rd3826, %rd3822, %rd3825;
	ld.global.f32 	%f714, [%rd3826];
	st.global.f32 	[%rd3824+8], %f714;
	add.s64 	%rd3827, %rd3826, %rd3825;
	ld.global.f32 	%f715, [%rd3827];
	st.global.f32 	[%rd3824+12], %f715;
	add.s64 	%rd3828, %rd3827, %rd3825;
	ld.global.f32 	%f716, [%rd3828];
	st.global.f32 	[%rd3824+16], %f716;
	add.s64 	%rd3829, %rd3828, %rd3825;
	ld.global.f32 	%f717, [%rd3829];
	st.global.f32 	[%rd3824+20], %f717;
	add.s64 	%rd3830, %rd3829, %rd3825;
	ld.global.f32 	%f718, [%rd3830];
	st.global.f32 	[%rd3824+24], %f718;
	add.s64 	%rd3831, %rd3830, %rd3825;
	ld.global.f32 	%f719, [%rd3831];
	st.global.f32 	[%rd3824+28], %f719;
	add.s64 	%rd3832, %rd3831, %rd3825;
	ld.global.f32 	%f720, [%rd3832];
	st.global.f32 	[%rd3824+32], %f720;
	shl.b64 	%rd3833, %rd2734, 3;
	add.s64 	%rd6450, %rd3833, %rd6450;
	add.s64 	%rd6449, %rd6449, 8;
	setp.ne.s64 	%p463, %rd6449, %rd29;
	@%p463 bra 	$L__BB20_1385;
$L__BB20_1386:
	shl.b64 	%rd3834, %rd6026, 2;
	add.s64 	%rd3835, %rd1673, %rd3834;
	add.s64 	%rd1696, %rd3835, 4;
	add.s64 	%rd1697, %rd1674, %rd27;
	mov.u64 	%rd6453, %rd2732;
	mov.u64 	%rd6454, %rd1697;
	@%p446 bra 	$L__BB20_1394;
	setp.eq.s64 	%p465, %rd732, 1;
	add.s64 	%rd3836, %rd1617, %rd1697;
	shl.b64 	%rd3837, %rd3836, 2;
	add.s64 	%rd1698, %rd2, %rd3837;
	ld.global.f32 	%f721, [%rd1698];
	shl.b64 	%rd3838, %rd2732, 2;
	add.s64 	%rd1699, %rd1696, %rd3838;
	st.global.f32 	[%rd1699+4], %f721;
	add.s64 	%rd6454, %rd1697, %rd2734;
	mov.u64 	%rd6453, %rd733;
	@%p465 bra 	$L__BB20_1394;
	setp.eq.s64 	%p466, %rd732, 2;
	shl.b64 	%rd1701, %rd2734, 2;
	add.s64 	%rd1702, %rd1698, %rd1701;
	ld.global.f32 	%f722, [%rd1702];
	st.global.f32 	[%rd1699+8], %f722;
	add.s64 	%rd6454, %rd6454, %rd2734;
	mov.u64 	%rd6453, %rd734;
	@%p466 bra 	$L__BB20_1394;
	setp.eq.s64 	%p467, %rd732, 3;
	add.s64 	%rd1704, %rd1702, %rd1701;
	ld.global.f32 	%f723, [%rd1704];
	st.global.f32 	[%rd1699+12], %f723;
	add.s64 	%rd6454, %rd6454, %rd2734;
	mov.u64 	%rd6453, %rd735;
	@%p467 bra 	$L__BB20_1394;
	setp.eq.s64 	%p468, %rd732, 4;
	add.s64 	%rd1706, %rd1704, %rd1701;
	ld.global.f32 	%f724, [%rd1706];
	st.global.f32 	[%rd1699+16], %f724;
	add.s64 	%rd6454, %rd6454, %rd2734;
	mov.u64 	%rd6453, %rd736;
	@%p468 bra 	$L__BB20_1394;
	setp.eq.s64 	%p469, %rd732, 5;
	add.s64 	%rd1708, %rd1706, %rd1701;
	ld.global.f32 	%f725, [%rd1708];
	st.global.f32 	[%rd1699+20], %f725;
	add.s64 	%rd6454, %rd6454, %rd2734;
	mov.u64 	%rd6453, %rd737;
	@%p469 bra 	$L__BB20_1394;
	setp.eq.s64 	%p470, %rd732, 6;
	add.s64 	%rd1710, %rd1708, %rd1701;
	ld.global.f32 	%f726, [%rd1710];
	st.global.f32 	[%rd1699+24], %f726;
	add.s64 	%rd6454, %rd6454, %rd2734;
	mov.u64 	%rd6453, %rd738;
	@%p470 bra 	$L__BB20_1394;
	add.s64 	%rd3839, %rd1710, %rd1701;
	ld.global.f32 	%f727, [%rd3839];
	st.global.f32 	[%rd1699+28], %f727;
	add.s64 	%rd6454, %rd6454, %rd2734;
	mov.u64 	%rd6453, %rd739;
$L__BB20_1394:
	@%p453 bra 	$L__BB20_1396;
$L__BB20_1395:
	.pragma "nounroll";
	add.s64 	%rd3840, %rd1617, %rd6454;
	shl.b64 	%rd3841, %rd3840, 2;
	add.s64 	%rd3842, %rd2, %rd3841;
	ld.global.f32 	%f728, [%rd3842];
	shl.b64 	%rd3843, %rd6453, 2;
	add.s64 	%rd3844, %rd1696, %rd3843;
	st.global.f32 	[%rd3844+4], %f728;
	shl.b64 	%rd3845, %rd2734, 2;
	add.s64 	%rd3846, %rd3842, %rd3845;
	ld.global.f32 	%f729, [%rd3846];
	st.global.f32 	[%rd3844+8], %f729;
	add.s64 	%rd3847, %rd3846, %rd3845;
	ld.global.f32 	%f730, [%rd3847];
	st.global.f32 	[%rd3844+12], %f730;
	add.s64 	%rd3848, %rd3847, %rd3845;
	ld.global.f32 	%f731, [%rd3848];
	st.global.f32 	[%rd3844+16], %f731;
	add.s64 	%rd3849, %rd3848, %rd3845;
	ld.global.f32 	%f732, [%rd3849];
	st.global.f32 	[%rd3844+20], %f732;
	add.s64 	%rd3850, %rd3849, %rd3845;
	ld.global.f32 	%f733, [%rd3850];
	st.global.f32 	[%rd3844+24], %f733;
	add.s64 	%rd3851, %rd3850, %rd3845;
	ld.global.f32 	%f734, [%rd3851];
	st.global.f32 	[%rd3844+28], %f734;
	add.s64 	%rd3852, %rd3851, %rd3845;
	ld.global.f32 	%f735, [%rd3852];
	st.global.f32 	[%rd3844+32], %f735;
	shl.b64 	%rd3853, %rd2734, 3;
	add.s64 	%rd6454, %rd3853, %rd6454;
	add.s64 	%rd6453, %rd6453, 8;
	setp.ne.s64 	%p472, %rd6453, %rd29;
	@%p472 bra 	$L__BB20_1395;
$L__BB20_1396:
	shl.b64 	%rd3854, %rd6026, 2;
	add.s64 	%rd3855, %rd1696, %rd3854;
	add.s64 	%rd1719, %rd3855, 4;
	add.s64 	%rd1720, %rd1697, %rd27;
	mov.u64 	%rd6457, %rd2732;
	mov.u64 	%rd6458, %rd1720;
	@%p446 bra 	$L__BB20_1404;
	setp.eq.s64 	%p474, %rd732, 1;
	add.s64 	%rd3856, %rd1617, %rd1720;
	shl.b64 	%rd3857, %rd3856, 2;
	add.s64 	%rd1721, %rd2, %rd3857;
	ld.global.f32 	%f736, [%rd1721];
	shl.b64 	%rd3858, %rd2732, 2;
	add.s64 	%rd1722, %rd1719, %rd3858;
	st.global.f32 	[%rd1722+4], %f736;
	add.s64 	%rd6458, %rd1720, %rd2734;
	mov.u64 	%rd6457, %rd733;
	@%p474 bra 	$L__BB20_1404;
	setp.eq.s64 	%p475, %rd732, 2;
	shl.b64 	%rd1724, %rd2734, 2;
	add.s64 	%rd1725, %rd1721, %rd1724;
	ld.global.f32 	%f737, [%rd1725];
	st.global.f32 	[%rd1722+8], %f737;
	add.s64 	%rd6458, %rd6458, %rd2734;
	mov.u64 	%rd6457, %rd734;
	@%p475 bra 	$L__BB20_1404;
	setp.eq.s64 	%p476, %rd732, 3;
	add.s64 	%rd1727, %rd1725, %rd1724;
	ld.global.f32 	%f738, [%rd1727];
	st.global.f32 	[%rd1722+12], %f738;
	add.s64 	%rd6458, %rd6458, %rd2734;
	mov.u64 	%rd6457, %rd735;
	@%p476 bra 	$L__BB20_1404;
	setp.eq.s64 	%p477, %rd732, 4;
	add.s64 	%rd1729, %rd1727, %rd1724;
	ld.global.f32 	%f739, [%rd1729];
	st.global.f32 	[%rd1722+16], %f739;
	add.s64 	%rd6458, %rd6458, %rd2734;
	mov.u64 	%rd6457, %rd736;
	@%p477 bra 	$L__BB20_1404;
	setp.eq.s64 	%p478, %rd732, 5;
	add.s64 	%rd1731, %rd1729, %rd1724;
	ld.global.f32 	%f740, [%rd1731];
	st.global.f32 	[%rd1722+20], %f740;
	add.s64 	%rd6458, %rd6458, %rd2734;
	mov.u64 	%rd6457, %rd737;
	@%p478 bra 	$L__BB20_1404;
	setp.eq.s64 	%p479, %rd732, 6;
	add.s64 	%rd1733, %rd1731, %rd1724;
	ld.global.f32 	%f741, [%rd1733];
	st.global.f32 	[%rd1722+24], %f741;
	add.s64 	%rd6458, %rd6458, %rd2734;
	mov.u64 	%rd6457, %rd738;
	@%p479 bra 	$L__BB20_1404;
	add.s64 	%rd3859, %rd1733, %rd1724;
	ld.global.f32 	%f742, [%rd3859];
	st.global.f32 	[%rd1722+28], %f742;
	add.s64 	%rd6458, %rd6458, %rd2734;
	mov.u64 	%rd6457, %rd739;
$L__BB20_1404:
	@%p453 bra 	$L__BB20_1406;
$L__BB20_1405:
	.pragma "nounroll";
	add.s64 	%rd3860, %rd1617, %rd6458;
	shl.b64 	%rd3861, %rd3860, 2;
	add.s64 	%rd3862, %rd2, %rd3861;
	ld.global.f32 	%f743, [%rd3862];
	shl.b64 	%rd3863, %rd6457, 2;
	add.s64 	%rd3864, %rd1719, %rd3863;
	st.global.f32 	[%rd3864+4], %f743;
	shl.b64 	%rd3865, %rd2734, 2;
	add.s64 	%rd3866, %rd3862, %rd3865;
	ld.global.f32 	%f744, [%rd3866];
	st.global.f32 	[%rd3864+8], %f744;
	add.s64 	%rd3867, %rd3866, %rd3865;
	ld.global.f32 	%f745, [%rd3867];
	st.global.f32 	[%rd3864+12], %f745;
	add.s64 	%rd3868, %rd3867, %rd3865;
	ld.global.f32 	%f746, [%rd3868];
	st.global.f32 	[%rd3864+16], %f746;
	add.s64 	%rd3869, %rd3868, %rd3865;
	ld.global.f32 	%f747, [%rd3869];
	st.global.f32 	[%rd3864+20], %f747;
	add.s64 	%rd3870, %rd3869, %rd3865;
	ld.global.f32 	%f748, [%rd3870];
	st.global.f32 	[%rd3864+24], %f748;
	add.s64 	%rd3871, %rd3870, %rd3865;
	ld.global.f32 	%f749, [%rd3871];
	st.global.f32 	[%rd3864+28], %f749;
	add.s64 	%rd3872, %rd3871, %rd3865;
	ld.global.f32 	%f750, [%rd3872];
	st.global.f32 	[%rd3864+32], %f750;
	shl.b64 	%rd3873, %rd2734, 3;
	add.s64 	%rd6458, %rd3873, %rd6458;
	add.s64 	%rd6457, %rd6457, 8;
	setp.ne.s64 	%p481, %rd6457, %rd29;
	@%p481 bra 	$L__BB20_1405;
$L__BB20_1406:
	shl.b64 	%rd3874, %rd6026, 2;
	add.s64 	%rd3875, %rd1719, %rd3874;
	add.s64 	%rd1742, %rd3875, 4;
	add.s64 	%rd1743, %rd1720, %rd27;
	mov.u64 	%rd6461, %rd2732;
	mov.u64 	%rd6462, %rd1743;
	@%p446 bra 	$L__BB20_1414;
	setp.eq.s64 	%p483, %rd732, 1;
	add.s64 	%rd3876, %rd1617, %rd1743;
	shl.b64 	%rd3877, %rd3876, 2;
	add.s64 	%rd1744, %rd2, %rd3877;
	ld.global.f32 	%f751, [%rd1744];
	shl.b64 	%rd3878, %rd2732, 2;
	add.s64 	%rd1745, %rd1742, %rd3878;
	st.global.f32 	[%rd1745+4], %f751;
	add.s64 	%rd6462, %rd1743, %rd2734;
	mov.u64 	%rd6461, %rd733;
	@%p483 bra 	$L__BB20_1414;
	setp.eq.s64 	%p484, %rd732, 2;
	shl.b64 	%rd1747, %rd2734, 2;
	add.s64 	%rd1748, %rd1744, %rd1747;
	ld.global.f32 	%f752, [%rd1748];
	st.global.f32 	[%rd1745+8], %f752;
	add.s64 	%rd6462, %rd6462, %rd2734;
	mov.u64 	%rd6461, %rd734;
	@%p484 bra 	$L__BB20_1414;
	setp.eq.s64 	%p485, %rd732, 3;
	add.s64 	%rd1750, %rd1748, %rd1747;
	ld.global.f32 	%f753, [%rd1750];
	st.global.f32 	[%rd1745+12], %f753;
	add.s64 	%rd6462, %rd6462, %rd2734;
	mov.u64 	%rd6461, %rd735;
	@%p485 bra 	$L__BB20_1414;
	setp.eq.s64 	%p486, %rd732, 4;
	add.s64 	%rd1752, %rd1750, %rd1747;
	ld.global.f32 	%f754, [%rd1752];
	st.global.f32 	[%rd1745+16], %f754;
	add.s64 	%rd6462, %rd6462, %rd2734;
	mov.u64 	%rd6461, %rd736;
	@%p486 bra 	$L__BB20_1414;
	setp.eq.s64 	%p487, %rd732, 5;
	add.s64 	%rd1754, %rd1752, %rd1747;
	ld.global.f32 	%f755, [%rd1754];
	st.global.f32 	[%rd1745+20], %f755;
	add.s64 	%rd6462, %rd6462, %rd2734;
	mov.u64 	%rd6461, %rd737;
	@%p487 bra 	$L__BB20_1414;
	setp.eq.s64 	%p488, %rd732, 6;
	add.s64 	%rd1756, %rd1754, %rd1747;
	ld.global.f32 	%f756, [%rd1756];
	st.global.f32 	[%rd1745+24], %f756;
	add.s64 	%rd6462, %rd6462, %rd2734;
	mov.u64 	%rd6461, %rd738;
	@%p488 bra 	$L__BB20_1414;
	add.s64 	%rd3879, %rd1756, %rd1747;
	ld.global.f32 	%f757, [%rd3879];
	st.global.f32 	[%rd1745+28], %f757;
	add.s64 	%rd6462, %rd6462, %rd2734;
	mov.u64 	%rd6461, %rd739;
$L__BB20_1414:
	@%p453 bra 	$L__BB20_1416;
$L__BB20_1415:
	.pragma "nounroll";
	add.s64 	%rd3880, %rd1617, %rd6462;
	shl.b64 	%rd3881, %rd3880, 2;
	add.s64 	%rd3882, %rd2, %rd3881;
	ld.global.f32 	%f758, [%rd3882];
	shl.b64 	%rd3883, %rd6461, 2;
	add.s64 	%rd3884, %rd1742, %rd3883;
	st.global.f32 	[%rd3884+4], %f758;
	shl.b64 	%rd3885, %rd2734, 2;
	add.s64 	%rd3886, %rd3882, %rd3885;
	ld.global.f32 	%f759, [%rd3886];
	st.global.f32 	[%rd3884+8], %f759;
	add.s64 	%rd3887, %rd3886, %rd3885;
	ld.global.f32 	%f760, [%rd3887];
	st.global.f32 	[%rd3884+12], %f760;
	add.s64 	%rd3888, %rd3887, %rd3885;
	ld.global.f32 	%f761, [%rd3888];
	st.global.f32 	[%rd3884+16], %f761;
	add.s64 	%rd3889, %rd3888, %rd3885;
	ld.global.f32 	%f762, [%rd3889];
	st.global.f32 	[%rd3884+20], %f762;
	add.s64 	%rd3890, %rd3889, %rd3885;
	ld.global.f32 	%f763, [%rd3890];
	st.global.f32 	[%rd3884+24], %f763;
	add.s64 	%rd3891, %rd3890, %rd3885;
	ld.global.f32 	%f764, [%rd3891];
	st.global.f32 	[%rd3884+28], %f764;
	add.s64 	%rd3892, %rd3891, %rd3885;
	ld.global.f32 	%f765, [%rd3892];
	st.global.f32 	[%rd3884+32], %f765;
	shl.b64 	%rd3893, %rd2734, 3;
	add.s64 	%rd6462, %rd3893, %rd6462;
	add.s64 	%rd6461, %rd6461, 8;
	setp.ne.s64 	%p490, %rd6461, %rd29;
	@%p490 bra 	$L__BB20_1415;
$L__BB20_1416:
	shl.b64 	%rd3894, %rd6026, 2;
	add.s64 	%rd3895, %rd1742, %rd3894;
	add.s64 	%rd1765, %rd3895, 4;
	add.s64 	%rd1766, %rd1743, %rd27;
	mov.u64 	%rd6465, %rd2732;
	mov.u64 	%rd6466, %rd1766;
	@%p446 bra 	$L__BB20_1424;
	setp.eq.s64 	%p492, %rd732, 1;
	add.s64 	%rd3896, %rd1617, %rd1766;
	shl.b64 	%rd3897, %rd3896, 2;
	add.s64 	%rd1767, %rd2, %rd3897;
	ld.global.f32 	%f766, [%rd1767];
	shl.b64 	%rd3898, %rd2732, 2;
	add.s64 	%rd1768, %rd1765, %rd3898;
	st.global.f32 	[%rd1768+4], %f766;
	add.s64 	%rd6466, %rd1766, %rd2734;
	mov.u64 	%rd6465, %rd733;
	@%p492 bra 	$L__BB20_1424;
	setp.eq.s64 	%p493, %rd732, 2;
	shl.b64 	%rd1770, %rd2734, 2;
	add.s64 	%rd1771, %rd1767, %rd1770;
	ld.global.f32 	%f767, [%rd1771];
	st.global.f32 	[%rd1768+8], %f767;
	add.s64 	%rd6466, %rd6466, %rd2734;
	mov.u64 	%rd6465, %rd734;
	@%p493 bra 	$L__BB20_1424;
	setp.eq.s64 	%p494, %rd732, 3;
	add.s64 	%rd1773, %rd1771, %rd1770;
	ld.global.f32 	%f768, [%rd1773];
	st.global.f32 	[%rd1768+12], %f768;
	add.s64 	%rd6466, %rd6466, %rd2734;
	mov.u64 	%rd6465, %rd735;
	@%p494 bra 	$L__BB20_1424;
	setp.eq.s64 	%p495, %rd732, 4;
	add.s64 	%rd1775, %rd1773, %rd1770;
	ld.global.f32 	%f769, [%rd1775];
	st.global.f32 	[%rd1768+16], %f769;
	add.s64 	%rd6466, %rd6466, %rd2734;
	mov.u64 	%rd6465, %rd736;
	@%p495 bra 	$L__BB20_1424;
	setp.eq.s64 	%p496, %rd732, 5;
	add.s64 	%rd1777, %rd1775, %rd1770;
	ld.global.f32 	%f770, [%rd1777];
	st.global.f32 	[%rd1768+20], %f770;
	add.s64 	%rd6466, %rd6466, %rd2734;
	mov.u64 	%rd6465, %rd737;
	@%p496 bra 	$L__BB20_1424;
	setp.eq.s64 	%p497, %rd732, 6;
	add.s64 	%rd1779, %rd1777, %rd1770;
	ld.global.f32 	%f771, [%rd1779];
	st.global.f32 	[%rd1768+24], %f771;
	add.s64 	%rd6466, %rd6466, %rd2734;
	mov.u64 	%rd6465, %rd738;
	@%p497 bra 	$L__BB20_1424;
	add.s64 	%rd3899, %rd1779, %rd1770;
	ld.global.f32 	%f772, [%rd3899];
	st.global.f32 	[%rd1768+28], %f772;
	add.s64 	%rd6466, %rd6466, %rd2734;
	mov.u64 	%rd6465, %rd739;
$L__BB20_1424:
	@%p453 bra 	$L__BB20_1426;
$L__BB20_1425:
	.pragma "nounroll";
	add.s64 	%rd3900, %rd1617, %rd6466;
	shl.b64 	%rd3901, %rd3900, 2;
	add.s64 	%rd3902, %rd2, %rd3901;
	ld.global.f32 	%f773, [%rd3902];
	shl.b64 	%rd3903, %rd6465, 2;
	add.s64 	%rd3904, %rd1765, %rd3903;
	st.global.f32 	[%rd3904+4], %f773;
	shl.b64 	%rd3905, %rd2734, 2;
	add.s64 	%rd3906, %rd3902, %rd3905;
	ld.global.f32 	%f774, [%rd3906];
	st.global.f32 	[%rd3904+8], %f774;
	add.s64 	%rd3907, %rd3906, %rd3905;
	ld.global.f32 	%f775, [%rd3907];
	st.global.f32 	[%rd3904+12], %f775;
	add.s64 	%rd3908, %rd3907, %rd3905;
	ld.global.f32 	%f776, [%rd3908];
	st.global.f32 	[%rd3904+16], %f776;
	add.s64 	%rd3909, %rd3908, %rd3905;
	ld.global.f32 	%f777, [%rd3909];
	st.global.f32 	[%rd3904+20], %f777;
	add.s64 	%rd3910, %rd3909, %rd3905;
	ld.global.f32 	%f778, [%rd3910];
	st.global.f32 	[%rd3904+24], %f778;
	add.s64 	%rd3911, %rd3910, %rd3905;
	ld.global.f32 	%f779, [%rd3911];
	st.global.f32 	[%rd3904+28], %f779;
	add.s64 	%rd3912, %rd3911, %rd3905;
	ld.global.f32 	%f780, [%rd3912];
	st.global.f32 	[%rd3904+32], %f780;
	shl.b64 	%rd3913, %rd2734, 3;
	add.s64 	%rd6466, %rd3913, %rd6466;
	add.s64 	%rd6465, %rd6465, 8;
	setp.ne.s64 	%p499, %rd6465, %rd29;
	@%p499 bra 	$L__BB20_1425;
$L__BB20_1426:
	shl.b64 	%rd3914, %rd6026, 2;
	add.s64 	%rd3915, %rd1765, %rd3914;
	add.s64 	%rd1788, %rd3915, 4;
	add.s64 	%rd1789, %rd1766, %rd27;
	mov.u64 	%rd6469, %rd2732;
	mov.u64 	%rd6470, %rd1789;
	@%p446 bra 	$L__BB20_1434;
	setp.eq.s64 	%p501, %rd732, 1;
	add.s64 	%rd3916, %rd1617, %rd1789;
	shl.b64 	%rd3917, %rd3916, 2;
	add.s64 	%rd1790, %rd2, %rd3917;
	ld.global.f32 	%f781, [%rd1790];
	shl.b64 	%rd3918, %rd2732, 2;
	add.s64 	%rd1791, %rd1788, %rd3918;
	st.global.f32 	[%rd1791+4], %f781;
	add.s64 	%rd6470, %rd1789, %rd2734;
	mov.u64 	%rd6469, %rd733;
	@%p501 bra 	$L__BB20_1434;
	setp.eq.s64 	%p502, %rd732, 2;
	shl.b64 	%rd1793, %rd2734, 2;
	add.s64 	%rd1794, %rd1790, %rd1793;
	ld.global.f32 	%f782, [%rd1794];
	st.global.f32 	[%rd1791+8], %f782;
	add.s64 	%rd6470, %rd6470, %rd2734;
	mov.u64 	%rd6469, %rd734;
	@%p502 bra 	$L__BB20_1434;
	setp.eq.s64 	%p503, %rd732, 3;
	add.s64 	%rd1796, %rd1794, %rd1793;
	ld.global.f32 	%f783, [%rd1796];
	st.global.f32 	[%rd1791+12], %f783;
	add.s64 	%rd6470, %rd6470, %rd2734;
	mov.u64 	%rd6469, %rd735;
	@%p503 bra 	$L__BB20_1434;
	setp.eq.s64 	%p504, %rd732, 4;
	add.s64 	%rd1798, %rd1796, %rd1793;
	ld.global.f32 	%f784, [%rd1798];
	st.global.f32 	[%rd1791+16], %f784;
	add.s64 	%rd6470, %rd6470, %rd2734;
	mov.u64 	%rd6469, %rd736;
	@%p504 bra 	$L__BB20_1434;
	setp.eq.s64 	%p505, %rd732, 5;
	add.s64 	%rd1800, %rd1798, %rd1793;
	ld.global.f32 	%f785, [%rd1800];
	st.global.f32 	[%rd1791+20], %f785;
	add.s64 	%rd6470, %rd6470, %rd2734;
	mov.u64 	%rd6469, %rd737;
	@%p505 bra 	$L__BB20_1434;
	setp.eq.s64 	%p506, %rd732, 6;
	add.s64 	%rd1802, %rd1800, %rd1793;
	ld.global.f32 	%f786, [%rd1802];
	st.global.f32 	[%rd1791+24], %f786;
	add.s64 	%rd6470, %rd6470, %rd2734;
	mov.u64 	%rd6469, %rd738;
	@%p506 bra 	$L__BB20_1434;
	add.s64 	%rd3919, %rd1802, %rd1793;
	ld.global.f32 	%f787, [%rd3919];
	st.global.f32 	[%rd1791+28], %f787;
	add.s64 	%rd6470, %rd6470, %rd2734;
	mov.u64 	%rd6469, %rd739;
$L__BB20_1434:
	@%p453 bra 	$L__BB20_1436;
$L__BB20_1435:
	.pragma "nounroll";
	add.s64 	%rd3920, %rd1617, %rd6470;
	shl.b64 	%rd3921, %rd3920, 2;
	add.s64 	%rd3922, %rd2, %rd3921;
	ld.global.f32 	%f788, [%rd3922];
	shl.b64 	%rd3923, %rd6469, 2;
	add.s64 	%rd3924, %rd1788, %rd3923;
	st.global.f32 	[%rd3924+4], %f788;
	shl.b64 	%rd3925, %rd2734, 2;
	add.s64 	%rd3926, %rd3922, %rd3925;
	ld.global.f32 	%f789, [%rd3926];
	st.global.f32 	[%rd3924+8], %f789;
	add.s64 	%rd3927, %rd3926, %rd3925;
	ld.global.f32 	%f790, [%rd3927];
	st.global.f32 	[%rd3924+12], %f790;
	add.s64 	%rd3928, %rd3927, %rd3925;
	ld.global.f32 	%f791, [%rd3928];
	st.global.f32 	[%rd3924+16], %f791;
	add.s64 	%rd3929, %rd3928, %rd3925;
	ld.global.f32 	%f792, [%rd3929];
	st.global.f32 	[%rd3924+20], %f792;
	add.s64 	%rd3930, %rd3929, %rd3925;
	ld.global.f32 	%f793, [%rd3930];
	st.global.f32 	[%rd3924+24], %f793;
	add.s64 	%rd3931, %rd3930, %rd3925;
	ld.global.f32 	%f794, [%rd3931];
	st.global.f32 	[%rd3924+28], %f794;
	add.s64 	%rd3932, %rd3931, %rd3925;
	ld.global.f32 	%f795, [%rd3932];
	st.global.f32 	[%rd3924+32], %f795;
	shl.b64 	%rd3933, %rd2734, 3;
	add.s64 	%rd6470, %rd3933, %rd6470;
	add.s64 	%rd6469, %rd6469, 8;
	setp.ne.s64 	%p508, %rd6469, %rd29;
	@%p508 bra 	$L__BB20_1435;
$L__BB20_1436:
	shl.b64 	%rd3934, %rd6026, 2;
	add.s64 	%rd3935, %rd1788, %rd3934;
	add.s64 	%rd1811, %rd3935, 4;
	add.s64 	%rd6474, %rd1789, %rd27;
	mov.u64 	%rd6473, %rd2732;
	@%p446 bra 	$L__BB20_1444;
	setp.eq.s64 	%p510, %rd732, 1;
	add.s64 	%rd3936, %rd1617, %rd6474;
	shl.b64 	%rd3937, %rd3936, 2;
	add.s64 	%rd1813, %rd2, %rd3937;
	ld.global.f32 	%f796, [%rd1813];
	shl.b64 	%rd3938, %rd2732, 2;
	add.s64 	%rd1814, %rd1811, %rd3938;
	st.global.f32 	[%rd1814+4], %f796;
	add.s64 	%rd6474, %rd6474, %rd2734;
	mov.u64 	%rd6473, %rd733;
	@%p510 bra 	$L__BB20_1444;
	setp.eq.s64 	%p511, %rd732, 2;
	shl.b64 	%rd1816, %rd2734, 2;
	add.s64 	%rd1817, %rd1813, %rd1816;
	ld.global.f32 	%f797, [%rd1817];
	st.global.f32 	[%rd1814+8], %f797;
	add.s64 	%rd6474, %rd6474, %rd2734;
	mov.u64 	%rd6473, %rd734;
	@%p511 bra 	$L__BB20_1444;
	setp.eq.s64 	%p512, %rd732, 3;
	add.s64 	%rd1819, %rd1817, %rd1816;
	ld.global.f32 	%f798, [%rd1819];
	st.global.f32 	[%rd1814+12], %f798;
	add.s64 	%rd6474, %rd6474, %rd2734;
	mov.u64 	%rd6473, %rd735;
	@%p512 bra 	$L__BB20_1444;
	setp.eq.s64 	%p513, %rd732, 4;
	add.s64 	%rd1821, %rd1819, %rd1816;
	ld.global.f32 	%f799, [%rd1821];
	st.global.f32 	[%rd1814+16], %f799;
	add.s64 	%rd6474, %rd6474, %rd2734;
	mov.u64 	%rd6473, %rd736;
	@%p513 bra 	$L__BB20_1444;
	setp.eq.s64 	%p514, %rd732, 5;
	add.s64 	%rd1823, %rd1821, %rd1816;
	ld.global.f32 	%f800, [%rd1823];
	st.global.f32 	[%rd1814+20], %f800;
	add.s64 	%rd6474, %rd6474, %rd2734;
	mov.u64 	%rd6473, %rd737;
	@%p514 bra 	$L__BB20_1444;
	setp.eq.s64 	%p515, %rd732, 6;
	add.s64 	%rd1825, %rd1823, %rd1816;
	ld.global.f32 	%f801, [%rd1825];
	st.global.f32 	[%rd1814+24], %f801;
	add.s64 	%rd6474, %rd6474, %rd2734;
	mov.u64 	%rd6473, %rd738;
	@%p515 bra 	$L__BB20_1444;
	add.s64 	%rd3939, %rd1825, %rd1816;
	ld.global.f32 	%f802, [%rd3939];
	st.global.f32 	[%rd1814+28], %f802;
	add.s64 	%rd6474, %rd6474, %rd2734;
	mov.u64 	%rd6473, %rd739;
$L__BB20_1444:
	@%p453 bra 	$L__BB20_1446;
$L__BB20_1445:
	.pragma "nounroll";
	add.s64 	%rd3940, %rd1617, %rd6474;
	shl.b64 	%rd3941, %rd3940, 2;
	add.s64 	%rd3942, %rd2, %rd3941;
	ld.global.f32 	%f803, [%rd3942];
	shl.b64 	%rd3943, %rd6473, 2;
	add.s64 	%rd3944, %rd1811, %rd3943;
	st.global.f32 	[%rd3944+4], %f803;
	shl.b64 	%rd3945, %rd2734, 2;
	add.s64 	%rd3946, %rd3942, %rd3945;
	ld.global.f32 	%f804, [%rd3946];
	st.global.f32 	[%rd3944+8], %f804;
	add.s64 	%rd3947, %rd3946, %rd3945;
	ld.global.f32 	%f805, [%rd3947];
	st.global.f32 	[%rd3944+12], %f805;
	add.s64 	%rd3948, %rd3947, %rd3945;
	ld.global.f32 	%f806, [%rd3948];
	st.global.f32 	[%rd3944+16], %f806;
	add.s64 	%rd3949, %rd3948, %rd3945;
	ld.global.f32 	%f807, [%rd3949];
	st.global.f32 	[%rd3944+20], %f807;
	add.s64 	%rd3950, %rd3949, %rd3945;
	ld.global.f32 	%f808, [%rd3950];
	st.global.f32 	[%rd3944+24], %f808;
	add.s64 	%rd3951, %rd3950, %rd3945;
	ld.global.f32 	%f809, [%rd3951];
	st.global.f32 	[%rd3944+28], %f809;
	add.s64 	%rd3952, %rd3951, %rd3945;
	ld.global.f32 	%f810, [%rd3952];
	st.global.f32 	[%rd3944+32], %f810;
	shl.b64 	%rd3953, %rd2734, 3;
	add.s64 	%rd6474, %rd3953, %rd6474;
	add.s64 	%rd6473, %rd6473, 8;
	setp.ne.s64 	%p517, %rd6473, %rd29;
	@%p517 bra 	$L__BB20_1445;
$L__BB20_1446:
	shl.b64 	%rd3954, %rd6026, 2;
	add.s64 	%rd3955, %rd1811, %rd3954;
	add.s64 	%rd6442, %rd3955, 8;
	add.s64 	%rd6441, %rd6441, 8;
	setp.ne.s64 	%p518, %rd6441, %rd26;
	@%p518 bra 	$L__BB20_1366;
$L__BB20_1447:
	ld.param.u64 	%rd6005, [im2col_param_13];
	ld.param.u64 	%rd5996, [im2col_param_12];
	ld.param.u64 	%rd5978, [im2col_param_2];
	ld.param.u64 	%rd5959, [im2col_param_0];
	shl.b64 	%rd3956, %rd2731, 1;
	sub.s64 	%rd3957, %rd16, %rd3956;
	and.b64  	%rd3958, %rd3957, 7;
	setp.eq.s64 	%p519, %rd3958, 0;
	cvt.u64.u32 	%rd3959, %r22;
	mad.lo.s64 	%rd3960, %rd6261, %rd3, %rd3959;
	add.s64 	%rd3961, %rd3960, %rd3;
	add.s64 	%rd3962, %rd3961, %rd3;
	add.s64 	%rd3963, %rd3962, %rd3;
	add.s64 	%rd3964, %rd3963, %rd3;
	add.s64 	%rd3965, %rd3964, %rd3;
	add.s64 	%rd3966, %rd3965, %rd3;
	mad.lo.s64 	%rd3967, %rd3966, %rd5959, %rd24;
	mad.lo.s64 	%rd1836, %rd3967, %rd2728, %rd25;
	mad.lo.s64 	%rd3968, %rd3966, %rd5978, %rd6028;
	mad.lo.s64 	%rd3969, %rd3968, %rd2730, %rd6029;
	mad.lo.s64 	%rd3970, %rd3969, %rd16, %rd2732;
	mad.lo.s64 	%rd3971, %rd3970, %rd6026, %rd3970;
	add.s64 	%rd3972, %rd3971, %rd6005;
	cvta.to.global.u64 	%rd3973, %rd5996;
	shl.b64 	%rd3974, %rd3972, 2;
	add.s64 	%rd6485, %rd3973, %rd3974;
	mov.u64 	%rd6484, %rd2731;
	@%p519 bra 	$L__BB20_1460;
	mov.b64 	%rd6479, 0;
	mov.u64 	%rd6484, %rd2731;
$L__BB20_1449:
	.pragma "nounroll";
	setp.eq.s64 	%p520, %rd732, 0;
	mad.lo.s64 	%rd6481, %rd27, %rd6484, %rd28;
	mov.u64 	%rd6480, %rd2732;
	@%p520 bra 	$L__BB20_1457;
	setp.eq.s64 	%p521, %rd732, 1;
	add.s64 	%rd3976, %rd1836, %rd6481;
	shl.b64 	%rd3977, %rd3976, 2;
	add.s64 	%rd1842, %rd2, %rd3977;
	ld.global.f32 	%f811, [%rd1842];
	shl.b64 	%rd3978, %rd2732, 2;
	add.s64 	%rd1843, %rd6485, %rd3978;
	st.global.f32 	[%rd1843], %f811;
	add.s64 	%rd6481, %rd6481, %rd2734;
	mov.u64 	%rd6480, %rd733;
	@%p521 bra 	$L__BB20_1457;
	setp.eq.s64 	%p522, %rd732, 2;
	shl.b64 	%rd1845, %rd2734, 2;
	add.s64 	%rd1846, %rd1842, %rd1845;
	ld.global.f32 	%f812, [%rd1846];
	st.global.f32 	[%rd1843+4], %f812;
	add.s64 	%rd6481, %rd6481, %rd2734;
	mov.u64 	%rd6480, %rd734;
	@%p522 bra 	$L__BB20_1457;
	setp.eq.s64 	%p523, %rd732, 3;
	add.s64 	%rd1848, %rd1846, %rd1845;
	ld.global.f32 	%f813, [%rd1848];
	st.global.f32 	[%rd1843+8], %f813;
	add.s64 	%rd6481, %rd6481, %rd2734;
	mov.u64 	%rd6480, %rd735;
	@%p523 bra 	$L__BB20_1457;
	setp.eq.s64 	%p524, %rd732, 4;
	add.s64 	%rd1850, %rd1848, %rd1845;
	ld.global.f32 	%f814, [%rd1850];
	st.global.f32 	[%rd1843+12], %f814;
	add.s64 	%rd6481, %rd6481, %rd2734;
	mov.u64 	%rd6480, %rd736;
	@%p524 bra 	$L__BB20_1457;
	setp.eq.s64 	%p525, %rd732, 5;
	add.s64 	%rd1852, %rd1850, %rd1845;
	ld.global.f32 	%f815, [%rd1852];
	st.global.f32 	[%rd1843+16], %f815;
	add.s64 	%rd6481, %rd6481, %rd2734;
	mov.u64 	%rd6480, %rd737;
	@%p525 bra 	$L__BB20_1457;
	setp.eq.s64 	%p526, %rd732, 6;
	add.s64 	%rd1854, %rd1852, %rd1845;
	ld.global.f32 	%f816, [%rd1854];
	st.global.f32 	[%rd1843+20], %f816;
	add.s64 	%rd6481, %rd6481, %rd2734;
	mov.u64 	%rd6480, %rd738;
	@%p526 bra 	$L__BB20_1457;
	add.s64 	%rd3979, %rd1854, %rd1845;
	ld.global.f32 	%f817, [%rd3979];
	st.global.f32 	[%rd1843+24], %f817;
	add.s64 	%rd6481, %rd6481, %rd2734;
	mov.u64 	%rd6480, %rd739;
$L__BB20_1457:
	setp.lt.u64 	%p527, %rd730, 7;
	@%p527 bra 	$L__BB20_1459;
$L__BB20_1458:
	.pragma "nounroll";
	add.s64 	%rd3980, %rd1836, %rd6481;
	shl.b64 	%rd3981, %rd3980, 2;
	add.s64 	%rd3982, %rd2, %rd3981;
	ld.global.f32 	%f818, [%rd3982];
	shl.b64 	%rd3983, %rd6480, 2;
	add.s64 	%rd3984, %rd6485, %rd3983;
	st.global.f32 	[%rd3984], %f818;
	shl.b64 	%rd3985, %rd2734, 2;
	add.s64 	%rd3986, %rd3982, %rd3985;
	ld.global.f32 	%f819, [%rd3986];
	st.global.f32 	[%rd3984+4], %f819;
	add.s64 	%rd3987, %rd3986, %rd3985;
	ld.global.f32 	%f820, [%rd3987];
	st.global.f32 	[%rd3984+8], %f820;
	add.s64 	%rd3988, %rd3987, %rd3985;
	ld.global.f32 	%f821, [%rd3988];
	st.global.f32 	[%rd3984+12], %f821;
	add.s64 	%rd3989, %rd3988, %rd3985;
	ld.global.f32 	%f822, [%rd3989];
	st.global.f32 	[%rd3984+16], %f822;
	add.s64 	%rd3990, %rd3989, %rd3985;
	ld.global.f32 	%f823, [%rd3990];
	st.global.f32 	[%rd3984+20], %f823;
	add.s64 	%rd3991, %rd3990, %rd3985;
	ld.global.f32 	%f824, [%rd3991];
	st.global.f32 	[%rd3984+24], %f824;
	add.s64 	%rd3992, %rd3991, %rd3985;
	ld.global.f32 	%f825, [%rd3992];
	st.global.f32 	[%rd3984+28], %f825;
	shl.b64 	%rd3993, %rd2734, 3;
	add.s64 	%rd6481, %rd3993, %rd6481;
	add.s64 	%rd6480, %rd6480, 8;
	setp.ne.s64 	%p528, %rd6480, %rd29;
	@%p528 bra 	$L__BB20_1458;
$L__BB20_1459:
	shl.b64 	%rd3994, %rd6026, 2;
	add.s64 	%rd3995, %rd6485, %rd3994;
	add.s64 	%rd6485, %rd3995, 4;
	add.s64 	%rd6484, %rd6484, 1;
	add.s64 	%rd6479, %rd6479, 1;
	shl.b64 	%rd3996, %rd2731, 1;
	sub.s64 	%rd3997, %rd16, %rd3996;
	and.b64  	%rd3998, %rd3997, 7;
	setp.ne.s64 	%p529, %rd6479, %rd3998;
	@%p529 bra 	$L__BB20_1449;
$L__BB20_1460:
	@%p20 bra 	$L__BB20_1542;
$L__BB20_1461:
	.pragma "nounroll";
	setp.eq.s64 	%p531, %rd732, 0;
	mad.lo.s64 	%rd1870, %rd27, %rd6484, %rd28;
	mov.u64 	%rd6488, %rd2732;
	mov.u64 	%rd6489, %rd1870;
	@%p531 bra 	$L__BB20_1469;
	setp.eq.s64 	%p532, %rd732, 1;
	add.s64 	%rd3999, %rd1836, %rd1870;
	shl.b64 	%rd4000, %rd3999, 2;
	add.s64 	%rd1871, %rd2, %rd4000;
	ld.global.f32 	%f826, [%rd1871];
	shl.b64 	%rd4001, %rd2732, 2;
	add.s64 	%rd1872, %rd6485, %rd4001;
	st.global.f32 	[%rd1872], %f826;
	add.s64 	%rd6489, %rd1870, %rd2734;
	mov.u64 	%rd6488, %rd733;
	@%p532 bra 	$L__BB20_1469;
	setp.eq.s64 	%p533, %rd732, 2;
	shl.b64 	%rd1874, %rd2734, 2;
	add.s64 	%rd1875, %rd1871, %rd1874;
	ld.global.f32 	%f827, [%rd1875];
	st.global.f32 	[%rd1872+4], %f827;
	add.s64 	%rd6489, %rd6489, %rd2734;
	mov.u64 	%rd6488, %rd734;
	@%p533 bra 	$L__BB20_1469;
	setp.eq.s64 	%p534, %rd732, 3;
	add.s64 	%rd1877, %rd1875, %rd1874;
	ld.global.f32 	%f828, [%rd1877];
	st.global.f32 	[%rd1872+8], %f828;
	add.s64 	%rd6489, %rd6489, %rd2734;
	mov.u64 	%rd6488, %rd735;
	@%p534 bra 	$L__BB20_1469;
	setp.eq.s64 	%p535, %rd732, 4;
	add.s64 	%rd1879, %rd1877, %rd1874;
	ld.global.f32 	%f829, [%rd1879];
	st.global.f32 	[%rd1872+12], %f829;
	add.s64 	%rd6489, %rd6489, %rd2734;
	mov.u64 	%rd6488, %rd736;
	@%p535 bra 	$L__BB20_1469;
	setp.eq.s64 	%p536, %rd732, 5;
	add.s64 	%rd1881, %rd1879, %rd1874;
	ld.global.f32 	%f830, [%rd1881];
	st.global.f32 	[%rd1872+16], %f830;
	add.s64 	%rd6489, %rd6489, %rd2734;
	mov.u64 	%rd6488, %rd737;
	@%p536 bra 	$L__BB20_1469;
	setp.eq.s64 	%p537, %rd732, 6;
	add.s64 	%rd1883, %rd1881, %rd1874;
	ld.global.f32 	%f831, [%rd1883];
	st.global.f32 	[%rd1872+20], %f831;
	add.s64 	%rd6489, %rd6489, %rd2734;
	mov.u64 	%rd6488, %rd738;
	@%p537 bra 	$L__BB20_1469;
	add.s64 	%rd4002, %rd1883, %rd1874;
	ld.global.f32 	%f832, [%rd4002];
	st.global.f32 	[%rd1872+24], %f832;
	add.s64 	%rd6489, %rd6489, %rd2734;
	mov.u64 	%rd6488, %rd739;
$L__BB20_1469:
	setp.lt.u64 	%p538, %rd730, 7;
	@%p538 bra 	$L__BB20_1471;
$L__BB20_1470:
	.pragma "nounroll";
	add.s64 	%rd4003, %rd1836, %rd6489;
	shl.b64 	%rd4004, %rd4003, 2;
	add.s64 	%rd4005, %rd2, %rd4004;
	ld.global.f32 	%f833, [%rd4005];
	shl.b64 	%rd4006, %rd6488, 2;
	add.s64 	%rd4007, %rd6485, %rd4006;
	st.global.f32 	[%rd4007], %f833;
	shl.b64 	%rd4008, %rd2734, 2;
	add.s64 	%rd4009, %rd4005, %rd4008;
	ld.global.f32 	%f834, [%rd4009];
	st.global.f32 	[%rd4007+4], %f834;
	add.s64 	%rd4010, %rd4009, %rd4008;
	ld.global.f32 	%f835, [%rd4010];
	st.global.f32 	[%rd4007+8], %f835;
	add.s64 	%rd4011, %rd4010, %rd4008;
	ld.global.f32 	%f836, [%rd4011];
	st.global.f32 	[%rd4007+12], %f836;
	add.s64 	%rd4012, %rd4011, %rd4008;
	ld.global.f32 	%f837, [%rd4012];
	st.global.f32 	[%rd4007+16], %f837;
	add.s64 	%rd4013, %rd4012, %rd4008;
	ld.global.f32 	%f838, [%rd4013];
	st.global.f32 	[%rd4007+20], %f838;
	add.s64 	%rd4014, %rd4013, %rd4008;
	ld.global.f32 	%f839, [%rd4014];
	st.global.f32 	[%rd4007+24], %f839;
	add.s64 	%rd4015, %rd4014, %rd4008;
	ld.global.f32 	%f840, [%rd4015];
	st.global.f32 	[%rd4007+28], %f840;
	shl.b64 	%rd4016, %rd2734, 3;
	add.s64 	%rd6489, %rd4016, %rd6489;
	add.s64 	%rd6488, %rd6488, 8;
	setp.ne.s64 	%p539, %rd6488, %rd29;
	@%p539 bra 	$L__BB20_1470;
$L__BB20_1471:
	shl.b64 	%rd4017, %rd6026, 2;
	add.s64 	%rd1892, %rd6485, %rd4017;
	add.s64 	%rd1893, %rd1870, %rd27;
	mov.u64 	%rd6492, %rd2732;
	mov.u64 	%rd6493, %rd1893;
	@%p531 bra 	$L__BB20_1479;
	setp.eq.s64 	%p541, %rd732, 1;
	add.s64 	%rd4018, %rd1836, %rd1893;
	shl.b64 	%rd4019, %rd4018, 2;
	add.s64 	%rd1894, %rd2, %rd4019;
	ld.global.f32 	%f841, [%rd1894];
	shl.b64 	%rd4020, %rd2732, 2;
	add.s64 	%rd1895, %rd1892, %rd4020;
	st.global.f32 	[%rd1895+4], %f841;
	add.s64 	%rd6493, %rd1893, %rd2734;
	mov.u64 	%rd6492, %rd733;
	@%p541 bra 	$L__BB20_1479;
	setp.eq.s64 	%p542, %rd732, 2;
	shl.b64 	%rd1897, %rd2734, 2;
	add.s64 	%rd1898, %rd1894, %rd1897;
	ld.global.f32 	%f842, [%rd1898];
	st.global.f32 	[%rd1895+8], %f842;
	add.s64 	%rd6493, %rd6493, %rd2734;
	mov.u64 	%rd6492, %rd734;
	@%p542 bra 	$L__BB20_1479;
	setp.eq.s64 	%p543, %rd732, 3;
	add.s64 	%rd1900, %rd1898, %rd1897;
	ld.global.f32 	%f843, [%rd1900];
	st.global.f32 	[%rd1895+12], %f843;
	add.s64 	%rd6493, %rd6493, %rd2734;
	mov.u64 	%rd6492, %rd735;
	@%p543 bra 	$L__BB20_1479;
	setp.eq.s64 	%p544, %rd732, 4;
	add.s64 	%rd1902, %rd1900, %rd1897;
	ld.global.f32 	%f844, [%rd1902];
	st.global.f32 	[%rd1895+16], %f844;
	add.s64 	%rd6493, %rd6493, %rd2734;
	mov.u64 	%rd6492, %rd736;
	@%p544 bra 	$L__BB20_1479;
	setp.eq.s64 	%p545, %rd732, 5;
	add.s64 	%rd1904, %rd1902, %rd1897;
	ld.global.f32 	%f845, [%rd1904];
	st.global.f32 	[%rd1895+20], %f845;
	add.s64 	%rd6493, %rd6493, %rd2734;
	mov.u64 	%rd6492, %rd737;
	@%p545 bra 	$L__BB20_1479;
	setp.eq.s64 	%p546, %rd732, 6;
	add.s64 	%rd1906, %rd1904, %rd1897;
	ld.global.f32 	%f846, [%rd1906];
	st.global.f32 	[%rd1895+24], %f846;
	add.s64 	%rd6493, %rd6493, %rd2734;
	mov.u64 	%rd6492, %rd738;
	@%p546 bra 	$L__BB20_1479;
	add.s64 	%rd4021, %rd1906, %rd1897;
	ld.global.f32 	%f847, [%rd4021];
	st.global.f32 	[%rd1895+28], %f847;
	add.s64 	%rd6493, %rd6493, %rd2734;
	mov.u64 	%rd6492, %rd739;
$L__BB20_1479:
	@%p538 bra 	$L__BB20_1481;
$L__BB20_1480:
	.pragma "nounroll";
	add.s64 	%rd4022, %rd1836, %rd6493;
	shl.b64 	%rd4023, %rd4022, 2;
	add.s64 	%rd4024, %rd2, %rd4023;
	ld.global.f32 	%f848, [%rd4024];
	shl.b64 	%rd4025, %rd6492, 2;
	add.s64 	%rd4026, %rd1892, %rd4025;
	st.global.f32 	[%rd4026+4], %f848;
	shl.b64 	%rd4027, %rd2734, 2;
	add.s64 	%rd4028, %rd4024, %rd4027;
	ld.global.f32 	%f849, [%rd4028];
	st.global.f32 	[%rd4026+8], %f849;
	add.s64 	%rd4029, %rd4028, %rd4027;
	ld.global.f32 	%f850, [%rd4029];
	st.global.f32 	[%rd4026+12], %f850;
	add.s64 	%rd4030, %rd4029, %rd4027;
	ld.global.f32 	%f851, [%rd4030];
	st.global.f32 	[%rd4026+16], %f851;
	add.s64 	%rd4031, %rd4030, %rd4027;
	ld.global.f32 	%f852, [%rd4031];
	st.global.f32 	[%rd4026+20], %f852;
	add.s64 	%rd4032, %rd4031, %rd4027;
	ld.global.f32 	%f853, [%rd4032];
	st.global.f32 	[%rd4026+24], %f853;
	add.s64 	%rd4033, %rd4032, %rd4027;
	ld.global.f32 	%f854, [%rd4033];
	st.global.f32 	[%rd4026+28], %f854;
	add.s64 	%rd4034, %rd4033, %rd4027;
	ld.global.f32 	%f855, [%rd4034];
	st.global.f32 	[%rd4026+32], %f855;
	shl.b64 	%rd4035, %rd2734, 3;
	add.s64 	%rd6493, %rd4035, %rd6493;
	add.s64 	%rd6492, %rd6492, 8;
	setp.ne.s64 	%p548, %rd6492, %rd29;
	@%p548 bra 	$L__BB20_1480;
$L__BB20_1481:
	shl.b64 	%rd4036, %rd6026, 2;
	add.s64 	%rd4037, %rd1892, %rd4036;
	add.s64 	%rd1915, %rd4037, 4;
	add.s64 	%rd1916, %rd1893, %rd27;
	mov.u64 	%rd6496, %rd2732;
	mov.u64 	%rd6497, %rd1916;
	@%p531 bra 	$L__BB20_1489;
	setp.eq.s64 	%p550, %rd732, 1;
	add.s64 	%rd4038, %rd1836, %rd1916;
	shl.b64 	%rd4039, %rd4038, 2;
	add.s64 	%rd1917, %rd2, %rd4039;
	ld.global.f32 	%f856, [%rd1917];
	shl.b64 	%rd4040, %rd2732, 2;
	add.s64 	%rd1918, %rd1915, %rd4040;
	st.global.f32 	[%rd1918+4], %f856;
	add.s64 	%rd6497, %rd1916, %rd2734;
	mov.u64 	%rd6496, %rd733;
	@%p550 bra 	$L__BB20_1489;
	setp.eq.s64 	%p551, %rd732, 2;
	shl.b64 	%rd1920, %rd2734, 2;
	add.s64 	%rd1921, %rd1917, %rd1920;
	ld.global.f32 	%f857, [%rd1921];
	st.global.f32 	[%rd1918+8], %f857;
	add.s64 	%rd6497, %rd6497, %rd2734;
	mov.u64 	%rd6496, %rd734;
	@%p551 bra 	$L__BB20_1489;
	setp.eq.s64 	%p552, %rd732, 3;
	add.s64 	%rd1923, %rd1921, %rd1920;
	ld.global.f32 	%f858, [%rd1923];
	st.global.f32 	[%rd1918+12], %f858;
	add.s64 	%rd6497, %rd6497, %rd2734;
	mov.u64 	%rd6496, %rd735;
	@%p552 bra 	$L__BB20_1489;
	setp.eq.s64 	%p553, %rd732, 4;
	add.s64 	%rd1925, %rd1923, %rd1920;
	ld.global.f32 	%f859, [%rd1925];
	st.global.f32 	[%rd1918+16], %f859;
	add.s64 	%rd6497, %rd6497, %rd2734;
	mov.u64 	%rd6496, %rd736;
	@%p553 bra 	$L__BB20_1489;
	setp.eq.s64 	%p554, %rd732, 5;
	add.s64 	%rd1927, %rd1925, %rd1920;
	ld.global.f32 	%f860, [%rd1927];
	st.global.f32 	[%rd1918+20], %f860;
	add.s64 	%rd6497, %rd6497, %rd2734;
	mov.u64 	%rd6496, %rd737;
	@%p554 bra 	$L__BB20_1489;
	setp.eq.s64 	%p555, %rd732, 6;
	add.s64 	%rd1929, %rd1927, %rd1920;
	ld.global.f32 	%f861, [%rd1929];
	st.global.f32 	[%rd1918+24], %f861;
	add.s64 	%rd6497, %rd6497, %rd2734;
	mov.u64 	%rd6496, %rd738;
	@%p555 bra 	$L__BB20_1489;
	add.s64 	%rd4041, %rd1929, %rd1920;
	ld.global.f32 	%f862, [%rd4041];
	st.global.f32 	[%rd1918+28], %f862;
	add.s64 	%rd6497, %rd6497, %rd2734;
	mov.u64 	%rd6496, %rd739;
$L__BB20_1489:
	@%p538 bra 	$L__BB20_1491;
$L__BB20_1490:
	.pragma "nounroll";
	add.s64 	%rd4042, %rd1836, %rd6497;
	shl.b64 	%rd4043, %rd4042, 2;
	add.s64 	%rd4044, %rd2, %rd4043;
	ld.global.f32 	%f863, [%rd4044];
	shl.b64 	%rd4045, %rd6496, 2;
	add.s64 	%rd4046, %rd1915, %rd4045;
	st.global.f32 	[%rd4046+4], %f863;
	shl.b64 	%rd4047, %rd2734, 2;
	add.s64 	%rd4048, %rd4044, %rd4047;
	ld.global.f32 	%f864, [%rd4048];
	st.global.f32 	[%rd4046+8], %f864;
	add.s64 	%rd4049, %rd4048, %rd4047;
	ld.global.f32 	%f865, [%rd4049];
	st.global.f32 	[%rd4046+12], %f865;
	add.s64 	%rd4050, %rd4049, %rd4047;
	ld.global.f32 	%f866, [%rd4050];
	st.global.f32 	[%rd4046+16], %f866;
	add.s64 	%rd4051, %rd4050, %rd4047;
	ld.global.f32 	%f867, [%rd4051];
	st.global.f32 	[%rd4046+20], %f867;
	add.s64 	%rd4052, %rd4051, %rd4047;
	ld.global.f32 	%f868, [%rd4052];
	st.global.f32 	[%rd4046+24], %f868;
	add.s64 	%rd4053, %rd4052, %rd4047;
	ld.global.f32 	%f869, [%rd4053];
	st.global.f32 	[%rd4046+28], %f869;
	add.s64 	%rd4054, %rd4053, %rd4047;
	ld.global.f32 	%f870, [%rd4054];
	st.global.f32 	[%rd4046+32], %f870;
	shl.b64 	%rd4055, %rd2734, 3;
	add.s64 	%rd6497, %rd4055, %rd6497;
	add.s64 	%rd6496, %rd6496, 8;
	setp.ne.s64 	%p557, %rd6496, %rd29;
	@%p557 bra 	$L__BB20_1490;
$L__BB20_1491:
	shl.b64 	%rd4056, %rd6026, 2;
	add.s64 	%rd4057, %rd1915, %rd4056;
	add.s64 	%rd1938, %rd4057, 4;
	add.s64 	%rd1939, %rd1916, %rd27;
	mov.u64 	%rd6500, %rd2732;
	mov.u64 	%rd6501, %rd1939;
	@%p531 bra 	$L__BB20_1499;
	setp.eq.s64 	%p559, %rd732, 1;
	add.s64 	%rd4058, %rd1836, %rd1939;
	shl.b64 	%rd4059, %rd4058, 2;
	add.s64 	%rd1940, %rd2, %rd4059;
	ld.global.f32 	%f871, [%rd1940];
	shl.b64 	%rd4060, %rd2732, 2;
	add.s64 	%rd1941, %rd1938, %rd4060;
	st.global.f32 	[%rd1941+4], %f871;
	add.s64 	%rd6501, %rd1939, %rd2734;
	mov.u64 	%rd6500, %rd733;
	@%p559 bra 	$L__BB20_1499;
	setp.eq.s64 	%p560, %rd732, 2;
	shl.b64 	%rd1943, %rd2734, 2;
	add.s64 	%rd1944, %rd1940, %rd1943;
	ld.global.f32 	%f872, [%rd1944];
	st.global.f32 	[%rd1941+8], %f872;
	add.s64 	%rd6501, %rd6501, %rd2734;
	mov.u64 	%rd6500, %rd734;
	@%p560 bra 	$L__BB20_1499;
	setp.eq.s64 	%p561, %rd732, 3;
	add.s64 	%rd1946, %rd1944, %rd1943;
	ld.global.f32 	%f873, [%rd1946];
	st.global.f32 	[%rd1941+12], %f873;
	add.s64 	%rd6501, %rd6501, %rd2734;
	mov.u64 	%rd6500, %rd735;
	@%p561 bra 	$L__BB20_1499;
	setp.eq.s64 	%p562, %rd732, 4;
	add.s64 	%rd1948, %rd1946, %rd1943;
	ld.global.f32 	%f874, [%rd1948];
	st.global.f32 	[%rd1941+16], %f874;
	add.s64 	%rd6501, %rd6501, %rd2734;
	mov.u64 	%rd6500, %rd736;
	@%p562 bra 	$L__BB20_1499;
	setp.eq.s64 	%p563, %rd732, 5;
	add.s64 	%rd1950, %rd1948, %rd1943;
	ld.global.f32 	%f875, [%rd1950];
	st.global.f32 	[%rd1941+20], %f875;
	add.s64 	%rd6501, %rd6501, %rd2734;
	mov.u64 	%rd6500, %rd737;
	@%p563 bra 	$L__BB20_1499;
	setp.eq.s64 	%p564, %rd732, 6;
	add.s64 	%rd1952, %rd1950, %rd1943;
	ld.global.f32 	%f876, [%rd1952];
	st.global.f32 	[%rd1941+24], %f876;
	add.s64 	%rd6501, %rd6501, %rd2734;
	mov.u64 	%rd6500, %rd738;
	@%p564 bra 	$L__BB20_1499;
	add.s64 	%rd4061, %rd1952, %rd1943;
	ld.global.f32 	%f877, [%rd4061];
	st.global.f32 	[%rd1941+28], %f877;
	add.s64 	%rd6501, %rd6501, %rd2734;
	mov.u64 	%rd6500, %rd739;
$L__BB20_1499:
	@%p538 bra 	$L__BB20_1501;
$L__BB20_1500:
	.pragma "nounroll";
	add.s64 	%rd4062, %rd1836, %rd6501;
	shl.b64 	%rd4063, %rd4062, 2;
	add.s64 	%rd4064, %rd2, %rd4063;
	ld.global.f32 	%f878, [%rd4064];
	shl.b64 	%rd4065, %rd6500, 2;
	add.s64 	%rd4066, %rd1938, %rd4065;
	st.global.f32 	[%rd4066+4], %f878;
	shl.b64 	%rd4067, %rd2734, 2;
	add.s64 	%rd4068, %rd4064, %rd4067;
	ld.global.f32 	%f879, [%rd4068];
	st.global.f32 	[%rd4066+8], %f879;
	add.s64 	%rd4069, %rd4068, %rd4067;
	ld.global.f32 	%f880, [%rd4069];
	st.global.f32 	[%rd4066+12], %f880;
	add.s64 	%rd4070, %rd4069, %rd4067;
	ld.global.f32 	%f881, [%rd4070];
	st.global.f32 	[%rd4066+16], %f881;
	add.s64 	%rd4071, %rd4070, %rd4067;
	ld.global.f32 	%f882, [%rd4071];
	st.global.f32 	[%rd4066+20], %f882;
	add.s64 	%rd4072, %rd4071, %rd4067;
	ld.global.f32 	%f883, [%rd4072];
	st.global.f32 	[%rd4066+24], %f883;
	add.s64 	%rd4073, %rd4072, %rd4067;
	ld.global.f32 	%f884, [%rd4073];
	st.global.f32 	[%rd4066+28], %f884;
	add.s64 	%rd4074, %rd4073, %rd4067;
	ld.global.f32 	%f885, [%rd4074];
	st.global.f32 	[%rd4066+32], %f885;
	shl.b64 	%rd4075, %rd2734, 3;
	add.s64 	%rd6501, %rd4075, %rd6501;
	add.s64 	%rd6500, %rd6500, 8;
	setp.ne.s64 	%p566, %rd6500, %rd29;
	@%p566 bra 	$L__BB20_1500;
$L__BB20_1501:
	shl.b64 	%rd4076, %rd6026, 2;
	add.s64 	%rd4077, %rd1938, %rd4076;
	add.s64 	%rd1961, %rd4077, 4;
	add.s64 	%rd1962, %rd1939, %rd27;
	mov.u64 	%rd6504, %rd2732;
	mov.u64 	%rd6505, %rd1962;
	@%p531 bra 	$L__BB20_1509;
	setp.eq.s64 	%p568, %rd732, 1;
	add.s64 	%rd4078, %rd1836, %rd1962;
	shl.b64 	%rd4079, %rd4078, 2;
	add.s64 	%rd1963, %rd2, %rd4079;
	ld.global.f32 	%f886, [%rd1963];
	shl.b64 	%rd4080, %rd2732, 2;
	add.s64 	%rd1964, %rd1961, %rd4080;
	st.global.f32 	[%rd1964+4], %f886;
	add.s64 	%rd6505, %rd1962, %rd2734;
	mov.u64 	%rd6504, %rd733;
	@%p568 bra 	$L__BB20_1509;
	setp.eq.s64 	%p569, %rd732, 2;
	shl.b64 	%rd1966, %rd2734, 2;
	add.s64 	%rd1967, %rd1963, %rd1966;
	ld.global.f32 	%f887, [%rd1967];
	st.global.f32 	[%rd1964+8], %f887;
	add.s64 	%rd6505, %rd6505, %rd2734;
	mov.u64 	%rd6504, %rd734;
	@%p569 bra 	$L__BB20_1509;
	setp.eq.s64 	%p570, %rd732, 3;
	add.s64 	%rd1969, %rd1967, %rd1966;
	ld.global.f32 	%f888, [%rd1969];
	st.global.f32 	[%rd1964+12], %f888;
	add.s64 	%rd6505, %rd6505, %rd2734;
	mov.u64 	%rd6504, %rd735;
	@%p570 bra 	$L__BB20_1509;
	setp.eq.s64 	%p571, %rd732, 4;
	add.s64 	%rd1971, %rd1969, %rd1966;
	ld.global.f32 	%f889, [%rd1971];
	st.global.f32 	[%rd1964+16], %f889;
	add.s64 	%rd6505, %rd6505, %rd2734;
	mov.u64 	%rd6504, %rd736;
	@%p571 bra 	$L__BB20_1509;
	setp.eq.s64 	%p572, %rd732, 5;
	add.s64 	%rd1973, %rd1971, %rd1966;
	ld.global.f32 	%f890, [%rd1973];
	st.global.f32 	[%rd1964+20], %f890;
	add.s64 	%rd6505, %rd6505, %rd2734;
	mov.u64 	%rd6504, %rd737;
	@%p572 bra 	$L__BB20_1509;
	setp.eq.s64 	%p573, %rd732, 6;
	add.s64 	%rd1975, %rd1973, %rd1966;
	ld.global.f32 	%f891, [%rd1975];
	st.global.f32 	[%rd1964+24], %f891;
	add.s64 	%rd6505, %rd6505, %rd2734;
	mov.u64 	%rd6504, %rd738;
	@%p573 bra 	$L__BB20_1509;
	add.s64 	%rd4081, %rd1975, %rd1966;
	ld.global.f32 	%f892, [%rd4081];
	st.global.f32 	[%rd1964+28], %f892;
	add.s64 	%rd6505, %rd6505, %rd2734;
	mov.u64 	%rd6504, %rd739;
$L__BB20_1509:
	@%p538 bra 	$L__BB20_1511;
$L__BB20_1510:
	.pragma "nounroll";
	add.s64 	%rd4082, %rd1836, %rd6505;
	shl.b64 	%rd4083, %rd4082, 2;
	add.s64 	%rd4084, %rd2, %rd4083;
	ld.global.f32 	%f893, [%rd4084];
	shl.b64 	%rd4085, %rd6504, 2;
	add.s64 	%rd4086, %rd1961, %rd4085;
	st.global.f32 	[%rd4086+4], %f893;
	shl.b64 	%rd4087, %rd2734, 2;
	add.s64 	%rd4088, %rd4084, %rd4087;
	ld.global.f32 	%f894, [%rd4088];
	st.global.f32 	[%rd4086+8], %f894;
	add.s64 	%rd4089, %rd4088, %rd4087;
	ld.global.f32 	%f895, [%rd4089];
	st.global.f32 	[%rd4086+12], %f895;
	add.s64 	%rd4090, %rd4089, %rd4087;
	ld.global.f32 	%f896, [%rd4090];
	st.global.f32 	[%rd4086+16], %f896;
	add.s64 	%rd4091, %rd4090, %rd4087;
	ld.global.f32 	%f897, [%rd4091];
	st.global.f32 	[%rd4086+20], %f897;
	add.s64 	%rd4092, %rd4091, %rd4087;
	ld.global.f32 	%f898, [%rd4092];
	st.global.f32 	[%rd4086+24], %f898;
	add.s64 	%rd4093, %rd4092, %rd4087;
	ld.global.f32 	%f899, [%rd4093];
	st.global.f32 	[%rd4086+28], %f899;
	add.s64 	%rd4094, %rd4093, %rd4087;
	ld.global.f32 	%f900, [%rd4094];
	st.global.f32 	[%rd4086+32], %f900;
	shl.b64 	%rd4095, %rd2734, 3;
	add.s64 	%rd6505, %rd4095, %rd6505;
	add.s64 	%rd6504, %rd6504, 8;
	setp.ne.s64 	%p575, %rd6504, %rd29;
	@%p575 bra 	$L__BB20_1510;
$L__BB20_1511:
	shl.b64 	%rd4096, %rd6026, 2;
	add.s64 	%rd4097, %rd1961, %rd4096;
	add.s64 	%rd1984, %rd4097, 4;
	add.s64 	%rd1985, %rd1962, %rd27;
	mov.u64 	%rd6508, %rd2732;
	mov.u64 	%rd6509, %rd1985;
	@%p531 bra 	$L__BB20_1519;
	setp.eq.s64 	%p577, %rd732, 1;
	add.s64 	%rd4098, %rd1836, %rd1985;
	shl.b64 	%rd4099, %rd4098, 2;
	add.s64 	%rd1986, %rd2, %rd4099;
	ld.global.f32 	%f901, [%rd1986];
	shl.b64 	%rd4100, %rd2732, 2;
	add.s64 	%rd1987, %rd1984, %rd4100;
	st.global.f32 	[%rd1987+4], %f901;
	add.s64 	%rd6509, %rd1985, %rd2734;
	mov.u64 	%rd6508, %rd733;
	@%p577 bra 	$L__BB20_1519;
	setp.eq.s64 	%p578, %rd732, 2;
	shl.b64 	%rd1989, %rd2734, 2;
	add.s64 	%rd1990, %rd1986, %rd1989;
	ld.global.f32 	%f902, [%rd1990];
	st.global.f32 	[%rd1987+8], %f902;
	add.s64 	%rd6509, %rd6509, %rd2734;
	mov.u64 	%rd6508, %rd734;
	@%p578 bra 	$L__BB20_1519;
	setp.eq.s64 	%p579, %rd732, 3;
	add.s64 	%rd1992, %rd1990, %rd1989;
	ld.global.f32 	%f903, [%rd1992];
	st.global.f32 	[%rd1987+12], %f903;
	add.s64 	%rd6509, %rd6509, %rd2734;
	mov.u64 	%rd6508, %rd735;
	@%p579 bra 	$L__BB20_1519;
	setp.eq.s64 	%p580, %rd732, 4;
	add.s64 	%rd1994, %rd1992, %rd1989;
	ld.global.f32 	%f904, [%rd1994];
	st.global.f32 	[%rd1987+16], %f904;
	add.s64 	%rd6509, %rd6509, %rd2734;
	mov.u64 	%rd6508, %rd736;
	@%p580 bra 	$L__BB20_1519;
	setp.eq.s64 	%p581, %rd732, 5;
	add.s64 	%rd1996, %rd1994, %rd1989;
	ld.global.f32 	%f905, [%rd1996];
	st.global.f32 	[%rd1987+20], %f905;
	add.s64 	%rd6509, %rd6509, %rd2734;
	mov.u64 	%rd6508, %rd737;
	@%p581 bra 	$L__BB20_1519;
	setp.eq.s64 	%p582, %rd732, 6;
	add.s64 	%rd1998, %rd1996, %rd1989;
	ld.global.f32 	%f906, [%rd1998];
	st.global.f32 	[%rd1987+24], %f906;
	add.s64 	%rd6509, %rd6509, %rd2734;
	mov.u64 	%rd6508, %rd738;
	@%p582 bra 	$L__BB20_1519;
	add.s64 	%rd4101, %rd1998, %rd1989;
	ld.global.f32 	%f907, [%rd4101];
	st.global.f32 	[%rd1987+28], %f907;
	add.s64 	%rd6509, %rd6509, %rd2734;
	mov.u64 	%rd6508, %rd739;
$L__BB20_1519:
	@%p538 bra 	$L__BB20_1521;
$L__BB20_1520:
	.pragma "nounroll";
	add.s64 	%rd4102, %rd1836, %rd6509;
	shl.b64 	%rd4103, %rd4102, 2;
	add.s64 	%rd4104, %rd2, %rd4103;
	ld.global.f32 	%f908, [%rd4104];
	shl.b64 	%rd4105, %rd6508, 2;
	add.s64 	%rd4106, %rd1984, %rd4105;
	st.global.f32 	[%rd4106+4], %f908;
	shl.b64 	%rd4107, %rd2734, 2;
	add.s64 	%rd4108, %rd4104, %rd4107;
	ld.global.f32 	%f909, [%rd4108];
	st.global.f32 	[%rd4106+8], %f909;
	add.s64 	%rd4109, %rd4108, %rd4107;
	ld.global.f32 	%f910, [%rd4109];
	st.global.f32 	[%rd4106+12], %f910;
	add.s64 	%rd4110, %rd4109, %rd4107;
	ld.global.f32 	%f911, [%rd4110];
	st.global.f32 	[%rd4106+16], %f911;
	add.s64 	%rd4111, %rd4110, %rd4107;
	ld.global.f32 	%f912, [%rd4111];
	st.global.f32 	[%rd4106+20], %f912;
	add.s64 	%rd4112, %rd4111, %rd4107;
	ld.global.f32 	%f913, [%rd4112];
	st.global.f32 	[%rd4106+24], %f913;
	add.s64 	%rd4113, %rd4112, %rd4107;
	ld.global.f32 	%f914, [%rd4113];
	st.global.f32 	[%rd4106+28], %f914;
	add.s64 	%rd4114, %rd4113, %rd4107;
	ld.global.f32 	%f915, [%rd4114];
	st.global.f32 	[%rd4106+32], %f915;
	shl.b64 	%rd4115, %rd2734, 3;
	add.s64 	%rd6509, %rd4115, %rd6509;
	add.s64 	%rd6508, %rd6508, 8;
	setp.ne.s64 	%p584, %rd6508, %rd29;
	@%p584 bra 	$L__BB20_1520;
$L__BB20_1521:
	shl.b64 	%rd4116, %rd6026, 2;
	add.s64 	%rd4117, %rd1984, %rd4116;
	add.s64 	%rd2007, %rd4117, 4;
	add.s64 	%rd2008, %rd1985, %rd27;
	mov.u64 	%rd6512, %rd2732;
	mov.u64 	%rd6513, %rd2008;
	@%p531 bra 	$L__BB20_1529;
	setp.eq.s64 	%p586, %rd732, 1;
	add.s64 	%rd4118, %rd1836, %rd2008;
	shl.b64 	%rd4119, %rd4118, 2;
	add.s64 	%rd2009, %rd2, %rd4119;
	ld.global.f32 	%f916, [%rd2009];
	shl.b64 	%rd4120, %rd2732, 2;
	add.s64 	%rd2010, %rd2007, %rd4120;
	st.global.f32 	[%rd2010+4], %f916;
	add.s64 	%rd6513, %rd2008, %rd2734;
	mov.u64 	%rd6512, %rd733;
	@%p586 bra 	$L__BB20_1529;
	setp.eq.s64 	%p587, %rd732, 2;
	shl.b64 	%rd2012, %rd2734, 2;
	add.s64 	%rd2013, %rd2009, %rd2012;
	ld.global.f32 	%f917, [%rd2013];
	st.global.f32 	[%rd2010+8], %f917;
	add.s64 	%rd6513, %rd6513, %rd2734;
	mov.u64 	%rd6512, %rd734;
	@%p587 bra 	$L__BB20_1529;
	setp.eq.s64 	%p588, %rd732, 3;
	add.s64 	%rd2015, %rd2013, %rd2012;
	ld.global.f32 	%f918, [%rd2015];
	st.global.f32 	[%rd2010+12], %f918;
	add.s64 	%rd6513, %rd6513, %rd2734;
	mov.u64 	%rd6512, %rd735;
	@%p588 bra 	$L__BB20_1529;
	setp.eq.s64 	%p589, %rd732, 4;
	add.s64 	%rd2017, %rd2015, %rd2012;
	ld.global.f32 	%f919, [%rd2017];
	st.global.f32 	[%rd2010+16], %f919;
	add.s64 	%rd6513, %rd6513, %rd2734;
	mov.u64 	%rd6512, %rd736;
	@%p589 bra 	$L__BB20_1529;
	setp.eq.s64 	%p590, %rd732, 5;
	add.s64 	%rd2019, %rd2017, %rd2012;
	ld.global.f32 	%f920, [%rd2019];
	st.global.f32 	[%rd2010+20], %f920;
	add.s64 	%rd6513, %rd6513, %rd2734;
	mov.u64 	%rd6512, %rd737;
	@%p590 bra 	$L__BB20_1529;
	setp.eq.s64 	%p591, %rd732, 6;
	add.s64 	%rd2021, %rd2019, %rd2012;
	ld.global.f32 	%f921, [%rd2021];
	st.global.f32 	[%rd2010+24], %f921;
	add.s64 	%rd6513, %rd6513, %rd2734;
	mov.u64 	%rd6512, %rd738;
	@%p591 bra 	$L__BB20_1529;
	add.s64 	%rd4121, %rd2021, %rd2012;
	ld.global.f32 	%f922, [%rd4121];
	st.global.f32 	[%rd2010+28], %f922;
	add.s64 	%rd6513, %rd6513, %rd2734;
	mov.u64 	%rd6512, %rd739;
$L__BB20_1529:
	@%p538 bra 	$L__BB20_1531;
$L__BB20_1530:
	.pragma "nounroll";
	add.s64 	%rd4122, %rd1836, %rd6513;
	shl.b64 	%rd4123, %rd4122, 2;
	add.s64 	%rd4124, %rd2, %rd4123;
	ld.global.f32 	%f923, [%rd4124];
	shl.b64 	%rd4125, %rd6512, 2;
	add.s64 	%rd4126, %rd2007, %rd4125;
	st.global.f32 	[%rd4126+4], %f923;
	shl.b64 	%rd4127, %rd2734, 2;
	add.s64 	%rd4128, %rd4124, %rd4127;
	ld.global.f32 	%f924, [%rd4128];
	st.global.f32 	[%rd4126+8], %f924;
	add.s64 	%rd4129, %rd4128, %rd4127;
	ld.global.f32 	%f925, [%rd4129];
	st.global.f32 	[%rd4126+12], %f925;
	add.s64 	%rd4130, %rd4129, %rd4127;
	ld.global.f32 	%f926, [%rd4130];
	st.global.f32 	[%rd4126+16], %f926;
	add.s64 	%rd4131, %rd4130, %rd4127;
	ld.global.f32 	%f927, [%rd4131];
	st.global.f32 	[%rd4126+20], %f927;
	add.s64 	%rd4132, %rd4131, %rd4127;
	ld.global.f32 	%f928, [%rd4132];
	st.global.f32 	[%rd4126+24], %f928;
	add.s64 	%rd4133, %rd4132, %rd4127;
	ld.global.f32 	%f929, [%rd4133];
	st.global.f32 	[%rd4126+28], %f929;
	add.s64 	%rd4134, %rd4133, %rd4127;
	ld.global.f32 	%f930, [%rd4134];
	st.global.f32 	[%rd4126+32], %f930;
	shl.b64 	%rd4135, %rd2734, 3;
	add.s64 	%rd6513, %rd4135, %rd6513;
	add.s64 	%rd6512, %rd6512, 8;
	setp.ne.s64 	%p593, %rd6512, %rd29;
	@%p593 bra 	$L__BB20_1530;
$L__BB20_1531:
	shl.b64 	%rd4136, %rd6026, 2;
	add.s64 	%rd4137, %rd2007, %rd4136;
	add.s64 	%rd2030, %rd4137, 4;
	add.s64 	%rd6517, %rd2008, %rd27;
	mov.u64 	%rd6516, %rd2732;
	@%p531 bra 	$L__BB20_1539;
	setp.eq.s64 	%p595, %rd732, 1;
	add.s64 	%rd4138, %rd1836, %rd6517;
	shl.b64 	%rd4139, %rd4138, 2;
	add.s64 	%rd2032, %rd2, %rd4139;
	ld.global.f32 	%f931, [%rd2032];
	shl.b64 	%rd4140, %rd2732, 2;
	add.s64 	%rd2033, %rd2030, %rd4140;
	st.global.f32 	[%rd2033+4], %f931;
	add.s64 	%rd6517, %rd6517, %rd2734;
	mov.u64 	%rd6516, %rd733;
	@%p595 bra 	$L__BB20_1539;
	setp.eq.s64 	%p596, %rd732, 2;
	shl.b64 	%rd2035, %rd2734, 2;
	add.s64 	%rd2036, %rd2032, %rd2035;
	ld.global.f32 	%f932, [%rd2036];
	st.global.f32 	[%rd2033+8], %f932;
	add.s64 	%rd6517, %rd6517, %rd2734;
	mov.u64 	%rd6516, %rd734;
	@%p596 bra 	$L__BB20_1539;
	setp.eq.s64 	%p597, %rd732, 3;
	add.s64 	%rd2038, %rd2036, %rd2035;
	ld.global.f32 	%f933, [%rd2038];
	st.global.f32 	[%rd2033+12], %f933;
	add.s64 	%rd6517, %rd6517, %rd2734;
	mov.u64 	%rd6516, %rd735;
	@%p597 bra 	$L__BB20_1539;
	setp.eq.s64 	%p598, %rd732, 4;
	add.s64 	%rd2040, %rd2038, %rd2035;
	ld.global.f32 	%f934, [%rd2040];
	st.global.f32 	[%rd2033+16], %f934;
	add.s64 	%rd6517, %rd6517, %rd2734;
	mov.u64 	%rd6516, %rd736;
	@%p598 bra 	$L__BB20_1539;
	setp.eq.s64 	%p599, %rd732, 5;
	add.s64 	%rd2042, %rd2040, %rd2035;
	ld.global.f32 	%f935, [%rd2042];
	st.global.f32 	[%rd2033+20], %f935;
	add.s64 	%rd6517, %rd6517, %rd2734;
	mov.u64 	%rd6516, %rd737;
	@%p599 bra 	$L__BB20_1539;
	setp.eq.s64 	%p600, %rd732, 6;
	add.s64 	%rd2044, %rd2042, %rd2035;
	ld.global.f32 	%f936, [%rd2044];
	st.global.f32 	[%rd2033+24], %f936;
	add.s64 	%rd6517, %rd6517, %rd2734;
	mov.u64 	%rd6516, %rd738;
	@%p600 bra 	$L__BB20_1539;
	add.s64 	%rd4141, %rd2044, %rd2035;
	ld.global.f32 	%f937, [%rd4141];
	st.global.f32 	[%rd2033+28], %f937;
	add.s64 	%rd6517, %rd6517, %rd2734;
	mov.u64 	%rd6516, %rd739;
$L__BB20_1539:
	@%p538 bra 	$L__BB20_1541;
$L__BB20_1540:
	.pragma "nounroll";
	add.s64 	%rd4142, %rd1836, %rd6517;
	shl.b64 	%rd4143, %rd4142, 2;
	add.s64 	%rd4144, %rd2, %rd4143;
	ld.global.f32 	%f938, [%rd4144];
	shl.b64 	%rd4145, %rd6516, 2;
	add.s64 	%rd4146, %rd2030, %rd4145;
	st.global.f32 	[%rd4146+4], %f938;
	shl.b64 	%rd4147, %rd2734, 2;
	add.s64 	%rd4148, %rd4144, %rd4147;
	ld.global.f32 	%f939, [%rd4148];
	st.global.f32 	[%rd4146+8], %f939;
	add.s64 	%rd4149, %rd4148, %rd4147;
	ld.global.f32 	%f940, [%rd4149];
	st.global.f32 	[%rd4146+12], %f940;
	add.s64 	%rd4150, %rd4149, %rd4147;
	ld.global.f32 	%f941, [%rd4150];
	st.global.f32 	[%rd4146+16], %f941;
	add.s64 	%rd4151, %rd4150, %rd4147;
	ld.global.f32 	%f942, [%rd4151];
	st.global.f32 	[%rd4146+20], %f942;
	add.s64 	%rd4152, %rd4151, %rd4147;
	ld.global.f32 	%f943, [%rd4152];
	st.global.f32 	[%rd4146+24], %f943;
	add.s64 	%rd4153, %rd4152, %rd4147;
	ld.global.f32 	%f944, [%rd4153];
	st.global.f32 	[%rd4146+28], %f944;
	add.s64 	%rd4154, %rd4153, %rd4147;
	ld.global.f32 	%f945, [%rd4154];
	st.global.f32 	[%rd4146+32], %f945;
	shl.b64 	%rd4155, %rd2734, 3;
	add.s64 	%rd6517, %rd4155, %rd6517;
	add.s64 	%rd6516, %rd6516, 8;
	setp.ne.s64 	%p602, %rd6516, %rd29;
	@%p602 bra 	$L__BB20_1540;
$L__BB20_1541:
	shl.b64 	%rd4156, %rd6026, 2;
	add.s64 	%rd4157, %rd2030, %rd4156;
	add.s64 	%rd6485, %rd4157, 8;
	add.s64 	%rd6484, %rd6484, 8;
	setp.ne.s64 	%p603, %rd6484, %rd26;
	@%p603 bra 	$L__BB20_1461;
$L__BB20_1542:
	ld.param.u64 	%rd6006, [im2col_param_13];
	ld.param.u64 	%rd5997, [im2col_param_12];
	ld.param.u64 	%rd5979, [im2col_param_2];
	ld.param.u64 	%rd5960, [im2col_param_0];
	shl.b64 	%rd4158, %rd2731, 1;
	sub.s64 	%rd4159, %rd16, %rd4158;
	and.b64  	%rd4160, %rd4159, 7;
	setp.eq.s64 	%p604, %rd4160, 0;
	cvt.u64.u32 	%rd4161, %r22;
	mad.lo.s64 	%rd4162, %rd6261, %rd3, %rd4161;
	add.s64 	%rd4163, %rd4162, %rd3;
	add.s64 	%rd4164, %rd4163, %rd3;
	add.s64 	%rd4165, %rd4164, %rd3;
	add.s64 	%rd4166, %rd4165, %rd3;
	add.s64 	%rd4167, %rd4166, %rd3;
	add.s64 	%rd4168, %rd4167, %rd3;
	add.s64 	%rd4169, %rd4168, %rd3;
	mad.lo.s64 	%rd4170, %rd4169, %rd5960, %rd24;
	mad.lo.s64 	%rd2055, %rd4170, %rd2728, %rd25;
	mad.lo.s64 	%rd4171, %rd4169, %rd5979, %rd6028;
	mad.lo.s64 	%rd4172, %rd4171, %rd2730, %rd6029;
	mad.lo.s64 	%rd4173, %rd4172, %rd16, %rd2732;
	mad.lo.s64 	%rd4174, %rd4173, %rd6026, %rd4173;
	add.s64 	%rd4175, %rd4174, %rd6006;
	cvta.to.global.u64 	%rd4176, %rd5997;
	shl.b64 	%rd4177, %rd4175, 2;
	add.s64 	%rd6528, %rd4176, %rd4177;
	mov.u64 	%rd6527, %rd2731;
	@%p604 bra 	$L__BB20_1555;
	mov.b64 	%rd6522, 0;
	mov.u64 	%rd6527, %rd2731;
$L__BB20_1544:
	.pragma "nounroll";
	setp.eq.s64 	%p605, %rd732, 0;
	mad.lo.s64 	%rd6524, %rd27, %rd6527, %rd28;
	mov.u64 	%rd6523, %rd2732;
	@%p605 bra 	$L__BB20_1552;
	setp.eq.s64 	%p606, %rd732, 1;
	add.s64 	%rd4179, %rd2055, %rd6524;
	shl.b64 	%rd4180, %rd4179, 2;
	add.s64 	%rd2061, %rd2, %rd4180;
	ld.global.f32 	%f946, [%rd2061];
	shl.b64 	%rd4181, %rd2732, 2;
	add.s64 	%rd2062, %rd6528, %rd4181;
	st.global.f32 	[%rd2062], %f946;
	add.s64 	%rd6524, %rd6524, %rd2734;
	mov.u64 	%rd6523, %rd733;
	@%p606 bra 	$L__BB20_1552;
	setp.eq.s64 	%p607, %rd732, 2;
	shl.b64 	%rd2064, %rd2734, 2;
	add.s64 	%rd2065, %rd2061, %rd2064;
	ld.global.f32 	%f947, [%rd2065];
	st.global.f32 	[%rd2062+4], %f947;
	add.s64 	%rd6524, %rd6524, %rd2734;
	mov.u64 	%rd6523, %rd734;
	@%p607 bra 	$L__BB20_1552;
	setp.eq.s64 	%p608, %rd732, 3;
	add.s64 	%rd2067, %rd2065, %rd2064;
	ld.global.f32 	%f948, [%rd2067];
	st.global.f32 	[%rd2062+8], %f948;
	add.s64 	%rd6524, %rd6524, %rd2734;
	mov.u64 	%rd6523, %rd735;
	@%p608 bra 	$L__BB20_1552;
	setp.eq.s64 	%p609, %rd732, 4;
	add.s64 	%rd2069, %rd2067, %rd2064;
	ld.global.f32 	%f949, [%rd2069];
	st.global.f32 	[%rd2062+12], %f949;
	add.s64 	%rd6524, %rd6524, %rd2734;
	mov.u64 	%rd6523, %rd736;
	@%p609 bra 	$L__BB20_1552;
	setp.eq.s64 	%p610, %rd732, 5;
	add.s64 	%rd2071, %rd2069, %rd2064;
	ld.global.f32 	%f950, [%rd2071];
	st.global.f32 	[%rd2062+16], %f950;
	add.s64 	%rd6524, %rd6524, %rd2734;
	mov.u64 	%rd6523, %rd737;
	@%p610 bra 	$L__BB20_1552;
	setp.eq.s64 	%p611, %rd732, 6;
	add.s64 	%rd2073, %rd2071, %rd2064;
	ld.global.f32 	%f951, [%rd2073];
	st.global.f32 	[%rd2062+20], %f951;
	add.s64 	%rd6524, %rd6524, %rd2734;
	mov.u64 	%rd6523, %rd738;
	@%p611 bra 	$L__BB20_1552;
	add.s64 	%rd4182, %rd2073, %rd2064;
	ld.global.f32 	%f952, [%rd4182];
	st.global.f32 	[%rd2062+24], %f952;
	add.s64 	%rd6524, %rd6524, %rd2734;
	mov.u64 	%rd6523, %rd739;
$L__BB20_1552:
	setp.lt.u64 	%p612, %rd730, 7;
	@%p612 bra 	$L__BB20_1554;
$L__BB20_1553:
	.pragma "nounroll";
	add.s64 	%rd4183, %rd2055, %rd6524;
	shl.b64 	%rd4184, %rd4183, 2;
	add.s64 	%rd4185, %rd2, %rd4184;
	ld.global.f32 	%f953, [%rd4185];
	shl.b64 	%rd4186, %rd6523, 2;
	add.s64 	%rd4187, %rd6528, %rd4186;
	st.global.f32 	[%rd4187], %f953;
	shl.b64 	%rd4188, %rd2734, 2;
	add.s64 	%rd4189, %rd4185, %rd4188;
	ld.global.f32 	%f954, [%rd4189];
	st.global.f32 	[%rd4187+4], %f954;
	add.s64 	%rd4190, %rd4189, %rd4188;
	ld.global.f32 	%f955, [%rd4190];
	st.global.f32 	[%rd4187+8], %f955;
	add.s64 	%rd4191, %rd4190, %rd4188;
	ld.global.f32 	%f956, [%rd4191];
	st.global.f32 	[%rd4187+12], %f956;
	add.s64 	%rd4192, %rd4191, %rd4188;
	ld.global.f32 	%f957, [%rd4192];
	st.global.f32 	[%rd4187+16], %f957;
	add.s64 	%rd4193, %rd4192, %rd4188;
	ld.global.f32 	%f958, [%rd4193];
	st.global.f32 	[%rd4187+20], %f958;
	add.s64 	%rd4194, %rd4193, %rd4188;
	ld.global.f32 	%f959, [%rd4194];
	st.global.f32 	[%rd4187+24], %f959;
	add.s64 	%rd4195, %rd4194, %rd4188;
	ld.global.f32 	%f960, [%rd4195];
	st.global.f32 	[%rd4187+28], %f960;
	shl.b64 	%rd4196, %rd2734, 3;
	add.s64 	%rd6524, %rd4196, %rd6524;
	add.s64 	%rd6523, %rd6523, 8;
	setp.ne.s64 	%p613, %rd6523, %rd29;
	@%p613 bra 	$L__BB20_1553;
$L__BB20_1554:
	shl.b64 	%rd4197, %rd6026, 2;
	add.s64 	%rd4198, %rd6528, %rd4197;
	add.s64 	%rd6528, %rd4198, 4;
	add.s64 	%rd6527, %rd6527, 1;
	add.s64 	%rd6522, %rd6522, 1;
	shl.b64 	%rd4199, %rd2731, 1;
	sub.s64 	%rd4200, %rd16, %rd4199;
	and.b64  	%rd4201, %rd4200, 7;
	setp.ne.s64 	%p614, %rd6522, %rd4201;
	@%p614 bra 	$L__BB20_1544;
$L__BB20_1555:
	@%p20 bra 	$L__BB20_1637;
$L__BB20_1556:
	.pragma "nounroll";
	setp.eq.s64 	%p616, %rd732, 0;
	mad.lo.s64 	%rd2089, %rd27, %rd6527, %rd28;
	mov.u64 	%rd6531, %rd2732;
	mov.u64 	%rd6532, %rd2089;
	@%p616 bra 	$L__BB20_1564;
	setp.eq.s64 	%p617, %rd732, 1;
	add.s64 	%rd4202, %rd2055, %rd2089;
	shl.b64 	%rd4203, %rd4202, 2;
	add.s64 	%rd2090, %rd2, %rd4203;
	ld.global.f32 	%f961, [%rd2090];
	shl.b64 	%rd4204, %rd2732, 2;
	add.s64 	%rd2091, %rd6528, %rd4204;
	st.global.f32 	[%rd2091], %f961;
	add.s64 	%rd6532, %rd2089, %rd2734;
	mov.u64 	%rd6531, %rd733;
	@%p617 bra 	$L__BB20_1564;
	setp.eq.s64 	%p618, %rd732, 2;
	shl.b64 	%rd2093, %rd2734, 2;
	add.s64 	%rd2094, %rd2090, %rd2093;
	ld.global.f32 	%f962, [%rd2094];
	st.global.f32 	[%rd2091+4], %f962;
	add.s64 	%rd6532, %rd6532, %rd2734;
	mov.u64 	%rd6531, %rd734;
	@%p618 bra 	$L__BB20_1564;
	setp.eq.s64 	%p619, %rd732, 3;
	add.s64 	%rd2096, %rd2094, %rd2093;
	ld.global.f32 	%f963, [%rd2096];
	st.global.f32 	[%rd2091+8], %f963;
	add.s64 	%rd6532, %rd6532, %rd2734;
	mov.u64 	%rd6531, %rd735;
	@%p619 bra 	$L__BB20_1564;
	setp.eq.s64 	%p620, %rd732, 4;
	add.s64 	%rd2098, %rd2096, %rd2093;
	ld.global.f32 	%f964, [%rd2098];
	st.global.f32 	[%rd2091+12], %f964;
	add.s64 	%rd6532, %rd6532, %rd2734;
	mov.u64 	%rd6531, %rd736;
	@%p620 bra 	$L__BB20_1564;
	setp.eq.s64 	%p621, %rd732, 5;
	add.s64 	%rd2100, %rd2098, %rd2093;
	ld.global.f32 	%f965, [%rd2100];
	st.global.f32 	[%rd2091+16], %f965;
	add.s64 	%rd6532, %rd6532, %rd2734;
	mov.u64 	%rd6531, %rd737;
	@%p621 bra 	$L__BB20_1564;
	setp.eq.s64 	%p622, %rd732, 6;
	add.s64 	%rd2102, %rd2100, %rd2093;
	ld.global.f32 	%f966, [%rd2102];
	st.global.f32 	[%rd2091+20], %f966;
	add.s64 	%rd6532, %rd6532, %rd2734;
	mov.u64 	%rd6531, %rd738;
	@%p622 bra 	$L__BB20_1564;
	add.s64 	%rd4205, %rd2102, %rd2093;
	ld.global.f32 	%f967, [%rd4205];
	st.global.f32 	[%rd2091+24], %f967;
	add.s64 	%rd6532, %rd6532, %rd2734;
	mov.u64 	%rd6531, %rd739;
$L__BB20_1564:
	setp.lt.u64 	%p623, %rd730, 7;
	@%p623 bra 	$L__BB20_1566;
$L__BB20_1565:
	.pragma "nounroll";
	add.s64 	%rd4206, %rd2055, %rd6532;
	shl.b64 	%rd4207, %rd4206, 2;
	add.s64 	%rd4208, %rd2, %rd4207;
	ld.global.f32 	%f968, [%rd4208];
	shl.b64 	%rd4209, %rd6531, 2;
	add.s64 	%rd4210, %rd6528, %rd4209;
	st.global.f32 	[%rd4210], %f968;
	shl.b64 	%rd4211, %rd2734, 2;
	add.s64 	%rd4212, %rd4208, %rd4211;
	ld.global.f32 	%f969, [%rd4212];
	st.global.f32 	[%rd4210+4], %f969;
	add.s64 	%rd4213, %rd4212, %rd4211;
	ld.global.f32 	%f970, [%rd4213];
	st.global.f32 	[%rd4210+8], %f970;
	add.s64 	%rd4214, %rd4213, %rd4211;
	ld.global.f32 	%f971, [%rd4214];
	st.global.f32 	[%rd4210+12], %f971;
	add.s64 	%rd4215, %rd4214, %rd4211;
	ld.global.f32 	%f972, [%rd4215];
	st.global.f32 	[%rd4210+16], %f972;
	add.s64 	%rd4216, %rd4215, %rd4211;
	ld.global.f32 	%f973, [%rd4216];
	st.global.f32 	[%rd4210+20], %f973;
	add.s64 	%rd4217, %rd4216, %rd4211;
	ld.global.f32 	%f974, [%rd4217];
	st.global.f32 	[%rd4210+24], %f974;
	add.s64 	%rd4218, %rd4217, %rd4211;
	ld.global.f32 	%f975, [%rd4218];
	st.global.f32 	[%rd4210+28], %f975;
	shl.b64 	%rd4219, %rd2734, 3;
	add.s64 	%rd6532, %rd4219, %rd6532;
	add.s64 	%rd6531, %rd6531, 8;
	setp.ne.s64 	%p624, %rd6531, %rd29;
	@%p624 bra 	$L__BB20_1565;
$L__BB20_1566:
	shl.b64 	%rd4220, %rd6026, 2;
	add.s64 	%rd2111, %rd6528, %rd4220;
	add.s64 	%rd2112, %rd2089, %rd27;
	mov.u64 	%rd6535, %rd2732;
	mov.u64 	%rd6536, %rd2112;
	@%p616 bra 	$L__BB20_1574;
	setp.eq.s64 	%p626, %rd732, 1;
	add.s64 	%rd4221, %rd2055, %rd2112;
	shl.b64 	%rd4222, %rd4221, 2;
	add.s64 	%rd2113, %rd2, %rd4222;
	ld.global.f32 	%f976, [%rd2113];
	shl.b64 	%rd4223, %rd2732, 2;
	add.s64 	%rd2114, %rd2111, %rd4223;
	st.global.f32 	[%rd2114+4], %f976;
	add.s64 	%rd6536, %rd2112, %rd2734;
	mov.u64 	%rd6535, %rd733;
	@%p626 bra 	$L__BB20_1574;
	setp.eq.s64 	%p627, %rd732, 2;
	shl.b64 	%rd2116, %rd2734, 2;
	add.s64 	%rd2117, %rd2113, %rd2116;
	ld.global.f32 	%f977, [%rd2117];
	st.global.f32 	[%rd2114+8], %f977;
	add.s64 	%rd6536, %rd6536, %rd2734;
	mov.u64 	%rd6535, %rd734;
	@%p627 bra 	$L__BB20_1574;
	setp.eq.s64 	%p628, %rd732, 3;
	add.s64 	%rd2119, %rd2117, %rd2116;
	ld.global.f32 	%f978, [%rd2119];
	st.global.f32 	[%rd2114+12], %f978;
	add.s64 	%rd6536, %rd6536, %rd2734;
	mov.u64 	%rd6535, %rd735;
	@%p628 bra 	$L__BB20_1574;
	setp.eq.s64 	%p629, %rd732, 4;
	add.s64 	%rd2121, %rd2119, %rd2116;
	ld.global.f32 	%f979, [%rd2121];
	st.global.f32 	[%rd2114+16], %f979;
	add.s64 	%rd6536, %rd6536, %rd2734;
	mov.u64 	%rd6535, %rd736;
	@%p629 bra 	$L__BB20_1574;
	setp.eq.s64 	%p630, %rd732, 5;
	add.s64 	%rd2123, %rd2121, %rd2116;
	ld.global.f32 	%f980, [%rd2123];
	st.global.f32 	[%rd2114+20], %f980;
	add.s64 	%rd6536, %rd6536, %rd2734;
	mov.u64 	%rd6535, %rd737;
	@%p630 bra 	$L__BB20_1574;
	setp.eq.s64 	%p631, %rd732, 6;
	add.s64 	%rd2125, %rd2123, %rd2116;
	ld.global.f32 	%f981, [%rd2125];
	st.global.f32 	[%rd2114+24], %f981;
	add.s64 	%rd6536, %rd6536, %rd2734;
	mov.u64 	%rd6535, %rd738;
	@%p631 bra 	$L__BB20_1574;
	add.s64 	%rd4224, %rd2125, %rd2116;
	ld.global.f32 	%f982, [%rd4224];
	st.global.f32 	[%rd2114+28], %f982;
	add.s64 	%rd6536, %rd6536, %rd2734;
	mov.u64 	%rd6535, %rd739;
$L__BB20_1574:
	@%p623 bra 	$L__BB20_1576;
$L__BB20_1575:
	.pragma "nounroll";
	add.s64 	%rd4225, %rd2055, %rd6536;
	shl.b64 	%rd4226, %rd4225, 2;
	add.s64 	%rd4227, %rd2, %rd4226;
	ld.global.f32 	%f983, [%rd4227];
	shl.b64 	%rd4228, %rd6535, 2;
	add.s64 	%rd4229, %rd2111, %rd4228;
	st.global.f32 	[%rd4229+4], %f983;
	shl.b64 	%rd4230, %rd2734, 2;
	add.s64 	%rd4231, %rd4227, %rd4230;
	ld.global.f32 	%f984, [%rd4231];
	st.global.f32 	[%rd4229+8], %f984;
	add.s64 	%rd4232, %rd4231, %rd4230;
	ld.global.f32 	%f985, [%rd4232];
	st.global.f32 	[%rd4229+12], %f985;
	add.s64 	%rd4233, %rd4232, %rd4230;
	ld.global.f32 	%f986, [%rd4233];
	st.global.f32 	[%rd4229+16], %f986;
	add.s64 	%rd4234, %rd4233, %rd4230;
	ld.global.f32 	%f987, [%rd4234];
	st.global.f32 	[%rd4229+20], %f987;
	add.s64 	%rd4235, %rd4234, %rd4230;
	ld.global.f32 	%f988, [%rd4235];
	st.global.f32 	[%rd4229+24], %f988;
	add.s64 	%rd4236, %rd4235, %rd4230;
	ld.global.f32 	%f989, [%rd4236];
	st.global.f32 	[%rd4229+28], %f989;
	add.s64 	%rd4237, %rd4236, %rd4230;
	ld.global.f32 	%f990, [%rd4237];
	st.global.f32 	[%rd4229+32], %f990;
	shl.b64 	%rd4238, %rd2734, 3;
	add.s64 	%rd6536, %rd4238, %rd6536;
	add.s64 	%rd6535, %rd6535, 8;
	setp.ne.s64 	%p633, %rd6535, %rd29;
	@%p633 bra 	$L__BB20_1575;
$L__BB20_1576:
	shl.b64 	%rd4239, %rd6026, 2;
	add.s64 	%rd4240, %rd2111, %rd4239;
	add.s64 	%rd2134, %rd4240, 4;
	add.s64 	%rd2135, %rd2112, %rd27;
	mov.u64 	%rd6539, %rd2732;
	mov.u64 	%rd6540, %rd2135;
	@%p616 bra 	$L__BB20_1584;
	setp.eq.s64 	%p635, %rd732, 1;
	add.s64 	%rd4241, %rd2055, %rd2135;
	shl.b64 	%rd4242, %rd4241, 2;
	add.s64 	%rd2136, %rd2, %rd4242;
	ld.global.f32 	%f991, [%rd2136];
	shl.b64 	%rd4243, %rd2732, 2;
	add.s64 	%rd2137, %rd2134, %rd4243;
	st.global.f32 	[%rd2137+4], %f991;
	add.s64 	%rd6540, %rd2135, %rd2734;
	mov.u64 	%rd6539, %rd733;
	@%p635 bra 	$L__BB20_1584;
	setp.eq.s64 	%p636, %rd732, 2;
	shl.b64 	%rd2139, %rd2734, 2;
	add.s64 	%rd2140, %rd2136, %rd2139;
	ld.global.f32 	%f992, [%rd2140];
	st.global.f32 	[%rd2137+8], %f992;
	add.s64 	%rd6540, %rd6540, %rd2734;
	mov.u64 	%rd6539, %rd734;
	@%p636 bra 	$L__BB20_1584;
	setp.eq.s64 	%p637, %rd732, 3;
	add.s64 	%rd2142, %rd2140, %rd2139;
	ld.global.f32 	%f993, [%rd2142];
	st.global.f32 	[%rd2137+12], %f993;
	add.s64 	%rd6540, %rd6540, %rd2734;
	mov.u64 	%rd6539, %rd735;
	@%p637 bra 	$L__BB20_1584;
	setp.eq.s64 	%p638, %rd732, 4;
	add.s64 	%rd2144, %rd2142, %rd2139;
	ld.global.f32 	%f994, [%rd2144];
	st.global.f32 	[%rd2137+16], %f994;
	add.s64 	%rd6540, %rd6540, %rd2734;
	mov.u64 	%rd6539, %rd736;
	@%p638 bra 	$L__BB20_1584;
	setp.eq.s64 	%p639, %rd732, 5;
	add.s64 	%rd2146, %rd2144, %rd2139;
	ld.global.f32 	%f995, [%rd2146];
	st.global.f32 	[%rd2137+20], %f995;
	add.s64 	%rd6540, %rd6540, %rd2734;
	mov.u64 	%rd6539, %rd737;
	@%p639 bra 	$L__BB20_1584;
	setp.eq.s64 	%p640, %rd732, 6;
	add.s64 	%rd2148, %rd2146, %rd2139;
	ld.global.f32 	%f996, [%rd2148];
	st.global.f32 	[%rd2137+24], %f996;
	add.s64 	%rd6540, %rd6540, %rd2734;
	mov.u64 	%rd6539, %rd738;
	@%p640 bra 	$L__BB20_1584;
	add.s64 	%rd4244, %rd2148, %rd2139;
	ld.global.f32 	%f997, [%rd4244];
	st.global.f32 	[%rd2137+28], %f997;
	add.s64 	%rd6540, %rd6540, %rd2734;
	mov.u64 	%rd6539, %rd739;
$L__BB20_1584:
	@%p623 bra 	$L__BB20_1586;
$L__BB20_1585:
	.pragma "nounroll";
	add.s64 	%rd4245, %rd2055, %rd6540;
	shl.b64 	%rd4246, %rd4245, 2;
	add.s64 	%rd4247, %rd2, %rd4246;
	ld.global.f32 	%f998, [%rd4247];
	shl.b64 	%rd4248, %rd6539, 2;
	add.s64 	%rd4249, %rd2134, %rd4248;
	st.global.f32 	[%rd4249+4], %f998;
	shl.b64 	%rd4250, %rd2734, 2;
	add.s64 	%rd4251, %rd4247, %rd4250;
	ld.global.f32 	%f999, [%rd4251];
	st.global.f32 	[%rd4249+8], %f999;
	add.s64 	%rd4252, %rd4251, %rd4250;
	ld.global.f32 	%f1000, [%rd4252];
	st.global.f32 	[%rd4249+12], %f1000;
	add.s64 	%rd4253, %rd4252, %rd4250;
	ld.global.f32 	%f1001, [%rd4253];
	st.global.f32 	[%rd4249+16], %f1001;
	add.s64 	%rd4254, %rd4253, %rd4250;
	ld.global.f32 	%f1002, [%rd4254];
	st.global.f32 	[%rd4249+20], %f1002;
	add.s64 	%rd4255, %rd4254, %rd4250;
	ld.global.f32 	%f1003, [%rd4255];
	st.global.f32 	[%rd4249+24], %f1003;
	add.s64 	%rd4256, %rd4255, %rd4250;
	ld.global.f32 	%f1004, [%rd4256];
	st.global.f32 	[%rd4249+28], %f1004;
	add.s64 	%rd4257, %rd4256, %rd4250;
	ld.global.f32 	%f1005, [%rd4257];
	st.global.f32 	[%rd4249+32], %f1005;
	shl.b64 	%rd4258, %rd2734, 3;
	add.s64 	%rd6540, %rd4258, %rd6540;
	add.s64 	%rd6539, %rd6539, 8;
	setp.ne.s64 	%p642, %rd6539, %rd29;
	@%p642 bra 	$L__BB20_1585;
$L__BB20_1586:
	shl.b64 	%rd4259, %rd6026, 2;
	add.s64 	%rd4260, %rd2134, %rd4259;
	add.s64 	%rd2157, %rd4260, 4;
	add.s64 	%rd2158, %rd2135, %rd27;
	mov.u64 	%rd6543, %rd2732;
	mov.u64 	%rd6544, %rd2158;
	@%p616 bra 	$L__BB20_1594;
	setp.eq.s64 	%p644, %rd732, 1;
	add.s64 	%rd4261, %rd2055, %rd2158;
	shl.b64 	%rd4262, %rd4261, 2;
	add.s64 	%rd2159, %rd2, %rd4262;
	ld.global.f32 	%f1006, [%rd2159];
	shl.b64 	%rd4263, %rd2732, 2;
	add.s64 	%rd2160, %rd2157, %rd4263;
	st.global.f32 	[%rd2160+4], %f1006;
	add.s64 	%rd6544, %rd2158, %rd2734;
	mov.u64 	%rd6543, %rd733;
	@%p644 bra 	$L__BB20_1594;
	setp.eq.s64 	%p645, %rd732, 2;
	shl.b64 	%rd2162, %rd2734, 2;
	add.s64 	%rd2163, %rd2159, %rd2162;
	ld.global.f32 	%f1007, [%rd2163];
	st.global.f32 	[%rd2160+8], %f1007;
	add.s64 	%rd6544, %rd6544, %rd2734;
	mov.u64 	%rd6543, %rd734;
	@%p645 bra 	$L__BB20_1594;
	setp.eq.s64 	%p646, %rd732, 3;
	add.s64 	%rd2165, %rd2163, %rd2162;
	ld.global.f32 	%f1008, [%rd2165];
	st.global.f32 	[%rd2160+12], %f1008;
	add.s64 	%rd6544, %rd6544, %rd2734;
	mov.u64 	%rd6543, %rd735;
	@%p646 bra 	$L__BB20_1594;
	setp.eq.s64 	%p647, %rd732, 4;
	add.s64 	%rd2167, %rd2165, %rd2162;
	ld.global.f32 	%f1009, [%rd2167];
	st.global.f32 	[%rd2160+16], %f1009;
	add.s64 	%rd6544, %rd6544, %rd2734;
	mov.u64 	%rd6543, %rd736;
	@%p647 bra 	$L__BB20_1594;
	setp.eq.s64 	%p648, %rd732, 5;
	add.s64 	%rd2169, %rd2167, %rd2162;
	ld.global.f32 	%f1010, [%rd2169];
	st.global.f32 	[%rd2160+20], %f1010;
	add.s64 	%rd6544, %rd6544, %rd2734;
	mov.u64 	%rd6543, %rd737;
	@%p648 bra 	$L__BB20_1594;
	setp.eq.s64 	%p649, %rd732, 6;
	add.s64 	%rd2171, %rd2169, %rd2162;
	ld.global.f32 	%f1011, [%rd2171];
	st.global.f32 	[%rd2160+24], %f1011;
	add.s64 	%rd6544, %rd6544, %rd2734;
	mov.u64 	%rd6543, %rd738;
	@%p649 bra 	$L__BB20_1594;
	add.s64 	%rd4264, %rd2171, %rd2162;
	ld.global.f32 	%f1012, [%rd4264];
	st.global.f32 	[%rd2160+28], %f1012;
	add.s64 	%rd6544, %rd6544, %rd2734;
	mov.u64 	%rd6543, %rd739;
$L__BB20_1594:
	@%p623 bra 	$L__BB20_1596;
$L__BB20_1595:
	.pragma "nounroll";
	add.s64 	%rd4265, %rd2055, %rd6544;
	shl.b64 	%rd4266, %rd4265, 2;
	add.s64 	%rd4267, %rd2, %rd4266;
	ld.global.f32 	%f1013, [%rd4267];
	shl.b64 	%rd4268, %rd6543, 2;
	add.s64 	%rd4269, %rd2157, %rd4268;
	st.global.f32 	[%rd4269+4], %f1013;
	shl.b64 	%rd4270, %rd2734, 2;
	add.s64 	%rd4271, %rd4267, %rd4270;
	ld.global.f32 	%f1014, [%rd4271];
	st.global.f32 	[%rd4269+8], %f1014;
	add.s64 	%rd4272, %rd4271, %rd4270;
	ld.global.f32 	%f1015, [%rd4272];
	st.global.f32 	[%rd4269+12], %f1015;
	add.s64 	%rd4273, %rd4272, %rd4270;
	ld.global.f32 	%f1016, [%rd4273];
	st.global.f32 	[%rd4269+16], %f1016;
	add.s64 	%rd4274, %rd4273, %rd4270;
	ld.global.f32 	%f1017, [%rd4274];
	st.global.f32 	[%rd4269+20], %f1017;
	add.s64 	%rd4275, %rd4274, %rd4270;
	ld.global.f32 	%f1018, [%rd4275];
	st.global.f32 	[%rd4269+24], %f1018;
	add.s64 	%rd4276, %rd4275, %rd4270;
	ld.global.f32 	%f1019, [%rd4276];
	st.global.f32 	[%rd4269+28], %f1019;
	add.s64 	%rd4277, %rd4276, %rd4270;
	ld.global.f32 	%f1020, [%rd4277];
	st.global.f32 	[%rd4269+32], %f1020;
	shl.b64 	%rd4278, %rd2734, 3;
	add.s64 	%rd6544, %rd4278, %rd6544;
	add.s64 	%rd6543, %rd6543, 8;
	setp.ne.s64 	%p651, %rd6543, %rd29;
	@%p651 bra 	$L__BB20_1595;
$L__BB20_1596:
	shl.b64 	%rd4279, %rd6026, 2;
	add.s64 	%rd4280, %rd2157, %rd4279;
	add.s64 	%rd2180, %rd4280, 4;
	add.s64 	%rd2181, %rd2158, %rd27;
	mov.u64 	%rd6547, %rd2732;
	mov.u64 	%rd6548, %rd2181;
	@%p616 bra 	$L__BB20_1604;
	setp.eq.s64 	%p653, %rd732, 1;
	add.s64 	%rd4281, %rd2055, %rd2181;
	shl.b64 	%rd4282, %rd4281, 2;
	add.s64 	%rd2182, %rd2, %rd4282;
	ld.global.f32 	%f1021, [%rd2182];
	shl.b64 	%rd4283, %rd2732, 2;
	add.s64 	%rd2183, %rd2180, %rd4283;
	st.global.f32 	[%rd2183+4], %f1021;
	add.s64 	%rd6548, %rd2181, %rd2734;
	mov.u64 	%rd6547, %rd733;
	@%p653 bra 	$L__BB20_1604;
	setp.eq.s64 	%p654, %rd732, 2;
	shl.b64 	%rd2185, %rd2734, 2;
	add.s64 	%rd2186, %rd2182, %rd2185;
	ld.global.f32 	%f1022, [%rd2186];
	st.global.f32 	[%rd2183+8], %f1022;
	add.s64 	%rd6548, %rd6548, %rd2734;
	mov.u64 	%rd6547, %rd734;
	@%p654 bra 	$L__BB20_1604;
	setp.eq.s64 	%p655, %rd732, 3;
	add.s64 	%rd2188, %rd2186, %rd2185;
	ld.global.f32 	%f1023, [%rd2188];
	st.global.f32 	[%rd2183+12], %f1023;
	add.s64 	%rd6548, %rd6548, %rd2734;
	mov.u64 	%rd6547, %rd735;
	@%p655 bra 	$L__BB20_1604;
	setp.eq.s64 	%p656, %rd732, 4;
	add.s64 	%rd2190, %rd2188, %rd2185;
	ld.global.f32 	%f1024, [%rd2190];
	st.global.f32 	[%rd2183+16], %f1024;
	add.s64 	%rd6548, %rd6548, %rd2734;
	mov.u64 	%rd6547, %rd736;
	@%p656 bra 	$L__BB20_1604;
	setp.eq.s64 	%p657, %rd732, 5;
	add.s64 	%rd2192, %rd2190, %rd2185;
	ld.global.f32 	%f1025, [%rd2192];
	st.global.f32 	[%rd2183+20], %f1025;
	add.s64 	%rd6548, %rd6548, %rd2734;
	mov.u64 	%rd6547, %rd737;
	@%p657 bra 	$L__BB20_1604;
	setp.eq.s64 	%p658, %rd732, 6;
	add.s64 	%rd2194, %rd2192, %rd2185;
	ld.global.f32 	%f1026, [%rd2194];
	st.global.f32 	[%rd2183+24], %f1026;
	add.s64 	%rd6548, %rd6548, %rd2734;
	mov.u64 	%rd6547, %rd738;
	@%p658 bra 	$L__BB20_1604;
	add.s64 	%rd4284, %rd2194, %rd2185;
	ld.global.f32 	%f1027, [%rd4284];
	st.global.f32 	[%rd2183+28], %f1027;
	add.s64 	%rd6548, %rd6548, %rd2734;
	mov.u64 	%rd6547, %rd739;
$L__BB20_1604:
	@%p623 bra 	$L__BB20_1606;
$L__BB20_1605:
	.pragma "nounroll";
	add.s64 	%rd4285, %rd2055, %rd6548;
	shl.b64 	%rd4286, %rd4285, 2;
	add.s64 	%rd4287, %rd2, %rd4286;
	ld.global.f32 	%f1028, [%rd4287];
	shl.b64 	%rd4288, %rd6547, 2;
	add.s64 	%rd4289, %rd2180, %rd4288;
	st.global.f32 	[%rd4289+4], %f1028;
	shl.b64 	%rd4290, %rd2734, 2;
	add.s64 	%rd4291, %rd4287, %rd4290;
	ld.global.f32 	%f1029, [%rd4291];
	st.global.f32 	[%rd4289+8], %f1029;
	add.s64 	%rd4292, %rd4291, %rd4290;
	ld.global.f32 	%f1030, [%rd4292];
	st.global.f32 	[%rd4289+12], %f1030;
	add.s64 	%rd4293, %rd4292, %rd4290;
	ld.global.f32 	%f1031, [%rd4293];
	st.global.f32 	[%rd4289+16], %f1031;
	add.s64 	%rd4294, %rd4293, %rd4290;
	ld.global.f32 	%f1032, [%rd4294];
	st.global.f32 	[%rd4289+20], %f1032;
	add.s64 	%rd4295, %rd4294, %rd4290;
	ld.global.f32 	%f1033, [%rd4295];
	st.global.f32 	[%rd4289+24], %f1033;
	add.s64 	%rd4296, %rd4295, %rd4290;
	ld.global.f32 	%f1034, [%rd4296];
	st.global.f32 	[%rd4289+28], %f1034;
	add.s64 	%rd4297, %rd4296, %rd4290;
	ld.global.f32 	%f1035, [%rd4297];
	st.global.f32 	[%rd4289+32], %f1035;
	shl.b64 	%rd4298, %rd2734, 3;
	add.s64 	%rd6548, %rd4298, %rd6548;
	add.s64 	%rd6547, %rd6547, 8;
	setp.ne.s64 	%p660, %rd6547, %rd29;
	@%p660 bra 	$L__BB20_1605;
$L__BB20_1606:
	shl.b64 	%rd4299, %rd6026, 2;
	add.s64 	%rd4300, %rd2180, %rd4299;
	add.s64 	%rd2203, %rd4300, 4;
	add.s64 	%rd2204, %rd2181, %rd27;
	mov.u64 	%rd6551, %rd2732;
	mov.u64 	%rd6552, %rd2204;
	@%p616 bra 	$L__BB20_1614;
	setp.eq.s64 	%p662, %rd732, 1;
	add.s64 	%rd4301, %rd2055, %rd2204;
	shl.b64 	%rd4302, %rd4301, 2;
	add.s64 	%rd2205, %rd2, %rd4302;
	ld.global.f32 	%f1036, [%rd2205];
	shl.b64 	%rd4303, %rd2732, 2;
	add.s64 	%rd2206, %rd2203, %rd4303;
	st.global.f32 	[%rd2206+4], %f1036;
	add.s64 	%rd6552, %rd2204, %rd2734;
	mov.u64 	%rd6551, %rd733;
	@%p662 bra 	$L__BB20_1614;
	setp.eq.s64 	%p663, %rd732, 2;
	shl.b64 	%rd2208, %rd2734, 2;
	add.s64 	%rd2209, %rd2205, %rd2208;
	ld.global.f32 	%f1037, [%rd2209];
	st.global.f32 	[%rd2206+8], %f1037;
	add.s64 	%rd6552, %rd6552, %rd2734;
	mov.u64 	%rd6551, %rd734;
	@%p663 bra 	$L__BB20_1614;
	setp.eq.s64 	%p664, %rd732, 3;
	add.s64 	%rd2211, %rd2209, %rd2208;
	ld.global.f32 	%f1038, [%rd2211];
	st.global.f32 	[%rd2206+12], %f1038;
	add.s64 	%rd6552, %rd6552, %rd2734;
	mov.u64 	%rd6551, %rd735;
	@%p664 bra 	$L__BB20_1614;
	setp.eq.s64 	%p665, %rd732, 4;
	add.s64 	%rd2213, %rd2211, %rd2208;
	ld.global.f32 	%f1039, [%rd2213];
	st.global.f32 	[%rd2206+16], %f1039;
	add.s64 	%rd6552, %rd6552, %rd2734;
	mov.u64 	%rd6551, %rd736;
	@%p665 bra 	$L__BB20_1614;
	setp.eq.s64 	%p666, %rd732, 5;
	add.s64 	%rd2215, %rd2213, %rd2208;
	ld.global.f32 	%f1040, [%rd2215];
	st.global.f32 	[%rd2206+20], %f1040;
	add.s64 	%rd6552, %rd6552, %rd2734;
	mov.u64 	%rd6551, %rd737;
	@%p666 bra 	$L__BB20_1614;
	setp.eq.s64 	%p667, %rd732, 6;
	add.s64 	%rd2217, %rd2215, %rd2208;
	ld.global.f32 	%f1041, [%rd2217];
	st.global.f32 	[%rd2206+24], %f1041;
	add.s64 	%rd6552, %rd6552, %rd2734;
	mov.u64 	%rd6551, %rd738;
	@%p667 bra 	$L__BB20_1614;
	add.s64 	%rd4304, %rd2217, %rd2208;
	ld.global.f32 	%f1042, [%rd4304];
	st.global.f32 	[%rd2206+28], %f1042;
	add.s64 	%rd6552, %rd6552, %rd2734;
	mov.u64 	%rd6551, %rd739;
$L__BB20_1614:
	@%p623 bra 	$L__BB20_1616;
$L__BB20_1615:
	.pragma "nounroll";
	add.s64 	%rd4305, %rd2055, %rd6552;
	shl.b64 	%rd4306, %rd4305, 2;
	add.s64 	%rd4307, %rd2, %rd4306;
	ld.global.f32 	%f1043, [%rd4307];
	shl.b64 	%rd4308, %rd6551, 2;
	add.s64 	%rd4309, %rd2203, %rd4308;
	st.global.f32 	[%rd4309+4], %f1043;
	shl.b64 	%rd4310, %rd2734, 2;
	add.s64 	%rd4311, %rd4307, %rd4310;
	ld.global.f32 	%f1044, [%rd4311];
	st.global.f32 	[%rd4309+8], %f1044;
	add.s64 	%rd4312, %rd4311, %rd4310;
	ld.global.f32 	%f1045, [%rd4312];
	st.global.f32 	[%rd4309+12], %f1045;
	add.s64 	%rd4313, %rd4312, %rd4310;
	ld.global.f32 	%f1046, [%rd4313];
	st.global.f32 	[%rd4309+16], %f1046;
	add.s64 	%rd4314, %rd4313, %rd4310;
	ld.global.f32 	%f1047, [%rd4314];
	st.global.f32 	[%rd4309+20], %f1047;
	add.s64 	%rd4315, %rd4314, %rd4310;
	ld.global.f32 	%f1048, [%rd4315];
	st.global.f32 	[%rd4309+24], %f1048;
	add.s64 	%rd4316, %rd4315, %rd4310;
	ld.global.f32 	%f1049, [%rd4316];
	st.global.f32 	[%rd4309+28], %f1049;
	add.s64 	%rd4317, %rd4316, %rd4310;
	ld.global.f32 	%f1050, [%rd4317];
	st.global.f32 	[%rd4309+32], %f1050;
	shl.b64 	%rd4318, %rd2734, 3;
	add.s64 	%rd6552, %rd4318, %rd6552;
	add.s64 	%rd6551, %rd6551, 8;
	setp.ne.s64 	%p669, %rd6551, %rd29;
	@%p669 bra 	$L__BB20_1615;
$L__BB20_1616:
	shl.b64 	%rd4319, %rd6026, 2;
	add.s64 	%rd4320, %rd2203, %rd4319;
	add.s64 	%rd2226, %rd4320, 4;
	add.s64 	%rd2227, %rd2204, %rd27;
	mov.u64 	%rd6555, %rd2732;
	mov.u64 	%rd6556, %rd2227;
	@%p616 bra 	$L__BB20_1624;
	setp.eq.s64 	%p671, %rd732, 1;
	add.s64 	%rd4321, %rd2055, %rd2227;
	shl.b64 	%rd4322, %rd4321, 2;
	add.s64 	%rd2228, %rd2, %rd4322;
	ld.global.f32 	%f1051, [%rd2228];
	shl.b64 	%rd4323, %rd2732, 2;
	add.s64 	%rd2229, %rd2226, %rd4323;
	st.global.f32 	[%rd2229+4], %f1051;
	add.s64 	%rd6556, %rd2227, %rd2734;
	mov.u64 	%rd6555, %rd733;
	@%p671 bra 	$L__BB20_1624;
	setp.eq.s64 	%p672, %rd732, 2;
	shl.b64 	%rd2231, %rd2734, 2;
	add.s64 	%rd2232, %rd2228, %rd2231;
	ld.global.f32 	%f1052, [%rd2232];
	st.global.f32 	[%rd2229+8], %f1052;
	add.s64 	%rd6556, %rd6556, %rd2734;
	mov.u64 	%rd6555, %rd734;
	@%p672 bra 	$L__BB20_1624;
	setp.eq.s64 	%p673, %rd732, 3;
	add.s64 	%rd2234, %rd2232, %rd2231;
	ld.global.f32 	%f1053, [%rd2234];
	st.global.f32 	[%rd2229+12], %f1053;
	add.s64 	%rd6556, %rd6556, %rd2734;
	mov.u64 	%rd6555, %rd735;
	@%p673 bra 	$L__BB20_1624;
	setp.eq.s64 	%p674, %rd732, 4;
	add.s64 	%rd2236, %rd2234, %rd2231;
	ld.global.f32 	%f1054, [%rd2236];
	st.global.f32 	[%rd2229+16], %f1054;
	add.s64 	%rd6556, %rd6556, %rd2734;
	mov.u64 	%rd6555, %rd736;
	@%p674 bra 	$L__BB20_1624;
	setp.eq.s64 	%p675, %rd732, 5;
	add.s64 	%rd2238, %rd2236, %rd2231;
	ld.global.f32 	%f1055, [%rd2238];
	st.global.f32 	[%rd2229+20], %f1055;
	add.s64 	%rd6556, %rd6556, %rd2734;
	mov.u64 	%rd6555, %rd737;
	@%p675 bra 	$L__BB20_1624;
	setp.eq.s64 	%p676, %rd732, 6;
	add.s64 	%rd2240, %rd2238, %rd2231;
	ld.global.f32 	%f1056, [%rd2240];
	st.global.f32 	[%rd2229+24], %f1056;
	add.s64 	%rd6556, %rd6556, %rd2734;
	mov.u64 	%rd6555, %rd738;
	@%p676 bra 	$L__BB20_1624;
	add.s64 	%rd4324, %rd2240, %rd2231;
	ld.global.f32 	%f1057, [%rd4324];
	st.global.f32 	[%rd2229+28], %f1057;
	add.s64 	%rd6556, %rd6556, %rd2734;
	mov.u64 	%rd6555, %rd739;
$L__BB20_1624:
	@%p623 bra 	$L__BB20_1626;
$L__BB20_1625:
	.pragma "nounroll";
	add.s64 	%rd4325, %rd2055, %rd6556;
	shl.b64 	%rd4326, %rd4325, 2;
	add.s64 	%rd4327, %rd2, %rd4326;
	ld.global.f32 	%f1058, [%rd4327];
	shl.b64 	%rd4328, %rd6555, 2;
	add.s64 	%rd4329, %rd2226, %rd4328;
	st.global.f32 	[%rd4329+4], %f1058;
	shl.b64 	%rd4330, %rd2734, 2;
	add.s64 	%rd4331, %rd4327, %rd4330;
	ld.global.f32 	%f1059, [%rd4331];
	st.global.f32 	[%rd4329+8], %f1059;
	add.s64 	%rd4332, %rd4331, %rd4330;
	ld.global.f32 	%f1060, [%rd4332];
	st.global.f32 	[%rd4329+12], %f1060;
	add.s64 	%rd4333, %rd4332, %rd4330;
	ld.global.f32 	%f1061, [%rd4333];
	st.global.f32 	[%rd4329+16], %f1061;
	add.s64 	%rd4334, %rd4333, %rd4330;
	ld.global.f32 	%f1062, [%rd4334];
	st.global.f32 	[%rd4329+20], %f1062;
	add.s64 	%rd4335, %rd4334, %rd4330;
	ld.global.f32 	%f1063, [%rd4335];
	st.global.f32 	[%rd4329+24], %f1063;
	add.s64 	%rd4336, %rd4335, %rd4330;
	ld.global.f32 	%f1064, [%rd4336];
	st.global.f32 	[%rd4329+28], %f1064;
	add.s64 	%rd4337, %rd4336, %rd4330;
	ld.global.f32 	%f1065, [%rd4337];
	st.global.f32 	[%rd4329+32], %f1065;
	shl.b64 	%rd4338, %rd2734, 3;
	add.s64 	%rd6556, %rd4338, %rd6556;
	add.s64 	%rd6555, %rd6555, 8;
	setp.ne.s64 	%p678, %rd6555, %rd29;
	@%p678 bra 	$L__BB20_1625;
$L__BB20_1626:
	shl.b64 	%rd4339, %rd6026, 2;
	add.s64 	%rd4340, %rd2226, %rd4339;
	add.s64 	%rd2249, %rd4340, 4;
	add.s64 	%rd6560, %rd2227, %rd27;
	mov.u64 	%rd6559, %rd2732;
	@%p616 bra 	$L__BB20_1634;
	setp.eq.s64 	%p680, %rd732, 1;
	add.s64 	%rd4341, %rd2055, %rd6560;
	shl.b64 	%rd4342, %rd4341, 2;
	add.s64 	%rd2251, %rd2, %rd4342;
	ld.global.f32 	%f1066, [%rd2251];
	shl.b64 	%rd4343, %rd2732, 2;
	add.s64 	%rd2252, %rd2249, %rd4343;
	st.global.f32 	[%rd2252+4], %f1066;
	add.s64 	%rd6560, %rd6560, %rd2734;
	mov.u64 	%rd6559, %rd733;
	@%p680 bra 	$L__BB20_1634;
	setp.eq.s64 	%p681, %rd732, 2;
	shl.b64 	%rd2254, %rd2734, 2;
	add.s64 	%rd2255, %rd2251, %rd2254;
	ld.global.f32 	%f1067, [%rd2255];
	st.global.f32 	[%rd2252+8], %f1067;
	add.s64 	%rd6560, %rd6560, %rd2734;
	mov.u64 	%rd6559, %rd734;
	@%p681 bra 	$L__BB20_1634;
	setp.eq.s64 	%p682, %rd732, 3;
	add.s64 	%rd2257, %rd2255, %rd2254;
	ld.global.f32 	%f1068, [%rd2257];
	st.global.f32 	[%rd2252+12], %f1068;
	add.s64 	%rd6560, %rd6560, %rd2734;
	mov.u64 	%rd6559, %rd735;
	@%p682 bra 	$L__BB20_1634;
	setp.eq.s64 	%p683, %rd732, 4;
	add.s64 	%rd2259, %rd2257, %rd2254;
	ld.global.f32 	%f1069, [%rd2259];
	st.global.f32 	[%rd2252+16], %f1069;
	add.s64 	%rd6560, %rd6560, %rd2734;
	mov.u64 	%rd6559, %rd736;
	@%p683 bra 	$L__BB20_1634;
	setp.eq.s64 	%p684, %rd732, 5;
	add.s64 	%rd2261, %rd2259, %rd2254;
	ld.global.f32 	%f1070, [%rd2261];
	st.global.f32 	[%rd2252+20], %f1070;
	add.s64 	%rd6560, %rd6560, %rd2734;
	mov.u64 	%rd6559, %rd737;
	@%p684 bra 	$L__BB20_1634;
	setp.eq.s64 	%p685, %rd732, 6;
	add.s64 	%rd2263, %rd2261, %rd2254;
	ld.global.f32 	%f1071, [%rd2263];
	st.global.f32 	[%rd2252+24], %f1071;
	add.s64 	%rd6560, %rd6560, %rd2734;
	mov.u64 	%rd6559, %rd738;
	@%p685 bra 	$L__BB20_1634;
	add.s64 	%rd4344, %rd2263, %rd2254;
	ld.global.f32 	%f1072, [%rd4344];
	st.global.f32 	[%rd2252+28], %f1072;
	add.s64 	%rd6560, %rd6560, %rd2734;
	mov.u64 	%rd6559, %rd739;
$L__BB20_1634:
	@%p623 bra 	$L__BB20_1636;
$L__BB20_1635:
	.pragma "nounroll";
	add.s64 	%rd4345, %rd2055, %rd6560;
	shl.b64 	%rd4346, %rd4345, 2;
	add.s64 	%rd4347, %rd2, %rd4346;
	ld.global.f32 	%f1073, [%rd4347];
	shl.b64 	%rd4348, %rd6559, 2;
	add.s64 	%rd4349, %rd2249, %rd4348;
	st.global.f32 	[%rd4349+4], %f1073;
	shl.b64 	%rd4350, %rd2734, 2;
	add.s64 	%rd4351, %rd4347, %rd4350;
	ld.global.f32 	%f1074, [%rd4351];
	st.global.f32 	[%rd4349+8], %f1074;
	add.s64 	%rd4352, %rd4351, %rd4350;
	ld.global.f32 	%f1075, [%rd4352];
	st.global.f32 	[%rd4349+12], %f1075;
	add.s64 	%rd4353, %rd4352, %rd4350;
	ld.global.f32 	%f1076, [%rd4353];
	st.global.f32 	[%rd4349+16], %f1076;
	add.s64 	%rd4354, %rd4353, %rd4350;
	ld.global.f32 	%f1077, [%rd4354];
	st.global.f32 	[%rd4349+20], %f1077;
	add.s64 	%rd4355, %rd4354, %rd4350;
	ld.global.f32 	%f1078, [%rd4355];
	st.global.f32 	[%rd4349+24], %f1078;
	add.s64 	%rd4356, %rd4355, %rd4350;
	ld.global.f32 	%f1079, [%rd4356];
	st.global.f32 	[%rd4349+28], %f1079;
	add.s64 	%rd4357, %rd4356, %rd4350;
	ld.global.f32 	%f1080, [%rd4357];
	st.global.f32 	[%rd4349+32], %f1080;
	shl.b64 	%rd4358, %rd2734, 3;
	add.s64 	%rd6560, %rd4358, %rd6560;
	add.s64 	%rd6559, %rd6559, 8;
	setp.ne.s64 	%p687, %rd6559, %rd29;
	@%p687 bra 	$L__BB20_1635;
$L__BB20_1636:
	shl.b64 	%rd4359, %rd6026, 2;
	add.s64 	%rd4360, %rd2249, %rd4359;
	add.s64 	%rd6528, %rd4360, 8;
	add.s64 	%rd6527, %rd6527, 8;
	setp.ne.s64 	%p688, %rd6527, %rd26;
	@%p688 bra 	$L__BB20_1556;
$L__BB20_1637:
	ld.param.u64 	%rd6019, [im2col_param_14];
	add.s64 	%rd6261, %rd6261, 8;
	and.b64  	%rd6607, %rd6019, 9223372036854775800;
	setp.eq.s64 	%p689, %rd6261, %rd6607;
	@%p689 bra 	$L__BB20_1638;
	bra.uni 	$L__BB20_958;
$L__BB20_1638:
	ld.param.u64 	%rd6020, [im2col_param_14];
	and.b64  	%rd4361, %rd6020, 7;
	setp.eq.s64 	%p690, %rd4361, 0;
	@%p690 bra 	$L__BB20_1736;
	shl.b64 	%rd4363, %rd2732, 1;
	sub.s64 	%rd4364, %rd6026, %rd4363;
	add.s64 	%rd4365, %rd4364, 1;
	and.b64  	%rd2496, %rd4365, 7;
	add.s64 	%rd2497, %rd2732, 1;
	add.s64 	%rd2498, %rd2732, 2;
	add.s64 	%rd2499, %rd2732, 3;
	add.s64 	%rd2500, %rd2732, 4;
	add.s64 	%rd2501, %rd2732, 5;
	add.s64 	%rd2502, %rd2732, 6;
	add.s64 	%rd2503, %rd2732, 7;
	mov.b64 	%rd6608, 0;
	mov.u32 	%r51, %ntid.x;
	mov.u32 	%r52, %ctaid.x;
	mov.u32 	%r53, %tid.x;
	mad.lo.s32 	%r54, %r51, %r52, %r53;
$L__BB20_1640:
	.pragma "nounroll";
	ld.param.u64 	%rd6007, [im2col_param_13];
	ld.param.u64 	%rd5998, [im2col_param_12];
	ld.param.u64 	%rd5980, [im2col_param_2];
	ld.param.u64 	%rd5961, [im2col_param_0];
	shl.b64 	%rd4366, %rd2731, 1;
	sub.s64 	%rd4367, %rd16, %rd4366;
	and.b64  	%rd4368, %rd4367, 7;
	setp.eq.s64 	%p691, %rd4368, 0;
	cvt.u64.u32 	%rd4369, %r54;
	mad.lo.s64 	%rd4370, %rd6607, %rd3, %rd4369;
	mad.lo.s64 	%rd4371, %rd4370, %rd5961, %rd24;
	mad.lo.s64 	%rd2506, %rd4371, %rd2728, %rd25;
	mad.lo.s64 	%rd4372, %rd4370, %rd5980, %rd6028;
	mad.lo.s64 	%rd4373, %rd4372, %rd2730, %rd6029;
	mad.lo.s64 	%rd4374, %rd4373, %rd16, %rd2732;
	mad.lo.s64 	%rd4375, %rd4374, %rd6026, %rd4374;
	add.s64 	%rd4376, %rd4375, %rd6007;
	cvta.to.global.u64 	%rd4377, %rd5998;
	shl.b64 	%rd4378, %rd4376, 2;
	add.s64 	%rd6617, %rd4377, %rd4378;
	mov.u64 	%rd6616, %rd2731;
	@%p691 bra 	$L__BB20_1653;
	mov.b64 	%rd6611, 0;
	mov.u64 	%rd6616, %rd2731;
$L__BB20_1642:
	.pragma "nounroll";
	setp.eq.s64 	%p692, %rd2496, 0;
	mad.lo.s64 	%rd6613, %rd27, %rd6616, %rd28;
	mov.u64 	%rd6612, %rd2732;
	@%p692 bra 	$L__BB20_1650;
	setp.eq.s64 	%p693, %rd2496, 1;
	add.s64 	%rd4380, %rd2506, %rd6613;
	shl.b64 	%rd4381, %rd4380, 2;
	add.s64 	%rd2512, %rd2, %rd4381;
	ld.global.f32 	%f1081, [%rd2512];
	shl.b64 	%rd4382, %rd2732, 2;
	add.s64 	%rd2513, %rd6617, %rd4382;
	st.global.f32 	[%rd2513], %f1081;
	add.s64 	%rd6613, %rd6613, %rd2734;
	mov.u64 	%rd6612, %rd2497;
	@%p693 bra 	$L__BB20_1650;
	setp.eq.s64 	%p694, %rd2496, 2;
	shl.b64 	%rd2515, %rd2734, 2;
	add.s64 	%rd2516, %rd2512, %rd2515;
	ld.global.f32 	%f1082, [%rd2516];
	st.global.f32 	[%rd2513+4], %f1082;
	add.s64 	%rd6613, %rd6613, %rd2734;
	mov.u64 	%rd6612, %rd2498;
	@%p694 bra 	$L__BB20_1650;
	setp.eq.s64 	%p695, %rd2496, 3;
	add.s64 	%rd2518, %rd2516, %rd2515;
	ld.global.f32 	%f1083, [%rd2518];
	st.global.f32 	[%rd2513+8], %f1083;
	add.s64 	%rd6613, %rd6613, %rd2734;
	mov.u64 	%rd6612, %rd2499;
	@%p695 bra 	$L__BB20_1650;
	setp.eq.s64 	%p696, %rd2496, 4;
	add.s64 	%rd2520, %rd2518, %rd2515;
	ld.global.f32 	%f1084, [%rd2520];
	st.global.f32 	[%rd2513+12], %f1084;
	add.s64 	%rd6613, %rd6613, %rd2734;
	mov.u64 	%rd6612, %rd2500;
	@%p696 bra 	$L__BB20_1650;
	setp.eq.s64 	%p697, %rd2496, 5;
	add.s64 	%rd2522, %rd2520, %rd2515;
	ld.global.f32 	%f1085, [%rd2522];
	st.global.f32 	[%rd2513+16], %f1085;
	add.s64 	%rd6613, %rd6613, %rd2734;
	mov.u64 	%rd6612, %rd2501;
	@%p697 bra 	$L__BB20_1650;
	setp.eq.s64 	%p698, %rd2496, 6;
	add.s64 	%rd2524, %rd2522, %rd2515;
	ld.global.f32 	%f1086, [%rd2524];
	st.global.f32 	[%rd2513+20], %f1086;
	add.s64 	%rd6613, %rd6613, %rd2734;
	mov.u64 	%rd6612, %rd2502;
	@%p698 bra 	$L__BB20_1650;
	add.s64 	%rd4383, %rd2524, %rd2515;
	ld.global.f32 	%f1087, [%rd4383];
	st.global.f32 	[%rd2513+24], %f1087;
	add.s64 	%rd6613, %rd6613, %rd2734;
	mov.u64 	%rd6612, %rd2503;
$L__BB20_1650:
	setp.lt.u64 	%p699, %rd730, 7;
	@%p699 bra 	$L__BB20_1652;
$L__BB20_1651:
	.pragma "nounroll";
	add.s64 	%rd4384, %rd2506, %rd6613;
	shl.b64 	%rd4385, %rd4384, 2;
	add.s64 	%rd4386, %rd2, %rd4385;
	ld.global.f32 	%f1088, [%rd4386];
	shl.b64 	%rd4387, %rd6612, 2;
	add.s64 	%rd4388, %rd6617, %rd4387;
	st.global.f32 	[%rd4388], %f1088;
	shl.b64 	%rd4389, %rd2734, 2;
	add.s64 	%rd4390, %rd4386, %rd4389;
	ld.global.f32 	%f1089, [%rd4390];
	st.global.f32 	[%rd4388+4], %f1089;
	add.s64 	%rd4391, %rd4390, %rd4389;
	ld.global.f32 	%f1090, [%rd4391];
	st.global.f32 	[%rd4388+8], %f1090;
	add.s64 	%rd4392, %rd4391, %rd4389;
	ld.global.f32 	%f1091, [%rd4392];
	st.global.f32 	[%rd4388+12], %f1091;
	add.s64 	%rd4393, %rd4392, %rd4389;
	ld.global.f32 	%f1092, [%rd4393];
	st.global.f32 	[%rd4388+16], %f1092;
	add.s64 	%rd4394, %rd4393, %rd4389;
	ld.global.f32 	%f1093, [%rd4394];
	st.global.f32 	[%rd4388+20], %f1093;
	add.s64 	%rd4395, %rd4394, %rd4389;
	ld.global.f32 	%f1094, [%rd4395];
	st.global.f32 	[%rd4388+24], %f1094;
	add.s64 	%rd4396, %rd4395, %rd4389;
	ld.global.f32 	%f1095, [%rd4396];
	st.global.f32 	[%rd4388+28], %f1095;
	shl.b64 	%rd4397, %rd2734, 3;
	add.s64 	%rd6613, %rd4397, %rd6613;
	add.s64 	%rd6612, %rd6612, 8;
	setp.ne.s64 	%p700, %rd6612, %rd29;
	@%p700 bra 	$L__BB20_1651;
$L__BB20_1652:
	shl.b64 	%rd4398, %rd6026, 2;
	add.s64 	%rd4399, %rd6617, %rd4398;
	add.s64 	%rd6617, %rd4399, 4;
	add.s64 	%rd6616, %rd6616, 1;
	add.s64 	%rd6611, %rd6611, 1;
	shl.b64 	%rd4400, %rd2731, 1;
	sub.s64 	%rd4401, %rd16, %rd4400;
	and.b64  	%rd4402, %rd4401, 7;
	setp.ne.s64 	%p701, %rd6611, %rd4402;
	@%p701 bra 	$L__BB20_1642;
$L__BB20_1653:
	setp.lt.u64 	%p702, %rd731, 7;
	@%p702 bra 	$L__BB20_1735;
$L__BB20_1654:
	.pragma "nounroll";
	setp.eq.s64 	%p703, %rd2496, 0;
	mad.lo.s64 	%rd2540, %rd27, %rd6616, %rd28;
	mov.u64 	%rd6620, %rd2732;
	mov.u64 	%rd6621, %rd2540;
	@%p703 bra 	$L__BB20_1662;
	setp.eq.s64 	%p704, %rd2496, 1;
	add.s64 	%rd4403, %rd2506, %rd2540;
	shl.b64 	%rd4404, %rd4403, 2;
	add.s64 	%rd2541, %rd2, %rd4404;
	ld.global.f32 	%f1096, [%rd2541];
	shl.b64 	%rd4405, %rd2732, 2;
	add.s64 	%rd2542, %rd6617, %rd4405;
	st.global.f32 	[%rd2542], %f1096;
	add.s64 	%rd6621, %rd2540, %rd2734;
	mov.u64 	%rd6620, %rd2497;
	@%p704 bra 	$L__BB20_1662;
	setp.eq.s64 	%p705, %rd2496, 2;
	shl.b64 	%rd2544, %rd2734, 2;
	add.s64 	%rd2545, %rd2541, %rd2544;
	ld.global.f32 	%f1097, [%rd2545];
	st.global.f32 	[%rd2542+4], %f1097;
	add.s64 	%rd6621, %rd6621, %rd2734;
	mov.u64 	%rd6620, %rd2498;
	@%p705 bra 	$L__BB20_1662;
	setp.eq.s64 	%p706, %rd2496, 3;
	add.s64 	%rd2547, %rd2545, %rd2544;
	ld.global.f32 	%f1098, [%rd2547];
	st.global.f32 	[%rd2542+8], %f1098;
	add.s64 	%rd6621, %rd6621, %rd2734;
	mov.u64 	%rd6620, %rd2499;
	@%p706 bra 	$L__BB20_1662;
	setp.eq.s64 	%p707, %rd2496, 4;
	add.s64 	%rd2549, %rd2547, %rd2544;
	ld.global.f32 	%f1099, [%rd2549];
	st.global.f32 	[%rd2542+12], %f1099;
	add.s64 	%rd6621, %rd6621, %rd2734;
	mov.u64 	%rd6620, %rd2500;
	@%p707 bra 	$L__BB20_1662;
	setp.eq.s64 	%p708, %rd2496, 5;
	add.s64 	%rd2551, %rd2549, %rd2544;
	ld.global.f32 	%f1100, [%rd2551];
	st.global.f32 	[%rd2542+16], %f1100;
	add.s64 	%rd6621, %rd6621, %rd2734;
	mov.u64 	%rd6620, %rd2501;
	@%p708 bra 	$L__BB20_1662;
	setp.eq.s64 	%p709, %rd2496, 6;
	add.s64 	%rd2553, %rd2551, %rd2544;
	ld.global.f32 	%f1101, [%rd2553];
	st.global.f32 	[%rd2542+20], %f1101;
	add.s64 	%rd6621, %rd6621, %rd2734;
	mov.u64 	%rd6620, %rd2502;
	@%p709 bra 	$L__BB20_1662;
	add.s64 	%rd4406, %rd2553, %rd2544;
	ld.global.f32 	%f1102, [%rd4406];
	st.global.f32 	[%rd2542+24], %f1102;
	add.s64 	%rd6621, %rd6621, %rd2734;
	mov.u64 	%rd6620, %rd2503;
$L__BB20_1662:
	setp.lt.u64 	%p710, %rd730, 7;
	@%p710 bra 	$L__BB20_1664;
$L__BB20_1663:
	.pragma "nounroll";
	add.s64 	%rd4407, %rd2506, %rd6621;
	shl.b64 	%rd4408, %rd4407, 2;
	add.s64 	%rd4409, %rd2, %rd4408;
	ld.global.f32 	%f1103, [%rd4409];
	shl.b64 	%rd4410, %rd6620, 2;
	add.s64 	%rd4411, %rd6617, %rd4410;
	st.global.f32 	[%rd4411], %f1103;
	shl.b64 	%rd4412, %rd2734, 2;
	add.s64 	%rd4413, %rd4409, %rd4412;
	ld.global.f32 	%f1104, [%rd4413];
	st.global.f32 	[%rd4411+4], %f1104;
	add.s64 	%rd4414, %rd4413, %rd4412;
	ld.global.f32 	%f1105, [%rd4414];
	st.global.f32 	[%rd4411+8], %f1105;
	add.s64 	%rd4415, %rd4414, %rd4412;
	ld.global.f32 	%f1106, [%rd4415];
	st.global.f32 	[%rd4411+12], %f1106;
	add.s64 	%rd4416, %rd4415, %rd4412;
	ld.global.f32 	%f1107, [%rd4416];
	st.global.f32 	[%rd4411+16], %f1107;
	add.s64 	%rd4417, %rd4416, %rd4412;
	ld.global.f32 	%f1108, [%rd4417];
	st.global.f32 	[%rd4411+20], %f1108;
	add.s64 	%rd4418, %rd4417, %rd4412;
	ld.global.f32 	%f1109, [%rd4418];
	st.global.f32 	[%rd4411+24], %f1109;
	add.s64 	%rd4419, %rd4418, %rd4412;
	ld.global.f32 	%f1110, [%rd4419];
	st.global.f32 	[%rd4411+28], %f1110;
	shl.b64 	%rd4420, %rd2734, 3;
	add.s64 	%rd6621, %rd4420, %rd6621;
	add.s64 	%rd6620, %rd6620, 8;
	setp.ne.s64 	%p711, %rd6620, %rd29;
	@%p711 bra 	$L__BB20_1663;
$L__BB20_1664:
	shl.b64 	%rd4421, %rd6026, 2;
	add.s64 	%rd2562, %rd6617, %rd4421;
	add.s64 	%rd2563, %rd2540, %rd27;
	mov.u64 	%rd6624, %rd2732;
	mov.u64 	%rd6625, %rd2563;
	@%p703 bra 	$L__BB20_1672;
	setp.eq.s64 	%p713, %rd2496, 1;
	add.s64 	%rd4422, %rd2506, %rd2563;
	shl.b64 	%rd4423, %rd4422, 2;
	add.s64 	%rd2564, %rd2, %rd4423;
	ld.global.f32 	%f1111, [%rd2564];
	shl.b64 	%rd4424, %rd2732, 2;
	add.s64 	%rd2565, %rd2562, %rd4424;
	st.global.f32 	[%rd2565+4], %f1111;
	add.s64 	%rd6625, %rd2563, %rd2734;
	mov.u64 	%rd6624, %rd2497;
	@%p713 bra 	$L__BB20_1672;
	setp.eq.s64 	%p714, %rd2496, 2;
	shl.b64 	%rd2567, %rd2734, 2;
	add.s64 	%rd2568, %rd2564, %rd2567;
	ld.global.f32 	%f1112, [%rd2568];
	st.global.f32 	[%rd2565+8], %f1112;
	add.s64 	%rd6625, %rd6625, %rd2734;
	mov.u64 	%rd6624, %rd2498;
	@%p714 bra 	$L__BB20_1672;
	setp.eq.s64 	%p715, %rd2496, 3;
	add.s64 	%rd2570, %rd2568, %rd2567;
	ld.global.f32 	%f1113, [%rd2570];
	st.global.f32 	[%rd2565+12], %f1113;
	add.s64 	%rd6625, %rd6625, %rd2734;
	mov.u64 	%rd6624, %rd2499;
	@%p715 bra 	$L__BB20_1672;
	setp.eq.s64 	%p716, %rd2496, 4;
	add.s64 	%rd2572, %rd2570, %rd2567;
	ld.global.f32 	%f1114, [%rd2572];
	st.global.f32 	[%rd2565+16], %f1114;
	add.s64 	%rd6625, %rd6625, %rd2734;
	mov.u64 	%rd6624, %rd2500;
	@%p716 bra 	$L__BB20_1672;
	setp.eq.s64 	%p717, %rd2496, 5;
	add.s64 	%rd2574, %rd2572, %rd2567;
	ld.global.f32 	%f1115, [%rd2574];
	st.global.f32 	[%rd2565+20], %f1115;
	add.s64 	%rd6625, %rd6625, %rd2734;
	mov.u64 	%rd6624, %rd2501;
	@%p717 bra 	$L__BB20_1672;
	setp.eq.s64 	%p718, %rd2496, 6;
	add.s64 	%rd2576, %rd2574, %rd2567;
	ld.global.f32 	%f1116, [%rd2576];
	st.global.f32 	[%rd2565+24], %f1116;
	add.s64 	%rd6625, %rd6625, %rd2734;
	mov.u64 	%rd6624, %rd2502;
	@%p718 bra 	$L__BB20_1672;
	add.s64 	%rd4425, %rd2576, %rd2567;
	ld.global.f32 	%f1117, [%rd4425];
	st.global.f32 	[%rd2565+28], %f1117;
	add.s64 	%rd6625, %rd6625, %rd2734;
	mov.u64 	%rd6624, %rd2503;
$L__BB20_1672:
	@%p710 bra 	$L__BB20_1674;
$L__BB20_1673:
	.pragma "nounroll";
	add.s64 	%rd4426, %rd2506, %rd6625;
	shl.b64 	%rd4427, %rd4426, 2;
	add.s64 	%rd4428, %rd2, %rd4427;
	ld.global.f32 	%f1118, [%rd4428];
	shl.b64 	%rd4429, %rd6624, 2;
	add.s64 	%rd4430, %rd2562, %rd4429;
	st.global.f32 	[%rd4430+4], %f1118;
	shl.b64 	%rd4431, %rd2734, 2;
	add.s64 	%rd4432, %rd4428, %rd4431;
	ld.global.f32 	%f1119, [%rd4432];
	st.global.f32 	[%rd4430+8], %f1119;
	add.s64 	%rd4433, %rd4432, %rd4431;
	ld.global.f32 	%f1120, [%rd4433];
	st.global.f32 	[%rd4430+12], %f1120;
	add.s64 	%rd4434, %rd4433, %rd4431;
	ld.global.f32 	%f1121, [%rd4434];
	st.global.f32 	[%rd4430+16], %f1121;
	add.s64 	%rd4435, %rd4434, %rd4431;
	ld.global.f32 	%f1122, [%rd4435];
	st.global.f32 	[%rd4430+20], %f1122;
	add.s64 	%rd4436, %rd4435, %rd4431;
	ld.global.f32 	%f1123, [%rd4436];
	st.global.f32 	[%rd4430+24], %f1123;
	add.s64 	%rd4437, %rd4436, %rd4431;
	ld.global.f32 	%f1124, [%rd4437];
	st.global.f32 	[%rd4430+28], %f1124;
	add.s64 	%rd4438, %rd4437, %rd4431;
	ld.global.f32 	%f1125, [%rd4438];
	st.global.f32 	[%rd4430+32], %f1125;
	shl.b64 	%rd4439, %rd2734, 3;
	add.s64 	%rd6625, %rd4439, %rd6625;
	add.s64 	%rd6624, %rd6624, 8;
	setp.ne.s64 	%p720, %rd6624, %rd29;
	@%p720 bra 	$L__BB20_1673;
$L__BB20_1674:
	shl.b64 	%rd4440, %rd6026, 2;
	add.s64 	%rd4441, %rd2562, %rd4440;
	add.s64 	%rd2585, %rd4441, 4;
	add.s64 	%rd2586, %rd2563, %rd27;
	mov.u64 	%rd6628, %rd2732;
	mov.u64 	%rd6629, %rd2586;
	@%p703 bra 	$L__BB20_1682;
	setp.eq.s64 	%p722, %rd2496, 1;
	add.s64 	%rd4442, %rd2506, %rd2586;
	shl.b64 	%rd4443, %rd4442, 2;
	add.s64 	%rd2587, %rd2, %rd4443;
	ld.global.f32 	%f1126, [%rd2587];
	shl.b64 	%rd4444, %rd2732, 2;
	add.s64 	%rd2588, %rd2585, %rd4444;
	st.global.f32 	[%rd2588+4], %f1126;
	add.s64 	%rd6629, %rd2586, %rd2734;
	mov.u64 	%rd6628, %rd2497;
	@%p722 bra 	$L__BB20_1682;
	setp.eq.s64 	%p723, %rd2496, 2;
	shl.b64 	%rd2590, %rd2734, 2;
	add.s64 	%rd2591, %rd2587, %rd2590;
	ld.global.f32 	%f1127, [%rd2591];
	st.global.f32 	[%rd2588+8], %f1127;
	add.s64 	%rd6629, %rd6629, %rd2734;
	mov.u64 	%rd6628, %rd2498;
	@%p723 bra 	$L__BB20_1682;
	setp.eq.s64 	%p724, %rd2496, 3;
	add.s64 	%rd2593, %rd2591, %rd2590;
	ld.global.f32 	%f1128, [%rd2593];
	st.global.f32 	[%rd2588+12], %f1128;
	add.s64 	%rd6629, %rd6629, %rd2734;
	mov.u64 	%rd6628, %rd2499;
	@%p724 bra 	$L__BB20_1682;
	setp.eq.s64 	%p725, %rd2496, 4;
	add.s64 	%rd2595, %rd2593, %rd2590;
	ld.global.f32 	%f1129, [%rd2595];
	st.global.f32 	[%rd2588+16], %f1129;
	add.s64 	%rd6629, %rd6629, %rd2734;
	mov.u64 	%rd6628, %rd2500;
	@%p725 bra 	$L__BB20_1682;
	setp.eq.s64 	%p726, %rd2496, 5;
	add.s64 	%rd2597, %rd2595, %rd2590;
	ld.global.f32 	%f1130, [%rd2597];
	st.global.f32 	[%rd2588+20], %f1130;
	add.s64 	%rd6629, %rd6629, %rd2734;
	mov.u64 	%rd6628, %rd2501;
	@%p726 bra 	$L__BB20_1682;
	setp.eq.s64 	%p727, %rd2496, 6;
	add.s64 	%rd2599, %rd2597, %rd2590;
	ld.global.f32 	%f1131, [%rd2599];
	st.global.f32 	[%rd2588+24], %f1131;
	add.s64 	%rd6629, %rd6629, %rd2734;
	mov.u64 	%rd6628, %rd2502;
	@%p727 bra 	$L__BB20_1682;
	add.s64 	%rd4445, %rd2599, %rd2590;
	ld.global.f32 	%f1132, [%rd4445];
	st.global.f32 	[%rd2588+28], %f1132;
	add.s64 	%rd6629, %rd6629, %rd2734;
	mov.u64 	%rd6628, %rd2503;
$L__BB20_1682:
	@%p710 bra 	$L__BB20_1684;
$L__BB20_1683:
	.pragma "nounroll";
	add.s64 	%rd4446, %rd2506, %rd6629;
	shl.b64 	%rd4447, %rd4446, 2;
	add.s64 	%rd4448, %rd2, %rd4447;
	ld.global.f32 	%f1133, [%rd4448];
	shl.b64 	%rd4449, %rd6628, 2;
	add.s64 	%rd4450, %rd2585, %rd4449;
	st.global.f32 	[%rd4450+4], %f1133;
	shl.b64 	%rd4451, %rd2734, 2;
	add.s64 	%rd4452, %rd4448, %rd4451;
	ld.global.f32 	%f1134, [%rd4452];
	st.global.f32 	[%rd4450+8], %f1134;
	add.s64 	%rd4453, %rd4452, %rd4451;
	ld.global.f32 	%f1135, [%rd4453];
	st.global.f32 	[%rd4450+12], %f1135;
	add.s64 	%rd4454, %rd4453, %rd4451;
	ld.global.f32 	%f1136, [%rd4454];
	st.global.f32 	[%rd4450+16], %f1136;
	add.s64 	%rd4455, %rd4454, %rd4451;
	ld.global.f32 	%f1137, [%rd4455];
	st.global.f32 	[%rd4450+20], %f1137;
	add.s64 	%rd4456, %rd4455, %rd4451;
	ld.global.f32 	%f1138, [%rd4456];
	st.global.f32 	[%rd4450+24], %f1138;
	add.s64 	%rd4457, %rd4456, %rd4451;
	ld.global.f32 	%f1139, [%rd4457];
	st.global.f32 	[%rd4450+28], %f1139;
	add.s64 	%rd4458, %rd4457, %rd4451;
	ld.global.f32 	%f1140, [%rd4458];
	st.global.f32 	[%rd4450+32], %f1140;
	shl.b64 	%rd4459, %rd2734, 3;
	add.s64 	%rd6629, %rd4459, %rd6629;
	add.s64 	%rd6628, %rd6628, 8;
	setp.ne.s64 	%p729, %rd6628, %rd29;
	@%p729 bra 	$L__BB20_1683;
$L__BB20_1684:
	shl.b64 	%rd4460, %rd6026, 2;
	add.s64 	%rd4461, %rd2585, %rd4460;
	add.s64 	%rd2608, %rd4461, 4;
	add.s64 	%rd2609, %rd2586, %rd27;
	mov.u64 	%rd6632, %rd2732;
	mov.u64 	%rd6633, %rd2609;
	@%p703 bra 	$L__BB20_1692;
	setp.eq.s64 	%p731, %rd2496, 1;
	add.s64 	%rd4462, %rd2506, %rd2609;
	shl.b64 	%rd4463, %rd4462, 2;
	add.s64 	%rd2610, %rd2, %rd4463;
	ld.global.f32 	%f1141, [%rd2610];
	shl.b64 	%rd4464, %rd2732, 2;
	add.s64 	%rd2611, %rd2608, %rd4464;
	st.global.f32 	[%rd2611+4], %f1141;
	add.s64 	%rd6633, %rd2609, %rd2734;
	mov.u64 	%rd6632, %rd2497;
	@%p731 bra 	$L__BB20_1692;
	setp.eq.s64 	%p732, %rd2496, 2;
	shl.b64 	%rd2613, %rd2734, 2;
	add.s64 	%rd2614, %rd2610, %rd2613;
	ld.global.f32 	%f1142, [%rd2614];
	st.global.f32 	[%rd2611+8], %f1142;
	add.s64 	%rd6633, %rd6633, %rd2734;
	mov.u64 	%rd6632, %rd2498;
	@%p732 bra 	$L__BB20_1692;
	setp.eq.s64 	%p733, %rd2496, 3;
	add.s64 	%rd2616, %rd2614, %rd2613;
	ld.global.f32 	%f1143, [%rd2616];
	st.global.f32 	[%rd2611+12], %f1143;
	add.s64 	%rd6633, %rd6633, %rd2734;
	mov.u64 	%rd6632, %rd2499;
	@%p733 bra 	$L__BB20_1692;
	setp.eq.s64 	%p734, %rd2496, 4;
	add.s64 	%rd2618, %rd2616, %rd2613;
	ld.global.f32 	%f1144, [%rd2618];
	st.global.f32 	[%rd2611+16], %f1144;
	add.s64 	%rd6633, %rd6633, %rd2734;
	mov.u64 	%rd6632, %rd2500;
	@%p734 bra 	$L__BB20_1692;
	setp.eq.s64 	%p735, %rd2496, 5;
	add.s64 	%rd2620, %rd2618, %rd2613;
	ld.global.f32 	%f1145, [%rd2620];
	st.global.f32 	[%rd2611+20], %f1145;
	add.s64 	%rd6633, %rd6633, %rd2734;
	mov.u64 	%rd6632, %rd2501;
	@%p735 bra 	$L__BB20_1692;
	setp.eq.s64 	%p736, %rd2496, 6;
	add.s64 	%rd2622, %rd2620, %rd2613;
	ld.global.f32 	%f1146, [%rd2622];
	st.global.f32 	[%rd2611+24], %f1146;
	add.s64 	%rd6633, %rd6633, %rd2734;
	mov.u64 	%rd6632, %rd2502;
	@%p736 bra 	$L__BB20_1692;
	add.s64 	%rd4465, %rd2622, %rd2613;
	ld.global.f32 	%f1147, [%rd4465];
	st.global.f32 	[%rd2611+28], %f1147;
	add.s64 	%rd6633, %rd6633, %rd2734;
	mov.u64 	%rd6632, %rd2503;
$L__BB20_1692:
	@%p710 bra 	$L__BB20_1694;
$L__BB20_1693:
	.pragma "nounroll";
	add.s64 	%rd4466, %rd2506, %rd6633;
	shl.b64 	%rd4467, %rd4466, 2;
	add.s64 	%rd4468, %rd2, %rd4467;
	ld.global.f32 	%f1148, [%rd4468];
	shl.b64 	%rd4469, %rd6632, 2;
	add.s64 	%rd4470, %rd2608, %rd4469;
	st.global.f32 	[%rd4470+4], %f1148;
	shl.b64 	%rd4471, %rd2734, 2;
	add.s64 	%rd4472, %rd4468, %rd4471;
	ld.global.f32 	%f1149, [%rd4472];
	st.global.f32 	[%rd4470+8], %f1149;
	add.s64 	%rd4473, %rd4472, %rd4471;
	ld.global.f32 	%f1150, [%rd4473];
	st.global.f32 	[%rd4470+12], %f1150;
	add.s64 	%rd4474, %rd4473, %rd4471;
	ld.global.f32 	%f1151, [%rd4474];
	st.global.f32 	[%rd4470+16], %f1151;
	add.s64 	%rd4475, %rd4474, %rd4471;
	ld.global.f32 	%f1152, [%rd4475];
	st.global.f32 	[%rd4470+20], %f1152;
	add.s64 	%rd4476, %rd4475, %rd4471;
	ld.global.f32 	%f1153, [%rd4476];
	st.global.f32 	[%rd4470+24], %f1153;
	add.s64 	%rd4477, %rd4476, %rd4471;
	ld.global.f32 	%f1154, [%rd4477];
	st.global.f32 	[%rd4470+28], %f1154;
	add.s64 	%rd4478, %rd4477, %rd4471;
	ld.global.f32 	%f1155, [%rd4478];
	st.global.f32 	[%rd4470+32], %f1155;
	shl.b64 	%rd4479, %rd2734, 3;
	add.s64 	%rd6633, %rd4479, %rd6633;
	add.s64 	%rd6632, %rd6632, 8;
	setp.ne.s64 	%p738, %rd6632, %rd29;
	@%p738 bra 	$L__BB20_1693;
$L__BB20_1694:
	shl.b64 	%rd4480, %rd6026, 2;
	add.s64 	%rd4481, %rd2608, %rd4480;
	add.s64 	%rd2631, %rd4481, 4;
	add.s64 	%rd2632, %rd2609, %rd27;
	mov.u64 	%rd6636, %rd2732;
	mov.u64 	%rd6637, %rd2632;
	@%p703 bra 	$L__BB20_1702;
	setp.eq.s64 	%p740, %rd2496, 1;
	add.s64 	%rd4482, %rd2506, %rd2632;
	shl.b64 	%rd4483, %rd4482, 2;
	add.s64 	%rd2633, %rd2, %rd4483;
	ld.global.f32 	%f1156, [%rd2633];
	shl.b64 	%rd4484, %rd2732, 2;
	add.s64 	%rd2634, %rd2631, %rd4484;
	st.global.f32 	[%rd2634+4], %f1156;
	add.s64 	%rd6637, %rd2632, %rd2734;
	mov.u64 	%rd6636, %rd2497;
	@%p740 bra 	$L__BB20_1702;
	setp.eq.s64 	%p741, %rd2496, 2;
	shl.b64 	%rd2636, %rd2734, 2;
	add.s64 	%rd2637, %rd2633, %rd2636;
	ld.global.f32 	%f1157, [%rd2637];
	st.global.f32 	[%rd2634+8], %f1157;
	add.s64 	%rd6637, %rd6637, %rd2734;
	mov.u64 	%rd6636, %rd2498;
	@%p741 bra 	$L__BB20_1702;
	setp.eq.s64 	%p742, %rd2496, 3;
	add.s64 	%rd2639, %rd2637, %rd2636;
	ld.global.f32 	%f1158, [%rd2639];
	st.global.f32 	[%rd2634+12], %f1158;
	add.s64 	%rd6637, %rd6637, %rd2734;
	mov.u64 	%rd6636, %rd2499;
	@%p742 bra 	$L__BB20_1702;
	setp.eq.s64 	%p743, %rd2496, 4;
	add.s64 	%rd2641, %rd2639, %rd2636;
	ld.global.f32 	%f1159, [%rd2641];
	st.global.f32 	[%rd2634+16], %f1159;
	add.s64 	%rd6637, %rd6637, %rd2734;
	mov.u64 	%rd6636, %rd2500;
	@%p743 bra 	$L__BB20_1702;
	setp.eq.s64 	%p744, %rd2496, 5;
	add.s64 	%rd2643, %rd2641, %rd2636;
	ld.global.f32 	%f1160, [%rd2643];
	st.global.f32 	[%rd2634+20], %f1160;
	add.s64 	%rd6637, %rd6637, %rd2734;
	mov.u64 	%rd6636, %rd2501;
	@%p744 bra 	$L__BB20_1702;
	setp.eq.s64 	%p745, %rd2496, 6;
	add.s64 	%rd2645, %rd2643, %rd2636;
	ld.global.f32 	%f1161, [%rd2645];
	st.global.f32 	[%rd2634+24], %f1161;
	add.s64 	%rd6637, %rd6637, %rd2734;
	mov.u64 	%rd6636, %rd2502;
	@%p745 bra 	$L__BB20_1702;
	add.s64 	%rd4485, %rd2645, %rd2636;
	ld.global.f32 	%f1162, [%rd4485];
	st.global.f32 	[%rd2634+28], %f1162;
	add.s64 	%rd6637, %rd6637, %rd2734;
	mov.u64 	%rd6636, %rd2503;
$L__BB20_1702:
	@%p710 bra 	$L__BB20_1704;
$L__BB20_1703:
	.pragma "nounroll";
	add.s64 	%rd4486, %rd2506, %rd6637;
	shl.b64 	%rd4487, %rd4486, 2;
	add.s64 	%rd4488, %rd2, %rd4487;
	ld.global.f32 	%f1163, [%rd4488];
	shl.b64 	%rd4489, %rd6636, 2;
	add.s64 	%rd4490, %rd2631, %rd4489;
	st.global.f32 	[%rd4490+4], %f1163;
	shl.b64 	%rd4491, %rd2734, 2;
	add.s64 	%rd4492, %rd4488, %rd4491;
	ld.global.f32 	%f1164, [%rd4492];
	st.global.f32 	[%rd4490+8], %f1164;
	add.s64 	%rd4493, %rd4492, %rd4491;
	ld.global.f32 	%f1165, [%rd4493];
	st.global.f32 	[%rd4490+12], %f1165;
	add.s64 	%rd4494, %rd4493, %rd4491;
	ld.global.f32 	%f1166, [%rd4494];
	st.global.f32 	[%rd4490+16], %f1166;
	add.s64 	%rd4495, %rd4494, %rd4491;
	ld.global.f32 	%f1167, [%rd4495];
	st.global.f32 	[%rd4490+20], %f1167;
	add.s64 	%rd4496, %rd4495, %rd4491;
	ld.global.f32 	%f1168, [%rd4496];
	st.global.f32 	[%rd4490+24], %f1168;
	add.s64 	%rd4497, %rd4496, %rd4491;
	ld.global.f32 	%f1169, [%rd4497];
	st.global.f32 	[%rd4490+28], %f1169;
	add.s64 	%rd4498, %rd4497, %rd4491;
	ld.global.f32 	%f1170, [%rd4498];
	st.global.f32 	[%rd4490+32], %f1170;
	shl.b64 	%rd4499, %rd2734, 3;
	add.s64 	%rd6637, %rd4499, %rd6637;
	add.s64 	%rd6636, %rd6636, 8;
	setp.ne.s64 	%p747, %rd6636, %rd29;
	@%p747 bra 	$L__BB20_1703;
$L__BB20_1704:
	shl.b64 	%rd4500, %rd6026, 2;
	add.s64 	%rd4501, %rd2631, %rd4500;
	add.s64 	%rd2654, %rd4501, 4;
	add.s64 	%rd2655, %rd2632, %rd27;
	mov.u64 	%rd6640, %rd2732;
	mov.u64 	%rd6641, %rd2655;
	@%p703 bra 	$L__BB20_1712;
	setp.eq.s64 	%p749, %rd2496, 1;
	add.s64 	%rd4502, %rd2506, %rd2655;
	shl.b64 	%rd4503, %rd4502, 2;
	add.s64 	%rd2656, %rd2, %rd4503;
	ld.global.f32 	%f1171, [%rd2656];
	shl.b64 	%rd4504, %rd2732, 2;
	add.s64 	%rd2657, %rd2654, %rd4504;
	st.global.f32 	[%rd2657+4], %f1171;
	add.s64 	%rd6641, %rd2655, %rd2734;
	mov.u64 	%rd6640, %rd2497;
	@%p749 bra 	$L__BB20_1712;
	setp.eq.s64 	%p750, %rd2496, 2;
	shl.b64 	%rd2659, %rd2734, 2;
	add.s64 	%rd2660, %rd2656, %rd2659;
	ld.global.f32 	%f1172, [%rd2660];
	st.global.f32 	[%rd2657+8], %f1172;
	add.s64 	%rd6641, %rd6641, %rd2734;
	mov.u64 	%rd6640, %rd2498;
	@%p750 bra 	$L__BB20_1712;
	setp.eq.s64 	%p751, %rd2496, 3;
	add.s64 	%rd2662, %rd2660, %rd2659;
	ld.global.f32 	%f1173, [%rd2662];
	st.global.f32 	[%rd2657+12], %f1173;
	add.s64 	%rd6641, %rd6641, %rd2734;
	mov.u64 	%rd6640, %rd2499;
	@%p751 bra 	$L__BB20_1712;
	setp.eq.s64 	%p752, %rd2496, 4;
	add.s64 	%rd2664, %rd2662, %rd2659;
	ld.global.f32 	%f1174, [%rd2664];
	st.global.f32 	[%rd2657+16], %f1174;
	add.s64 	%rd6641, %rd6641, %rd2734;
	mov.u64 	%rd6640, %rd2500;
	@%p752 bra 	$L__BB20_1712;
	setp.eq.s64 	%p753, %rd2496, 5;
	add.s64 	%rd2666, %rd2664, %rd2659;
	ld.global.f32 	%f1175, [%rd2666];
	st.global.f32 	[%rd2657+20], %f1175;
	add.s64 	%rd6641, %rd6641, %rd2734;
	mov.u64 	%rd6640, %rd2501;
	@%p753 bra 	$L__BB20_1712;
	setp.eq.s64 	%p754, %rd2496, 6;
	add.s64 	%rd2668, %rd2666, %rd2659;
	ld.global.f32 	%f1176, [%rd2668];
	st.global.f32 	[%rd2657+24], %f1176;
	add.s64 	%rd6641, %rd6641, %rd2734;
	mov.u64 	%rd6640, %rd2502;
	@%p754 bra 	$L__BB20_1712;
	add.s64 	%rd4505, %rd2668, %rd2659;
	ld.global.f32 	%f1177, [%rd4505];
	st.global.f32 	[%rd2657+28], %f1177;
	add.s64 	%rd6641, %rd6641, %rd2734;
	mov.u64 	%rd6640, %rd2503;
$L__BB20_1712:
	@%p710 bra 	$L__BB20_1714;
$L__BB20_1713:
	.pragma "nounroll";
	add.s64 	%rd4506, %rd2506, %rd6641;
	shl.b64 	%rd4507, %rd4506, 2;
	add.s64 	%rd4508, %rd2, %rd4507;
	ld.global.f32 	%f1178, [%rd4508];
	shl.b64 	%rd4509, %rd6640, 2;
	add.s64 	%rd4510, %rd2654, %rd4509;
	st.global.f32 	[%rd4510+4], %f1178;
	shl.b64 	%rd4511, %rd2734, 2;
	add.s64 	%rd4512, %rd4508, %rd4511;
	ld.global.f32 	%f1179, [%rd4512];
	st.global.f32 	[%rd4510+8], %f1179;
	add.s64 	%rd4513, %rd4512, %rd4511;
	ld.global.f32 	%f1180, [%rd4513];
	st.global.f32 	[%rd4510+12], %f1180;
	add.s64 	%rd4514, %rd4513, %rd4511;
	ld.global.f32 	%f1181, [%rd4514];
	st.global.f32 	[%rd4510+16], %f1181;
	add.s64 	%rd4515, %rd4514, %rd4511;
	ld.global.f32 	%f1182, [%rd4515];
	st.global.f32 	[%rd4510+20], %f1182;
	add.s64 	%rd4516, %rd4515, %rd4511;
	ld.global.f32 	%f1183, [%rd4516];
	st.global.f32 	[%rd4510+24], %f1183;
	add.s64 	%rd4517, %rd4516, %rd4511;
	ld.global.f32 	%f1184, [%rd4517];
	st.global.f32 	[%rd4510+28], %f1184;
	add.s64 	%rd4518, %rd4517, %rd4511;
	ld.global.f32 	%f1185, [%rd4518];
	st.global.f32 	[%rd4510+32], %f1185;
	shl.b64 	%rd4519, %rd2734, 3;
	add.s64 	%rd6641, %rd4519, %rd6641;
	add.s64 	%rd6640, %rd6640, 8;
	setp.ne.s64 	%p756, %rd6640, %rd29;
	@%p756 bra 	$L__BB20_1713;
$L__BB20_1714:
	shl.b64 	%rd4520, %rd6026, 2;
	add.s64 	%rd4521, %rd2654, %rd4520;
	add.s64 	%rd2677, %rd4521, 4;
	add.s64 	%rd2678, %rd2655, %rd27;
	mov.u64 	%rd6644, %rd2732;
	mov.u64 	%rd6645, %rd2678;
	@%p703 bra 	$L__BB20_1722;
	setp.eq.s64 	%p758, %rd2496, 1;
	add.s64 	%rd4522, %rd2506, %rd2678;
	shl.b64 	%rd4523, %rd4522, 2;
	add.s64 	%rd2679, %rd2, %rd4523;
	ld.global.f32 	%f1186, [%rd2679];
	shl.b64 	%rd4524, %rd2732, 2;
	add.s64 	%rd2680, %rd2677, %rd4524;
	st.global.f32 	[%rd2680+4], %f1186;
	add.s64 	%rd6645, %rd2678, %rd2734;
	mov.u64 	%rd6644, %rd2497;
	@%p758 bra 	$L__BB20_1722;
	setp.eq.s64 	%p759, %rd2496, 2;
	shl.b64 	%rd2682, %rd2734, 2;
	add.s64 	%rd2683, %rd2679, %rd2682;
	ld.global.f32 	%f1187, [%rd2683];
	st.global.f32 	[%rd2680+8], %f1187;
	add.s64 	%rd6645, %rd6645, %rd2734;
	mov.u64 	%rd6644, %rd2498;
	@%p759 bra 	$L__BB20_1722;
	setp.eq.s64 	%p760, %rd2496, 3;
	add.s64 	%rd2685, %rd2683, %rd2682;
	ld.global.f32 	%f1188, [%rd2685];
	st.global.f32 	[%rd2680+12], %f1188;
	add.s64 	%rd6645, %rd6645, %rd2734;
	mov.u64 	%rd6644, %rd2499;
	@%p760 bra 	$L__BB20_1722;
	setp.eq.s64 	%p761, %rd2496, 4;
	add.s64 	%rd2687, %rd2685, %rd2682;
	ld.global.f32 	%f1189, [%rd2687];
	st.global.f32 	[%rd2680+16], %f1189;
	add.s64 	%rd6645, %rd6645, %rd2734;
	mov.u64 	%rd6644, %rd2500;
	@%p761 bra 	$L__BB20_1722;
	setp.eq.s64 	%p762, %rd2496, 5;
	add.s64 	%rd2689, %rd2687, %rd2682;
	ld.global.f32 	%f1190, [%rd2689];
	st.global.f32 	[%rd2680+20], %f1190;
	add.s64 	%rd6645, %rd6645, %rd2734;
	mov.u64 	%rd6644, %rd2501;
	@%p762 bra 	$L__BB20_1722;
	setp.eq.s64 	%p763, %rd2496, 6;
	add.s64 	%rd2691, %rd2689, %rd2682;
	ld.global.f32 	%f1191, [%rd2691];
	st.global.f32 	[%rd2680+24], %f1191;
	add.s64 	%rd6645, %rd6645, %rd2734;
	mov.u64 	%rd6644, %rd2502;
	@%p763 bra 	$L__BB20_1722;
	add.s64 	%rd4525, %rd2691, %rd2682;
	ld.global.f32 	%f1192, [%rd4525];
	st.global.f32 	[%rd2680+28], %f1192;
	add.s64 	%rd6645, %rd6645, %rd2734;
	mov.u64 	%rd6644, %rd2503;
$L__BB20_1722:
	@%p710 bra 	$L__BB20_1724;
$L__BB20_1723:
	.pragma "nounroll";
	add.s64 	%rd4526, %rd2506, %rd6645;
	shl.b64 	%rd4527, %rd4526, 2;
	add.s64 	%rd4528, %rd2, %rd4527;
	ld.global.f32 	%f1193, [%rd4528];
	shl.b64 	%rd4529, %rd6644, 2;
	add.s64 	%rd4530, %rd2677, %rd4529;
	st.global.f32 	[%rd4530+4], %f1193;
	shl.b64 	%rd4531, %rd2734, 2;
	add.s64 	%rd4532, %rd4528, %rd4531;
	ld.global.f32 	%f1194, [%rd4532];
	st.global.f32 	[%rd4530+8], %f1194;
	add.s64 	%rd4533, %rd4532, %rd4531;
	ld.global.f32 	%f1195, [%rd4533];
	st.global.f32 	[%rd4530+12], %f1195;
	add.s64 	%rd4534, %rd4533, %rd4531;
	ld.global.f32 	%f1196, [%rd4534];
	st.global.f32 	[%rd4530+16], %f1196;
	add.s64 	%rd4535, %rd4534, %rd4531;
	ld.global.f32 	%f1197, [%rd4535];
	st.global.f32 	[%rd4530+20], %f1197;
	add.s64 	%rd4536, %rd4535, %rd4531;
	ld.global.f32 	%f1198, [%rd4536];
	st.global.f32 	[%rd4530+24], %f1198;
	add.s64 	%rd4537, %rd4536, %rd4531;
	ld.global.f32 	%f1199, [%rd4537];
	st.global.f32 	[%rd4530+28], %f1199;
	add.s64 	%rd4538, %rd4537, %rd4531;
	ld.global.f32 	%f1200, [%rd4538];
	st.global.f32 	[%rd4530+32], %f1200;
	shl.b64 	%rd4539, %rd2734, 3;
	add.s64 	%rd6645, %rd4539, %rd6645;
	add.s64 	%rd6644, %rd6644, 8;
	setp.ne.s64 	%p765, %rd6644, %rd29;
	@%p765 bra 	$L__BB20_1723;
$L__BB20_1724:
	shl.b64 	%rd4540, %rd6026, 2;
	add.s64 	%rd4541, %rd2677, %rd4540;
	add.s64 	%rd2700, %rd4541, 4;
	add.s64 	%rd6649, %rd2678, %rd27;
	mov.u64 	%rd6648, %rd2732;
	@%p703 bra 	$L__BB20_1732;
	setp.eq.s64 	%p767, %rd2496, 1;
	add.s64 	%rd4542, %rd2506, %rd6649;
	shl.b64 	%rd4543, %rd4542, 2;
	add.s64 	%rd2702, %rd2, %rd4543;
	ld.global.f32 	%f1201, [%rd2702];
	shl.b64 	%rd4544, %rd2732, 2;
	add.s64 	%rd2703, %rd2700, %rd4544;
	st.global.f32 	[%rd2703+4], %f1201;
	add.s64 	%rd6649, %rd6649, %rd2734;
	mov.u64 	%rd6648, %rd2497;
	@%p767 bra 	$L__BB20_1732;
	setp.eq.s64 	%p768, %rd2496, 2;
	shl.b64 	%rd2705, %rd2734, 2;
	add.s64 	%rd2706, %rd2702, %rd2705;
	ld.global.f32 	%f1202, [%rd2706];
	st.global.f32 	[%rd2703+8], %f1202;
	add.s64 	%rd6649, %rd6649, %rd2734;
	mov.u64 	%rd6648, %rd2498;
	@%p768 bra 	$L__BB20_1732;
	setp.eq.s64 	%p769, %rd2496, 3;
	add.s64 	%rd2708, %rd2706, %rd2705;
	ld.global.f32 	%f1203, [%rd2708];
	st.global.f32 	[%rd2703+12], %f1203;
	add.s64 	%rd6649, %rd6649, %rd2734;
	mov.u64 	%rd6648, %rd2499;
	@%p769 bra 	$L__BB20_1732;
	setp.eq.s64 	%p770, %rd2496, 4;
	add.s64 	%rd2710, %rd2708, %rd2705;
	ld.global.f32 	%f1204, [%rd2710];
	st.global.f32 	[%rd2703+16], %f1204;
	add.s64 	%rd6649, %rd6649, %rd2734;
	mov.u64 	%rd6648, %rd2500;
	@%p770 bra 	$L__BB20_1732;
	setp.eq.s64 	%p771, %rd2496, 5;
	add.s64 	%rd2712, %rd2710, %rd2705;
	ld.global.f32 	%f1205, [%rd2712];
	st.global.f32 	[%rd2703+20], %f1205;
	add.s64 	%rd6649, %rd6649, %rd2734;
	mov.u64 	%rd6648, %rd2501;
	@%p771 bra 	$L__BB20_1732;
	setp.eq.s64 	%p772, %rd2496, 6;
	add.s64 	%rd2714, %rd2712, %rd2705;
	ld.global.f32 	%f1206, [%rd2714];
	st.global.f32 	[%rd2703+24], %f1206;
	add.s64 	%rd6649, %rd6649, %rd2734;
	mov.u64 	%rd6648, %rd2502;
	@%p772 bra 	$L__BB20_1732;
	add.s64 	%rd4545, %rd2714, %rd2705;
	ld.global.f32 	%f1207, [%rd4545];
	st.global.f32 	[%rd2703+28], %f1207;
	add.s64 	%rd6649, %rd6649, %rd2734;
	mov.u64 	%rd6648, %rd2503;
$L__BB20_1732:
	@%p710 bra 	$L__BB20_1734;
$L__BB20_1733:
	.pragma "nounroll";
	add.s64 	%rd4546, %rd2506, %rd6649;
	shl.b64 	%rd4547, %rd4546, 2;
	add.s64 	%rd4548, %rd2, %rd4547;
	ld.global.f32 	%f1208, [%rd4548];
	shl.b64 	%rd4549, %rd6648, 2;
	add.s64 	%rd4550, %rd2700, %rd4549;
	st.global.f32 	[%rd4550+4], %f1208;
	shl.b64 	%rd4551, %rd2734, 2;
	add.s64 	%rd4552, %rd4548, %rd4551;
	ld.global.f32 	%f1209, [%rd4552];
	st.global.f32 	[%rd4550+8], %f1209;
	add.s64 	%rd4553, %rd4552, %rd4551;
	ld.global.f32 	%f1210, [%rd4553];
	st.global.f32 	[%rd4550+12], %f1210;
	add.s64 	%rd4554, %rd4553, %rd4551;
	ld.global.f32 	%f1211, [%rd4554];
	st.global.f32 	[%rd4550+16], %f1211;
	add.s64 	%rd4555, %rd4554, %rd4551;
	ld.global.f32 	%f1212, [%rd4555];
	st.global.f32 	[%rd4550+20], %f1212;
	add.s64 	%rd4556, %rd4555, %rd4551;
	ld.global.f32 	%f1213, [%rd4556];
	st.global.f32 	[%rd4550+24], %f1213;
	add.s64 	%rd4557, %rd4556, %rd4551;
	ld.global.f32 	%f1214, [%rd4557];
	st.global.f32 	[%rd4550+28], %f1214;
	add.s64 	%rd4558, %rd4557, %rd4551;
	ld.global.f32 	%f1215, [%rd4558];
	st.global.f32 	[%rd4550+32], %f1215;
	shl.b64 	%rd4559, %rd2734, 3;
	add.s64 	%rd6649, %rd4559, %rd6649;
	add.s64 	%rd6648, %rd6648, 8;
	setp.ne.s64 	%p774, %rd6648, %rd29;
	@%p774 bra 	$L__BB20_1733;
$L__BB20_1734:
	shl.b64 	%rd4560, %rd6026, 2;
	add.s64 	%rd4561, %rd2700, %rd4560;
	add.s64 	%rd6617, %rd4561, 8;
	add.s64 	%rd6616, %rd6616, 8;
	setp.ne.s64 	%p775, %rd6616, %rd26;
	@%p775 bra 	$L__BB20_1654;
$L__BB20_1735:
	ld.param.u64 	%rd6021, [im2col_param_14];
	add.s64 	%rd6607, %rd6607, 1;
	add.s64 	%rd6608, %rd6608, 1;
	and.b64  	%rd4562, %rd6021, 7;
	setp.ne.s64 	%p776, %rd6608, %rd4562;
	@%p776 bra 	$L__BB20_1640;
$L__BB20_1736:
	ret;
$L__BB20_1737:
	.pragma "nounroll";
	add.s64 	%rd2801, %rd741, %rd6605;
	shl.b64 	%rd2802, %rd2801, 2;
	add.s64 	%rd2803, %rd2, %rd2802;
	ld.global.f32 	%f23, [%rd2803];
	shl.b64 	%rd2804, %rd6604, 2;
	add.s64 	%rd2805, %rd6573, %rd2804;
	st.global.f32 	[%rd2805], %f23;
	shl.b64 	%rd2806, %rd2734, 2;
	add.s64 	%rd2807, %rd2803, %rd2806;
	ld.global.f32 	%f24, [%rd2807];
	st.global.f32 	[%rd2805+4], %f24;
	add.s64 	%rd2808, %rd2807, %rd2806;
	ld.global.f32 	%f25, [%rd2808];
	st.global.f32 	[%rd2805+8], %f25;
	add.s64 	%rd2809, %rd2808, %rd2806;
	ld.global.f32 	%f26, [%rd2809];
	st.global.f32 	[%rd2805+12], %f26;
	add.s64 	%rd2810, %rd2809, %rd2806;
	ld.global.f32 	%f27, [%rd2810];
	st.global.f32 	[%rd2805+16], %f27;
	add.s64 	%rd2811, %rd2810, %rd2806;
	ld.global.f32 	%f28, [%rd2811];
	st.global.f32 	[%rd2805+20], %f28;
	add.s64 	%rd2812, %rd2811, %rd2806;
	ld.global.f32 	%f29, [%rd2812];
	st.global.f32 	[%rd2805+24], %f29;
	add.s64 	%rd2813, %rd2812, %rd2806;
	ld.global.f32 	%f30, [%rd2813];
	st.global.f32 	[%rd2805+28], %f30;
	shl.b64 	%rd2814, %rd2734, 3;
	add.s64 	%rd6605, %rd2814, %rd6605;
	add.s64 	%rd6604, %rd6604, 8;
	setp.eq.s64 	%p29, %rd6604, %rd29;
	@%p29 bra 	$L__BB20_1817;
	bra.uni 	$L__BB20_1737;
$L__BB20_1738:
	setp.eq.s64 	%p31, %rd732, 1;
	add.s64 	%rd2817, %rd741, %rd2492;
	shl.b64 	%rd2818, %rd2817, 2;
	add.s64 	%rd2314, %rd2, %rd2818;
	ld.global.f32 	%f31, [%rd2314];
	shl.b64 	%rd2819, %rd6026, 2;
	add.s64 	%rd2820, %rd2819, %rd2309;
	st.global.f32 	[%rd2820+4], %f31;
	add.s64 	%rd6577, %rd2492, %rd2734;
	mov.u64 	%rd6576, %rd733;
	@%p31 bra 	$L__BB20_1745;
	setp.eq.s64 	%p32, %rd732, 2;
	shl.b64 	%rd2316, %rd2734, 2;
	add.s64 	%rd2317, %rd2314, %rd2316;
	ld.global.f32 	%f32, [%rd2317];
	shl.b64 	%rd2821, %rd2732, 2;
	add.s64 	%rd2318, %rd2491, %rd2821;
	st.global.f32 	[%rd2318+4], %f32;
	add.s64 	%rd6577, %rd6577, %rd2734;
	mov.u64 	%rd6576, %rd734;
	@%p32 bra 	$L__BB20_1745;
	setp.eq.s64 	%p33, %rd732, 3;
	add.s64 	%rd2320, %rd2317, %rd2316;
	ld.global.f32 	%f33, [%rd2320];
	st.global.f32 	[%rd2318+8], %f33;
	add.s64 	%rd6577, %rd6577, %rd2734;
	mov.u64 	%rd6576, %rd735;
	@%p33 bra 	$L__BB20_1745;
	setp.eq.s64 	%p34, %rd732, 4;
	add.s64 	%rd2322, %rd2320, %rd2316;
	ld.global.f32 	%f34, [%rd2322];
	st.global.f32 	[%rd2318+12], %f34;
	add.s64 	%rd6577, %rd6577, %rd2734;
	mov.u64 	%rd6576, %rd736;
	@%p34 bra 	$L__BB20_1745;
	setp.eq.s64 	%p35, %rd732, 5;
	add.s64 	%rd2324, %rd2322, %rd2316;
	ld.global.f32 	%f35, [%rd2324];
	st.global.f32 	[%rd2318+16], %f35;
	add.s64 	%rd6577, %rd6577, %rd2734;
	mov.u64 	%rd6576, %rd737;
	@%p35 bra 	$L__BB20_1745;
	setp.eq.s64 	%p36, %rd732, 6;
	add.s64 	%rd2326, %rd2324, %rd2316;
	ld.global.f32 	%f36, [%rd2326];
	st.global.f32 	[%rd2318+20], %f36;
	add.s64 	%rd6577, %rd6577, %rd2734;
	mov.u64 	%rd6576, %rd738;
	@%p36 bra 	$L__BB20_1745;
	add.s64 	%rd2822, %rd2326, %rd2316;
	ld.global.f32 	%f37, [%rd2822];
	st.global.f32 	[%rd2318+24], %f37;
	add.s64 	%rd6577, %rd6577, %rd2734;
	mov.u64 	%rd6576, %rd739;
$L__BB20_1745:
	@%p28 bra 	$L__BB20_1747;
$L__BB20_1746:
	.pragma "nounroll";
	add.s64 	%rd2823, %rd741, %rd6577;
	shl.b64 	%rd2824, %rd2823, 2;
	add.s64 	%rd2825, %rd2, %rd2824;
	ld.global.f32 	%f38, [%rd2825];
	add.s64 	%rd2826, %rd6026, %rd6576;
	shl.b64 	%rd2827, %rd2826, 2;
	add.s64 	%rd2828, %rd2827, %rd6573;
	st.global.f32 	[%rd2828+4], %f38;
	shl.b64 	%rd2829, %rd2734, 2;
	add.s64 	%rd2830, %rd2825, %rd2829;
	ld.global.f32 	%f39, [%rd2830];
	shl.b64 	%rd2831, %rd6576, 2;
	add.s64 	%rd2832, %rd2491, %rd2831;
	st.global.f32 	[%rd2832+4], %f39;
	add.s64 	%rd2833, %rd2830, %rd2829;
	ld.global.f32 	%f40, [%rd2833];
	st.global.f32 	[%rd2832+8], %f40;
	add.s64 	%rd2834, %rd2833, %rd2829;
	ld.global.f32 	%f41, [%rd2834];
	st.global.f32 	[%rd2832+12], %f41;
	add.s64 	%rd2835, %rd2834, %rd2829;
	ld.global.f32 	%f42, [%rd2835];
	st.global.f32 	[%rd2832+16], %f42;
	add.s64 	%rd2836, %rd2835, %rd2829;
	ld.global.f32 	%f43, [%rd2836];
	st.global.f32 	[%rd2832+20], %f43;
	add.s64 	%rd2837, %rd2836, %rd2829;
	ld.global.f32 	%f44, [%rd2837];
	st.global.f32 	[%rd2832+24], %f44;
	add.s64 	%rd2838, %rd2837, %rd2829;
	ld.global.f32 	%f45, [%rd2838];
	st.global.f32 	[%rd2832+28], %f45;
	shl.b64 	%rd2839, %rd2734, 3;
	add.s64 	%rd6577, %rd2839, %rd6577;
	add.s64 	%rd6576, %rd6576, 8;
	setp.ne.s64 	%p38, %rd6576, %rd29;
	@%p38 bra 	$L__BB20_1746;
$L__BB20_1747:
	shl.b64 	%rd2840, %rd6026, 2;
	add.s64 	%rd2335, %rd2491, %rd2840;
	add.s64 	%rd2336, %rd2492, %rd27;
	mov.u64 	%rd6580, %rd2732;
	mov.u64 	%rd6581, %rd2336;
	@%p21 bra 	$L__BB20_1755;
	setp.eq.s64 	%p40, %rd732, 1;
	add.s64 	%rd2841, %rd741, %rd2336;
	shl.b64 	%rd2842, %rd2841, 2;
	add.s64 	%rd2337, %rd2, %rd2842;
	ld.global.f32 	%f46, [%rd2337];
	shl.b64 	%rd2843, %rd2732, 2;
	add.s64 	%rd2338, %rd2335, %rd2843;
	st.global.f32 	[%rd2338+4], %f46;
	add.s64 	%rd6581, %rd2336, %rd2734;
	mov.u64 	%rd6580, %rd733;
	@%p40 bra 	$L__BB20_1755;
	setp.eq.s64 	%p41, %rd732, 2;
	shl.b64 	%rd2340, %rd2734, 2;
	add.s64 	%rd2341, %rd2337, %rd2340;
	ld.global.f32 	%f47, [%rd2341];
	st.global.f32 	[%rd2338+8], %f47;
	add.s64 	%rd6581, %rd6581, %rd2734;
	mov.u64 	%rd6580, %rd734;
	@%p41 bra 	$L__BB20_1755;
	setp.eq.s64 	%p42, %rd732, 3;
	add.s64 	%rd2343, %rd2341, %rd2340;
	ld.global.f32 	%f48, [%rd2343];
	st.global.f32 	[%rd2338+12], %f48;
	add.s64 	%rd6581, %rd6581, %rd2734;
	mov.u64 	%rd6580, %rd735;
	@%p42 bra 	$L__BB20_1755;
	setp.eq.s64 	%p43, %rd732, 4;
	add.s64 	%rd2345, %rd2343, %rd2340;
	ld.global.f32 	%f49, [%rd2345];
	st.global.f32 	[%rd2338+16], %f49;
	add.s64 	%rd6581, %rd6581, %rd2734;
	mov.u64 	%rd6580, %rd736;
	@%p43 bra 	$L__BB20_1755;
	setp.eq.s64 	%p44, %rd732, 5;
	add.s64 	%rd2347, %rd2345, %rd2340;
	ld.global.f32 	%f50, [%rd2347];
	st.global.f32 	[%rd2338+20], %f50;
	add.s64 	%rd6581, %rd6581, %rd2734;
	mov.u64 	%rd6580, %rd737;
	@%p44 bra 	$L__BB20_1755;
	setp.eq.s64 	%p45, %rd732, 6;
	add.s64 	%rd2349, %rd2347, %rd2340;
	ld.global.f32 	%f51, [%rd2349];
	st.global.f32 	[%rd2338+24], %f51;
	add.s64 	%rd6581, %rd6581, %rd2734;
	mov.u64 	%rd6580, %rd738;
	@%p45 bra 	$L__BB20_1755;
	add.s64 	%rd2844, %rd2349, %rd2340;
	ld.global.f32 	%f52, [%rd2844];
	st.global.f32 	[%rd2338+28], %f52;
	add.s64 	%rd6581, %rd6581, %rd2734;
	mov.u64 	%rd6580, %rd739;
$L__BB20_1755:
	@%p28 bra 	$L__BB20_1757;
$L__BB20_1756:
	.pragma "nounroll";
	add.s64 	%rd2845, %rd741, %rd6581;
	shl.b64 	%rd2846, %rd2845, 2;
	add.s64 	%rd2847, %rd2, %rd2846;
	ld.global.f32 	%f53, [%rd2847];
	shl.b64 	%rd2848, %rd6580, 2;
	add.s64 	%rd2849, %rd2335, %rd2848;
	st.global.f32 	[%rd2849+4], %f53;
	shl.b64 	%rd2850, %rd2734, 2;
	add.s64 	%rd2851, %rd2847, %rd2850;
	ld.global.f32 	%f54, [%rd2851];
	st.global.f32 	[%rd2849+8], %f54;
	add.s64 	%rd2852, %rd2851, %rd2850;
	ld.global.f32 	%f55, [%rd2852];
	st.global.f32 	[%rd2849+12], %f55;
	add.s64 	%rd2853, %rd2852, %rd2850;
	ld.global.f32 	%f56, [%rd2853];
	st.global.f32 	[%rd2849+16], %f56;
	add.s64 	%rd2854, %rd2853, %rd2850;
	ld.global.f32 	%f57, [%rd2854];
	st.global.f32 	[%rd2849+20], %f57;
	add.s64 	%rd2855, %rd2854, %rd2850;
	ld.global.f32 	%f58, [%rd2855];
	st.global.f32 	[%rd2849+24], %f58;
	add.s64 	%rd2856, %rd2855, %rd2850;
	ld.global.f32 	%f59, [%rd2856];
	st.global.f32 	[%rd2849+28], %f59;
	add.s64 	%rd2857, %rd2856, %rd2850;
	ld.global.f32 	%f60, [%rd2857];
	st.global.f32 	[%rd2849+32], %f60;
	shl.b64 	%rd2858, %rd2734, 3;
	add.s64 	%rd6581, %rd2858, %rd6581;
	add.s64 	%rd6580, %rd6580, 8;
	setp.ne.s64 	%p47, %rd6580, %rd29;
	@%p47 bra 	$L__BB20_1756;
$L__BB20_1757:
	shl.b64 	%rd2859, %rd6026, 2;
	add.s64 	%rd2860, %rd2335, %rd2859;
	add.s64 	%rd2358, %rd2860, 4;
	add.s64 	%rd2359, %rd2336, %rd27;
	mov.u64 	%rd6584, %rd2732;
	mov.u64 	%rd6585, %rd2359;
	@%p21 bra 	$L__BB20_1765;
	setp.eq.s64 	%p49, %rd732, 1;
	add.s64 	%rd2861, %rd741, %rd2359;
	shl.b64 	%rd2862, %rd2861, 2;
	add.s64 	%rd2360, %rd2, %rd2862;
	ld.global.f32 	%f61, [%rd2360];
	shl.b64 	%rd2863, %rd2732, 2;
	add.s64 	%rd2361, %rd2358, %rd2863;
	st.global.f32 	[%rd2361+4], %f61;
	add.s64 	%rd6585, %rd2359, %rd2734;
	mov.u64 	%rd6584, %rd733;
	@%p49 bra 	$L__BB20_1765;
	setp.eq.s64 	%p50, %rd732, 2;
	shl.b64 	%rd2363, %rd2734, 2;
	add.s64 	%rd2364, %rd2360, %rd2363;
	ld.global.f32 	%f62, [%rd2364];
	st.global.f32 	[%rd2361+8], %f62;
	add.s64 	%rd6585, %rd6585, %rd2734;
	mov.u64 	%rd6584, %rd734;
	@%p50 bra 	$L__BB20_1765;
	setp.eq.s64 	%p51, %rd732, 3;
	add.s64 	%rd2366, %rd2364, %rd2363;
	ld.global.f32 	%f63, [%rd2366];
	st.global.f32 	[%rd2361+12], %f63;
	add.s64 	%rd6585, %rd6585, %rd2734;
	mov.u64 	%rd6584, %rd735;
	@%p51 bra 	$L__BB20_1765;
	setp.eq.s64 	%p52, %rd732, 4;
	add.s64 	%rd2368, %rd2366, %rd2363;
	ld.global.f32 	%f64, [%rd2368];
	st.global.f32 	[%rd2361+16], %f64;
	add.s64 	%rd6585, %rd6585, %rd2734;
	mov.u64 	%rd6584, %rd736;
	@%p52 bra 	$L__BB20_1765;
	setp.eq.s64 	%p53, %rd732, 5;
	add.s64 	%rd2370, %rd2368, %rd2363;
	ld.global.f32 	%f65, [%rd2370];
	st.global.f32 	[%rd2361+20], %f65;
	add.s64 	%rd6585, %rd6585, %rd2734;
	mov.u64 	%rd6584, %rd737;
	@%p53 bra 	$L__BB20_1765;
	setp.eq.s64 	%p54, %rd732, 6;
	add.s64 	%rd2372, %rd2370, %rd2363;
	ld.global.f32 	%f66, [%rd2372];
	st.global.f32 	[%rd2361+24], %f66;
	add.s64 	%rd6585, %rd6585, %rd2734;
	mov.u64 	%rd6584, %rd738;
	@%p54 bra 	$L__BB20_1765;
	add.s64 	%rd2864, %rd2372, %rd2363;
	ld.global.f32 	%f67, [%rd2864];
	st.global.f32 	[%rd2361+28], %f67;
	add.s64 	%rd6585, %rd6585, %rd2734;
	mov.u64 	%rd6584, %rd739;
$L__BB20_1765:
	@%p28 bra 	$L__BB20_1767;
$L__BB20_1766:
	.pragma "nounroll";
	add.s64 	%rd2865, %rd741, %rd6585;
	shl.b64 	%rd2866, %rd2865, 2;
	add.s64 	%rd2867, %rd2, %rd2866;
	ld.global.f32 	%f68, [%rd2867];
	shl.b64 	%rd2868, %rd6584, 2;
	add.s64 	%rd2869, %rd2358, %rd2868;
	st.global.f32 	[%rd2869+4], %f68;
	shl.b64 	%rd2870, %rd2734, 2;
	add.s64 	%rd2871, %rd2867, %rd2870;
	ld.global.f32 	%f69, [%rd2871];
	st.global.f32 	[%rd2869+8], %f69;
	add.s64 	%rd2872, %rd2871, %rd2870;
	ld.global.f32 	%f70, [%rd2872];
	st.global.f32 	[%rd2869+12], %f70;
	add.s64 	%rd2873, %rd2872, %rd2870;
	ld.global.f32 	%f71, [%rd2873];
	st.global.f32 	[%rd2869+16], %f71;
	add.s64 	%rd2874, %rd2873, %rd2870;
	ld.global.f32 	%f72, [%rd2874];
	st.global.f32 	[%rd2869+20], %f72;
	add.s64 	%rd2875, %rd2874, %rd2870;
	ld.global.f32 	%f73, [%rd2875];
	st.global.f32 	[%rd2869+24], %f73;
	add.s64 	%rd2876, %rd2875, %rd2870;
	ld.global.f32 	%f74, [%rd2876];
	st.global.f32 	[%rd2869+28], %f74;
	add.s64 	%rd2877, %rd2876, %rd2870;
	ld.global.f32 	%f75, [%rd2877];
	st.global.f32 	[%rd2869+32], %f75;
	shl.b64 	%rd2878, %rd2734, 3;
	add.s64 	%rd6585, %rd2878, %rd6585;
	add.s64 	%rd6584, %rd6584, 8;
	setp.ne.s64 	%p56, %rd6584, %rd29;
	@%p56 bra 	$L__BB20_1766;
$L__BB20_1767:
	shl.b64 	%rd2879, %rd6026, 2;
	add.s64 	%rd2880, %rd2358, %rd2879;
	add.s64 	%rd2381, %rd2880, 4;
	add.s64 	%rd2382, %rd2359, %rd27;
	mov.u64 	%rd6588, %rd2732;
	mov.u64 	%rd6589, %rd2382;
	@%p21 bra 	$L__BB20_1775;
	setp.eq.s64 	%p58, %rd732, 1;
	add.s64 	%rd2881, %rd741, %rd2382;
	shl.b64 	%rd2882, %rd2881, 2;
	add.s64 	%rd2383, %rd2, %rd2882;
	ld.global.f32 	%f76, [%rd2383];
	shl.b64 	%rd2883, %rd2732, 2;
	add.s64 	%rd2384, %rd2381, %rd2883;
	st.global.f32 	[%rd2384+4], %f76;
	add.s64 	%rd6589, %rd2382, %rd2734;
	mov.u64 	%rd6588, %rd733;
	@%p58 bra 	$L__BB20_1775;
	setp.eq.s64 	%p59, %rd732, 2;
	shl.b64 	%rd2386, %rd2734, 2;
	add.s64 	%rd2387, %rd2383, %rd2386;
	ld.global.f32 	%f77, [%rd2387];
	st.global.f32 	[%rd2384+8], %f77;
	add.s64 	%rd6589, %rd6589, %rd2734;
	mov.u64 	%rd6588, %rd734;
	@%p59 bra 	$L__BB20_1775;
	setp.eq.s64 	%p60, %rd732, 3;
	add.s64 	%rd2389, %rd2387, %rd2386;
	ld.global.f32 	%f78, [%rd2389];
	st.global.f32 	[%rd2384+12], %f78;
	add.s64 	%rd6589, %rd6589, %rd2734;
	mov.u64 	%rd6588, %rd735;
	@%p60 bra 	$L__BB20_1775;
	setp.eq.s64 	%p61, %rd732, 4;
	add.s64 	%rd2391, %rd2389, %rd2386;
	ld.global.f32 	%f79, [%rd2391];
	st.global.f32 	[%rd2384+16], %f79;
	add.s64 	%rd6589, %rd6589, %rd2734;
	mov.u64 	%rd6588, %rd736;
	@%p61 bra 	$L__BB20_1775;
	setp.eq.s64 	%p62, %rd732, 5;
	add.s64 	%rd2393, %rd2391, %rd2386;
	ld.global.f32 	%f80, [%rd2393];
	st.global.f32 	[%rd2384+20], %f80;
	add.s64 	%rd6589, %rd6589, %rd2734;
	mov.u64 	%rd6588, %rd737;
	@%p62 bra 	$L__BB20_1775;
	setp.eq.s64 	%p63, %rd732, 6;
	add.s64 	%rd2395, %rd2393, %rd2386;
	ld.global.f32 	%f81, [%rd2395];
	st.global.f32 	[%rd2384+24], %f81;
	add.s64 	%rd6589, %rd6589, %rd2734;
	mov.u64 	%rd6588, %rd738;
	@%p63 bra 	$L__BB20_1775;
	add.s64 	%rd2884, %rd2395, %rd2386;
	ld.global.f32 	%f82, [%rd2884];
	st.global.f32 	[%rd2384+28], %f82;
	add.s64 	%rd6589, %rd6589, %rd2734;
	mov.u64 	%rd6588, %rd739;
$L__BB20_1775:
	@%p28 bra 	$L__BB20_1777;
$L__BB20_1776:
	.pragma "nounroll";
	add.s64 	%rd2885, %rd741, %rd6589;
	shl.b64 	%rd2886, %rd2885, 2;
	add.s64 	%rd2887, %rd2, %rd2886;
	ld.global.f32 	%f83, [%rd2887];
	shl.b64 	%rd2888, %rd6588, 2;
	add.s64 	%rd2889, %rd2381, %rd2888;
	st.global.f32 	[%rd2889+4], %f83;
	shl.b64 	%rd2890, %rd2734, 2;
	add.s64 	%rd2891, %rd2887, %rd2890;
	ld.global.f32 	%f84, [%rd2891];
	st.global.f32 	[%rd2889+8], %f84;
	add.s64 	%rd2892, %rd2891, %rd2890;
	ld.global.f32 	%f85, [%rd2892];
	st.global.f32 	[%rd2889+12], %f85;
	add.s64 	%rd2893, %rd2892, %rd2890;
	ld.global.f32 	%f86, [%rd2893];
	st.global.f32 	[%rd2889+16], %f86;
	add.s64 	%rd2894, %rd2893, %rd2890;
	ld.global.f32 	%f87, [%rd2894];
	st.global.f32 	[%rd2889+20], %f87;
	add.s64 	%rd2895, %rd2894, %rd2890;
	ld.global.f32 	%f88, [%rd2895];
	st.global.f32 	[%rd2889+24], %f88;
	add.s64 	%rd2896, %rd2895, %rd2890;
	ld.global.f32 	%f89, [%rd2896];
	st.global.f32 	[%rd2889+28], %f89;
	add.s64 	%rd2897, %rd2896, %rd2890;
	ld.global.f32 	%f90, [%rd2897];
	st.global.f32 	[%rd2889+32], %f90;
	shl.b64 	%rd2898, %rd2734, 3;
	add.s64 	%rd6589, %rd2898, %rd6589;
	add.s64 	%rd6588, %rd6588, 8;
	setp.ne.s64 	%p65, %rd6588, %rd29;
	@%p65 bra 	$L__BB20_1776;
$L__BB20_1777:
	shl.b64 	%rd2899, %rd6026, 2;
	add.s64 	%rd2900, %rd2381, %rd2899;
	add.s64 	%rd2404, %rd2900, 4;
	add.s64 	%rd2405, %rd2382, %rd27;
	mov.u64 	%rd6592, %rd2732;
	mov.u64 	%rd6593, %rd2405;
	@%p21 bra 	$L__BB20_1785;
	setp.eq.s64 	%p67, %rd732, 1;
	add.s64 	%rd2901, %rd741, %rd2405;
	shl.b64 	%rd2902, %rd2901, 2;
	add.s64 	%rd2406, %rd2, %rd2902;
	ld.global.f32 	%f91, [%rd2406];
	shl.b64 	%rd2903, %rd2732, 2;
	add.s64 	%rd2407, %rd2404, %rd2903;
	st.global.f32 	[%rd2407+4], %f91;
	add.s64 	%rd6593, %rd2405, %rd2734;
	mov.u64 	%rd6592, %rd733;
	@%p67 bra 	$L__BB20_1785;
	setp.eq.s64 	%p68, %rd732, 2;
	shl.b64 	%rd2409, %rd2734, 2;
	add.s64 	%rd2410, %rd2406, %rd2409;
	ld.global.f32 	%f92, [%rd2410];
	st.global.f32 	[%rd2407+8], %f92;
	add.s64 	%rd6593, %rd6593, %rd2734;
	mov.u64 	%rd6592, %rd734;
	@%p68 bra 	$L__BB20_1785;
	setp.eq.s64 	%p69, %rd732, 3;
	add.s64 	%rd2412, %rd2410, %rd2409;
	ld.global.f32 	%f93, [%rd2412];
	st.global.f32 	[%rd2407+12], %f93;
	add.s64 	%rd6593, %rd6593, %rd2734;
	mov.u64 	%rd6592, %rd735;
	@%p69 bra 	$L__BB20_1785;
	setp.eq.s64 	%p70, %rd732, 4;
	add.s64 	%rd2414, %rd2412, %rd2409;
	ld.global.f32 	%f94, [%rd2414];
	st.global.f32 	[%rd2407+16], %f94;
	add.s64 	%rd6593, %rd6593, %rd2734;
	mov.u64 	%rd6592, %rd736;
	@%p70 bra 	$L__BB20_1785;
	setp.eq.s64 	%p71, %rd732, 5;
	add.s64 	%rd2416, %rd2414, %rd2409;
	ld.global.f32 	%f95, [%rd2416];
	st.global.f32 	[%rd2407+20], %f95;
	add.s64 	%rd6593, %rd6593, %rd2734;
	mov.u64 	%rd6592, %rd737;
	@%p71 bra 	$L__BB20_1785;
	setp.eq.s64 	%p72, %rd732, 6;
	add.s64 	%rd2418, %rd2416, %rd2409;
	ld.global.f32 	%f96, [%rd2418];
	st.global.f32 	[%rd2407+24], %f96;
	add.s64 	%rd6593, %rd6593, %rd2734;
	mov.u64 	%rd6592, %rd738;
	@%p72 bra 	$L__BB20_1785;
	add.s64 	%rd2904, %rd2418, %rd2409;
	ld.global.f32 	%f97, [%rd2904];
	st.global.f32 	[%rd2407+28], %f97;
	add.s64 	%rd6593, %rd6593, %rd2734;
	mov.u64 	%rd6592, %rd739;
$L__BB20_1785:
	@%p28 bra 	$L__BB20_1787;
$L__BB20_1786:
	.pragma "nounroll";
	add.s64 	%rd2905, %rd741, %rd6593;
	shl.b64 	%rd2906, %rd2905, 2;
	add.s64 	%rd2907, %rd2, %rd2906;
	ld.global.f32 	%f98, [%rd2907];
	shl.b64 	%rd2908, %rd6592, 2;
	add.s64 	%rd2909, %rd2404, %rd2908;
	st.global.f32 	[%rd2909+4], %f98;
	shl.b64 	%rd2910, %rd2734, 2;
	add.s64 	%rd2911, %rd2907, %rd2910;
	ld.global.f32 	%f99, [%rd2911];
	st.global.f32 	[%rd2909+8], %f99;
	add.s64 	%rd2912, %rd2911, %rd2910;
	ld.global.f32 	%f100, [%rd2912];
	st.global.f32 	[%rd2909+12], %f100;
	add.s64 	%rd2913, %rd2912, %rd2910;
	ld.global.f32 	%f101, [%rd2913];
	st.global.f32 	[%rd2909+16], %f101;
	add.s64 	%rd2914, %rd2913, %rd2910;
	ld.global.f32 	%f102, [%rd2914];
	st.global.f32 	[%rd2909+20], %f102;
	add.s64 	%rd2915, %rd2914, %rd2910;
	ld.global.f32 	%f103, [%rd2915];
	st.global.f32 	[%rd2909+24], %f103;
	add.s64 	%rd2916, %rd2915, %rd2910;
	ld.global.f32 	%f104, [%rd2916];
	st.global.f32 	[%rd2909+28], %f104;
	add.s64 	%rd2917, %rd2916, %rd2910;
	ld.global.f32 	%f105, [%rd2917];
	st.global.f32 	[%rd2909+32], %f105;
	shl.b64 	%rd2918, %rd2734, 3;
	add.s64 	%rd6593, %rd2918, %rd6593;
	add.s64 	%rd6592, %rd6592, 8;
	setp.ne.s64 	%p74, %rd6592, %rd29;
	@%p74 bra 	$L__BB20_1786;
$L__BB20_1787:
	shl.b64 	%rd2919, %rd6026, 2;
	add.s64 	%rd2920, %rd2404, %rd2919;
	add.s64 	%rd2427, %rd2920, 4;
	add.s64 	%rd2428, %rd2405, %rd27;
	mov.u64 	%rd6596, %rd2732;
	mov.u64 	%rd6597, %rd2428;
	@%p21 bra 	$L__BB20_1795;
	setp.eq.s64 	%p76, %rd732, 1;
	add.s64 	%rd2921, %rd741, %rd2428;
	shl.b64 	%rd2922, %rd2921, 2;
	add.s64 	%rd2429, %rd2, %rd2922;
	ld.global.f32 	%f106, [%rd2429];
	shl.b64 	%rd2923, %rd2732, 2;
	add.s64 	%rd2430, %rd2427, %rd2923;
	st.global.f32 	[%rd2430+4], %f106;
	add.s64 	%rd6597, %rd2428, %rd2734;
	mov.u64 	%rd6596, %rd733;
	@%p76 bra 	$L__BB20_1795;
	setp.eq.s64 	%p77, %rd732, 2;
	shl.b64 	%rd2432, %rd2734, 2;
	add.s64 	%rd2433, %rd2429, %rd2432;
	ld.global.f32 	%f107, [%rd2433];
	st.global.f32 	[%rd2430+8], %f107;
	add.s64 	%rd6597, %rd6597, %rd2734;
	mov.u64 	%rd6596, %rd734;
	@%p77 bra 	$L__BB20_1795;
	setp.eq.s64 	%p78, %rd732, 3;
	add.s64 	%rd2435, %rd2433, %rd2432;
	ld.global.f32 	%f108, [%rd2435];
	st.global.f32 	[%rd2430+12], %f108;
	add.s64 	%rd6597, %rd6597, %rd2734;
	mov.u64 	%rd6596, %rd735;
	@%p78 bra 	$L__BB20_1795;
	setp.eq.s64 	%p79, %rd732, 4;
	add.s64 	%rd2437, %rd2435, %rd2432;
	ld.global.f32 	%f109, [%rd2437];
	st.global.f32 	[%rd2430+16], %f109;
	add.s64 	%rd6597, %rd6597, %rd2734;
	mov.u64 	%rd6596, %rd736;
	@%p79 bra 	$L__BB20_1795;
	setp.eq.s64 	%p80, %rd732, 5;
	add.s64 	%rd2439, %rd2437, %rd2432;
	ld.global.f32 	%f110, [%rd2439];
	st.global.f32 	[%rd2430+20], %f110;
	add.s64 	%rd6597, %rd6597, %rd2734;
	mov.u64 	%rd6596, %rd737;
	@%p80 bra 	$L__BB20_1795;
	setp.eq.s64 	%p81, %rd732, 6;
	add.s64 	%rd2441, %rd2439, %rd2432;
	ld.global.f32 	%f111, [%rd2441];
	st.global.f32 	[%rd2430+24], %f111;
	add.s64 	%rd6597, %rd6597, %rd2734;
	mov.u64 	%rd6596, %rd738;
	@%p81 bra 	$L__BB20_1795;
	add.s64 	%rd2924, %rd2441, %rd2432;
	ld.global.f32 	%f112, [%rd2924];
	st.global.f32 	[%rd2430+28], %f112;
	add.s64 	%rd6597, %rd6597, %rd2734;
	mov.u64 	%rd6596, %rd739;
$L__BB20_1795:
	@%p28 bra 	$L__BB20_1797;
$L__BB20_1796:
	.pragma "nounroll";
	add.s64 	%rd2925, %rd741, %rd6597;
	shl.b64 	%rd2926, %rd2925, 2;
	add.s64 	%rd2927, %rd2, %rd2926;
	ld.global.f32 	%f113, [%rd2927];
	shl.b64 	%rd2928, %rd6596, 2;
	add.s64 	%rd2929, %rd2427, %rd2928;
	st.global.f32 	[%rd2929+4], %f113;
	shl.b64 	%rd2930, %rd2734, 2;
	add.s64 	%rd2931, %rd2927, %rd2930;
	ld.global.f32 	%f114, [%rd2931];
	st.global.f32 	[%rd2929+8], %f114;
	add.s64 	%rd2932, %rd2931, %rd2930;
	ld.global.f32 	%f115, [%rd2932];
	st.global.f32 	[%rd2929+12], %f115;
	add.s64 	%rd2933, %rd2932, %rd2930;
	ld.global.f32 	%f116, [%rd2933];
	st.global.f32 	[%rd2929+16], %f116;
	add.s64 	%rd2934, %rd2933, %rd2930;
	ld.global.f32 	%f117, [%rd2934];
	st.global.f32 	[%rd2929+20], %f117;
	add.s64 	%rd2935, %rd2934, %rd2930;
	ld.global.f32 	%f118, [%rd2935];
	st.global.f32 	[%rd2929+24], %f118;
	add.s64 	%rd2936, %rd2935, %rd2930;
	ld.global.f32 	%f119, [%rd2936];
	st.global.f32 	[%rd2929+28], %f119;
	add.s64 	%rd2937, %rd2936, %rd2930;
	ld.global.f32 	%f120, [%rd2937];
	st.global.f32 	[%rd2929+32], %f120;
	shl.b64 	%rd2938, %rd2734, 3;
	add.s64 	%rd6597, %rd2938, %rd6597;
	add.s64 	%rd6596, %rd6596, 8;
	setp.ne.s64 	%p83, %rd6596, %rd29;
	@%p83 bra 	$L__BB20_1796;
$L__BB20_1797:
	shl.b64 	%rd2939, %rd6026, 2;
	add.s64 	%rd2940, %rd2427, %rd2939;
	add.s64 	%rd2450, %rd2940, 4;
	add.s64 	%rd6601, %rd2428, %rd27;
	mov.u64 	%rd6600, %rd2732;
	@%p21 bra 	$L__BB20_1805;
	setp.eq.s64 	%p85, %rd732, 1;
	add.s64 	%rd2941, %rd741, %rd6601;
	shl.b64 	%rd2942, %rd2941, 2;
	add.s64 	%rd2452, %rd2, %rd2942;
	ld.global.f32 	%f121, [%rd2452];
	shl.b64 	%rd2943, %rd2732, 2;
	add.s64 	%rd2453, %rd2450, %rd2943;
	st.global.f32 	[%rd2453+4], %f121;
	add.s64 	%rd6601, %rd6601, %rd2734;
	mov.u64 	%rd6600, %rd733;
	@%p85 bra 	$L__BB20_1805;
	setp.eq.s64 	%p86, %rd732, 2;
	shl.b64 	%rd2455, %rd2734, 2;
	add.s64 	%rd2456, %rd2452, %rd2455;
	ld.global.f32 	%f122, [%rd2456];
	st.global.f32 	[%rd2453+8], %f122;
	add.s64 	%rd6601, %rd6601, %rd2734;
	mov.u64 	%rd6600, %rd734;
	@%p86 bra 	$L__BB20_1805;
	setp.eq.s64 	%p87, %rd732, 3;
	add.s64 	%rd2458, %rd2456, %rd2455;
	ld.global.f32 	%f123, [%rd2458];
	st.global.f32 	[%rd2453+12], %f123;
	add.s64 	%rd6601, %rd6601, %rd2734;
	mov.u64 	%rd6600, %rd735;
	@%p87 bra 	$L__BB20_1805;
	setp.eq.s64 	%p88, %rd732, 4;
	add.s64 	%rd2460, %rd2458, %rd2455;
	ld.global.f32 	%f124, [%rd2460];
	st.global.f32 	[%rd2453+16], %f124;
	add.s64 	%rd6601, %rd6601, %rd2734;
	mov.u64 	%rd6600, %rd736;
	@%p88 bra 	$L__BB20_1805;
	setp.eq.s64 	%p89, %rd732, 5;
	add.s64 	%rd2462, %rd2460, %rd2455;
	ld.global.f32 	%f125, [%rd2462];
	st.global.f32 	[%rd2453+20], %f125;
	add.s64 	%rd6601, %rd6601, %rd2734;
	mov.u64 	%rd6600, %rd737;
	@%p89 bra 	$L__BB20_1805;
	setp.eq.s64 	%p90, %rd732, 6;
	add.s64 	%rd2464, %rd2462, %rd2455;
	ld.global.f32 	%f126, [%rd2464];
	st.global.f32 	[%rd2453+24], %f126;
	add.s64 	%rd6601, %rd6601, %rd2734;
	mov.u64 	%rd6600, %rd738;
	@%p90 bra 	$L__BB20_1805;
	add.s64 	%rd2944, %rd2464, %rd2455;
	ld.global.f32 	%f127, [%rd2944];
	st.global.f32 	[%rd2453+28], %f127;
	add.s64 	%rd6601, %rd6601, %rd2734;
	mov.u64 	%rd6600, %rd739;
$L__BB20_1805:
	@%p28 bra 	$L__BB20_1807;
$L__BB20_1806:
	.pragma "nounroll";
	add.s64 	%rd2945, %rd741, %rd6601;
	shl.b64 	%rd2946, %rd2945, 2;
	add.s64 	%rd2947, %rd2, %rd2946;
	ld.global.f32 	%f128, [%rd2947];
	shl.b64 	%rd2948, %rd6600, 2;
	add.s64 	%rd2949, %rd2450, %rd2948;
	st.global.f32 	[%rd2949+4], %f128;
	shl.b64 	%rd2950, %rd2734, 2;
	add.s64 	%rd2951, %rd2947, %rd2950;
	ld.global.f32 	%f129, [%rd2951];
	st.global.f32 	[%rd2949+8], %f129;
	add.s64 	%rd2952, %rd2951, %rd2950;
	ld.global.f32 	%f130, [%rd2952];
	st.global.f32 	[%rd2949+12], %f130;
	add.s64 	%rd2953, %rd2952, %rd2950;
	ld.global.f32 	%f131, [%rd2953];
	st.global.f32 	[%rd2949+16], %f131;
	add.s64 	%rd2954, %rd2953, %rd2950;
	ld.global.f32 	%f132, [%rd2954];
	st.global.f32 	[%rd2949+20], %f132;
	add.s64 	%rd2955, %rd2954, %rd2950;
	ld.global.f32 	%f133, [%rd2955];
	st.global.f32 	[%rd2949+24], %f133;
	add.s64 	%rd2956, %rd2955, %rd2950;
	ld.global.f32 	%f134, [%rd2956];
	st.global.f32 	[%rd2949+28], %f134;
	add.s64 	%rd2957, %rd2956, %rd2950;
	ld.global.f32 	%f135, [%rd2957];
	st.global.f32 	[%rd2949+32], %f135;
	shl.b64 	%rd2958, %rd2734, 3;
	add.s64 	%rd6601, %rd2958, %rd6601;
	add.s64 	%rd6600, %rd6600, 8;
	setp.ne.s64 	%p92, %rd6600, %rd29;
	@%p92 bra 	$L__BB20_1806;
$L__BB20_1807:
	shl.b64 	%rd2959, %rd6026, 2;
	add.s64 	%rd2960, %rd2450, %rd2959;
	add.s64 	%rd6573, %rd2960, 8;
	add.s64 	%rd6570, %rd6570, 8;
	setp.eq.s64 	%p93, %rd6570, %rd26;
	@%p93 bra 	$L__BB20_972;
$L__BB20_1808:
	.pragma "nounroll";
	setp.eq.s64 	%p21, %rd732, 0;
	mad.lo.s64 	%rd2308, %rd27, %rd6570, %rd28;
	shl.b64 	%rd2797, %rd2732, 2;
	add.s64 	%rd2309, %rd6573, %rd2797;
	mov.u64 	%rd6604, %rd2732;
	mov.u64 	%rd6605, %rd2308;
	@%p21 bra 	$L__BB20_1816;
	setp.eq.s64 	%p22, %rd732, 1;
	add.s64 	%rd2798, %rd741, %rd2308;
	shl.b64 	%rd2799, %rd2798, 2;
	add.s64 	%rd2475, %rd2, %rd2799;
	ld.global.f32 	%f16, [%rd2475];
	st.global.f32 	[%rd2309], %f16;
	add.s64 	%rd6605, %rd2308, %rd2734;
	mov.u64 	%rd6604, %rd733;
	@%p22 bra 	$L__BB20_1816;
	setp.eq.s64 	%p23, %rd732, 2;
	shl.b64 	%rd2477, %rd2734, 2;
	add.s64 	%rd2478, %rd2475, %rd2477;
	ld.global.f32 	%f17, [%rd2478];
	st.global.f32 	[%rd2309+4], %f17;
	add.s64 	%rd6605, %rd6605, %rd2734;
	mov.u64 	%rd6604, %rd734;
	@%p23 bra 	$L__BB20_1816;
	setp.eq.s64 	%p24, %rd732, 3;
	add.s64 	%rd2480, %rd2478, %rd2477;
	ld.global.f32 	%f18, [%rd2480];
	st.global.f32 	[%rd2309+8], %f18;
	add.s64 	%rd6605, %rd6605, %rd2734;
	mov.u64 	%rd6604, %rd735;
	@%p24 bra 	$L__BB20_1816;
	setp.eq.s64 	%p25, %rd732, 4;
	add.s64 	%rd2482, %rd2480, %rd2477;
	ld.global.f32 	%f19, [%rd2482];
	st.global.f32 	[%rd2309+12], %f19;
	add.s64 	%rd6605, %rd6605, %rd2734;
	mov.u64 	%rd6604, %rd736;
	@%p25 bra 	$L__BB20_1816;
	setp.eq.s64 	%p26, %rd732, 5;
	add.s64 	%rd2484, %rd2482, %rd2477;
	ld.global.f32 	%f20, [%rd2484];
	st.global.f32 	[%rd2309+16], %f20;
	add.s64 	%rd6605, %rd6605, %rd2734;
	mov.u64 	%rd6604, %rd737;
	@%p26 bra 	$L__BB20_1816;
	setp.eq.s64 	%p27, %rd732, 6;
	add.s64 	%rd2486, %rd2484, %rd2477;
	ld.global.f32 	%f21, [%rd2486];
	st.global.f32 	[%rd2309+20], %f21;
	add.s64 	%rd6605, %rd6605, %rd2734;
	mov.u64 	%rd6604, %rd738;
	@%p27 bra 	$L__BB20_1816;
	add.s64 	%rd2800, %rd2486, %rd2477;
	ld.global.f32 	%f22, [%rd2800];
	st.global.f32 	[%rd2309+24], %f22;
	add.s64 	%rd6605, %rd6605, %rd2734;
	mov.u64 	%rd6604, %rd739;
$L__BB20_1816:
	setp.lt.u64 	%p28, %rd730, 7;
	@%p28 bra 	$L__BB20_1817;
	bra.uni 	$L__BB20_1737;
$L__BB20_1817:
	shl.b64 	%rd2815, %rd6026, 2;
	add.s64 	%rd2816, %rd6573, %rd2815;
	add.s64 	%rd2491, %rd2816, 4;
	add.s64 	%rd2492, %rd2308, %rd27;
	mov.u64 	%rd6576, %rd2732;
	mov.u64 	%rd6577, %rd2492;
	@%p21 bra 	$L__BB20_1745;
	bra.uni 	$L__BB20_1738;

}
	// .globl	Xim2colKernelFlip
.visible .entry Xim2colKernelFlip(
	.param .u64 Xim2colKernelFlip_param_0,
	.param .u64 Xim2colKernelFlip_param_1,
	.param .u64 Xim2colKernelFlip_param_2,
	.param .u64 Xim2colKernelFlip_param_3,
	.param .u64 Xim2colKernelFlip_param_4,
	.param .u64 Xim2colKernelFlip_param_5,
	.param .u64 Xim2colKernelFlip_param_6,
	.param .u64 Xim2colKernelFlip_param_7,
	.param .u64 Xim2colKernelFlip_param_8,
	.param .u64 Xim2colKernelFlip_param_9,
	.param .u64 Xim2colKernelFlip_param_10,
	.param .u64 Xim2colKernelFlip_param_11,
	.param .u64 Xim2colKernelFlip_param_12,
	.param .u64 Xim2colKernelFlip_param_13,
	.param .u64 Xim2colKernelFlip_param_14,
	.param .u64 .ptr .align 1 Xim2colKernelFlip_param_15,
	.param .u64 Xim2colKernelFlip_param_16,
	.param .u64 .ptr .align 1 Xim2colKernelFlip_param_17,
	.param .u64 Xim2colKernelFlip_param_18
)
{
	.reg .pred 	%p<817>;
	.reg .b32 	%r<15>;
	.reg .b32 	%f<541>;
	.reg .b64 	%rd<1486>;

	ld.param.u64 	%rd288, [Xim2colKernelFlip_param_0];
	ld.param.u64 	%rd289, [Xim2colKernelFlip_param_1];
	ld.param.u64 	%rd273, [Xim2colKernelFlip_param_2];
	ld.param.u64 	%rd274, [Xim2colKernelFlip_param_3];
	ld.param.u64 	%rd275, [Xim2colKernelFlip_param_4];
	ld.param.u64 	%rd276, [Xim2colKernelFlip_param_5];
	ld.param.u64 	%rd277, [Xim2colKernelFlip_param_6];
	ld.param.u64 	%rd278, [Xim2colKernelFlip_param_7];
	ld.param.u64 	%rd279, [Xim2colKernelFlip_param_8];
	ld.param.u64 	%rd280, [Xim2colKernelFlip_param_9];
	ld.param.u64 	%rd281, [Xim2colKernelFlip_param_10];
	ld.param.u64 	%rd282, [Xim2colKernelFlip_param_11];
	ld.param.u64 	%rd283, [Xim2colKernelFlip_param_12];
	ld.param.u64 	%rd284, [Xim2colKernelFlip_param_13];
	ld.param.u64 	%rd285, [Xim2colKernelFlip_param_14];
	ld.param.u64 	%rd291, [Xim2colKernelFlip_param_15];
	ld.param.u64 	%rd286, [Xim2colKernelFlip_param_16];
	ld.param.u64 	%rd292, [Xim2colKernelFlip_param_17];
	ld.param.u64 	%rd287, [Xim2colKernelFlip_param_18];
	cvta.to.global.u64 	%rd1, %rd292;
	cvta.to.global.u64 	%rd2, %rd291;
	mov.u32 	%r1, %ntid.x;
	mov.u32 	%r2, %ctaid.x;
	mov.u32 	%r3, %tid.x;
	mad.lo.s32 	%r4, %r1, %r2, %r3;
	cvt.u64.u32 	%rd3, %r4;
	mov.u32 	%r5, %ntid.y;
	mov.u32 	%r6, %ctaid.y;
	mov.u32 	%r7, %tid.y;
	mad.lo.s32 	%r8, %r5, %r6, %r7;
	cvt.u64.u32 	%rd4, %r8;
	setp.le.s64 	%p10, %rd288, %rd3;
	setp.le.s64 	%p11, %rd289, %rd4;
	or.pred  	%p12, %p10, %p11;
	@%p12 bra 	$L__BB21_381;
	and.b64  	%rd293, %rd276, -4294967296;
	setp.ne.s64 	%p13, %rd293, 0;
	@%p13 bra 	$L__BB21_3;
	cvt.u32.u64 	%r10, %rd276;
	cvt.u32.u64 	%r11, %rd4;
	div.u32 	%r12, %r11, %r10;
	mul.lo.s32 	%r13, %r12, %r10;
	sub.s32 	%r14, %r11, %r13;
	cvt.u64.u32 	%rd1459, %r12;
	cvt.u64.u32 	%rd1460, %r14;
	bra.uni 	$L__BB21_4;
$L__BB21_3:
	div.s64 	%rd1459, %rd4, %rd276;
	mul.lo.s64 	%rd294, %rd1459, %rd276;
	sub.s64 	%rd1460, %rd4, %rd294;
$L__BB21_4:
	setp.lt.s64 	%p14, %rd276, 0;
	setp.le.s64 	%p15, %rd277, %rd3;
	or.pred  	%p16, %p14, %p15;
	setp.ge.s64 	%p17, %rd1459, %rd275;
	or.pred  	%p18, %p16, %p17;
	setp.lt.s64 	%p19, %rd278, 1;
	or.pred  	%p20, %p18, %p19;
	@%p20 bra 	$L__BB21_381;
	setp.lt.s64 	%p21, %rd279, 1;
	mul.lo.s64 	%rd11, %rd1460, %rd282;
	mul.lo.s64 	%rd12, %rd283, %rd3;
	mul.lo.s64 	%rd13, %rd1459, %rd273;
	mad.lo.s64 	%rd295, %rd1459, %rd279, %rd279;
	mul.lo.s64 	%rd14, %rd295, %rd278;
	add.s64 	%rd15, %rd287, %rd3;
	@%p21 bra 	$L__BB21_381;
	add.s64 	%rd16, %rd279, -1;
	and.b64  	%rd17, %rd278, 7;
	setp.lt.u64 	%p22, %rd278, 8;
	mov.b64 	%rd1479, 0;
	@%p22 bra 	$L__BB21_337;
	and.b64  	%rd1479, %rd278, 9223372036854775800;
	and.b64  	%rd19, %rd279, 7;
	and.b64  	%rd20, %rd279, 9223372036854775800;
	mov.b64 	%rd1461, 0;
$L__BB21_8:
	.pragma "nounroll";
	setp.lt.u64 	%p23, %rd16, 7;
	mul.lo.s64 	%rd299, %rd1461, %rd284;
	sub.s64 	%rd300, %rd299, %rd280;
	add.s64 	%rd22, %rd300, %rd11;
	setp.gt.s64 	%p24, %rd22, -1;
	setp.lt.s64 	%p25, %rd22, %rd273;
	and.pred  	%p1, %p24, %p25;
	add.s64 	%rd23, %rd22, %rd13;
	mad.lo.s64 	%rd24, %rd23, %rd274, %rd286;
	mul.lo.s64 	%rd25, %rd1461, %rd279;
	mov.b64 	%rd1477, 0;
	@%p23 bra 	$L__BB21_27;
	mov.b64 	%rd1462, 0;
$L__BB21_10:
	.pragma "nounroll";
	mul.lo.s64 	%rd302, %rd1462, %rd285;
	sub.s64 	%rd303, %rd302, %rd281;
	add.s64 	%rd27, %rd303, %rd12;
	setp.gt.s64 	%p26, %rd27, -1;
	setp.lt.s64 	%p27, %rd27, %rd274;
	and.pred  	%p28, %p26, %p27;
	and.pred  	%p30, %p1, %p28;
	mov.f32 	%f406, 0f00000000;
	not.pred 	%p31, %p30;
	@%p31 bra 	$L__BB21_12;
	add.s64 	%rd304, %rd24, %rd27;
	shl.b64 	%rd305, %rd304, 2;
	add.s64 	%rd306, %rd2, %rd305;
	ld.global.nc.f32 	%f406, [%rd306];
$L__BB21_12:
	add.s64 	%rd307, %rd1462, %rd25;
	not.b64 	%rd308, %rd307;
	add.s64 	%rd28, %rd14, %rd308;
	mad.lo.s64 	%rd309, %rd28, %rd276, %rd1460;
	mad.lo.s64 	%rd310, %rd309, %rd277, %rd15;
	shl.b64 	%rd311, %rd310, 2;
	add.s64 	%rd312, %rd1, %rd311;
	st.global.f32 	[%rd312], %f406;
	add.s64 	%rd29, %rd27, %rd285;
	setp.gt.s64 	%p32, %rd29, -1;
	setp.lt.s64 	%p33, %rd29, %rd274;
	and.pred  	%p34, %p32, %p33;
	and.pred  	%p35, %p1, %p34;
	mov.f32 	%f407, 0f00000000;
	not.pred 	%p36, %p35;
	@%p36 bra 	$L__BB21_14;
	add.s64 	%rd313, %rd24, %rd29;
	shl.b64 	%rd314, %rd313, 2;
	add.s64 	%rd315, %rd2, %rd314;
	ld.global.nc.f32 	%f407, [%rd315];
$L__BB21_14:
	add.s64 	%rd316, %rd28, -1;
	mad.lo.s64 	%rd317, %rd316, %rd276, %rd1460;
	mad.lo.s64 	%rd318, %rd317, %rd277, %rd15;
	shl.b64 	%rd319, %rd318, 2;
	add.s64 	%rd320, %rd1, %rd319;
	st.global.f32 	[%rd320], %f407;
	add.s64 	%rd30, %rd29, %rd285;
	setp.gt.s64 	%p37, %rd30, -1;
	setp.lt.s64 	%p38, %rd30, %rd274;
	and.pred  	%p39, %p37, %p38;
	and.pred  	%p40, %p1, %p39;
	mov.f32 	%f408, 0f00000000;
	not.pred 	%p41, %p40;
	@%p41 bra 	$L__BB21_16;
	add.s64 	%rd321, %rd24, %rd30;
	shl.b64 	%rd322, %rd321, 2;
	add.s64 	%rd323, %rd2, %rd322;
	ld.global.nc.f32 	%f408, [%rd323];
$L__BB21_16:
	add.s64 	%rd324, %rd28, -2;
	mad.lo.s64 	%rd325, %rd324, %rd276, %rd1460;
	mad.lo.s64 	%rd326, %rd325, %rd277, %rd15;
	shl.b64 	%rd327, %rd326, 2;
	add.s64 	%rd328, %rd1, %rd327;
	st.global.f32 	[%rd328], %f408;
	add.s64 	%rd31, %rd30, %rd285;
	setp.gt.s64 	%p42, %rd31, -1;
	setp.lt.s64 	%p43, %rd31, %rd274;
	and.pred  	%p44, %p42, %p43;
	and.pred  	%p45, %p1, %p44;
	mov.f32 	%f409, 0f00000000;
	not.pred 	%p46, %p45;
	@%p46 bra 	$L__BB21_18;
	add.s64 	%rd329, %rd24, %rd31;
	shl.b64 	%rd330, %rd329, 2;
	add.s64 	%rd331, %rd2, %rd330;
	ld.global.nc.f32 	%f409, [%rd331];
$L__BB21_18:
	add.s64 	%rd332, %rd28, -3;
	mad.lo.s64 	%rd333, %rd332, %rd276, %rd1460;
	mad.lo.s64 	%rd334, %rd333, %rd277, %rd15;
	shl.b64 	%rd335, %rd334, 2;
	add.s64 	%rd336, %rd1, %rd335;
	st.global.f32 	[%rd336], %f409;
	add.s64 	%rd32, %rd31, %rd285;
	setp.gt.s64 	%p47, %rd32, -1;
	setp.lt.s64 	%p48, %rd32, %rd274;
	and.pred  	%p49, %p47, %p48;
	and.pred  	%p50, %p1, %p49;
	mov.f32 	%f410, 0f00000000;
	not.pred 	%p51, %p50;
	@%p51 bra 	$L__BB21_20;
	add.s64 	%rd337, %rd24, %rd32;
	shl.b64 	%rd338, %rd337, 2;
	add.s64 	%rd339, %rd2, %rd338;
	ld.global.nc.f32 	%f410, [%rd339];
$L__BB21_20:
	add.s64 	%rd340, %rd28, -4;
	mad.lo.s64 	%rd341, %rd340, %rd276, %rd1460;
	mad.lo.s64 	%rd342, %rd341, %rd277, %rd15;
	shl.b64 	%rd343, %rd342, 2;
	add.s64 	%rd344, %rd1, %rd343;
	st.global.f32 	[%rd344], %f410;
	add.s64 	%rd33, %rd32, %rd285;
	setp.gt.s64 	%p52, %rd33, -1;
	setp.lt.s64 	%p53, %rd33, %rd274;
	and.pred  	%p54, %p52, %p53;
	and.pred  	%p55, %p1, %p54;
	mov.f32 	%f411, 0f00000000;
	not.pred 	%p56, %p55;
	@%p56 bra 	$L__BB21_22;
	add.s64 	%rd345, %rd24, %rd33;
	shl.b64 	%rd346, %rd345, 2;
	add.s64 	%rd347, %rd2, %rd346;
	ld.global.nc.f32 	%f411, [%rd347];
$L__BB21_22:
	add.s64 	%rd348, %rd28, -5;
	mad.lo.s64 	%rd349, %rd348, %rd276, %rd1460;
	mad.lo.s64 	%rd350, %rd349, %rd277, %rd15;
	shl.b64 	%rd351, %rd350, 2;
	add.s64 	%rd352, %rd1, %rd351;
	st.global.f32 	[%rd352], %f411;
	add.s64 	%rd34, %rd33, %rd285;
	setp.gt.s64 	%p57, %rd34, -1;
	setp.lt.s64 	%p58, %rd34, %rd274;
	and.pred  	%p59, %p57, %p58;
	and.pred  	%p60, %p1, %p59;
	mov.f32 	%f412, 0f00000000;
	not.pred 	%p61, %p60;
	@%p61 bra 	$L__BB21_24;
	add.s64 	%rd353, %rd24, %rd34;
	shl.b64 	%rd354, %rd353, 2;
	add.s64 	%rd355, %rd2, %rd354;
	ld.global.nc.f32 	%f412, [%rd355];
$L__BB21_24:
	add.s64 	%rd356, %rd28, -6;
	mad.lo.s64 	%rd357, %rd356, %rd276, %rd1460;
	mad.lo.s64 	%rd358, %rd357, %rd277, %rd15;
	shl.b64 	%rd359, %rd358, 2;
	add.s64 	%rd360, %rd1, %rd359;
	st.global.f32 	[%rd360], %f412;
	add.s64 	%rd35, %rd34, %rd285;
	setp.gt.s64 	%p62, %rd35, -1;
	setp.lt.s64 	%p63, %rd35, %rd274;
	and.pred  	%p64, %p62, %p63;
	and.pred  	%p65, %p1, %p64;
	mov.f32 	%f413, 0f00000000;
	not.pred 	%p66, %p65;
	@%p66 bra 	$L__BB21_26;
	add.s64 	%rd361, %rd24, %rd35;
	shl.b64 	%rd362, %rd361, 2;
	add.s64 	%rd363, %rd2, %rd362;
	ld.global.nc.f32 	%f413, [%rd363];
$L__BB21_26:
	add.s64 	%rd364, %rd28, -7;
	mad.lo.s64 	%rd365, %rd364, %rd276, %rd1460;
	mad.lo.s64 	%rd366, %rd365, %rd277, %rd15;
	shl.b64 	%rd367, %rd366, 2;
	add.s64 	%rd368, %rd1, %rd367;
	st.global.f32 	[%rd368], %f413;
	add.s64 	%rd1462, %rd1462, 8;
	setp.eq.s64 	%p67, %rd1462, %rd20;
	mov.u64 	%rd1477, %rd20;
	@%p67 bra 	$L__BB21_27;
	bra.uni 	$L__BB21_10;
$L__BB21_27:
	setp.eq.s64 	%p68, %rd19, 0;
	@%p68 bra 	$L__BB21_49;
	mul.lo.s64 	%rd369, %rd1477, %rd285;
	sub.s64 	%rd370, %rd369, %rd281;
	add.s64 	%rd201, %rd370, %rd12;
	setp.gt.s64 	%p69, %rd201, -1;
	setp.lt.s64 	%p70, %rd201, %rd274;
	and.pred  	%p71, %p69, %p70;
	and.pred  	%p73, %p1, %p71;
	mov.f32 	%f519, 0f00000000;
	not.pred 	%p74, %p73;
	@%p74 bra 	$L__BB21_30;
	add.s64 	%rd371, %rd24, %rd201;
	shl.b64 	%rd372, %rd371, 2;
	add.s64 	%rd373, %rd2, %rd372;
	ld.global.nc.f32 	%f519, [%rd373];
$L__BB21_30:
	setp.eq.s64 	%p75, %rd19, 1;
	add.s64 	%rd374, %rd1477, %rd25;
	not.b64 	%rd375, %rd374;
	add.s64 	%rd202, %rd14, %rd375;
	mad.lo.s64 	%rd376, %rd202, %rd276, %rd1460;
	mad.lo.s64 	%rd377, %rd376, %rd277, %rd15;
	shl.b64 	%rd378, %rd377, 2;
	add.s64 	%rd379, %rd1, %rd378;
	st.global.f32 	[%rd379], %f519;
	@%p75 bra 	$L__BB21_49;
	add.s64 	%rd203, %rd201, %rd285;
	setp.gt.s64 	%p76, %rd203, -1;
	setp.lt.s64 	%p77, %rd203, %rd274;
	and.pred  	%p78, %p76, %p77;
	and.pred  	%p79, %p1, %p78;
	mov.f32 	%f520, 0f00000000;
	not.pred 	%p80, %p79;
	@%p80 bra 	$L__BB21_33;
	add.s64 	%rd380, %rd24, %rd203;
	shl.b64 	%rd381, %rd380, 2;
	add.s64 	%rd382, %rd2, %rd381;
	ld.global.nc.f32 	%f520, [%rd382];
$L__BB21_33:
	setp.eq.s64 	%p81, %rd19, 2;
	add.s64 	%rd383, %rd202, -1;
	mad.lo.s64 	%rd384, %rd383, %rd276, %rd1460;
	mad.lo.s64 	%rd385, %rd384, %rd277, %rd15;
	shl.b64 	%rd386, %rd385, 2;
	add.s64 	%rd387, %rd1, %rd386;
	st.global.f32 	[%rd387], %f520;
	@%p81 bra 	$L__BB21_49;
	add.s64 	%rd204, %rd203, %rd285;
	setp.gt.s64 	%p82, %rd204, -1;
	setp.lt.s64 	%p83, %rd204, %rd274;
	and.pred  	%p84, %p82, %p83;
	and.pred  	%p85, %p1, %p84;
	mov.f32 	%f521, 0f00000000;
	not.pred 	%p86, %p85;
	@%p86 bra 	$L__BB21_36;
	add.s64 	%rd388, %rd24, %rd204;
	shl.b64 	%rd389, %rd388, 2;
	add.s64 	%rd390, %rd2, %rd389;
	ld.global.nc.f32 	%f521, [%rd390];
$L__BB21_36:
	setp.eq.s64 	%p87, %rd19, 3;
	add.s64 	%rd391, %rd202, -2;
	mad.lo.s64 	%rd392, %rd391, %rd276, %rd1460;
	mad.lo.s64 	%rd393, %rd392, %rd277, %rd15;
	shl.b64 	%rd394, %rd393, 2;
	add.s64 	%rd395, %rd1, %rd394;
	st.global.f32 	[%rd395], %f521;
	@%p87 bra 	$L__BB21_49;
	add.s64 	%rd205, %rd204, %rd285;
	setp.gt.s64 	%p88, %rd205, -1;
	setp.lt.s64 	%p89, %rd205, %rd274;
	and.pred  	%p90, %p88, %p89;
	and.pred  	%p91, %p1, %p90;
	mov.f32 	%f522, 0f00000000;
	not.pred 	%p92, %p91;
	@%p92 bra 	$L__BB21_39;
	add.s64 	%rd396, %rd24, %rd205;
	shl.b64 	%rd397, %rd396, 2;
	add.s64 	%rd398, %rd2, %rd397;
	ld.global.nc.f32 	%f522, [%rd398];
$L__BB21_39:
	setp.eq.s64 	%p93, %rd19, 4;
	add.s64 	%rd399, %rd202, -3;
	mad.lo.s64 	%rd400, %rd399, %rd276, %rd1460;
	mad.lo.s64 	%rd401, %rd400, %rd277, %rd15;
	shl.b64 	%rd402, %rd401, 2;
	add.s64 	%rd403, %rd1, %rd402;
	st.global.f32 	[%rd403], %f522;
	@%p93 bra 	$L__BB21_49;
	add.s64 	%rd206, %rd205, %rd285;
	setp.gt.s64 	%p94, %rd206, -1;
	setp.lt.s64 	%p95, %rd206, %rd274;
	and.pred  	%p96, %p94, %p95;
	and.pred  	%p97, %p1, %p96;
	mov.f32 	%f523, 0f00000000;
	not.pred 	%p98, %p97;
	@%p98 bra 	$L__BB21_42;
	add.s64 	%rd404, %rd24, %rd206;
	shl.b64 	%rd405, %rd404, 2;
	add.s64 	%rd406, %rd2, %rd405;
	ld.global.nc.f32 	%f523, [%rd406];
$L__BB21_42:
	setp.eq.s64 	%p99, %rd19, 5;
	add.s64 	%rd407, %rd202, -4;
	mad.lo.s64 	%rd408, %rd407, %rd276, %rd1460;
	mad.lo.s64 	%rd409, %rd408, %rd277, %rd15;
	shl.b64 	%rd410, %rd409, 2;
	add.s64 	%rd411, %rd1, %rd410;
	st.global.f32 	[%rd411], %f523;
	@%p99 bra 	$L__BB21_49;
	add.s64 	%rd207, %rd206, %rd285;
	setp.gt.s64 	%p100, %rd207, -1;
	setp.lt.s64 	%p101, %rd207, %rd274;
	and.pred  	%p102, %p100, %p101;
	and.pred  	%p103, %p1, %p102;
	mov.f32 	%f524, 0f00000000;
	not.pred 	%p104, %p103;
	@%p104 bra 	$L__BB21_45;
	add.s64 	%rd412, %rd24, %rd207;
	shl.b64 	%rd413, %rd412, 2;
	add.s64 	%rd414, %rd2, %rd413;
	ld.global.nc.f32 	%f524, [%rd414];
$L__BB21_45:
	setp.eq.s64 	%p105, %rd19, 6;
	add.s64 	%rd415, %rd202, -5;
	mad.lo.s64 	%rd416, %rd415, %rd276, %rd1460;
	mad.lo.s64 	%rd417, %rd416, %rd277, %rd15;
	shl.b64 	%rd418, %rd417, 2;
	add.s64 	%rd419, %rd1, %rd418;
	st.global.f32 	[%rd419], %f524;
	@%p105 bra 	$L__BB21_49;
	add.s64 	%rd208, %rd207, %rd285;
	setp.gt.s64 	%p106, %rd208, -1;
	setp.lt.s64 	%p107, %rd208, %rd274;
	and.pred  	%p108, %p106, %p107;
	and.pred  	%p109, %p1, %p108;
	mov.f32 	%f525, 0f00000000;
	not.pred 	%p110, %p109;
	@%p110 bra 	$L__BB21_48;
	add.s64 	%rd420, %rd24, %rd208;
	shl.b64 	%rd421, %rd420, 2;
	add.s64 	%rd422, %rd2, %rd421;
	ld.global.nc.f32 	%f525, [%rd422];
$L__BB21_48:
	add.s64 	%rd423, %rd202, -6;
	mad.lo.s64 	%rd424, %rd423, %rd276, %rd1460;
	mad.lo.s64 	%rd425, %rd424, %rd277, %rd15;
	shl.b64 	%rd426, %rd425, 2;
	add.s64 	%rd427, %rd1, %rd426;
	st.global.f32 	[%rd427], %f525;
$L__BB21_49:
	setp.lt.u64 	%p111, %rd16, 7;
	add.s64 	%rd209, %rd22, %rd284;
	setp.gt.s64 	%p112, %rd209, -1;
	setp.lt.s64 	%p113, %rd209, %rd273;
	and.pred  	%p8, %p112, %p113;
	add.s64 	%rd210, %rd23, %rd284;
	mad.lo.s64 	%rd211, %rd210, %rd274, %rd286;
	add.s64 	%rd212, %rd25, %rd279;
	mov.b64 	%rd1464, 0;
	@%p111 bra 	$L__BB21_68;
	mov.b64 	%rd1463, 0;
$L__BB21_51:
	.pragma "nounroll";
	mul.lo.s64 	%rd430, %rd1463, %rd285;
	sub.s64 	%rd431, %rd430, %rd281;
	add.s64 	%rd38, %rd431, %rd12;
	setp.gt.s64 	%p114, %rd38, -1;
	setp.lt.s64 	%p115, %rd38, %rd274;
	and.pred  	%p116, %p114, %p115;
	and.pred  	%p118, %p8, %p116;
	mov.f32 	%f414, 0f00000000;
	not.pred 	%p119, %p118;
	@%p119 bra 	$L__BB21_53;
	add.s64 	%rd432, %rd211, %rd38;
	shl.b64 	%rd433, %rd432, 2;
	add.s64 	%rd434, %rd2, %rd433;
	ld.global.nc.f32 	%f414, [%rd434];
$L__BB21_53:
	add.s64 	%rd435, %rd1463, %rd212;
	not.b64 	%rd436, %rd435;
	add.s64 	%rd39, %rd14, %rd436;
	mad.lo.s64 	%rd437, %rd39, %rd276, %rd1460;
	mad.lo.s64 	%rd438, %rd437, %rd277, %rd15;
	shl.b64 	%rd439, %rd438, 2;
	add.s64 	%rd440, %rd1, %rd439;
	st.global.f32 	[%rd440], %f414;
	add.s64 	%rd40, %rd38, %rd285;
	setp.gt.s64 	%p120, %rd40, -1;
	setp.lt.s64 	%p121, %rd40, %rd274;
	and.pred  	%p122, %p120, %p121;
	and.pred  	%p123, %p8, %p122;
	mov.f32 	%f415, 0f00000000;
	not.pred 	%p124, %p123;
	@%p124 bra 	$L__BB21_55;
	add.s64 	%rd441, %rd211, %rd40;
	shl.b64 	%rd442, %rd441, 2;
	add.s64 	%rd443, %rd2, %rd442;
	ld.global.nc.f32 	%f415, [%rd443];
$L__BB21_55:
	add.s64 	%rd444, %rd39, -1;
	mad.lo.s64 	%rd445, %rd444, %rd276, %rd1460;
	mad.lo.s64 	%rd446, %rd445, %rd277, %rd15;
	shl.b64 	%rd447, %rd446, 2;
	add.s64 	%rd448, %rd1, %rd447;
	st.global.f32 	[%rd448], %f415;
	add.s64 	%rd41, %rd40, %rd285;
	setp.gt.s64 	%p125, %rd41, -1;
	setp.lt.s64 	%p126, %rd41, %rd274;
	and.pred  	%p127, %p125, %p126;
	and.pred  	%p128, %p8, %p127;
	mov.f32 	%f416, 0f00000000;
	not.pred 	%p129, %p128;
	@%p129 bra 	$L__BB21_57;
	add.s64 	%rd449, %rd211, %rd41;
	shl.b64 	%rd450, %rd449, 2;
	add.s64 	%rd451, %rd2, %rd450;
	ld.global.nc.f32 	%f416, [%rd451];
$L__BB21_57:
	add.s64 	%rd452, %rd39, -2;
	mad.lo.s64 	%rd453, %rd452, %rd276, %rd1460;
	mad.lo.s64 	%rd454, %rd453, %rd277, %rd15;
	shl.b64 	%rd455, %rd454, 2;
	add.s64 	%rd456, %rd1, %rd455;
	st.global.f32 	[%rd456], %f416;
	add.s64 	%rd42, %rd41, %rd285;
	setp.gt.s64 	%p130, %rd42, -1;
	setp.lt.s64 	%p131, %rd42, %rd274;
	and.pred  	%p132, %p130, %p131;
	and.pred  	%p133, %p8, %p132;
	mov.f32 	%f417, 0f00000000;
	not.pred 	%p134, %p133;
	@%p134 bra 	$L__BB21_59;
	add.s64 	%rd457, %rd211, %rd42;
	shl.b64 	%rd458, %rd457, 2;
	add.s64 	%rd459, %rd2, %rd458;
	ld.global.nc.f32 	%f417, [%rd459];
$L__BB21_59:
	add.s64 	%rd460, %rd39, -3;
	mad.lo.s64 	%rd461, %rd460, %rd276, %rd1460;
	mad.lo.s64 	%rd462, %rd461, %rd277, %rd15;
	shl.b64 	%rd463, %rd462, 2;
	add.s64 	%rd464, %rd1, %rd463;
	st.global.f32 	[%rd464], %f417;
	add.s64 	%rd43, %rd42, %rd285;
	setp.gt.s64 	%p135, %rd43, -1;
	setp.lt.s64 	%p136, %rd43, %rd274;
	and.pred  	%p137, %p135, %p136;
	and.pred  	%p138, %p8, %p137;
	mov.f32 	%f418, 0f00000000;
	not.pred 	%p139, %p138;
	@%p139 bra 	$L__BB21_61;
	add.s64 	%rd465, %rd211, %rd43;
	shl.b64 	%rd466, %rd465, 2;
	add.s64 	%rd467, %rd2, %rd466;
	ld.global.nc.f32 	%f418, [%rd467];
$L__BB21_61:
	add.s64 	%rd468, %rd39, -4;
	mad.lo.s64 	%rd469, %rd468, %rd276, %rd1460;
	mad.lo.s64 	%rd470, %rd469, %rd277, %rd15;
	shl.b64 	%rd471, %rd470, 2;
	add.s64 	%rd472, %rd1, %rd471;
	st.global.f32 	[%rd472], %f418;
	add.s64 	%rd44, %rd43, %rd285;
	setp.gt.s64 	%p140, %rd44, -1;
	setp.lt.s64 	%p141, %rd44, %rd274;
	and.pred  	%p142, %p140, %p141;
	and.pred  	%p143, %p8, %p142;
	mov.f32 	%f419, 0f00000000;
	not.pred 	%p144, %p143;
	@%p144 bra 	$L__BB21_63;
	add.s64 	%rd473, %rd211, %rd44;
	shl.b64 	%rd474, %rd473, 2;
	add.s64 	%rd475, %rd2, %rd474;
	ld.global.nc.f32 	%f419, [%rd475];
$L__BB21_63:
	add.s64 	%rd476, %rd39, -5;
	mad.lo.s64 	%rd477, %rd476, %rd276, %rd1460;
	mad.lo.s64 	%rd478, %rd477, %rd277, %rd15;
	shl.b64 	%rd479, %rd478, 2;
	add.s64 	%rd480, %rd1, %rd479;
	st.global.f32 	[%rd480], %f419;
	add.s64 	%rd45, %rd44, %rd285;
	setp.gt.s64 	%p145, %rd45, -1;
	setp.lt.s64 	%p146, %rd45, %rd274;
	and.pred  	%p147, %p145, %p146;
	and.pred  	%p148, %p8, %p147;
	mov.f32 	%f420, 0f00000000;
	not.pred 	%p149, %p148;
	@%p149 bra 	$L__BB21_65;
	add.s64 	%rd481, %rd211, %rd45;
	shl.b64 	%rd482, %rd481, 2;
	add.s64 	%rd483, %rd2, %rd482;
	ld.global.nc.f32 	%f420, [%rd483];
$L__BB21_65:
	add.s64 	%rd484, %rd39, -6;
	mad.lo.s64 	%rd485, %rd484, %rd276, %rd1460;
	mad.lo.s64 	%rd486, %rd485, %rd277, %rd15;
	shl.b64 	%rd487, %rd486, 2;
	add.s64 	%rd488, %rd1, %rd487;
	st.global.f32 	[%rd488], %f420;
	add.s64 	%rd46, %rd45, %rd285;
	setp.gt.s64 	%p150, %rd46, -1;
	setp.lt.s64 	%p151, %rd46, %rd274;
	and.pred  	%p152, %p150, %p151;
	and.pred  	%p153, %p8, %p152;
	mov.f32 	%f421, 0f00000000;
	not.pred 	%p154, %p153;
	@%p154 bra 	$L__BB21_67;
	add.s64 	%rd489, %rd211, %rd46;
	shl.b64 	%rd490, %rd489, 2;
	add.s64 	%rd491, %rd2, %rd490;
	ld.global.nc.f32 	%f421, [%rd491];
$L__BB21_67:
	add.s64 	%rd492, %rd39, -7;
	mad.lo.s64 	%rd493, %rd492, %rd276, %rd1460;
	mad.lo.s64 	%rd494, %rd493, %rd277, %rd15;
	shl.b64 	%rd495, %rd494, 2;
	add.s64 	%rd496, %rd1, %rd495;
	st.global.f32 	[%rd496], %f421;
	add.s64 	%rd1463, %rd1463, 8;
	setp.ne.s64 	%p155, %rd1463, %rd20;
	mov.u64 	%rd1464, %rd20;
	@%p155 bra 	$L__BB21_51;
$L__BB21_68:
	setp.eq.s64 	%p156, %rd19, 0;
	@%p156 bra 	$L__BB21_90;
	mul.lo.s64 	%rd497, %rd1464, %rd285;
	sub.s64 	%rd498, %rd497, %rd281;
	add.s64 	%rd49, %rd498, %rd12;
	setp.gt.s64 	%p157, %rd49, -1;
	setp.lt.s64 	%p158, %rd49, %rd274;
	and.pred  	%p159, %p157, %p158;
	and.pred  	%p161, %p8, %p159;
	mov.f32 	%f422, 0f00000000;
	not.pred 	%p162, %p161;
	@%p162 bra 	$L__BB21_71;
	add.s64 	%rd499, %rd211, %rd49;
	shl.b64 	%rd500, %rd499, 2;
	add.s64 	%rd501, %rd2, %rd500;
	ld.global.nc.f32 	%f422, [%rd501];
$L__BB21_71:
	setp.eq.s64 	%p163, %rd19, 1;
	add.s64 	%rd502, %rd1464, %rd212;
	not.b64 	%rd503, %rd502;
	add.s64 	%rd50, %rd14, %rd503;
	mad.lo.s64 	%rd504, %rd50, %rd276, %rd1460;
	mad.lo.s64 	%rd505, %rd504, %rd277, %rd15;
	shl.b64 	%rd506, %rd505, 2;
	add.s64 	%rd507, %rd1, %rd506;
	st.global.f32 	[%rd507], %f422;
	@%p163 bra 	$L__BB21_90;
	add.s64 	%rd51, %rd49, %rd285;
	setp.gt.s64 	%p164, %rd51, -1;
	setp.lt.s64 	%p165, %rd51, %rd274;
	and.pred  	%p166, %p164, %p165;
	and.pred  	%p167, %p8, %p166;
	mov.f32 	%f423, 0f00000000;
	not.pred 	%p168, %p167;
	@%p168 bra 	$L__BB21_74;
	add.s64 	%rd508, %rd211, %rd51;
	shl.b64 	%rd509, %rd508, 2;
	add.s64 	%rd510, %rd2, %rd509;
	ld.global.nc.f32 	%f423, [%rd510];
$L__BB21_74:
	setp.eq.s64 	%p169, %rd19, 2;
	add.s64 	%rd511, %rd50, -1;
	mad.lo.s64 	%rd512, %rd511, %rd276, %rd1460;
	mad.lo.s64 	%rd513, %rd512, %rd277, %rd15;
	shl.b64 	%rd514, %rd513, 2;
	add.s64 	%rd515, %rd1, %rd514;
	st.global.f32 	[%rd515], %f423;
	@%p169 bra 	$L__BB21_90;
	add.s64 	%rd52, %rd51, %rd285;
	setp.gt.s64 	%p170, %rd52, -1;
	setp.lt.s64 	%p171, %rd52, %rd274;
	and.pred  	%p172, %p170, %p171;
	and.pred  	%p173, %p8, %p172;
	mov.f32 	%f424, 0f00000000;
	not.pred 	%p174, %p173;
	@%p174 bra 	$L__BB21_77;
	add.s64 	%rd516, %rd211, %rd52;
	shl.b64 	%rd517, %rd516, 2;
	add.s64 	%rd518, %rd2, %rd517;
	ld.global.nc.f32 	%f424, [%rd518];
$L__BB21_77:
	setp.eq.s64 	%p175, %rd19, 3;
	add.s64 	%rd519, %rd50, -2;
	mad.lo.s64 	%rd520, %rd519, %rd276, %rd1460;
	mad.lo.s64 	%rd521, %rd520, %rd277, %rd15;
	shl.b64 	%rd522, %rd521, 2;
	add.s64 	%rd523, %rd1, %rd522;
	st.global.f32 	[%rd523], %f424;
	@%p175 bra 	$L__BB21_90;
	add.s64 	%rd53, %rd52, %rd285;
	setp.gt.s64 	%p176, %rd53, -1;
	setp.lt.s64 	%p177, %rd53, %rd274;
	and.pred  	%p178, %p176, %p177;
	and.pred  	%p179, %p8, %p178;
	mov.f32 	%f425, 0f00000000;
	not.pred 	%p180, %p179;
	@%p180 bra 	$L__BB21_80;
	add.s64 	%rd524, %rd211, %rd53;
	shl.b64 	%rd525, %rd524, 2;
	add.s64 	%rd526, %rd2, %rd525;
	ld.global.nc.f32 	%f425, [%rd526];
$L__BB21_80:
	setp.eq.s64 	%p181, %rd19, 4;
	add.s64 	%rd527, %rd50, -3;
	mad.lo.s64 	%rd528, %rd527, %rd276, %rd1460;
	mad.lo.s64 	%rd529, %rd528, %rd277, %rd15;
	shl.b64 	%rd530, %rd529, 2;
	add.s64 	%rd531, %rd1, %rd530;
	st.global.f32 	[%rd531], %f425;
	@%p181 bra 	$L__BB21_90;
	add.s64 	%rd54, %rd53, %rd285;
	setp.gt.s64 	%p182, %rd54, -1;
	setp.lt.s64 	%p183, %rd54, %rd274;
	and.pred  	%p184, %p182, %p183;
	and.pred  	%p185, %p8, %p184;
	mov.f32 	%f426, 0f00000000;
	not.pred 	%p186, %p185;
	@%p186 bra 	$L__BB21_83;
	add.s64 	%rd532, %rd211, %rd54;
	shl.b64 	%rd533, %rd532, 2;
	add.s64 	%rd534, %rd2, %rd533;
	ld.global.nc.f32 	%f426, [%rd534];
$L__BB21_83:
	setp.eq.s64 	%p187, %rd19, 5;
	add.s64 	%rd535, %rd50, -4;
	mad.lo.s64 	%rd536, %rd535, %rd276, %rd1460;
	mad.lo.s64 	%rd537, %rd536, %rd277, %rd15;
	shl.b64 	%rd538, %rd537, 2;
	add.s64 	%rd539, %rd1, %rd538;
	st.global.f32 	[%rd539], %f426;
	@%p187 bra 	$L__BB21_90;
	add.s64 	%rd55, %rd54, %rd285;
	setp.gt.s64 	%p188, %rd55, -1;
	setp.lt.s64 	%p189, %rd55, %rd274;
	and.pred  	%p190, %p188, %p189;
	and.pred  	%p191, %p8, %p190;
	mov.f32 	%f427, 0f00000000;
	not.pred 	%p192, %p191;
	@%p192 bra 	$L__BB21_86;
	add.s64 	%rd540, %rd211, %rd55;
	shl.b64 	%rd541, %rd540, 2;
	add.s64 	%rd542, %rd2, %rd541;
	ld.global.nc.f32 	%f427, [%rd542];
$L__BB21_86:
	setp.eq.s64 	%p193, %rd19, 6;
	add.s64 	%rd543, %rd50, -5;
	mad.lo.s64 	%rd544, %rd543, %rd276, %rd1460;
	mad.lo.s64 	%rd545, %rd544, %rd277, %rd15;
	shl.b64 	%rd546, %rd545, 2;
	add.s64 	%rd547, %rd1, %rd546;
	st.global.f32 	[%rd547], %f427;
	@%p193 bra 	$L__BB21_90;
	add.s64 	%rd56, %rd55, %rd285;
	setp.gt.s64 	%p194, %rd56, -1;
	setp.lt.s64 	%p195, %rd56, %rd274;
	and.pred  	%p196, %p194, %p195;
	and.pred  	%p197, %p8, %p196;
	mov.f32 	%f428, 0f00000000;
	not.pred 	%p198, %p197;
	@%p198 bra 	$L__BB21_89;
	add.s64 	%rd548, %rd211, %rd56;
	shl.b64 	%rd549, %rd548, 2;
	add.s64 	%rd550, %rd2, %rd549;
	ld.global.nc.f32 	%f428, [%rd550];
$L__BB21_89:
	add.s64 	%rd551, %rd50, -6;
	mad.lo.s64 	%rd552, %rd551, %rd276, %rd1460;
	mad.lo.s64 	%rd553, %rd552, %rd277, %rd15;
	shl.b64 	%rd554, %rd553, 2;
	add.s64 	%rd555, %rd1, %rd554;
	st.global.f32 	[%rd555], %f428;
$L__BB21_90:
	setp.lt.u64 	%p199, %rd16, 7;
	add.s64 	%rd57, %rd209, %rd284;
	setp.gt.s64 	%p200, %rd57, -1;
	setp.lt.s64 	%p201, %rd57, %rd273;
	and.pred  	%p2, %p200, %p201;
	add.s64 	%rd58, %rd210, %rd284;
	mad.lo.s64 	%rd59, %rd58, %rd274, %rd286;
	add.s64 	%rd60, %rd212, %rd279;
	mov.b64 	%rd1466, 0;
	@%p199 bra 	$L__BB21_109;
	mov.b64 	%rd1465, 0;
$L__BB21_92:
	.pragma "nounroll";
	mul.lo.s64 	%rd558, %rd1465, %rd285;
	sub.s64 	%rd559, %rd558, %rd281;
	add.s64 	%rd62, %rd559, %rd12;
	setp.gt.s64 	%p202, %rd62, -1;
	setp.lt.s64 	%p203, %rd62, %rd274;
	and.pred  	%p204, %p202, %p203;
	and.pred  	%p206, %p2, %p204;
	mov.f32 	%f429, 0f00000000;
	not.pred 	%p207, %p206;
	@%p207 bra 	$L__BB21_94;
	add.s64 	%rd560, %rd59, %rd62;
	shl.b64 	%rd561, %rd560, 2;
	add.s64 	%rd562, %rd2, %rd561;
	ld.global.nc.f32 	%f429, [%rd562];
$L__BB21_94:
	add.s64 	%rd563, %rd1465, %rd60;
	not.b64 	%rd564, %rd563;
	add.s64 	%rd63, %rd14, %rd564;
	mad.lo.s64 	%rd565, %rd63, %rd276, %rd1460;
	mad.lo.s64 	%rd566, %rd565, %rd277, %rd15;
	shl.b64 	%rd567, %rd566, 2;
	add.s64 	%rd568, %rd1, %rd567;
	st.global.f32 	[%rd568], %f429;
	add.s64 	%rd64, %rd62, %rd285;
	setp.gt.s64 	%p208, %rd64, -1;
	setp.lt.s64 	%p209, %rd64, %rd274;
	and.pred  	%p210, %p208, %p209;
	and.pred  	%p211, %p2, %p210;
	mov.f32 	%f430, 0f00000000;
	not.pred 	%p212, %p211;
	@%p212 bra 	$L__BB21_96;
	add.s64 	%rd569, %rd59, %rd64;
	shl.b64 	%rd570, %rd569, 2;
	add.s64 	%rd571, %rd2, %rd570;
	ld.global.nc.f32 	%f430, [%rd571];
$L__BB21_96:
	add.s64 	%rd572, %rd63, -1;
	mad.lo.s64 	%rd573, %rd572, %rd276, %rd1460;
	mad.lo.s64 	%rd574, %rd573, %rd277, %rd15;
	shl.b64 	%rd575, %rd574, 2;
	add.s64 	%rd576, %rd1, %rd575;
	st.global.f32 	[%rd576], %f430;
	add.s64 	%rd65, %rd64, %rd285;
	setp.gt.s64 	%p213, %rd65, -1;
	setp.lt.s64 	%p214, %rd65, %rd274;
	and.pred  	%p215, %p213, %p214;
	and.pred  	%p216, %p2, %p215;
	mov.f32 	%f431, 0f00000000;
	not.pred 	%p217, %p216;
	@%p217 bra 	$L__BB21_98;
	add.s64 	%rd577, %rd59, %rd65;
	shl.b64 	%rd578, %rd577, 2;
	add.s64 	%rd579, %rd2, %rd578;
	ld.global.nc.f32 	%f431, [%rd579];
$L__BB21_98:
	add.s64 	%rd580, %rd63, -2;
	mad.lo.s64 	%rd581, %rd580, %rd276, %rd1460;
	mad.lo.s64 	%rd582, %rd581, %rd277, %rd15;
	shl.b64 	%rd583, %rd582, 2;
	add.s64 	%rd584, %rd1, %rd583;
	st.global.f32 	[%rd584], %f431;
	add.s64 	%rd66, %rd65, %rd285;
	setp.gt.s64 	%p218, %rd66, -1;
	setp.lt.s64 	%p219, %rd66, %rd274;
	and.pred  	%p220, %p218, %p219;
	and.pred  	%p221, %p2, %p220;
	mov.f32 	%f432, 0f00000000;
	not.pred 	%p222, %p221;
	@%p222 bra 	$L__BB21_100;
	add.s64 	%rd585, %rd59, %rd66;
	shl.b64 	%rd586, %rd585, 2;
	add.s64 	%rd587, %rd2, %rd586;
	ld.global.nc.f32 	%f432, [%rd587];
$L__BB21_100:
	add.s64 	%rd588, %rd63, -3;
	mad.lo.s64 	%rd589, %rd588, %rd276, %rd1460;
	mad.lo.s64 	%rd590, %rd589, %rd277, %rd15;
	shl.b64 	%rd591, %rd590, 2;
	add.s64 	%rd592, %rd1, %rd591;
	st.global.f32 	[%rd592], %f432;
	add.s64 	%rd67, %rd66, %rd285;
	setp.gt.s64 	%p223, %rd67, -1;
	setp.lt.s64 	%p224, %rd67, %rd274;
	and.pred  	%p225, %p223, %p224;
	and.pred  	%p226, %p2, %p225;
	mov.f32 	%f433, 0f00000000;
	not.pred 	%p227, %p226;
	@%p227 bra 	$L__BB21_102;
	add.s64 	%rd593, %rd59, %rd67;
	shl.b64 	%rd594, %rd593, 2;
	add.s64 	%rd595, %rd2, %rd594;
	ld.global.nc.f32 	%f433, [%rd595];
$L__BB21_102:
	add.s64 	%rd596, %rd63, -4;
	mad.lo.s64 	%rd597, %rd596, %rd276, %rd1460;
	mad.lo.s64 	%rd598, %rd597, %rd277, %rd15;
	shl.b64 	%rd599, %rd598, 2;
	add.s64 	%rd600, %rd1, %rd599;
	st.global.f32 	[%rd600], %f433;
	add.s64 	%rd68, %rd67, %rd285;
	setp.gt.s64 	%p228, %rd68, -1;
	setp.lt.s64 	%p229, %rd68, %rd274;
	and.pred  	%p230, %p228, %p229;
	and.pred  	%p231, %p2, %p230;
	mov.f32 	%f434, 0f00000000;
	not.pred 	%p232, %p231;
	@%p232 bra 	$L__BB21_104;
	add.s64 	%rd601, %rd59, %rd68;
	shl.b64 	%rd602, %rd601, 2;
	add.s64 	%rd603, %rd2, %rd602;
	ld.global.nc.f32 	%f434, [%rd603];
$L__BB21_104:
	add.s64 	%rd604, %rd63, -5;
	mad.lo.s64 	%rd605, %rd604, %rd276, %rd1460;
	mad.lo.s64 	%rd606, %rd605, %rd277, %rd15;
	shl.b64 	%rd607, %rd606, 2;
	add.s64 	%rd608, %rd1, %rd607;
	st.global.f32 	[%rd608], %f434;
	add.s64 	%rd69, %rd68, %rd285;
	setp.gt.s64 	%p233, %rd69, -1;
	setp.lt.s64 	%p234, %rd69, %rd274;
	and.pred  	%p235, %p233, %p234;
	and.pred  	%p236, %p2, %p235;
	mov.f32 	%f435, 0f00000000;
	not.pred 	%p237, %p236;
	@%p237 bra 	$L__BB21_106;
	add.s64 	%rd609, %rd59, %rd69;
	shl.b64 	%rd610, %rd609, 2;
	add.s64 	%rd611, %rd2, %rd610;
	ld.global.nc.f32 	%f435, [%rd611];
$L__BB21_106:
	add.s64 	%rd612, %rd63, -6;
	mad.lo.s64 	%rd613, %rd612, %rd276, %rd1460;
	mad.lo.s64 	%rd614, %rd613, %rd277, %rd15;
	shl.b64 	%rd615, %rd614, 2;
	add.s64 	%rd616, %rd1, %rd615;
	st.global.f32 	[%rd616], %f435;
	add.s64 	%rd70, %rd69, %rd285;
	setp.gt.s64 	%p238, %rd70, -1;
	setp.lt.s64 	%p239, %rd70, %rd274;
	and.pred  	%p240, %p238, %p239;
	and.pred  	%p241, %p2, %p240;
	mov.f32 	%f436, 0f00000000;
	not.pred 	%p242, %p241;
	@%p242 bra 	$L__BB21_108;
	add.s64 	%rd617, %rd59, %rd70;
	shl.b64 	%rd618, %rd617, 2;
	add.s64 	%rd619, %rd2, %rd618;
	ld.global.nc.f32 	%f436, [%rd619];
$L__BB21_108:
	add.s64 	%rd620, %rd63, -7;
	mad.lo.s64 	%rd621, %rd620, %rd276, %rd1460;
	mad.lo.s64 	%rd622, %rd621, %rd277, %rd15;
	shl.b64 	%rd623, %rd622, 2;
	add.s64 	%rd624, %rd1, %rd623;
	st.global.f32 	[%rd624], %f436;
	add.s64 	%rd1465, %rd1465, 8;
	setp.ne.s64 	%p243, %rd1465, %rd20;
	mov.u64 	%rd1466, %rd20;
	@%p243 bra 	$L__BB21_92;
$L__BB21_109:
	setp.eq.s64 	%p244, %rd19, 0;
	@%p244 bra 	$L__BB21_131;
	mul.lo.s64 	%rd625, %rd1466, %rd285;
	sub.s64 	%rd626, %rd625, %rd281;
	add.s64 	%rd73, %rd626, %rd12;
	setp.gt.s64 	%p245, %rd73, -1;
	setp.lt.s64 	%p246, %rd73, %rd274;
	and.pred  	%p247, %p245, %p246;
	and.pred  	%p249, %p2, %p247;
	mov.f32 	%f437, 0f00000000;
	not.pred 	%p250, %p249;
	@%p250 bra 	$L__BB21_112;
	add.s64 	%rd627, %rd59, %rd73;
	shl.b64 	%rd628, %rd627, 2;
	add.s64 	%rd629, %rd2, %rd628;
	ld.global.nc.f32 	%f437, [%rd629];
$L__BB21_112:
	setp.eq.s64 	%p251, %rd19, 1;
	add.s64 	%rd630, %rd1466, %rd60;
	not.b64 	%rd631, %rd630;
	add.s64 	%rd74, %rd14, %rd631;
	mad.lo.s64 	%rd632, %rd74, %rd276, %rd1460;
	mad.lo.s64 	%rd633, %rd632, %rd277, %rd15;
	shl.b64 	%rd634, %rd633, 2;
	add.s64 	%rd635, %rd1, %rd634;
	st.global.f32 	[%rd635], %f437;
	@%p251 bra 	$L__BB21_131;
	add.s64 	%rd75, %rd73, %rd285;
	setp.gt.s64 	%p252, %rd75, -1;
	setp.lt.s64 	%p253, %rd75, %rd274;
	and.pred  	%p254, %p252, %p253;
	and.pred  	%p255, %p2, %p254;
	mov.f32 	%f438, 0f00000000;
	not.pred 	%p256, %p255;
	@%p256 bra 	$L__BB21_115;
	add.s64 	%rd636, %rd59, %rd75;
	shl.b64 	%rd637, %rd636, 2;
	add.s64 	%rd638, %rd2, %rd637;
	ld.global.nc.f32 	%f438, [%rd638];
$L__BB21_115:
	setp.eq.s64 	%p257, %rd19, 2;
	add.s64 	%rd639, %rd74, -1;
	mad.lo.s64 	%rd640, %rd639, %rd276, %rd1460;
	mad.lo.s64 	%rd641, %rd640, %rd277, %rd15;
	shl.b64 	%rd642, %rd641, 2;
	add.s64 	%rd643, %rd1, %rd642;
	st.global.f32 	[%rd643], %f438;
	@%p257 bra 	$L__BB21_131;
	add.s64 	%rd76, %rd75, %rd285;
	setp.gt.s64 	%p258, %rd76, -1;
	setp.lt.s64 	%p259, %rd76, %rd274;
	and.pred  	%p260, %p258, %p259;
	and.pred  	%p261, %p2, %p260;
	mov.f32 	%f439, 0f00000000;
	not.pred 	%p262, %p261;
	@%p262 bra 	$L__BB21_118;
	add.s64 	%rd644, %rd59, %rd76;
	shl.b64 	%rd645, %rd644, 2;
	add.s64 	%rd646, %rd2, %rd645;
	ld.global.nc.f32 	%f439, [%rd646];
$L__BB21_118:
	setp.eq.s64 	%p263, %rd19, 3;
	add.s64 	%rd647, %rd74, -2;
	mad.lo.s64 	%rd648, %rd647, %rd276, %rd1460;
	mad.lo.s64 	%rd649, %rd648, %rd277, %rd15;
	shl.b64 	%rd650, %rd649, 2;
	add.s64 	%rd651, %rd1, %rd650;
	st.global.f32 	[%rd651], %f439;
	@%p263 bra 	$L__BB21_131;
	add.s64 	%rd77, %rd76, %rd285;
	setp.gt.s64 	%p264, %rd77, -1;
	setp.lt.s64 	%p265, %rd77, %rd274;
	and.pred  	%p266, %p264, %p265;
	and.pred  	%p267, %p2, %p266;
	mov.f32 	%f440, 0f00000000;
	not.pred 	%p268, %p267;
	@%p268 bra 	$L__BB21_121;
	add.s64 	%rd652, %rd59, %rd77;
	shl.b64 	%rd653, %rd652, 2;
	add.s64 	%rd654, %rd2, %rd653;
	ld.global.nc.f32 	%f440, [%rd654];
$L__BB21_121:
	setp.eq.s64 	%p269, %rd19, 4;
	add.s64 	%rd655, %rd74, -3;
	mad.lo.s64 	%rd656, %rd655, %rd276, %rd1460;
	mad.lo.s64 	%rd657, %rd656, %rd277, %rd15;
	shl.b64 	%rd658, %rd657, 2;
	add.s64 	%rd659, %rd1, %rd658;
	st.global.f32 	[%rd659], %f440;
	@%p269 bra 	$L__BB21_131;
	add.s64 	%rd78, %rd77, %rd285;
	setp.gt.s64 	%p270, %rd78, -1;
	setp.lt.s64 	%p271, %rd78, %rd274;
	and.pred  	%p272, %p270, %p271;
	and.pred  	%p273, %p2, %p272;
	mov.f32 	%f441, 0f00000000;
	not.pred 	%p274, %p273;
	@%p274 bra 	$L__BB21_124;
	add.s64 	%rd660, %rd59, %rd78;
	shl.b64 	%rd661, %rd660, 2;
	add.s64 	%rd662, %rd2, %rd661;
	ld.global.nc.f32 	%f441, [%rd662];
$L__BB21_124:
	setp.eq.s64 	%p275, %rd19, 5;
	add.s64 	%rd663, %rd74, -4;
	mad.lo.s64 	%rd664, %rd663, %rd276, %rd1460;
	mad.lo.s64 	%rd665, %rd664, %rd277, %rd15;
	shl.b64 	%rd666, %rd665, 2;
	add.s64 	%rd667, %rd1, %rd666;
	st.global.f32 	[%rd667], %f441;
	@%p275 bra 	$L__BB21_131;
	add.s64 	%rd79, %rd78, %rd285;
	setp.gt.s64 	%p276, %rd79, -1;
	setp.lt.s64 	%p277, %rd79, %rd274;
	and.pred  	%p278, %p276, %p277;
	and.pred  	%p279, %p2, %p278;
	mov.f32 	%f442, 0f00000000;
	not.pred 	%p280, %p279;
	@%p280 bra 	$L__BB21_127;
	add.s64 	%rd668, %rd59, %rd79;
	shl.b64 	%rd669, %rd668, 2;
	add.s64 	%rd670, %rd2, %rd669;
	ld.global.nc.f32 	%f442, [%rd670];
$L__BB21_127:
	setp.eq.s64 	%p281, %rd19, 6;
	add.s64 	%rd671, %rd74, -5;
	mad.lo.s64 	%rd672, %rd671, %rd276, %rd1460;
	mad.lo.s64 	%rd673, %rd672, %rd277, %rd15;
	shl.b64 	%rd674, %rd673, 2;
	add.s64 	%rd675, %rd1, %rd674;
	st.global.f32 	[%rd675], %f442;
	@%p281 bra 	$L__BB21_131;
	add.s64 	%rd80, %rd79, %rd285;
	setp.gt.s64 	%p282, %rd80, -1;
	setp.lt.s64 	%p283, %rd80, %rd274;
	and.pred  	%p284, %p282, %p283;
	and.pred  	%p285, %p2, %p284;
	mov.f32 	%f443, 0f00000000;
	not.pred 	%p286, %p285;
	@%p286 bra 	$L__BB21_130;
	add.s64 	%rd676, %rd59, %rd80;
	shl.b64 	%rd677, %rd676, 2;
	add.s64 	%rd678, %rd2, %rd677;
	ld.global.nc.f32 	%f443, [%rd678];
$L__BB21_130:
	add.s64 	%rd679, %rd74, -6;
	mad.lo.s64 	%rd680, %rd679, %rd276, %rd1460;
	mad.lo.s64 	%rd681, %rd680, %rd277, %rd15;
	shl.b64 	%rd682, %rd681, 2;
	add.s64 	%rd683, %rd1, %rd682;
	st.global.f32 	[%rd683], %f443;
$L__BB21_131:
	setp.lt.u64 	%p287, %rd16, 7;
	add.s64 	%rd81, %rd57, %rd284;
	setp.gt.s64 	%p288, %rd81, -1;
	setp.lt.s64 	%p289, %rd81, %rd273;
	and.pred  	%p3, %p288, %p289;
	add.s64 	%rd82, %rd58, %rd284;
	mad.lo.s64 	%rd83, %rd82, %rd274, %rd286;
	add.s64 	%rd84, %rd60, %rd279;
	mov.b64 	%rd1468, 0;
	@%p287 bra 	$L__BB21_150;
	mov.b64 	%rd1467, 0;
$L__BB21_133:
	.pragma "nounroll";
	mul.lo.s64 	%rd686, %rd1467, %rd285;
	sub.s64 	%rd687, %rd686, %rd281;
	add.s64 	%rd86, %rd687, %rd12;
	setp.gt.s64 	%p290, %rd86, -1;
	setp.lt.s64 	%p291, %rd86, %rd274;
	and.pred  	%p292, %p290, %p291;
	and.pred  	%p294, %p3, %p292;
	mov.f32 	%f444, 0f00000000;
	not.pred 	%p295, %p294;
	@%p295 bra 	$L__BB21_135;
	add.s64 	%rd688, %rd83, %rd86;
	shl.b64 	%rd689, %rd688, 2;
	add.s64 	%rd690, %rd2, %rd689;
	ld.global.nc.f32 	%f444, [%rd690];
$L__BB21_135:
	add.s64 	%rd691, %rd1467, %rd84;
	not.b64 	%rd692, %rd691;
	add.s64 	%rd87, %rd14, %rd692;
	mad.lo.s64 	%rd693, %rd87, %rd276, %rd1460;
	mad.lo.s64 	%rd694, %rd693, %rd277, %rd15;
	shl.b64 	%rd695, %rd694, 2;
	add.s64 	%rd696, %rd1, %rd695;
	st.global.f32 	[%rd696], %f444;
	add.s64 	%rd88, %rd86, %rd285;
	setp.gt.s64 	%p296, %rd88, -1;
	setp.lt.s64 	%p297, %rd88, %rd274;
	and.pred  	%p298, %p296, %p297;
	and.pred  	%p299, %p3, %p298;
	mov.f32 	%f445, 0f00000000;
	not.pred 	%p300, %p299;
	@%p300 bra 	$L__BB21_137;
	add.s64 	%rd697, %rd83, %rd88;
	shl.b64 	%rd698, %rd697, 2;
	add.s64 	%rd699, %rd2, %rd698;
	ld.global.nc.f32 	%f445, [%rd699];
$L__BB21_137:
	add.s64 	%rd700, %rd87, -1;
	mad.lo.s64 	%rd701, %rd700, %rd276, %rd1460;
	mad.lo.s64 	%rd702, %rd701, %rd277, %rd15;
	shl.b64 	%rd703, %rd702, 2;
	add.s64 	%rd704, %rd1, %rd703;
	st.global.f32 	[%rd704], %f445;
	add.s64 	%rd89, %rd88, %rd285;
	setp.gt.s64 	%p301, %rd89, -1;
	setp.lt.s64 	%p302, %rd89, %rd274;
	and.pred  	%p303, %p301, %p302;
	and.pred  	%p304, %p3, %p303;
	mov.f32 	%f446, 0f00000000;
	not.pred 	%p305, %p304;
	@%p305 bra 	$L__BB21_139;
	add.s64 	%rd705, %rd83, %rd89;
	shl.b64 	%rd706, %rd705, 2;
	add.s64 	%rd707, %rd2, %rd706;
	ld.global.nc.f32 	%f446, [%rd707];
$L__BB21_139:
	add.s64 	%rd708, %rd87, -2;
	mad.lo.s64 	%rd709, %rd708, %rd276, %rd1460;
	mad.lo.s64 	%rd710, %rd709, %rd277, %rd15;
	shl.b64 	%rd711, %rd710, 2;
	add.s64 	%rd712, %rd1, %rd711;
	st.global.f32 	[%rd712], %f446;
	add.s64 	%rd90, %rd89, %rd285;
	setp.gt.s64 	%p306, %rd90, -1;
	setp.lt.s64 	%p307, %rd90, %rd274;
	and.pred  	%p308, %p306, %p307;
	and.pred  	%p309, %p3, %p308;
	mov.f32 	%f447, 0f00000000;
	not.pred 	%p310, %p309;
	@%p310 bra 	$L__BB21_141;
	add.s64 	%rd713, %rd83, %rd90;
	shl.b64 	%rd714, %rd713, 2;
	add.s64 	%rd715, %rd2, %rd714;
	ld.global.nc.f32 	%f447, [%rd715];
$L__BB21_141:
	add.s64 	%rd716, %rd87, -3;
	mad.lo.s64 	%rd717, %rd716, %rd276, %rd1460;
	mad.lo.s64 	%rd718, %rd717, %rd277, %rd15;
	shl.b64 	%rd719, %rd718, 2;
	add.s64 	%rd720, %rd1, %rd719;
	st.global.f32 	[%rd720], %f447;
	add.s64 	%rd91, %rd90, %rd285;
	setp.gt.s64 	%p311, %rd91, -1;
	setp.lt.s64 	%p312, %rd91, %rd274;
	and.pred  	%p313, %p311, %p312;
	and.pred  	%p314, %p3, %p313;
	mov.f32 	%f448, 0f00000000;
	not.pred 	%p315, %p314;
	@%p315 bra 	$L__BB21_143;
	add.s64 	%rd721, %rd83, %rd91;
	shl.b64 	%rd722, %rd721, 2;
	add.s64 	%rd723, %rd2, %rd722;
	ld.global.nc.f32 	%f448, [%rd723];
$L__BB21_143:
	add.s64 	%rd724, %rd87, -4;
	mad.lo.s64 	%rd725, %rd724, %rd276, %rd1460;
	mad.lo.s64 	%rd726, %rd725, %rd277, %rd15;
	shl.b64 	%rd727, %rd726, 2;
	add.s64 	%rd728, %rd1, %rd727;
	st.global.f32 	[%rd728], %f448;
	add.s64 	%rd92, %rd91, %rd285;
	setp.gt.s64 	%p316, %rd92, -1;
	setp.lt.s64 	%p317, %rd92, %rd274;
	and.pred  	%p318, %p316, %p317;
	and.pred  	%p319, %p3, %p318;
	mov.f32 	%f449, 0f00000000;
	not.pred 	%p320, %p319;
	@%p320 bra 	$L__BB21_145;
	add.s64 	%rd729, %rd83, %rd92;
	shl.b64 	%rd730, %rd729, 2;
	add.s64 	%rd731, %rd2, %rd730;
	ld.global.nc.f32 	%f449, [%rd731];
$L__BB21_145:
	add.s64 	%rd732, %rd87, -5;
	mad.lo.s64 	%rd733, %rd732, %rd276, %rd1460;
	mad.lo.s64 	%rd734, %rd733, %rd277, %rd15;
	shl.b64 	%rd735, %rd734, 2;
	add.s64 	%rd736, %rd1, %rd735;
	st.global.f32 	[%rd736], %f449;
	add.s64 	%rd93, %rd92, %rd285;
	setp.gt.s64 	%p321, %rd93, -1;
	setp.lt.s64 	%p322, %rd93, %rd274;
	and.pred  	%p323, %p321, %p322;
	and.pred  	%p324, %p3, %p323;
	mov.f32 	%f450, 0f00000000;
	not.pred 	%p325, %p324;
	@%p325 bra 	$L__BB21_147;
	add.s64 	%rd737, %rd83, %rd93;
	shl.b64 	%rd738, %rd737, 2;
	add.s64 	%rd739, %rd2, %rd738;
	ld.global.nc.f32 	%f450, [%rd739];
$L__BB21_147:
	add.s64 	%rd740, %rd87, -6;
	mad.lo.s64 	%rd741, %rd740, %rd276, %rd1460;
	mad.lo.s64 	%rd742, %rd741, %rd277, %rd15;
	shl.b64 	%rd743, %rd742, 2;
	add.s64 	%rd744, %rd1, %rd743;
	st.global.f32 	[%rd744], %f450;
	add.s64 	%rd94, %rd93, %rd285;
	setp.gt.s64 	%p326, %rd94, -1;
	setp.lt.s64 	%p327, %rd94, %rd274;
	and.pred  	%p328, %p326, %p327;
	and.pred  	%p329, %p3, %p328;
	mov.f32 	%f451, 0f00000000;
	not.pred 	%p330, %p329;
	@%p330 bra 	$L__BB21_149;
	add.s64 	%rd745, %rd83, %rd94;
	shl.b64 	%rd746, %rd745, 2;
	add.s64 	%rd747, %rd2, %rd746;
	ld.global.nc.f32 	%f451, [%rd747];
$L__BB21_149:
	add.s64 	%rd748, %rd87, -7;
	mad.lo.s64 	%rd749, %rd748, %rd276, %rd1460;
	mad.lo.s64 	%rd750, %rd749, %rd277, %rd15;
	shl.b64 	%rd751, %rd750, 2;
	add.s64 	%rd752, %rd1, %rd751;
	st.global.f32 	[%rd752], %f451;
	add.s64 	%rd1467, %rd1467, 8;
	setp.ne.s64 	%p331, %rd1467, %rd20;
	mov.u64 	%rd1468, %rd20;
	@%p331 bra 	$L__BB21_133;
$L__BB21_150:
	setp.eq.s64 	%p332, %rd19, 0;
	@%p332 bra 	$L__BB21_172;
	mul.lo.s64 	%rd753, %rd1468, %rd285;
	sub.s64 	%rd754, %rd753, %rd281;
	add.s64 	%rd97, %rd754, %rd12;
	setp.gt.s64 	%p333, %rd97, -1;
	setp.lt.s64 	%p334, %rd97, %rd274;
	and.pred  	%p335, %p333, %p334;
	and.pred  	%p337, %p3, %p335;
	mov.f32 	%f452, 0f00000000;
	not.pred 	%p338, %p337;
	@%p338 bra 	$L__BB21_153;
	add.s64 	%rd755, %rd83, %rd97;
	shl.b64 	%rd756, %rd755, 2;
	add.s64 	%rd757, %rd2, %rd756;
	ld.global.nc.f32 	%f452, [%rd757];
$L__BB21_153:
	setp.eq.s64 	%p339, %rd19, 1;
	add.s64 	%rd758, %rd1468, %rd84;
	not.b64 	%rd759, %rd758;
	add.s64 	%rd98, %rd14, %rd759;
	mad.lo.s64 	%rd760, %rd98, %rd276, %rd1460;
	mad.lo.s64 	%rd761, %rd760, %rd277, %rd15;
	shl.b64 	%rd762, %rd761, 2;
	add.s64 	%rd763, %rd1, %rd762;
	st.global.f32 	[%rd763], %f452;
	@%p339 bra 	$L__BB21_172;
	add.s64 	%rd99, %rd97, %rd285;
	setp.gt.s64 	%p340, %rd99, -1;
	setp.lt.s64 	%p341, %rd99, %rd274;
	and.pred  	%p342, %p340, %p341;
	and.pred  	%p343, %p3, %p342;
	mov.f32 	%f453, 0f00000000;
	not.pred 	%p344, %p343;
	@%p344 bra 	$L__BB21_156;
	add.s64 	%rd764, %rd83, %rd99;
	shl.b64 	%rd765, %rd764, 2;
	add.s64 	%rd766, %rd2, %rd765;
	ld.global.nc.f32 	%f453, [%rd766];
$L__BB21_156:
	setp.eq.s64 	%p345, %rd19, 2;
	add.s64 	%rd767, %rd98, -1;
	mad.lo.s64 	%rd768, %rd767, %rd276, %rd1460;
	mad.lo.s64 	%rd769, %rd768, %rd277, %rd15;
	shl.b64 	%rd770, %rd769, 2;
	add.s64 	%rd771, %rd1, %rd770;
	st.global.f32 	[%rd771], %f453;
	@%p345 bra 	$L__BB21_172;
	add.s64 	%rd100, %rd99, %rd285;
	setp.gt.s64 	%p346, %rd100, -1;
	setp.lt.s64 	%p347, %rd100, %rd274;
	and.pred  	%p348, %p346, %p347;
	and.pred  	%p349, %p3, %p348;
	mov.f32 	%f454, 0f00000000;
	not.pred 	%p350, %p349;
	@%p350 bra 	$L__BB21_159;
	add.s64 	%rd772, %rd83, %rd100;
	shl.b64 	%rd773, %rd772, 2;
	add.s64 	%rd774, %rd2, %rd773;
	ld.global.nc.f32 	%f454, [%rd774];
$L__BB21_159:
	setp.eq.s64 	%p351, %rd19, 3;
	add.s64 	%rd775, %rd98, -2;
	mad.lo.s64 	%rd776, %rd775, %rd276, %rd1460;
	mad.lo.s64 	%rd777, %rd776, %rd277, %rd15;
	shl.b64 	%rd778, %rd777, 2;
	add.s64 	%rd779, %rd1, %rd778;
	st.global.f32 	[%rd779], %f454;
	@%p351 bra 	$L__BB21_172;
	add.s64 	%rd101, %rd100, %rd285;
	setp.gt.s64 	%p352, %rd101, -1;
	setp.lt.s64 	%p353, %rd101, %rd274;
	and.pred  	%p354, %p352, %p353;
	and.pred  	%p355, %p3, %p354;
	mov.f32 	%f455, 0f00000000;
	not.pred 	%p356, %p355;
	@%p356 bra 	$L__BB21_162;
	add.s64 	%rd780, %rd83, %rd101;
	shl.b64 	%rd781, %rd780, 2;
	add.s64 	%rd782, %rd2, %rd781;
	ld.global.nc.f32 	%f455, [%rd782];
$L__BB21_162:
	setp.eq.s64 	%p357, %rd19, 4;
	add.s64 	%rd783, %rd98, -3;
	mad.lo.s64 	%rd784, %rd783, %rd276, %rd1460;
	mad.lo.s64 	%rd785, %rd784, %rd277, %rd15;
	shl.b64 	%rd786, %rd785, 2;
	add.s64 	%rd787, %rd1, %rd786;
	st.global.f32 	[%rd787], %f455;
	@%p357 bra 	$L__BB21_172;
	add.s64 	%rd102, %rd101, %rd285;
	setp.gt.s64 	%p358, %rd102, -1;
	setp.lt.s64 	%p359, %rd102, %rd274;
	and.pred  	%p360, %p358, %p359;
	and.pred  	%p361, %p3, %p360;
	mov.f32 	%f456, 0f00000000;
	not.pred 	%p362, %p361;
	@%p362 bra 	$L__BB21_165;
	add.s64 	%rd788, %rd83, %rd102;
	shl.b64 	%rd789, %rd788, 2;
	add.s64 	%rd790, %rd2, %rd789;
	ld.global.nc.f32 	%f456, [%rd790];
$L__BB21_165:
	setp.eq.s64 	%p363, %rd19, 5;
	add.s64 	%rd791, %rd98, -4;
	mad.lo.s64 	%rd792, %rd791, %rd276, %rd1460;
	mad.lo.s64 	%rd793, %rd792, %rd277, %rd15;
	shl.b64 	%rd794, %rd793, 2;
	add.s64 	%rd795, %rd1, %rd794;
	st.global.f32 	[%rd795], %f456;
	@%p363 bra 	$L__BB21_172;
	add.s64 	%rd103, %rd102, %rd285;
	setp.gt.s64 	%p364, %rd103, -1;
	setp.lt.s64 	%p365, %rd103, %rd274;
	and.pred  	%p366, %p364, %p365;
	and.pred  	%p367, %p3, %p366;
	mov.f32 	%f457, 0f00000000;
	not.pred 	%p368, %p367;
	@%p368 bra 	$L__BB21_168;
	add.s64 	%rd796, %rd83, %rd103;
	shl.b64 	%rd797, %rd796, 2;
	add.s64 	%rd798, %rd2, %rd797;
	ld.global.nc.f32 	%f457, [%rd798];
$L__BB21_168:
	setp.eq.s64 	%p369, %rd19, 6;
	add.s64 	%rd799, %rd98, -5;
	mad.lo.s64 	%rd800, %rd799, %rd276, %rd1460;
	mad.lo.s64 	%rd801, %rd800, %rd277, %rd15;
	shl.b64 	%rd802, %rd801, 2;
	add.s64 	%rd803, %rd1, %rd802;
	st.global.f32 	[%rd803], %f457;
	@%p369 bra 	$L__BB21_172;
	add.s64 	%rd104, %rd103, %rd285;
	setp.gt.s64 	%p370, %rd104, -1;
	setp.lt.s64 	%p371, %rd104, %rd274;
	and.pred  	%p372, %p370, %p371;
	and.pred  	%p373, %p3, %p372;
	mov.f32 	%f458, 0f00000000;
	not.pred 	%p374, %p373;
	@%p374 bra 	$L__BB21_171;
	add.s64 	%rd804, %rd83, %rd104;
	shl.b64 	%rd805, %rd804, 2;
	add.s64 	%rd806, %rd2, %rd805;
	ld.global.nc.f32 	%f458, [%rd806];
$L__BB21_171:
	add.s64 	%rd807, %rd98, -6;
	mad.lo.s64 	%rd808, %rd807, %rd276, %rd1460;
	mad.lo.s64 	%rd809, %rd808, %rd277, %rd15;
	shl.b64 	%rd810, %rd809, 2;
	add.s64 	%rd811, %rd1, %rd810;
	st.global.f32 	[%rd811], %f458;
$L__BB21_172:
	setp.lt.u64 	%p375, %rd16, 7;
	add.s64 	%rd105, %rd81, %rd284;
	setp.gt.s64 	%p376, %rd105, -1;
	setp.lt.s64 	%p377, %rd105, %rd273;
	and.pred  	%p4, %p376, %p377;
	add.s64 	%rd106, %rd82, %rd284;
	mad.lo.s64 	%rd107, %rd106, %rd274, %rd286;
	add.s64 	%rd108, %rd84, %rd279;
	mov.b64 	%rd1470, 0;
	@%p375 bra 	$L__BB21_191;
	mov.b64 	%rd1469, 0;
$L__BB21_174:
	.pragma "nounroll";
	mul.lo.s64 	%rd814, %rd1469, %rd285;
	sub.s64 	%rd815, %rd814, %rd281;
	add.s64 	%rd110, %rd815, %rd12;
	setp.gt.s64 	%p378, %rd110, -1;
	setp.lt.s64 	%p379, %rd110, %rd274;
	and.pred  	%p380, %p378, %p379;
	and.pred  	%p382, %p4, %p380;
	mov.f32 	%f459, 0f00000000;
	not.pred 	%p383, %p382;
	@%p383 bra 	$L__BB21_176;
	add.s64 	%rd816, %rd107, %rd110;
	shl.b64 	%rd817, %rd816, 2;
	add.s64 	%rd818, %rd2, %rd817;
	ld.global.nc.f32 	%f459, [%rd818];
$L__BB21_176:
	add.s64 	%rd819, %rd1469, %rd108;
	not.b64 	%rd820, %rd819;
	add.s64 	%rd111, %rd14, %rd820;
	mad.lo.s64 	%rd821, %rd111, %rd276, %rd1460;
	mad.lo.s64 	%rd822, %rd821, %rd277, %rd15;
	shl.b64 	%rd823, %rd822, 2;
	add.s64 	%rd824, %rd1, %rd823;
	st.global.f32 	[%rd824], %f459;
	add.s64 	%rd112, %rd110, %rd285;
	setp.gt.s64 	%p384, %rd112, -1;
	setp.lt.s64 	%p385, %rd112, %rd274;
	and.pred  	%p386, %p384, %p385;
	and.pred  	%p387, %p4, %p386;
	mov.f32 	%f460, 0f00000000;
	not.pred 	%p388, %p387;
	@%p388 bra 	$L__BB21_178;
	add.s64 	%rd825, %rd107, %rd112;
	shl.b64 	%rd826, %rd825, 2;
	add.s64 	%rd827, %rd2, %rd826;
	ld.global.nc.f32 	%f460, [%rd827];
$L__BB21_178:
	add.s64 	%rd828, %rd111, -1;
	mad.lo.s64 	%rd829, %rd828, %rd276, %rd1460;
	mad.lo.s64 	%rd830, %rd829, %rd277, %rd15;
	shl.b64 	%rd831, %rd830, 2;
	add.s64 	%rd832, %rd1, %rd831;
	st.global.f32 	[%rd832], %f460;
	add.s64 	%rd113, %rd112, %rd285;
	setp.gt.s64 	%p389, %rd113, -1;
	setp.lt.s64 	%p390, %rd113, %rd274;
	and.pred  	%p391, %p389, %p390;
	and.pred  	%p392, %p4, %p391;
	mov.f32 	%f461, 0f00000000;
	not.pred 	%p393, %p392;
	@%p393 bra 	$L__BB21_180;
	add.s64 	%rd833, %rd107, %rd113;
	shl.b64 	%rd834, %rd833, 2;
	add.s64 	%rd835, %rd2, %rd834;
	ld.global.nc.f32 	%f461, [%rd835];
$L__BB21_180:
	add.s64 	%rd836, %rd111, -2;
	mad.lo.s64 	%rd837, %rd836, %rd276, %rd1460;
	mad.lo.s64 	%rd838, %rd837, %rd277, %rd15;
	shl.b64 	%rd839, %rd838, 2;
	add.s64 	%rd840, %rd1, %rd839;
	st.global.f32 	[%rd840], %f461;
	add.s64 	%rd114, %rd113, %rd285;
	setp.gt.s64 	%p394, %rd114, -1;
	setp.lt.s64 	%p395, %rd114, %rd274;
	and.pred  	%p396, %p394, %p395;
	and.pred  	%p397, %p4, %p396;
	mov.f32 	%f462, 0f00000000;
	not.pred 	%p398, %p397;
	@%p398 bra 	$L__BB21_182;
	add.s64 	%rd841, %rd107, %rd114;
	shl.b64 	%rd842, %rd841, 2;
	add.s64 	%rd843, %rd2, %rd842;
	ld.global.nc.f32 	%f462, [%rd843];
$L__BB21_182:
	add.s64 	%rd844, %rd111, -3;
	mad.lo.s64 	%rd845, %rd844, %rd276, %rd1460;
	mad.lo.s64 	%rd846, %rd845, %rd277, %rd15;
	shl.b64 	%rd847, %rd846, 2;
	add.s64 	%rd848, %rd1, %rd847;
	st.global.f32 	[%rd848], %f462;
	add.s64 	%rd115, %rd114, %rd285;
	setp.gt.s64 	%p399, %rd115, -1;
	setp.lt.s64 	%p400, %rd115, %rd274;
	and.pred  	%p401, %p399, %p400;
	and.pred  	%p402, %p4, %p401;
	mov.f32 	%f463, 0f00000000;
	not.pred 	%p403, %p402;
	@%p403 bra 	$L__BB21_184;
	add.s64 	%rd849, %rd107, %rd115;
	shl.b64 	%rd850, %rd849, 2;
	add.s64 	%rd851, %rd2, %rd850;
	ld.global.nc.f32 	%f463, [%rd851];
$L__BB21_184:
	add.s64 	%rd852, %rd111, -4;
	mad.lo.s64 	%rd853, %rd852, %rd276, %rd1460;
	mad.lo.s64 	%rd854, %rd853, %rd277, %rd15;
	shl.b64 	%rd855, %rd854, 2;
	add.s64 	%rd856, %rd1, %rd855;
	st.global.f32 	[%rd856], %f463;
	add.s64 	%rd116, %rd115, %rd285;
	setp.gt.s64 	%p404, %rd116, -1;
	setp.lt.s64 	%p405, %rd116, %rd274;
	and.pred  	%p406, %p404, %p405;
	and.pred  	%p407, %p4, %p406;
	mov.f32 	%f464, 0f00000000;
	not.pred 	%p408, %p407;
	@%p408 bra 	$L__BB21_186;
	add.s64 	%rd857, %rd107, %rd116;
	shl.b64 	%rd858, %rd857, 2;
	add.s64 	%rd859, %rd2, %rd858;
	ld.global.nc.f32 	%f464, [%rd859];
$L__BB21_186:
	add.s64 	%rd860, %rd111, -5;
	mad.lo.s64 	%rd861, %rd860, %rd276, %rd1460;
	mad.lo.s64 	%rd862, %rd861, %rd277, %rd15;
	shl.b64 	%rd863, %rd862, 2;
	add.s64 	%rd864, %rd1, %rd863;
	st.global.f32 	[%rd864], %f464;
	add.s64 	%rd117, %rd116, %rd285;
	setp.gt.s64 	%p409, %rd117, -1;
	setp.lt.s64 	%p410, %rd117, %rd274;
	and.pred  	%p411, %p409, %p410;
	and.pred  	%p412, %p4, %p411;
	mov.f32 	%f465, 0f00000000;
	not.pred 	%p413, %p412;
	@%p413 bra 	$L__BB21_188;
	add.s64 	%rd865, %rd107, %rd117;
	shl.b64 	%rd866, %rd865, 2;
	add.s64 	%rd867, %rd2, %rd866;
	ld.global.nc.f32 	%f465, [%rd867];
$L__BB21_188:
	add.s64 	%rd868, %rd111, -6;
	mad.lo.s64 	%rd869, %rd868, %rd276, %rd1460;
	mad.lo.s64 	%rd870, %rd869, %rd277, %rd15;
	shl.b64 	%rd871, %rd870, 2;
	add.s64 	%rd872, %rd1, %rd871;
	st.global.f32 	[%rd872], %f465;
	add.s64 	%rd118, %rd117, %rd285;
	setp.gt.s64 	%p414, %rd118, -1;
	setp.lt.s64 	%p415, %rd118, %rd274;
	and.pred  	%p416, %p414, %p415;
	and.pred  	%p417, %p4, %p416;
	mov.f32 	%f466, 0f00000000;
	not.pred 	%p418, %p417;
	@%p418 bra 	$L__BB21_190;
	add.s64 	%rd873, %rd107, %rd118;
	shl.b64 	%rd874, %rd873, 2;
	add.s64 	%rd875, %rd2, %rd874;
	ld.global.nc.f32 	%f466, [%rd875];
$L__BB21_190:
	add.s64 	%rd876, %rd111, -7;
	mad.lo.s64 	%rd877, %rd876, %rd276, %rd1460;
	mad.lo.s64 	%rd878, %rd877, %rd277, %rd15;
	shl.b64 	%rd879, %rd878, 2;
	add.s64 	%rd880, %rd1, %rd879;
	st.global.f32 	[%rd880], %f466;
	add.s64 	%rd1469, %rd1469, 8;
	setp.ne.s64 	%p419, %rd1469, %rd20;
	mov.u64 	%rd1470, %rd20;
	@%p419 bra 	$L__BB21_174;
$L__BB21_191:
	setp.eq.s64 	%p420, %rd19, 0;
	@%p420 bra 	$L__BB21_213;
	mul.lo.s64 	%rd881, %rd1470, %rd285;
	sub.s64 	%rd882, %rd881, %rd281;
	add.s64 	%rd121, %rd882, %rd12;
	setp.gt.s64 	%p421, %rd121, -1;
	setp.lt.s64 	%p422, %rd121, %rd274;
	and.pred  	%p423, %p421, %p422;
	and.pred  	%p425, %p4, %p423;
	mov.f32 	%f467, 0f00000000;
	not.pred 	%p426, %p425;
	@%p426 bra 	$L__BB21_194;
	add.s64 	%rd883, %rd107, %rd121;
	shl.b64 	%rd884, %rd883, 2;
	add.s64 	%rd885, %rd2, %rd884;
	ld.global.nc.f32 	%f467, [%rd885];
$L__BB21_194:
	setp.eq.s64 	%p427, %rd19, 1;
	add.s64 	%rd886, %rd1470, %rd108;
	not.b64 	%rd887, %rd886;
	add.s64 	%rd122, %rd14, %rd887;
	mad.lo.s64 	%rd888, %rd122, %rd276, %rd1460;
	mad.lo.s64 	%rd889, %rd888, %rd277, %rd15;
	shl.b64 	%rd890, %rd889, 2;
	add.s64 	%rd891, %rd1, %rd890;
	st.global.f32 	[%rd891], %f467;
	@%p427 bra 	$L__BB21_213;
	add.s64 	%rd123, %rd121, %rd285;
	setp.gt.s64 	%p428, %rd123, -1;
	setp.lt.s64 	%p429, %rd123, %rd274;
	and.pred  	%p430, %p428, %p429;
	and.pred  	%p431, %p4, %p430;
	mov.f32 	%f468, 0f00000000;
	not.pred 	%p432, %p431;
	@%p432 bra 	$L__BB21_197;
	add.s64 	%rd892, %rd107, %rd123;
	shl.b64 	%rd893, %rd892, 2;
	add.s64 	%rd894, %rd2, %rd893;
	ld.global.nc.f32 	%f468, [%rd894];
$L__BB21_197:
	setp.eq.s64 	%p433, %rd19, 2;
	add.s64 	%rd895, %rd122, -1;
	mad.lo.s64 	%rd896, %rd895, %rd276, %rd1460;
	mad.lo.s64 	%rd897, %rd896, %rd277, %rd15;
	shl.b64 	%rd898, %rd897, 2;
	add.s64 	%rd899, %rd1, %rd898;
	st.global.f32 	[%rd899], %f468;
	@%p433 bra 	$L__BB21_213;
	add.s64 	%rd124, %rd123, %rd285;
	setp.gt.s64 	%p434, %rd124, -1;
	setp.lt.s64 	%p435, %rd124, %rd274;
	and.pred  	%p436, %p434, %p435;
	and.pred  	%p437, %p4, %p436;
	mov.f32 	%f469, 0f00000000;
	not.pred 	%p438, %p437;
	@%p438 bra 	$L__BB21_200;
	add.s64 	%rd900, %rd107, %rd124;
	shl.b64 	%rd901, %rd900, 2;
	add.s64 	%rd902, %rd2, %rd901;
	ld.global.nc.f32 	%f469, [%rd902];
$L__BB21_200:
	setp.eq.s64 	%p439, %rd19, 3;
	add.s64 	%rd903, %rd122, -2;
	mad.lo.s64 	%rd904, %rd903, %rd276, %rd1460;
	mad.lo.s64 	%rd905, %rd904, %rd277, %rd15;
	shl.b64 	%rd906, %rd905, 2;
	add.s64 	%rd907, %rd1, %rd906;
	st.global.f32 	[%rd907], %f469;
	@%p439 bra 	$L__BB21_213;
	add.s64 	%rd125, %rd124, %rd285;
	setp.gt.s64 	%p440, %rd125, -1;
	setp.lt.s64 	%p441, %rd125, %rd274;
	and.pred  	%p442, %p440, %p441;
	and.pred  	%p443, %p4, %p442;
	mov.f32 	%f470, 0f00000000;
	not.pred 	%p444, %p443;
	@%p444 bra 	$L__BB21_203;
	add.s64 	%rd908, %rd107, %rd125;
	shl.b64 	%rd909, %rd908, 2;
	add.s64 	%rd910, %rd2, %rd909;
	ld.global.nc.f32 	%f470, [%rd910];
$L__BB21_203:
	setp.eq.s64 	%p445, %rd19, 4;
	add.s64 	%rd911, %rd122, -3;
	mad.lo.s64 	%rd912, %rd911, %rd276, %rd1460;
	mad.lo.s64 	%rd913, %rd912, %rd277, %rd15;
	shl.b64 	%rd914, %rd913, 2;
	add.s64 	%rd915, %rd1, %rd914;
	st.global.f32 	[%rd915], %f470;
	@%p445 bra 	$L__BB21_213;
	add.s64 	%rd126, %rd125, %rd285;
	setp.gt.s64 	%p446, %rd126, -1;
	setp.lt.s64 	%p447, %rd126, %rd274;
	and.pred  	%p448, %p446, %p447;
	and.pred  	%p449, %p4, %p448;
	mov.f32 	%f471, 0f00000000;
	not.pred 	%p450, %p449;
	@%p450 bra 	$L__BB21_206;
	add.s64 	%rd916, %rd107, %rd126;
	shl.b64 	%rd917, %rd916, 2;
	add.s64 	%rd918, %rd2, %rd917;
	ld.global.nc.f32 	%f471, [%rd918];
$L__BB21_206:
	setp.eq.s64 	%p451, %rd19, 5;
	add.s64 	%rd919, %rd122, -4;
	mad.lo.s64 	%rd920, %rd919, %rd276, %rd1460;
	mad.lo.s64 	%rd921, %rd920, %rd277, %rd15;
	shl.b64 	%rd922, %rd921, 2;
	add.s64 	%rd923, %rd1, %rd922;
	st.global.f32 	[%rd923], %f471;
	@%p451 bra 	$L__BB21_213;
	add.s64 	%rd127, %rd126, %rd285;
	setp.gt.s64 	%p452, %rd127, -1;
	setp.lt.s64 	%p453, %rd127, %rd274;
	and.pred  	%p454, %p452, %p453;
	and.pred  	%p455, %p4, %p454;
	mov.f32 	%f472, 0f00000000;
	not.pred 	%p456, %p455;
	@%p456 bra 	$L__BB21_209;
	add.s64 	%rd924, %rd107, %rd127;
	shl.b64 	%rd925, %rd924, 2;
	add.s64 	%rd926, %rd2, %rd925;
	ld.global.nc.f32 	%f472, [%rd926];
$L__BB21_209:
	setp.eq.s64 	%p457, %rd19, 6;
	add.s64 	%rd927, %rd122, -5;
	mad.lo.s64 	%rd928, %rd927, %rd276, %rd1460;
	mad.lo.s64 	%rd929, %rd928, %rd277, %rd15;
	shl.b64 	%rd930, %rd929, 2;
	add.s64 	%rd931, %rd1, %rd930;
	st.global.f32 	[%rd931], %f472;
	@%p457 bra 	$L__BB21_213;
	add.s64 	%rd128, %rd127, %rd285;
	setp.gt.s64 	%p458, %rd128, -1;
	setp.lt.s64 	%p459, %rd128, %rd274;
	and.pred  	%p460, %p458, %p459;
	and.pred  	%p461, %p4, %p460;
	mov.f32 	%f473, 0f00000000;
	not.pred 	%p462, %p461;
	@%p462 bra 	$L__BB21_212;
	add.s64 	%rd932, %rd107, %rd128;
	shl.b64 	%rd933, %rd932, 2;
	add.s64 	%rd934, %rd2, %rd933;
	ld.global.nc.f32 	%f473, [%rd934];
$L__BB21_212:
	add.s64 	%rd935, %rd122, -6;
	mad.lo.s64 	%rd936, %rd935, %rd276, %rd1460;
	mad.lo.s64 	%rd937, %rd936, %rd277, %rd15;
	shl.b64 	%rd938, %rd937, 2;
	add.s64 	%rd939, %rd1, %rd938;
	st.global.f32 	[%rd939], %f473;
$L__BB21_213:
	setp.lt.u64 	%p463, %rd16, 7;
	add.s64 	%rd129, %rd105, %rd284;
	setp.gt.s64 	%p464, %rd129, -1;
	setp.lt.s64 	%p465, %rd129, %rd273;
	and.pred  	%p5, %p464, %p465;
	add.s64 	%rd130, %rd106, %rd284;
	mad.lo.s64 	%rd131, %rd130, %rd274, %rd286;
	add.s64 	%rd132, %rd108, %rd279;
	mov.b64 	%rd1472, 0;
	@%p463 bra 	$L__BB21_232;
	mov.b64 	%rd1471, 0;
$L__BB21_215:
	.pragma "nounroll";
	mul.lo.s64 	%rd942, %rd1471, %rd285;
	sub.s64 	%rd943, %rd942, %rd281;
	add.s64 	%rd134, %rd943, %rd12;
	setp.gt.s64 	%p466, %rd134, -1;
	setp.lt.s64 	%p467, %rd134, %rd274;
	and.pred  	%p468, %p466, %p467;
	and.pred  	%p470, %p5, %p468;
	mov.f32 	%f474, 0f00000000;
	not.pred 	%p471, %p470;
	@%p471 bra 	$L__BB21_217;
	add.s64 	%rd944, %rd131, %rd134;
	shl.b64 	%rd945, %rd944, 2;
	add.s64 	%rd946, %rd2, %rd945;
	ld.global.nc.f32 	%f474, [%rd946];
$L__BB21_217:
	add.s64 	%rd947, %rd1471, %rd132;
	not.b64 	%rd948, %rd947;
	add.s64 	%rd135, %rd14, %rd948;
	mad.lo.s64 	%rd949, %rd135, %rd276, %rd1460;
	mad.lo.s64 	%rd950, %rd949, %rd277, %rd15;
	shl.b64 	%rd951, %rd950, 2;
	add.s64 	%rd952, %rd1, %rd951;
	st.global.f32 	[%rd952], %f474;
	add.s64 	%rd136, %rd134, %rd285;
	setp.gt.s64 	%p472, %rd136, -1;
	setp.lt.s64 	%p473, %rd136, %rd274;
	and.pred  	%p474, %p472, %p473;
	and.pred  	%p475, %p5, %p474;
	mov.f32 	%f475, 0f00000000;
	not.pred 	%p476, %p475;
	@%p476 bra 	$L__BB21_219;
	add.s64 	%rd953, %rd131, %rd136;
	shl.b64 	%rd954, %rd953, 2;
	add.s64 	%rd955, %rd2, %rd954;
	ld.global.nc.f32 	%f475, [%rd955];
$L__BB21_219:
	add.s64 	%rd956, %rd135, -1;
	mad.lo.s64 	%rd957, %rd956, %rd276, %rd1460;
	mad.lo.s64 	%rd958, %rd957, %rd277, %rd15;
	shl.b64 	%rd959, %rd958, 2;
	add.s64 	%rd960, %rd1, %rd959;
	st.global.f32 	[%rd960], %f475;
	add.s64 	%rd137, %rd136, %rd285;
	setp.gt.s64 	%p477, %rd137, -1;
	setp.lt.s64 	%p478, %rd137, %rd274;
	and.pred  	%p479, %p477, %p478;
	and.pred  	%p480, %p5, %p479;
	mov.f32 	%f476, 0f00000000;
	not.pred 	%p481, %p480;
	@%p481 bra 	$L__BB21_221;
	add.s64 	%rd961, %rd131, %rd137;
	shl.b64 	%rd962, %rd961, 2;
	add.s64 	%rd963, %rd2, %rd962;
	ld.global.nc.f32 	%f476, [%rd963];
$L__BB21_221:
	add.s64 	%rd964, %rd135, -2;
	mad.lo.s64 	%rd965, %rd964, %rd276, %rd1460;
	mad.lo.s64 	%rd966, %rd965, %rd277, %rd15;
	shl.b64 	%rd967, %rd966, 2;
	add.s64 	%rd968, %rd1, %rd967;
	st.global.f32 	[%rd968], %f476;
	add.s64 	%rd138, %rd137, %rd285;
	setp.gt.s64 	%p482, %rd138, -1;
	setp.lt.s64 	%p483, %rd138, %rd274;
	and.pred  	%p484, %p482, %p483;
	and.pred  	%p485, %p5, %p484;
	mov.f32 	%f477, 0f00000000;
	not.pred 	%p486, %p485;
	@%p486 bra 	$L__BB21_223;
	add.s64 	%rd969, %rd131, %rd138;
	shl.b64 	%rd970, %rd969, 2;
	add.s64 	%rd971, %rd2, %rd970;
	ld.global.nc.f32 	%f477, [%rd971];
$L__BB21_223:
	add.s64 	%rd972, %rd135, -3;
	mad.lo.s64 	%rd973, %rd972, %rd276, %rd1460;
	mad.lo.s64 	%rd974, %rd973, %rd277, %rd15;
	shl.b64 	%rd975, %rd974, 2;
	add.s64 	%rd976, %rd1, %rd975;
	st.global.f32 	[%rd976], %f477;
	add.s64 	%rd139, %rd138, %rd285;
	setp.gt.s64 	%p487, %rd139, -1;
	setp.lt.s64 	%p488, %rd139, %rd274;
	and.pred  	%p489, %p487, %p488;
	and.pred  	%p490, %p5, %p489;
	mov.f32 	%f478, 0f00000000;
	not.pred 	%p491, %p490;
	@%p491 bra 	$L__BB21_225;
	add.s64 	%rd977, %rd131, %rd139;
	shl.b64 	%rd978, %rd977, 2;
	add.s64 	%rd979, %rd2, %rd978;
	ld.global.nc.f32 	%f478, [%rd979];
$L__BB21_225:
	add.s64 	%rd980, %rd135, -4;
	mad.lo.s64 	%rd981, %rd980, %rd276, %rd1460;
	mad.lo.s64 	%rd982, %rd981, %rd277, %rd15;
	shl.b64 	%rd983, %rd982, 2;
	add.s64 	%rd984, %rd1, %rd983;
	st.global.f32 	[%rd984], %f478;
	add.s64 	%rd140, %rd139, %rd285;
	setp.gt.s64 	%p492, %rd140, -1;
	setp.lt.s64 	%p493, %rd140, %rd274;
	and.pred  	%p494, %p492, %p493;
	and.pred  	%p495, %p5, %p494;
	mov.f32 	%f479, 0f00000000;
	not.pred 	%p496, %p495;
	@%p496 bra 	$L__BB21_227;
	add.s64 	%rd985, %rd131, %rd140;
	shl.b64 	%rd986, %rd985, 2;
	add.s64 	%rd987, %rd2, %rd986;
	ld.global.nc.f32 	%f479, [%rd987];
$L__BB21_227:
	add.s64 	%rd988, %rd135, -5;
	mad.lo.s64 	%rd989, %rd988, %rd276, %rd1460;
	mad.lo.s64 	%rd990, %rd989, %rd277, %rd15;
	shl.b64 	%rd991, %rd990, 2;
	add.s64 	%rd992, %rd1, %rd991;
	st.global.f32 	[%rd992], %f479;
	add.s64 	%rd141, %rd140, %rd285;
	setp.gt.s64 	%p497, %rd141, -1;
	setp.lt.s64 	%p498, %rd141, %rd274;
	and.pred  	%p499, %p497, %p498;
	and.pred  	%p500, %p5, %p499;
	mov.f32 	%f480, 0f00000000;
	not.pred 	%p501, %p500;
	@%p501 bra 	$L__BB21_229;
	add.s64 	%rd993, %rd131, %rd141;
	shl.b64 	%rd994, %rd993, 2;
	add.s64 	%rd995, %rd2, %rd994;
	ld.global.nc.f32 	%f480, [%rd995];
$L__BB21_229:
	add.s64 	%rd996, %rd135, -6;
	mad.lo.s64 	%rd997, %rd996, %rd276, %rd1460;
	mad.lo.s64 	%rd998, %rd997, %rd277, %rd15;
	shl.b64 	%rd999, %rd998, 2;
	add.s64 	%rd1000, %rd1, %rd999;
	st.global.f32 	[%rd1000], %f480;
	add.s64 	%rd142, %rd141, %rd285;
	setp.gt.s64 	%p502, %rd142, -1;
	setp.lt.s64 	%p503, %rd142, %rd274;
	and.pred  	%p504, %p502, %p503;
	and.pred  	%p505, %p5, %p504;
	mov.f32 	%f481, 0f00000000;
	not.pred 	%p506, %p505;
	@%p506 bra 	$L__BB21_231;
	add.s64 	%rd1001, %rd131, %rd142;
	shl.b64 	%rd1002, %rd1001, 2;
	add.s64 	%rd1003, %rd2, %rd1002;
	ld.global.nc.f32 	%f481, [%rd1003];
$L__BB21_231:
	add.s64 	%rd1004, %rd135, -7;
	mad.lo.s64 	%rd1005, %rd1004, %rd276, %rd1460;
	mad.lo.s64 	%rd1006, %rd1005, %rd277, %rd15;
	shl.b64 	%rd1007, %rd1006, 2;
	add.s64 	%rd1008, %rd1, %rd1007;
	st.global.f32 	[%rd1008], %f481;
	add.s64 	%rd1471, %rd1471, 8;
	setp.ne.s64 	%p507, %rd1471, %rd20;
	mov.u64 	%rd1472, %rd20;
	@%p507 bra 	$L__BB21_215;
$L__BB21_232:
	setp.eq.s64 	%p508, %rd19, 0;
	@%p508 bra 	$L__BB21_254;
	mul.lo.s64 	%rd1009, %rd1472, %rd285;
	sub.s64 	%rd1010, %rd1009, %rd281;
	add.s64 	%rd145, %rd1010, %rd12;
	setp.gt.s64 	%p509, %rd145, -1;
	setp.lt.s64 	%p510, %rd145, %rd274;
	and.pred  	%p511, %p509, %p510;
	and.pred  	%p513, %p5, %p511;
	mov.f32 	%f482, 0f00000000;
	not.pred 	%p514, %p513;
	@%p514 bra 	$L__BB21_235;
	add.s64 	%rd1011, %rd131, %rd145;
	shl.b64 	%rd1012, %rd1011, 2;
	add.s64 	%rd1013, %rd2, %rd1012;
	ld.global.nc.f32 	%f482, [%rd1013];
$L__BB21_235:
	setp.eq.s64 	%p515, %rd19, 1;
	add.s64 	%rd1014, %rd1472, %rd132;
	not.b64 	%rd1015, %rd1014;
	add.s64 	%rd146, %rd14, %rd1015;
	mad.lo.s64 	%rd1016, %rd146, %rd276, %rd1460;
	mad.lo.s64 	%rd1017, %rd1016, %rd277, %rd15;
	shl.b64 	%rd1018, %rd1017, 2;
	add.s64 	%rd1019, %rd1, %rd1018;
	st.global.f32 	[%rd1019], %f482;
	@%p515 bra 	$L__BB21_254;
	add.s64 	%rd147, %rd145, %rd285;
	setp.gt.s64 	%p516, %rd147, -1;
	setp.lt.s64 	%p517, %rd147, %rd274;
	and.pred  	%p518, %p516, %p517;
	and.pred  	%p519, %p5, %p518;
	mov.f32 	%f483, 0f00000000;
	not.pred 	%p520, %p519;
	@%p520 bra 	$L__BB21_238;
	add.s64 	%rd1020, %rd131, %rd147;
	shl.b64 	%rd1021, %rd1020, 2;
	add.s64 	%rd1022, %rd2, %rd1021;
	ld.global.nc.f32 	%f483, [%rd1022];
$L__BB21_238:
	setp.eq.s64 	%p521, %rd19, 2;
	add.s64 	%rd1023, %rd146, -1;
	mad.lo.s64 	%rd1024, %rd1023, %rd276, %rd1460;
	mad.lo.s64 	%rd1025, %rd1024, %rd277, %rd15;
	shl.b64 	%rd1026, %rd1025, 2;
	add.s64 	%rd1027, %rd1, %rd1026;
	st.global.f32 	[%rd1027], %f483;
	@%p521 bra 	$L__BB21_254;
	add.s64 	%rd148, %rd147, %rd285;
	setp.gt.s64 	%p522, %rd148, -1;
	setp.lt.s64 	%p523, %rd148, %rd274;
	and.pred  	%p524, %p522, %p523;
	and.pred  	%p525, %p5, %p524;
	mov.f32 	%f484, 0f00000000;
	not.pred 	%p526, %p525;
	@%p526 bra 	$L__BB21_241;
	add.s64 	%rd1028, %rd131, %rd148;
	shl.b64 	%rd1029, %rd1028, 2;
	add.s64 	%rd1030, %rd2, %rd1029;
	ld.global.nc.f32 	%f484, [%rd1030];
$L__BB21_241:
	setp.eq.s64 	%p527, %rd19, 3;
	add.s64 	%rd1031, %rd146, -2;
	mad.lo.s64 	%rd1032, %rd1031, %rd276, %rd1460;
	mad.lo.s64 	%rd1033, %rd1032, %rd277, %rd15;
	shl.b64 	%rd1034, %rd1033, 2;
	add.s64 	%rd1035, %rd1, %rd1034;
	st.global.f32 	[%rd1035], %f484;
	@%p527 bra 	$L__BB21_254;
	add.s64 	%rd149, %rd148, %rd285;
	setp.gt.s64 	%p528, %rd149, -1;
	setp.lt.s64 	%p529, %rd149, %rd274;
	and.pred  	%p530, %p528, %p529;
	and.pred  	%p531, %p5, %p530;
	mov.f32 	%f485, 0f00000000;
	not.pred 	%p532, %p531;
	@%p532 bra 	$L__BB21_244;
	add.s64 	%rd1036, %rd131, %rd149;
	shl.b64 	%rd1037, %rd1036, 2;
	add.s64 	%rd1038, %rd2, %rd1037;
	ld.global.nc.f32 	%f485, [%rd1038];
$L__BB21_244:
	setp.eq.s64 	%p533, %rd19, 4;
	add.s64 	%rd1039, %rd146, -3;
	mad.lo.s64 	%rd1040, %rd1039, %rd276, %rd1460;
	mad.lo.s64 	%rd1041, %rd1040, %rd277, %rd15;
	shl.b64 	%rd1042, %rd1041, 2;
	add.s64 	%rd1043, %rd1, %rd1042;
	st.global.f32 	[%rd1043], %f485;
	@%p533 bra 	$L__BB21_254;
	add.s64 	%rd150, %rd149, %rd285;
	setp.gt.s64 	%p534, %rd150, -1;
	setp.lt.s64 	%p535, %rd150, %rd274;
	and.pred  	%p536, %p534, %p535;
	and.pred  	%p537, %p5, %p536;
	mov.f32 	%f486, 0f00000000;
	not.pred 	%p538, %p537;
	@%p538 bra 	$L__BB21_247;
	add.s64 	%rd1044, %rd131, %rd150;
	shl.b64 	%rd1045, %rd1044, 2;
	add.s64 	%rd1046, %rd2, %rd1045;
	ld.global.nc.f32 	%f486, [%rd1046];
$L__BB21_247:
	setp.eq.s64 	%p539, %rd19, 5;
	add.s64 	%rd1047, %rd146, -4;
	mad.lo.s64 	%rd1048, %rd1047, %rd276, %rd1460;
	mad.lo.s64 	%rd1049, %rd1048, %rd277, %rd15;
	shl.b64 	%rd1050, %rd1049, 2;
	add.s64 	%rd1051, %rd1, %rd1050;
	st.global.f32 	[%rd1051], %f486;
	@%p539 bra 	$L__BB21_254;
	add.s64 	%rd151, %rd150, %rd285;
	setp.gt.s64 	%p540, %rd151, -1;
	setp.lt.s64 	%p541, %rd151, %rd274;
	and.pred  	%p542, %p540, %p541;
	and.pred  	%p543, %p5, %p542;
	mov.f32 	%f487, 0f00000000;
	not.pred 	%p544, %p543;
	@%p544 bra 	$L__BB21_250;
	add.s64 	%rd1052, %rd131, %rd151;
	shl.b64 	%rd1053, %rd1052, 2;
	add.s64 	%rd1054, %rd2, %rd1053;
	ld.global.nc.f32 	%f487, [%rd1054];
$L__BB21_250:
	setp.eq.s64 	%p545, %rd19, 6;
	add.s64 	%rd1055, %rd146, -5;
	mad.lo.s64 	%rd1056, %rd1055, %rd276, %rd1460;
	mad.lo.s64 	%rd1057, %rd1056, %rd277, %rd15;
	shl.b64 	%rd1058, %rd1057, 2;
	add.s64 	%rd1059, %rd1, %rd1058;
	st.global.f32 	[%rd1059], %f487;
	@%p545 bra 	$L__BB21_254;
	add.s64 	%rd152, %rd151, %rd285;
	setp.gt.s64 	%p546, %rd152, -1;
	setp.lt.s64 	%p547, %rd152, %rd274;
	and.pred  	%p548, %p546, %p547;
	and.pred  	%p549, %p5, %p548;
	mov.f32 	%f488, 0f00000000;
	not.pred 	%p550, %p549;
	@%p550 bra 	$L__BB21_253;
	add.s64 	%rd1060, %rd131, %rd152;
	shl.b64 	%rd1061, %rd1060, 2;
	add.s64 	%rd1062, %rd2, %rd1061;
	ld.global.nc.f32 	%f488, [%rd1062];
$L__BB21_253:
	add.s64 	%rd1063, %rd146, -6;
	mad.lo.s64 	%rd1064, %rd1063, %rd276, %rd1460;
	mad.lo.s64 	%rd1065, %rd1064, %rd277, %rd15;
	shl.b64 	%rd1066, %rd1065, 2;
	add.s64 	%rd1067, %rd1, %rd1066;
	st.global.f32 	[%rd1067], %f488;
$L__BB21_254:
	setp.lt.u64 	%p551, %rd16, 7;
	add.s64 	%rd153, %rd129, %rd284;
	setp.gt.s64 	%p552, %rd153, -1;
	setp.lt.s64 	%p553, %rd153, %rd273;
	and.pred  	%p6, %p552, %p553;
	add.s64 	%rd154, %rd130, %rd284;
	mad.lo.s64 	%rd155, %rd154, %rd274, %rd286;
	add.s64 	%rd156, %rd132, %rd279;
	mov.b64 	%rd1474, 0;
	@%p551 bra 	$L__BB21_273;
	mov.b64 	%rd1473, 0;
$L__BB21_256:
	.pragma "nounroll";
	mul.lo.s64 	%rd1070, %rd1473, %rd285;
	sub.s64 	%rd1071, %rd1070, %rd281;
	add.s64 	%rd158, %rd1071, %rd12;
	setp.gt.s64 	%p554, %rd158, -1;
	setp.lt.s64 	%p555, %rd158, %rd274;
	and.pred  	%p556, %p554, %p555;
	and.pred  	%p558, %p6, %p556;
	mov.f32 	%f489, 0f00000000;
	not.pred 	%p559, %p558;
	@%p559 bra 	$L__BB21_258;
	add.s64 	%rd1072, %rd155, %rd158;
	shl.b64 	%rd1073, %rd1072, 2;
	add.s64 	%rd1074, %rd2, %rd1073;
	ld.global.nc.f32 	%f489, [%rd1074];
$L__BB21_258:
	add.s64 	%rd1075, %rd1473, %rd156;
	not.b64 	%rd1076, %rd1075;
	add.s64 	%rd159, %rd14, %rd1076;
	mad.lo.s64 	%rd1077, %rd159, %rd276, %rd1460;
	mad.lo.s64 	%rd1078, %rd1077, %rd277, %rd15;
	shl.b64 	%rd1079, %rd1078, 2;
	add.s64 	%rd1080, %rd1, %rd1079;
	st.global.f32 	[%rd1080], %f489;
	add.s64 	%rd160, %rd158, %rd285;
	setp.gt.s64 	%p560, %rd160, -1;
	setp.lt.s64 	%p561, %rd160, %rd274;
	and.pred  	%p562, %p560, %p561;
	and.pred  	%p563, %p6, %p562;
	mov.f32 	%f490, 0f00000000;
	not.pred 	%p564, %p563;
	@%p564 bra 	$L__BB21_260;
	add.s64 	%rd1081, %rd155, %rd160;
	shl.b64 	%rd1082, %rd1081, 2;
	add.s64 	%rd1083, %rd2, %rd1082;
	ld.global.nc.f32 	%f490, [%rd1083];
$L__BB21_260:
	add.s64 	%rd1084, %rd159, -1;
	mad.lo.s64 	%rd1085, %rd1084, %rd276, %rd1460;
	mad.lo.s64 	%rd1086, %rd1085, %rd277, %rd15;
	shl.b64 	%rd1087, %rd1086, 2;
	add.s64 	%rd1088, %rd1, %rd1087;
	st.global.f32 	[%rd1088], %f490;
	add.s64 	%rd161, %rd160, %rd285;
	setp.gt.s64 	%p565, %rd161, -1;
	setp.lt.s64 	%p566, %rd161, %rd274;
	and.pred  	%p567, %p565, %p566;
	and.pred  	%p568, %p6, %p567;
	mov.f32 	%f491, 0f00000000;
	not.pred 	%p569, %p568;
	@%p569 bra 	$L__BB21_262;
	add.s64 	%rd1089, %rd155, %rd161;
	shl.b64 	%rd1090, %rd1089, 2;
	add.s64 	%rd1091, %rd2, %rd1090;
	ld.global.nc.f32 	%f491, [%rd1091];
$L__BB21_262:
	add.s64 	%rd1092, %rd159, -2;
	mad.lo.s64 	%rd1093, %rd1092, %rd276, %rd1460;
	mad.lo.s64 	%rd1094, %rd1093, %rd277, %rd15;
	shl.b64 	%rd1095, %rd1094, 2;
	add.s64 	%rd1096, %rd1, %rd1095;
	st.global.f32 	[%rd1096], %f491;
	add.s64 	%rd162, %rd161, %rd285;
	setp.gt.s64 	%p570, %rd162, -1;
	setp.lt.s64 	%p571, %rd162, %rd274;
	and.pred  	%p572, %p570, %p571;
	and.pred  	%p573, %p6, %p572;
	mov.f32 	%f492, 0f00000000;
	not.pred 	%p574, %p573;
	@%p574 bra 	$L__BB21_264;
	add.s64 	%rd1097, %rd155, %rd162;
	shl.b64 	%rd1098, %rd1097, 2;
	add.s64 	%rd1099, %rd2, %rd1098;
	ld.global.nc.f32 	%f492, [%rd1099];
$L__BB21_264:
	add.s64 	%rd1100, %rd159, -3;
	mad.lo.s64 	%rd1101, %rd1100, %rd276, %rd1460;
	mad.lo.s64 	%rd1102, %rd1101, %rd277, %rd15;
	shl.b64 	%rd1103, %rd1102, 2;
	add.s64 	%rd1104, %rd1, %rd1103;
	st.global.f32 	[%rd1104], %f492;
	add.s64 	%rd163, %rd162, %rd285;
	setp.gt.s64 	%p575, %rd163, -1;
	setp.lt.s64 	%p576, %rd163, %rd274;
	and.pred  	%p577, %p575, %p576;
	and.pred  	%p578, %p6, %p577;
	mov.f32 	%f493, 0f00000000;
	not.pred 	%p579, %p578;
	@%p579 bra 	$L__BB21_266;
	add.s64 	%rd1105, %rd155, %rd163;
	shl.b64 	%rd1106, %rd1105, 2;
	add.s64 	%rd1107, %rd2, %rd1106;
	ld.global.nc.f32 	%f493, [%rd1107];
$L__BB21_266:
	add.s64 	%rd1108, %rd159, -4;
	mad.lo.s64 	%rd1109, %rd1108, %rd276, %rd1460;
	mad.lo.s64 	%rd1110, %rd1109, %rd277, %rd15;
	shl.b64 	%rd1111, %rd1110, 2;
	add.s64 	%rd1112, %rd1, %rd1111;
	st.global.f32 	[%rd1112], %f493;
	add.s64 	%rd164, %rd163, %rd285;
	setp.gt.s64 	%p580, %rd164, -1;
	setp.lt.s64 	%p581, %rd164, %rd274;
	and.pred  	%p582, %p580, %p581;
	and.pred  	%p583, %p6, %p582;
	mov.f32 	%f494, 0f00000000;
	not.pred 	%p584, %p583;
	@%p584 bra 	$L__BB21_268;
	add.s64 	%rd1113, %rd155, %rd164;
	shl.b64 	%rd1114, %rd1113, 2;
	add.s64 	%rd1115, %rd2, %rd1114;
	ld.global.nc.f32 	%f494, [%rd1115];
$L__BB21_268:
	add.s64 	%rd1116, %rd159, -5;
	mad.lo.s64 	%rd1117, %rd1116, %rd276, %rd1460;
	mad.lo.s64 	%rd1118, %rd1117, %rd277, %rd15;
	shl.b64 	%rd1119, %rd1118, 2;
	add.s64 	%rd1120, %rd1, %rd1119;
	st.global.f32 	[%rd1120], %f494;
	add.s64 	%rd165, %rd164, %rd285;
	setp.gt.s64 	%p585, %rd165, -1;
	setp.lt.s64 	%p586, %rd165, %rd274;
	and.pred  	%p587, %p585, %p586;
	and.pred  	%p588, %p6, %p587;
	mov.f32 	%f495, 0f00000000;
	not.pred 	%p589, %p588;
	@%p589 bra 	$L__BB21_270;
	add.s64 	%rd1121, %rd155, %rd165;
	shl.b64 	%rd1122, %rd1121, 2;
	add.s64 	%rd1123, %rd2, %rd1122;
	ld.global.nc.f32 	%f495, [%rd1123];
$L__BB21_270:
	add.s64 	%rd1124, %rd159, -6;
	mad.lo.s64 	%rd1125, %rd1124, %rd276, %rd1460;
	mad.lo.s64 	%rd1126, %rd1125, %rd277, %rd15;
	shl.b64 	%rd1127, %rd1126, 2;
	add.s64 	%rd1128, %rd1, %rd1127;
	st.global.f32 	[%rd1128], %f495;
	add.s64 	%rd166, %rd165, %rd285;
	setp.gt.s64 	%p590, %rd166, -1;
	setp.lt.s64 	%p591, %rd166, %rd274;
	and.pred  	%p592, %p590, %p591;
	and.pred  	%p593, %p6, %p592;
	mov.f32 	%f496, 0f00000000;
	not.pred 	%p594, %p593;
	@%p594 bra 	$L__BB21_272;
	add.s64 	%rd1129, %rd155, %rd166;
	shl.b64 	%rd1130, %rd1129, 2;
	add.s64 	%rd1131, %rd2, %rd1130;
	ld.global.nc.f32 	%f496, [%rd1131];
$L__BB21_272:
	add.s64 	%rd1132, %rd159, -7;
	mad.lo.s64 	%rd1133, %rd1132, %rd276, %rd1460;
	mad.lo.s64 	%rd1134, %rd1133, %rd277, %rd15;
	shl.b64 	%rd1135, %rd1134, 2;
	add.s64 	%rd1136, %rd1, %rd1135;
	st.global.f32 	[%rd1136], %f496;
	add.s64 	%rd1473, %rd1473, 8;
	setp.ne.s64 	%p595, %rd1473, %rd20;
	mov.u64 	%rd1474, %rd20;
	@%p595 bra 	$L__BB21_256;
$L__BB21_273:
	setp.eq.s64 	%p596, %rd19, 0;
	@%p596 bra 	$L__BB21_295;
	mul.lo.s64 	%rd1137, %rd1474, %rd285;
	sub.s64 	%rd1138, %rd1137, %rd281;
	add.s64 	%rd169, %rd1138, %rd12;
	setp.gt.s64 	%p597, %rd169, -1;
	setp.lt.s64 	%p598, %rd169, %rd274;
	and.pred  	%p599, %p597, %p598;
	and.pred  	%p601, %p6, %p599;
	mov.f32 	%f497, 0f00000000;
	not.pred 	%p602, %p601;
	@%p602 bra 	$L__BB21_276;
	add.s64 	%rd1139, %rd155, %rd169;
	shl.b64 	%rd1140, %rd1139, 2;
	add.s64 	%rd1141, %rd2, %rd1140;
	ld.global.nc.f32 	%f497, [%rd1141];
$L__BB21_276:
	setp.eq.s64 	%p603, %rd19, 1;
	add.s64 	%rd1142, %rd1474, %rd156;
	not.b64 	%rd1143, %rd1142;
	add.s64 	%rd170, %rd14, %rd1143;
	mad.lo.s64 	%rd1144, %rd170, %rd276, %rd1460;
	mad.lo.s64 	%rd1145, %rd1144, %rd277, %rd15;
	shl.b64 	%rd1146, %rd1145, 2;
	add.s64 	%rd1147, %rd1, %rd1146;
	st.global.f32 	[%rd1147], %f497;
	@%p603 bra 	$L__BB21_295;
	add.s64 	%rd171, %rd169, %rd285;
	setp.gt.s64 	%p604, %rd171, -1;
	setp.lt.s64 	%p605, %rd171, %rd274;
	and.pred  	%p606, %p604, %p605;
	and.pred  	%p607, %p6, %p606;
	mov.f32 	%f498, 0f00000000;
	not.pred 	%p608, %p607;
	@%p608 bra 	$L__BB21_279;
	add.s64 	%rd1148, %rd155, %rd171;
	shl.b64 	%rd1149, %rd1148, 2;
	add.s64 	%rd1150, %rd2, %rd1149;
	ld.global.nc.f32 	%f498, [%rd1150];
$L__BB21_279:
	setp.eq.s64 	%p609, %rd19, 2;
	add.s64 	%rd1151, %rd170, -1;
	mad.lo.s64 	%rd1152, %rd1151, %rd276, %rd1460;
	mad.lo.s64 	%rd1153, %rd1152, %rd277, %rd15;
	shl.b64 	%rd1154, %rd1153, 2;
	add.s64 	%rd1155, %rd1, %rd1154;
	st.global.f32 	[%rd1155], %f498;
	@%p609 bra 	$L__BB21_295;
	add.s64 	%rd172, %rd171, %rd285;
	setp.gt.s64 	%p610, %rd172, -1;
	setp.lt.s64 	%p611, %rd172, %rd274;
	and.pred  	%p612, %p610, %p611;
	and.pred  	%p613, %p6, %p612;
	mov.f32 	%f499, 0f00000000;
	not.pred 	%p614, %p613;
	@%p614 bra 	$L__BB21_282;
	add.s64 	%rd1156, %rd155, %rd172;
	shl.b64 	%rd1157, %rd1156, 2;
	add.s64 	%rd1158, %rd2, %rd1157;
	ld.global.nc.f32 	%f499, [%rd1158];
$L__BB21_282:
	setp.eq.s64 	%p615, %rd19, 3;
	add.s64 	%rd1159, %rd170, -2;
	mad.lo.s64 	%rd1160, %rd1159, %rd276, %rd1460;
	mad.lo.s64 	%rd1161, %rd1160, %rd277, %rd15;
	shl.b64 	%rd1162, %rd1161, 2;
	add.s64 	%rd1163, %rd1, %rd1162;
	st.global.f32 	[%rd1163], %f499;
	@%p615 bra 	$L__BB21_295;
	add.s64 	%rd173, %rd172, %rd285;
	setp.gt.s64 	%p616, %rd173, -1;
	setp.lt.s64 	%p617, %rd173, %rd274;
	and.pred  	%p618, %p616, %p617;
	and.pred  	%p619, %p6, %p618;
	mov.f32 	%f500, 0f00000000;
	not.pred 	%p620, %p619;
	@%p620 bra 	$L__BB21_285;
	add.s64 	%rd1164, %rd155, %rd173;
	shl.b64 	%rd1165, %rd1164, 2;
	add.s64 	%rd1166, %rd2, %rd1165;
	ld.global.nc.f32 	%f500, [%rd1166];
$L__BB21_285:
	setp.eq.s64 	%p621, %rd19, 4;
	add.s64 	%rd1167, %rd170, -3;
	mad.lo.s64 	%rd1168, %rd1167, %rd276, %rd1460;
	mad.lo.s64 	%rd1169, %rd1168, %rd277, %rd15;
	shl.b64 	%rd1170, %rd1169, 2;
	add.s64 	%rd1171, %rd1, %rd1170;
	st.global.f32 	[%rd1171], %f500;
	@%p621 bra 	$L__BB21_295;
	add.s64 	%rd174, %rd173, %rd285;
	setp.gt.s64 	%p622, %rd174, -1;
	setp.lt.s64 	%p623, %rd174, %rd274;
	and.pred  	%p624, %p622, %p623;
	and.pred  	%p625, %p6, %p624;
	mov.f32 	%f501, 0f00000000;
	not.pred 	%p626, %p625;
	@%p626 bra 	$L__BB21_288;
	add.s64 	%rd1172, %rd155, %rd174;
	shl.b64 	%rd1173, %rd1172, 2;
	add.s64 	%rd1174, %rd2, %rd1173;
	ld.global.nc.f32 	%f501, [%rd1174];
$L__BB21_288:
	setp.eq.s64 	%p627, %rd19, 5;
	add.s64 	%rd1175, %rd170, -4;
	mad.lo.s64 	%rd1176, %rd1175, %rd276, %rd1460;
	mad.lo.s64 	%rd1177, %rd1176, %rd277, %rd15;
	shl.b64 	%rd1178, %rd1177, 2;
	add.s64 	%rd1179, %rd1, %rd1178;
	st.global.f32 	[%rd1179], %f501;
	@%p627 bra 	$L__BB21_295;
	add.s64 	%rd175, %rd174, %rd285;
	setp.gt.s64 	%p628, %rd175, -1;
	setp.lt.s64 	%p629, %rd175, %rd274;
	and.pred  	%p630, %p628, %p629;
	and.pred  	%p631, %p6, %p630;
	mov.f32 	%f502, 0f00000000;
	not.pred 	%p632, %p631;
	@%p632 bra 	$L__BB21_291;
	add.s64 	%rd1180, %rd155, %rd175;
	shl.b64 	%rd1181, %rd1180, 2;
	add.s64 	%rd1182, %rd2, %rd1181;
	ld.global.nc.f32 	%f502, [%rd1182];
$L__BB21_291:
	setp.eq.s64 	%p633, %rd19, 6;
	add.s64 	%rd1183, %rd170, -5;
	mad.lo.s64 	%rd1184, %rd1183, %rd276, %rd1460;
	mad.lo.s64 	%rd1185, %rd1184, %rd277, %rd15;
	shl.b64 	%rd1186, %rd1185, 2;
	add.s64 	%rd1187, %rd1, %rd1186;
	st.global.f32 	[%rd1187], %f502;
	@%p633 bra 	$L__BB21_295;
	add.s64 	%rd176, %rd175, %rd285;
	setp.gt.s64 	%p634, %rd176, -1;
	setp.lt.s64 	%p635, %rd176, %rd274;
	and.pred  	%p636, %p634, %p635;
	and.pred  	%p637, %p6, %p636;
	mov.f32 	%f503, 0f00000000;
	not.pred 	%p638, %p637;
	@%p638 bra 	$L__BB21_294;
	add.s64 	%rd1188, %rd155, %rd176;
	shl.b64 	%rd1189, %rd1188, 2;
	add.s64 	%rd1190, %rd2, %rd1189;
	ld.global.nc.f32 	%f503, [%rd1190];
$L__BB21_294:
	add.s64 	%rd1191, %rd170, -6;
	mad.lo.s64 	%rd1192, %rd1191, %rd276, %rd1460;
	mad.lo.s64 	%rd1193, %rd1192, %rd277, %rd15;
	shl.b64 	%rd1194, %rd1193, 2;
	add.s64 	%rd1195, %rd1, %rd1194;
	st.global.f32 	[%rd1195], %f503;
$L__BB21_295:
	setp.lt.u64 	%p639, %rd16, 7;
	add.s64 	%rd1197, %rd153, %rd284;
	setp.gt.s64 	%p640, %rd1197, -1;
	setp.lt.s64 	%p641, %rd1197, %rd273;
	and.pred  	%p7, %p640, %p641;
	add.s64 	%rd1198, %rd154, %rd284;
	mad.lo.s64 	%rd177, %rd1198, %rd274, %rd286;
	add.s64 	%rd178, %rd156, %rd279;
	mov.b64 	%rd1476, 0;
	@%p639 bra 	$L__BB21_314;
	mov.b64 	%rd1475, 0;
$L__BB21_297:
	.pragma "nounroll";
	mul.lo.s64 	%rd1200, %rd1475, %rd285;
	sub.s64 	%rd1201, %rd1200, %rd281;
	add.s64 	%rd180, %rd1201, %rd12;
	setp.gt.s64 	%p642, %rd180, -1;
	setp.lt.s64 	%p643, %rd180, %rd274;
	and.pred  	%p644, %p642, %p643;
	and.pred  	%p646, %p7, %p644;
	mov.f32 	%f504, 0f00000000;
	not.pred 	%p647, %p646;
	@%p647 bra 	$L__BB21_299;
	add.s64 	%rd1202, %rd177, %rd180;
	shl.b64 	%rd1203, %rd1202, 2;
	add.s64 	%rd1204, %rd2, %rd1203;
	ld.global.nc.f32 	%f504, [%rd1204];
$L__BB21_299:
	add.s64 	%rd1205, %rd1475, %rd178;
	not.b64 	%rd1206, %rd1205;
	add.s64 	%rd181, %rd14, %rd1206;
	mad.lo.s64 	%rd1207, %rd181, %rd276, %rd1460;
	mad.lo.s64 	%rd1208, %rd1207, %rd277, %rd15;
	shl.b64 	%rd1209, %rd1208, 2;
	add.s64 	%rd1210, %rd1, %rd1209;
	st.global.f32 	[%rd1210], %f504;
	add.s64 	%rd182, %rd180, %rd285;
	setp.gt.s64 	%p648, %rd182, -1;
	setp.lt.s64 	%p649, %rd182, %rd274;
	and.pred  	%p650, %p648, %p649;
	and.pred  	%p651, %p7, %p650;
	mov.f32 	%f505, 0f00000000;
	not.pred 	%p652, %p651;
	@%p652 bra 	$L__BB21_301;
	add.s64 	%rd1211, %rd177, %rd182;
	shl.b64 	%rd1212, %rd1211, 2;
	add.s64 	%rd1213, %rd2, %rd1212;
	ld.global.nc.f32 	%f505, [%rd1213];
$L__BB21_301:
	add.s64 	%rd1214, %rd181, -1;
	mad.lo.s64 	%rd1215, %rd1214, %rd276, %rd1460;
	mad.lo.s64 	%rd1216, %rd1215, %rd277, %rd15;
	shl.b64 	%rd1217, %rd1216, 2;
	add.s64 	%rd1218, %rd1, %rd1217;
	st.global.f32 	[%rd1218], %f505;
	add.s64 	%rd183, %rd182, %rd285;
	setp.gt.s64 	%p653, %rd183, -1;
	setp.lt.s64 	%p654, %rd183, %rd274;
	and.pred  	%p655, %p653, %p654;
	and.pred  	%p656, %p7, %p655;
	mov.f32 	%f506, 0f00000000;
	not.pred 	%p657, %p656;
	@%p657 bra 	$L__BB21_303;
	add.s64 	%rd1219, %rd177, %rd183;
	shl.b64 	%rd1220, %rd1219, 2;
	add.s64 	%rd1221, %rd2, %rd1220;
	ld.global.nc.f32 	%f506, [%rd1221];
$L__BB21_303:
	add.s64 	%rd1222, %rd181, -2;
	mad.lo.s64 	%rd1223, %rd1222, %rd276, %rd1460;
	mad.lo.s64 	%rd1224, %rd1223, %rd277, %rd15;
	shl.b64 	%rd1225, %rd1224, 2;
	add.s64 	%rd1226, %rd1, %rd1225;
	st.global.f32 	[%rd1226], %f506;
	add.s64 	%rd184, %rd183, %rd285;
	setp.gt.s64 	%p658, %rd184, -1;
	setp.lt.s64 	%p659, %rd184, %rd274;
	and.pred  	%p660, %p658, %p659;
	and.pred  	%p661, %p7, %p660;
	mov.f32 	%f507, 0f00000000;
	not.pred 	%p662, %p661;
	@%p662 bra 	$L__BB21_305;
	add.s64 	%rd1227, %rd177, %rd184;
	shl.b64 	%rd1228, %rd1227, 2;
	add.s64 	%rd1229, %rd2, %rd1228;
	ld.global.nc.f32 	%f507, [%rd1229];
$L__BB21_305:
	add.s64 	%rd1230, %rd181, -3;
	mad.lo.s64 	%rd1231, %rd1230, %rd276, %rd1460;
	mad.lo.s64 	%rd1232, %rd1231, %rd277, %rd15;
	shl.b64 	%rd1233, %rd1232, 2;
	add.s64 	%rd1234, %rd1, %rd1233;
	st.global.f32 	[%rd1234], %f507;
	add.s64 	%rd185, %rd184, %rd285;
	setp.gt.s64 	%p663, %rd185, -1;
	setp.lt.s64 	%p664, %rd185, %rd274;
	and.pred  	%p665, %p663, %p664;
	and.pred  	%p666, %p7, %p665;
	mov.f32 	%f508, 0f00000000;
	not.pred 	%p667, %p666;
	@%p667 bra 	$L__BB21_307;
	add.s64 	%rd1235, %rd177, %rd185;
	shl.b64 	%rd1236, %rd1235, 2;
	add.s64 	%rd1237, %rd2, %rd1236;
	ld.global.nc.f32 	%f508, [%rd1237];
$L__BB21_307:
	add.s64 	%rd1238, %rd181, -4;
	mad.lo.s64 	%rd1239, %rd1238, %rd276, %rd1460;
	mad.lo.s64 	%rd1240, %rd1239, %rd277, %rd15;
	shl.b64 	%rd1241, %rd1240, 2;
	add.s64 	%rd1242, %rd1, %rd1241;
	st.global.f32 	[%rd1242], %f508;
	add.s64 	%rd186, %rd185, %rd285;
	setp.gt.s64 	%p668, %rd186, -1;
	setp.lt.s64 	%p669, %rd186, %rd274;
	and.pred  	%p670, %p668, %p669;
	and.pred  	%p671, %p7, %p670;
	mov.f32 	%f509, 0f00000000;
	not.pred 	%p672, %p671;
	@%p672 bra 	$L__BB21_309;
	add.s64 	%rd1243, %rd177, %rd186;
	shl.b64 	%rd1244, %rd1243, 2;
	add.s64 	%rd1245, %rd2, %rd1244;
	ld.global.nc.f32 	%f509, [%rd1245];
$L__BB21_309:
	add.s64 	%rd1246, %rd181, -5;
	mad.lo.s64 	%rd1247, %rd1246, %rd276, %rd1460;
	mad.lo.s64 	%rd1248, %rd1247, %rd277, %rd15;
	shl.b64 	%rd1249, %rd1248, 2;
	add.s64 	%rd1250, %rd1, %rd1249;
	st.global.f32 	[%rd1250], %f509;
	add.s64 	%rd187, %rd186, %rd285;
	setp.gt.s64 	%p673, %rd187, -1;
	setp.lt.s64 	%p674, %rd187, %rd274;
	and.pred  	%p675, %p673, %p674;
	and.pred  	%p676, %p7, %p675;
	mov.f32 	%f510, 0f00000000;
	not.pred 	%p677, %p676;
	@%p677 bra 	$L__BB21_311;
	add.s64 	%rd1251, %rd177, %rd187;
	shl.b64 	%rd1252, %rd1251, 2;
	add.s64 	%rd1253, %rd2, %rd1252;
	ld.global.nc.f32 	%f510, [%rd1253];
$L__BB21_311:
	add.s64 	%rd1254, %rd181, -6;
	mad.lo.s64 	%rd1255, %rd1254, %rd276, %rd1460;
	mad.lo.s64 	%rd1256, %rd1255, %rd277, %rd15;
	shl.b64 	%rd1257, %rd1256, 2;
	add.s64 	%rd1258, %rd1, %rd1257;
	st.global.f32 	[%rd1258], %f510;
	add.s64 	%rd188, %rd187, %rd285;
	setp.gt.s64 	%p678, %rd188, -1;
	setp.lt.s64 	%p679, %rd188, %rd274;
	and.pred  	%p680, %p678, %p679;
	and.pred  	%p681, %p7, %p680;
	mov.f32 	%f511, 0f00000000;
	not.pred 	%p682, %p681;
	@%p682 bra 	$L__BB21_313;
	add.s64 	%rd1259, %rd177, %rd188;
	shl.b64 	%rd1260, %rd1259, 2;
	add.s64 	%rd1261, %rd2, %rd1260;
	ld.global.nc.f32 	%f511, [%rd1261];
$L__BB21_313:
	add.s64 	%rd1262, %rd181, -7;
	mad.lo.s64 	%rd1263, %rd1262, %rd276, %rd1460;
	mad.lo.s64 	%rd1264, %rd1263, %rd277, %rd15;
	shl.b64 	%rd1265, %rd1264, 2;
	add.s64 	%rd1266, %rd1, %rd1265;
	st.global.f32 	[%rd1266], %f511;
	add.s64 	%rd1475, %rd1475, 8;
	setp.ne.s64 	%p683, %rd1475, %rd20;
	mov.u64 	%rd1476, %rd20;
	@%p683 bra 	$L__BB21_297;
$L__BB21_314:
	setp.eq.s64 	%p684, %rd19, 0;
	@%p684 bra 	$L__BB21_336;
	mul.lo.s64 	%rd1267, %rd1476, %rd285;
	sub.s64 	%rd1268, %rd1267, %rd281;
	add.s64 	%rd191, %rd1268, %rd12;
	setp.gt.s64 	%p685, %rd191, -1;
	setp.lt.s64 	%p686, %rd191, %rd274;
	and.pred  	%p687, %p685, %p686;
	and.pred  	%p689, %p7, %p687;
	mov.f32 	%f512, 0f00000000;
	not.pred 	%p690, %p689;
	@%p690 bra 	$L__BB21_317;
	add.s64 	%rd1269, %rd177, %rd191;
	shl.b64 	%rd1270, %rd1269, 2;
	add.s64 	%rd1271, %rd2, %rd1270;
	ld.global.nc.f32 	%f512, [%rd1271];
$L__BB21_317:
	setp.eq.s64 	%p691, %rd19, 1;
	add.s64 	%rd1272, %rd1476, %rd178;
	not.b64 	%rd1273, %rd1272;
	add.s64 	%rd192, %rd14, %rd1273;
	mad.lo.s64 	%rd1274, %rd192, %rd276, %rd1460;
	mad.lo.s64 	%rd1275, %rd1274, %rd277, %rd15;
	shl.b64 	%rd1276, %rd1275, 2;
	add.s64 	%rd1277, %rd1, %rd1276;
	st.global.f32 	[%rd1277], %f512;
	@%p691 bra 	$L__BB21_336;
	add.s64 	%rd193, %rd191, %rd285;
	setp.gt.s64 	%p692, %rd193, -1;
	setp.lt.s64 	%p693, %rd193, %rd274;
	and.pred  	%p694, %p692, %p693;
	and.pred  	%p695, %p7, %p694;
	mov.f32 	%f513, 0f00000000;
	not.pred 	%p696, %p695;
	@%p696 bra 	$L__BB21_320;
	add.s64 	%rd1278, %rd177, %rd193;
	shl.b64 	%rd1279, %rd1278, 2;
	add.s64 	%rd1280, %rd2, %rd1279;
	ld.global.nc.f32 	%f513, [%rd1280];
$L__BB21_320:
	setp.eq.s64 	%p697, %rd19, 2;
	add.s64 	%rd1281, %rd192, -1;
	mad.lo.s64 	%rd1282, %rd1281, %rd276, %rd1460;
	mad.lo.s64 	%rd1283, %rd1282, %rd277, %rd15;
	shl.b64 	%rd1284, %rd1283, 2;
	add.s64 	%rd1285, %rd1, %rd1284;
	st.global.f32 	[%rd1285], %f513;
	@%p697 bra 	$L__BB21_336;
	add.s64 	%rd194, %rd193, %rd285;
	setp.gt.s64 	%p698, %rd194, -1;
	setp.lt.s64 	%p699, %rd194, %rd274;
	and.pred  	%p700, %p698, %p699;
	and.pred  	%p701, %p7, %p700;
	mov.f32 	%f514, 0f00000000;
	not.pred 	%p702, %p701;
	@%p702 bra 	$L__BB21_323;
	add.s64 	%rd1286, %rd177, %rd194;
	shl.b64 	%rd1287, %rd1286, 2;
	add.s64 	%rd1288, %rd2, %rd1287;
	ld.global.nc.f32 	%f514, [%rd1288];
$L__BB21_323:
	setp.eq.s64 	%p703, %rd19, 3;
	add.s64 	%rd1289, %rd192, -2;
	mad.lo.s64 	%rd1290, %rd1289, %rd276, %rd1460;
	mad.lo.s64 	%rd1291, %rd1290, %rd277, %rd15;
	shl.b64 	%rd1292, %rd1291, 2;
	add.s64 	%rd1293, %rd1, %rd1292;
	st.global.f32 	[%rd1293], %f514;
	@%p703 bra 	$L__BB21_336;
	add.s64 	%rd195, %rd194, %rd285;
	setp.gt.s64 	%p704, %rd195, -1;
	setp.lt.s64 	%p705, %rd195, %rd274;
	and.pred  	%p706, %p704, %p705;
	and.pred  	%p707, %p7, %p706;
	mov.f32 	%f515, 0f00000000;
	not.pred 	%p708, %p707;
	@%p708 bra 	$L__BB21_326;
	add.s64 	%rd1294, %rd177, %rd195;
	shl.b64 	%rd1295, %rd1294, 2;
	add.s64 	%rd1296, %rd2, %rd1295;
	ld.global.nc.f32 	%f515, [%rd1296];
$L__BB21_326:
	setp.eq.s64 	%p709, %rd19, 4;
	add.s64 	%rd1297, %rd192, -3;
	mad.lo.s64 	%rd1298, %rd1297, %rd276, %rd1460;
	mad.lo.s64 	%rd1299, %rd1298, %rd277, %rd15;
	shl.b64 	%rd1300, %rd1299, 2;
	add.s64 	%rd1301, %rd1, %rd1300;
	st.global.f32 	[%rd1301], %f515;
	@%p709 bra 	$L__BB21_336;
	add.s64 	%rd196, %rd195, %rd285;
	setp.gt.s64 	%p710, %rd196, -1;
	setp.lt.s64 	%p711, %rd196, %rd274;
	and.pred  	%p712, %p710, %p711;
	and.pred  	%p713, %p7, %p712;
	mov.f32 	%f516, 0f00000000;
	not.pred 	%p714, %p713;
	@%p714 bra 	$L__BB21_329;
	add.s64 	%rd1302, %rd177, %rd196;
	shl.b64 	%rd1303, %rd1302, 2;
	add.s64 	%rd1304, %rd2, %rd1303;
	ld.global.nc.f32 	%f516, [%rd1304];
$L__BB21_329:
	setp.eq.s64 	%p715, %rd19, 5;
	add.s64 	%rd1305, %rd192, -4;
	mad.lo.s64 	%rd1306, %rd1305, %rd276, %rd1460;
	mad.lo.s64 	%rd1307, %rd1306, %rd277, %rd15;
	shl.b64 	%rd1308, %rd1307, 2;
	add.s64 	%rd1309, %rd1, %rd1308;
	st.global.f32 	[%rd1309], %f516;
	@%p715 bra 	$L__BB21_336;
	add.s64 	%rd197, %rd196, %rd285;
	setp.gt.s64 	%p716, %rd197, -1;
	setp.lt.s64 	%p717, %rd197, %rd274;
	and.pred  	%p718, %p716, %p717;
	and.pred  	%p719, %p7, %p718;
	mov.f32 	%f517, 0f00000000;
	not.pred 	%p720, %p719;
	@%p720 bra 	$L__BB21_332;
	add.s64 	%rd1310, %rd177, %rd197;
	shl.b64 	%rd1311, %rd1310, 2;
	add.s64 	%rd1312, %rd2, %rd1311;
	ld.global.nc.f32 	%f517, [%rd1312];
$L__BB21_332:
	setp.eq.s64 	%p721, %rd19, 6;
	add.s64 	%rd1313, %rd192, -5;
	mad.lo.s64 	%rd1314, %rd1313, %rd276, %rd1460;
	mad.lo.s64 	%rd1315, %rd1314, %rd277, %rd15;
	shl.b64 	%rd1316, %rd1315, 2;
	add.s64 	%rd1317, %rd1, %rd1316;
	st.global.f32 	[%rd1317], %f517;
	@%p721 bra 	$L__BB21_336;
	add.s64 	%rd198, %rd197, %rd285;
	setp.gt.s64 	%p722, %rd198, -1;
	setp.lt.s64 	%p723, %rd198, %rd274;
	and.pred  	%p724, %p722, %p723;
	and.pred  	%p725, %p7, %p724;
	mov.f32 	%f518, 0f00000000;
	not.pred 	%p726, %p725;
	@%p726 bra 	$L__BB21_335;
	add.s64 	%rd1318, %rd177, %rd198;
	shl.b64 	%rd1319, %rd1318, 2;
	add.s64 	%rd1320, %rd2, %rd1319;
	ld.global.nc.f32 	%f518, [%rd1320];
$L__BB21_335:
	add.s64 	%rd1321, %rd192, -6;
	mad.lo.s64 	%rd1322, %rd1321, %rd276, %rd1460;
	mad.lo.s64 	%rd1323, %rd1322, %rd277, %rd15;
	shl.b64 	%rd1324, %rd1323, 2;
	add.s64 	%rd1325, %rd1, %rd1324;
	st.global.f32 	[%rd1325], %f518;
$L__BB21_336:
	add.s64 	%rd1461, %rd1461, 8;
	setp.eq.s64 	%p727, %rd1461, %rd1479;
	@%p727 bra 	$L__BB21_337;
	bra.uni 	$L__BB21_8;
$L__BB21_337:
	setp.eq.s64 	%p728, %rd17, 0;
	@%p728 bra 	$L__BB21_381;
	and.b64  	%rd214, %rd279, 7;
	and.b64  	%rd215, %rd279, 9223372036854775800;
	mad.lo.s64 	%rd216, %rd278, %rd1459, %rd278;
	mul.lo.s64 	%rd1327, %rd277, %rd276;
	shl.b64 	%rd1328, %rd1327, 5;
	neg.s64 	%rd217, %rd1328;
	add.s64 	%rd1329, %rd286, %rd12;
	add.s64 	%rd1330, %rd1329, %rd285;
	sub.s64 	%rd218, %rd1330, %rd281;
	shl.b64 	%rd219, %rd285, 5;
	shl.b64 	%rd220, %rd285, 1;
	add.s64 	%rd1331, %rd1329, %rd220;
	sub.s64 	%rd221, %rd1331, %rd281;
	mul.lo.s64 	%rd222, %rd285, 3;
	add.s64 	%rd1332, %rd1329, %rd222;
	sub.s64 	%rd223, %rd1332, %rd281;
	shl.b64 	%rd224, %rd285, 2;
	add.s64 	%rd1333, %rd1329, %rd224;
	sub.s64 	%rd225, %rd1333, %rd281;
	mul.lo.s64 	%rd226, %rd285, 5;
	add.s64 	%rd1334, %rd1329, %rd226;
	sub.s64 	%rd227, %rd1334, %rd281;
	mul.lo.s64 	%rd228, %rd285, 6;
	add.s64 	%rd1335, %rd1329, %rd228;
	sub.s64 	%rd229, %rd1335, %rd281;
	mul.lo.s64 	%rd230, %rd285, 7;
	add.s64 	%rd1336, %rd1329, %rd230;
	sub.s64 	%rd231, %rd1336, %rd281;
	sub.s64 	%rd232, %rd1329, %rd281;
	mov.b64 	%rd1480, 0;
$L__BB21_339:
	.pragma "nounroll";
	setp.lt.u64 	%p729, %rd16, 7;
	mul.lo.s64 	%rd1338, %rd1479, %rd284;
	sub.s64 	%rd1339, %rd1338, %rd280;
	add.s64 	%rd1340, %rd1339, %rd11;
	setp.gt.s64 	%p730, %rd1340, -1;
	setp.lt.s64 	%p731, %rd1340, %rd273;
	and.pred  	%p9, %p730, %p731;
	add.s64 	%rd1341, %rd1340, %rd13;
	mul.lo.s64 	%rd235, %rd1341, %rd274;
	add.s64 	%rd236, %rd235, %rd286;
	mov.b64 	%rd1485, 0;
	@%p729 bra 	$L__BB21_358;
	sub.s64 	%rd1482, %rd12, %rd281;
	sub.s64 	%rd1342, %rd216, %rd1479;
	mul.lo.s64 	%rd1343, %rd279, %rd1342;
	add.s64 	%rd1344, %rd1343, -2;
	mad.lo.s64 	%rd1345, %rd276, %rd1344, %rd1460;
	mad.lo.s64 	%rd1346, %rd277, %rd1345, %rd15;
	shl.b64 	%rd238, %rd1346, 2;
	add.s64 	%rd1347, %rd1343, -3;
	mad.lo.s64 	%rd1348, %rd276, %rd1347, %rd1460;
	mad.lo.s64 	%rd1349, %rd277, %rd1348, %rd15;
	shl.b64 	%rd239, %rd1349, 2;
	add.s64 	%rd1350, %rd1343, -4;
	mad.lo.s64 	%rd1351, %rd276, %rd1350, %rd1460;
	mad.lo.s64 	%rd1352, %rd277, %rd1351, %rd15;
	shl.b64 	%rd240, %rd1352, 2;
	add.s64 	%rd1353, %rd1343, -5;
	mad.lo.s64 	%rd1354, %rd276, %rd1353, %rd1460;
	mad.lo.s64 	%rd1355, %rd277, %rd1354, %rd15;
	shl.b64 	%rd241, %rd1355, 2;
	add.s64 	%rd1356, %rd1343, -6;
	mad.lo.s64 	%rd1357, %rd276, %rd1356, %rd1460;
	mad.lo.s64 	%rd1358, %rd277, %rd1357, %rd15;
	shl.b64 	%rd242, %rd1358, 2;
	add.s64 	%rd1359, %rd1343, -7;
	mad.lo.s64 	%rd1360, %rd276, %rd1359, %rd1460;
	mad.lo.s64 	%rd1361, %rd277, %rd1360, %rd15;
	shl.b64 	%rd243, %rd1361, 2;
	add.s64 	%rd1362, %rd1343, -8;
	mad.lo.s64 	%rd1363, %rd276, %rd1362, %rd1460;
	mad.lo.s64 	%rd1364, %rd277, %rd1363, %rd15;
	shl.b64 	%rd244, %rd1364, 2;
	add.s64 	%rd1365, %rd1343, -1;
	mad.lo.s64 	%rd1366, %rd276, %rd1365, %rd1460;
	mad.lo.s64 	%rd1367, %rd277, %rd1366, %rd15;
	shl.b64 	%rd245, %rd1367, 2;
	add.s64 	%rd1368, %rd218, %rd235;
	shl.b64 	%rd246, %rd1368, 2;
	add.s64 	%rd1369, %rd221, %rd235;
	shl.b64 	%rd247, %rd1369, 2;
	add.s64 	%rd1370, %rd223, %rd235;
	shl.b64 	%rd248, %rd1370, 2;
	add.s64 	%rd1371, %rd225, %rd235;
	shl.b64 	%rd249, %rd1371, 2;
	add.s64 	%rd1372, %rd227, %rd235;
	shl.b64 	%rd250, %rd1372, 2;
	add.s64 	%rd1373, %rd229, %rd235;
	shl.b64 	%rd251, %rd1373, 2;
	add.s64 	%rd1374, %rd231, %rd235;
	shl.b64 	%rd252, %rd1374, 2;
	add.s64 	%rd1375, %rd232, %rd235;
	shl.b64 	%rd253, %rd1375, 2;
	mov.u64 	%rd1481, %rd2;
	mov.u64 	%rd1483, %rd1;
	mov.u64 	%rd1484, %rd215;
$L__BB21_341:
	.pragma "nounroll";
	setp.gt.s64 	%p732, %rd1482, -1;
	setp.lt.s64 	%p733, %rd1482, %rd274;
	and.pred  	%p734, %p732, %p733;
	and.pred  	%p735, %p9, %p734;
	mov.f32 	%f526, 0f00000000;
	not.pred 	%p736, %p735;
	@%p736 bra 	$L__BB21_343;
	add.s64 	%rd1376, %rd1481, %rd253;
	ld.global.nc.f32 	%f526, [%rd1376];
$L__BB21_343:
	add.s64 	%rd1377, %rd1483, %rd245;
	st.global.f32 	[%rd1377], %f526;
	add.s64 	%rd1378, %rd285, %rd1482;
	setp.gt.s64 	%p737, %rd1378, -1;
	setp.lt.s64 	%p738, %rd1378, %rd274;
	and.pred  	%p739, %p737, %p738;
	and.pred  	%p740, %p9, %p739;
	mov.f32 	%f527, 0f00000000;
	not.pred 	%p741, %p740;
	@%p741 bra 	$L__BB21_345;
	add.s64 	%rd1379, %rd1481, %rd246;
	ld.global.nc.f32 	%f527, [%rd1379];
$L__BB21_345:
	add.s64 	%rd1380, %rd1483, %rd238;
	st.global.f32 	[%rd1380], %f527;
	add.s64 	%rd1381, %rd220, %rd1482;
	setp.gt.s64 	%p742, %rd1381, -1;
	setp.lt.s64 	%p743, %rd1381, %rd274;
	and.pred  	%p744, %p742, %p743;
	and.pred  	%p745, %p9, %p744;
	mov.f32 	%f528, 0f00000000;
	not.pred 	%p746, %p745;
	@%p746 bra 	$L__BB21_347;
	add.s64 	%rd1382, %rd1481, %rd247;
	ld.global.nc.f32 	%f528, [%rd1382];
$L__BB21_347:
	add.s64 	%rd1383, %rd1483, %rd239;
	st.global.f32 	[%rd1383], %f528;
	add.s64 	%rd1384, %rd222, %rd1482;
	setp.gt.s64 	%p747, %rd1384, -1;
	setp.lt.s64 	%p748, %rd1384, %rd274;
	and.pred  	%p749, %p747, %p748;
	and.pred  	%p750, %p9, %p749;
	mov.f32 	%f529, 0f00000000;
	not.pred 	%p751, %p750;
	@%p751 bra 	$L__BB21_349;
	add.s64 	%rd1385, %rd1481, %rd248;
	ld.global.nc.f32 	%f529, [%rd1385];
$L__BB21_349:
	add.s64 	%rd1386, %rd1483, %rd240;
	st.global.f32 	[%rd1386], %f529;
	add.s64 	%rd1387, %rd224, %rd1482;
	setp.gt.s64 	%p752, %rd1387, -1;
	setp.lt.s64 	%p753, %rd1387, %rd274;
	and.pred  	%p754, %p752, %p753;
	and.pred  	%p755, %p9, %p754;
	mov.f32 	%f530, 0f00000000;
	not.pred 	%p756, %p755;
	@%p756 bra 	$L__BB21_351;
	add.s64 	%rd1388, %rd1481, %rd249;
	ld.global.nc.f32 	%f530, [%rd1388];
$L__BB21_351:
	add.s64 	%rd1389, %rd1483, %rd241;
	st.global.f32 	[%rd1389], %f530;
	add.s64 	%rd1390, %rd226, %rd1482;
	setp.gt.s64 	%p757, %rd1390, -1;
	setp.lt.s64 	%p758, %rd1390, %rd274;
	and.pred  	%p759, %p757, %p758;
	and.pred  	%p760, %p9, %p759;
	mov.f32 	%f531, 0f00000000;
	not.pred 	%p761, %p760;
	@%p761 bra 	$L__BB21_353;
	add.s64 	%rd1391, %rd1481, %rd250;
	ld.global.nc.f32 	%f531, [%rd1391];
$L__BB21_353:
	add.s64 	%rd1392, %rd1483, %rd242;
	st.global.f32 	[%rd1392], %f531;
	add.s64 	%rd1393, %rd228, %rd1482;
	setp.gt.s64 	%p762, %rd1393, -1;
	setp.lt.s64 	%p763, %rd1393, %rd274;
	and.pred  	%p764, %p762, %p763;
	and.pred  	%p765, %p9, %p764;
	mov.f32 	%f532, 0f00000000;
	not.pred 	%p766, %p765;
	@%p766 bra 	$L__BB21_355;
	add.s64 	%rd1394, %rd1481, %rd251;
	ld.global.nc.f32 	%f532, [%rd1394];
$L__BB21_355:
	add.s64 	%rd1395, %rd1483, %rd243;
	st.global.f32 	[%rd1395], %f532;
	add.s64 	%rd1396, %rd230, %rd1482;
	setp.gt.s64 	%p767, %rd1396, -1;
	setp.lt.s64 	%p768, %rd1396, %rd274;
	and.pred  	%p769, %p767, %p768;
	and.pred  	%p770, %p9, %p769;
	mov.f32 	%f533, 0f00000000;
	not.pred 	%p771, %p770;
	@%p771 bra 	$L__BB21_357;
	add.s64 	%rd1397, %rd1481, %rd252;
	ld.global.nc.f32 	%f533, [%rd1397];
$L__BB21_357:
	add.s64 	%rd1398, %rd1483, %rd244;
	st.global.f32 	[%rd1398], %f533;
	add.s64 	%rd1484, %rd1484, -8;
	add.s64 	%rd1483, %rd1483, %rd217;
	shl.b64 	%rd1399, %rd285, 3;
	add.s64 	%rd1482, %rd1482, %rd1399;
	add.s64 	%rd1481, %rd1481, %rd219;
	setp.ne.s64 	%p772, %rd1484, 0;
	mov.u64 	%rd1485, %rd215;
	@%p772 bra 	$L__BB21_341;
$L__BB21_358:
	setp.eq.s64 	%p773, %rd214, 0;
	@%p773 bra 	$L__BB21_380;
	mul.lo.s64 	%rd1400, %rd1485, %rd285;
	sub.s64 	%rd1401, %rd1400, %rd281;
	add.s64 	%rd263, %rd1401, %rd12;
	setp.gt.s64 	%p774, %rd263, -1;
	setp.lt.s64 	%p775, %rd263, %rd274;
	and.pred  	%p776, %p774, %p775;
	and.pred  	%p778, %p9, %p776;
	mov.f32 	%f534, 0f00000000;
	not.pred 	%p779, %p778;
	@%p779 bra 	$L__BB21_361;
	add.s64 	%rd1402, %rd236, %rd263;
	shl.b64 	%rd1403, %rd1402, 2;
	add.s64 	%rd1404, %rd2, %rd1403;
	ld.global.nc.f32 	%f534, [%rd1404];
$L__BB21_361:
	setp.eq.s64 	%p780, %rd214, 1;
	mad.lo.s64 	%rd1405, %rd1479, %rd279, %rd1485;
	not.b64 	%rd1406, %rd1405;
	add.s64 	%rd264, %rd14, %rd1406;
	mad.lo.s64 	%rd1407, %rd264, %rd276, %rd1460;
	mad.lo.s64 	%rd1408, %rd1407, %rd277, %rd15;
	shl.b64 	%rd1409, %rd1408, 2;
	add.s64 	%rd1410, %rd1, %rd1409;
	st.global.f32 	[%rd1410], %f534;
	@%p780 bra 	$L__BB21_380;
	add.s64 	%rd265, %rd263, %rd285;
	setp.gt.s64 	%p781, %rd265, -1;
	setp.lt.s64 	%p782, %rd265, %rd274;
	and.pred  	%p783, %p781, %p782;
	and.pred  	%p784, %p9, %p783;
	mov.f32 	%f535, 0f00000000;
	not.pred 	%p785, %p784;
	@%p785 bra 	$L__BB21_364;
	add.s64 	%rd1411, %rd236, %rd265;
	shl.b64 	%rd1412, %rd1411, 2;
	add.s64 	%rd1413, %rd2, %rd1412;
	ld.global.nc.f32 	%f535, [%rd1413];
$L__BB21_364:
	setp.eq.s64 	%p786, %rd214, 2;
	add.s64 	%rd1414, %rd264, -1;
	mad.lo.s64 	%rd1415, %rd1414, %rd276, %rd1460;
	mad.lo.s64 	%rd1416, %rd1415, %rd277, %rd15;
	shl.b64 	%rd1417, %rd1416, 2;
	add.s64 	%rd1418, %rd1, %rd1417;
	st.global.f32 	[%rd1418], %f535;
	@%p786 bra 	$L__BB21_380;
	add.s64 	%rd266, %rd265, %rd285;
	setp.gt.s64 	%p787, %rd266, -1;
	setp.lt.s64 	%p788, %rd266, %rd274;
	and.pred  	%p789, %p787, %p788;
	and.pred  	%p790, %p9, %p789;
	mov.f32 	%f536, 0f00000000;
	not.pred 	%p791, %p790;
	@%p791 bra 	$L__BB21_367;
	add.s64 	%rd1419, %rd236, %rd266;
	shl.b64 	%rd1420, %rd1419, 2;
	add.s64 	%rd1421, %rd2, %rd1420;
	ld.global.nc.f32 	%f536, [%rd1421];
$L__BB21_367:
	setp.eq.s64 	%p792, %rd214, 3;
	add.s64 	%rd1422, %rd264, -2;
	mad.lo.s64 	%rd1423, %rd1422, %rd276, %rd1460;
	mad.lo.s64 	%rd1424, %rd1423, %rd277, %rd15;
	shl.b64 	%rd1425, %rd1424, 2;
	add.s64 	%rd1426, %rd1, %rd1425;
	st.global.f32 	[%rd1426], %f536;
	@%p792 bra 	$L__BB21_380;
	add.s64 	%rd267, %rd266, %rd285;
	setp.gt.s64 	%p793, %rd267, -1;
	setp.lt.s64 	%p794, %rd267, %rd274;
	and.pred  	%p795, %p793, %p794;
	and.pred  	%p796, %p9, %p795;
	mov.f32 	%f537, 0f00000000;
	not.pred 	%p797, %p796;
	@%p797 bra 	$L__BB21_370;
	add.s64 	%rd1427, %rd236, %rd267;
	shl.b64 	%rd1428, %rd1427, 2;
	add.s64 	%rd1429, %rd2, %rd1428;
	ld.global.nc.f32 	%f537, [%rd1429];
$L__BB21_370:
	setp.eq.s64 	%p798, %rd214, 4;
	add.s64 	%rd1430, %rd264, -3;
	mad.lo.s64 	%rd1431, %rd1430, %rd276, %rd1460;
	mad.lo.s64 	%rd1432, %rd1431, %rd277, %rd15;
	shl.b64 	%rd1433, %rd1432, 2;
	add.s64 	%rd1434, %rd1, %rd1433;
	st.global.f32 	[%rd1434], %f537;
	@%p798 bra 	$L__BB21_380;
	add.s64 	%rd268, %rd267, %rd285;
	setp.gt.s64 	%p799, %rd268, -1;
	setp.lt.s64 	%p800, %rd268, %rd274;
	and.pred  	%p801, %p799, %p800;
	and.pred  	%p802, %p9, %p801;
	mov.f32 	%f538, 0f00000000;
	not.pred 	%p803, %p802;
	@%p803 bra 	$L__BB21_373;
	add.s64 	%rd1435, %rd236, %rd268;
	shl.b64 	%rd1436, %rd1435, 2;
	add.s64 	%rd1437, %rd2, %rd1436;
	ld.global.nc.f32 	%f538, [%rd1437];
$L__BB21_373:
	setp.eq.s64 	%p804, %rd214, 5;
	add.s64 	%rd1438, %rd264, -4;
	mad.lo.s64 	%rd1439, %rd1438, %rd276, %rd1460;
	mad.lo.s64 	%rd1440, %rd1439, %rd277, %rd15;
	shl.b64 	%rd1441, %rd1440, 2;
	add.s64 	%rd1442, %rd1, %rd1441;
	st.global.f32 	[%rd1442], %f538;
	@%p804 bra 	$L__BB21_380;
	add.s64 	%rd269, %rd268, %rd285;
	setp.gt.s64 	%p805, %rd269, -1;
	setp.lt.s64 	%p806, %rd269, %rd274;
	and.pred  	%p807, %p805, %p806;
	and.pred  	%p808, %p9, %p807;
	mov.f32 	%f539, 0f00000000;
	not.pred 	%p809, %p808;
	@%p809 bra 	$L__BB21_376;
	add.s64 	%rd1443, %rd236, %rd269;
	shl.b64 	%rd1444, %rd1443, 2;
	add.s64 	%rd1445, %rd2, %rd1444;
	ld.global.nc.f32 	%f539, [%rd1445];
$L__BB21_376:
	setp.eq.s64 	%p810, %rd214, 6;
	add.s64 	%rd1446, %rd264, -5;
	mad.lo.s64 	%rd1447, %rd1446, %rd276, %rd1460;
	mad.lo.s64 	%rd1448, %rd1447, %rd277, %rd15;
	shl.b64 	%rd1449, %rd1448, 2;
	add.s64 	%rd1450, %rd1, %rd1449;
	st.global.f32 	[%rd1450], %f539;
	@%p810 bra 	$L__BB21_380;
	add.s64 	%rd270, %rd269, %rd285;
	setp.gt.s64 	%p811, %rd270, -1;
	setp.lt.s64 	%p812, %rd270, %rd274;
	and.pred  	%p813, %p811, %p812;
	and.pred  	%p814, %p9, %p813;
	mov.f32 	%f540, 0f00000000;
	not.pred 	%p815, %p814;
	@%p815 bra 	$L__BB21_379;
	add.s64 	%rd1451, %rd236, %rd270;
	shl.b64 	%rd1452, %rd1451, 2;
	add.s64 	%rd1453, %rd2, %rd1452;
	ld.global.nc.f32 	%f540, [%rd1453];
$L__BB21_379:
	add.s64 	%rd1454, %rd264, -6;
	mad.lo.s64 	%rd1455, %rd1454, %rd276, %rd1460;
	mad.lo.s64 	%rd1456, %rd1455, %rd277, %rd15;
	shl.b64 	%rd1457, %rd1456, 2;
	add.s64 	%rd1458, %rd1, %rd1457;
	st.global.f32 	[%rd1458], %f540;
$L__BB21_380:
	add.s64 	%rd1479, %rd1479, 1;
	add.s64 	%rd1480, %rd1480, 1;
	setp.ne.s64 	%p816, %rd1480, %rd17;
	@%p816 bra 	$L__BB21_339;
$L__BB21_381:
	ret;

}
	// .globl	Xim2colKernelNormal
.visible .entry Xim2colKernelNormal(
	.param .u64 Xim2colKernelNormal_param_0,
	.param .u64 Xim2colKernelNormal_param_1,
	.param .u64 Xim2colKernelNormal_param_2,
	.param .u64 Xim2colKernelNormal_param_3,
	.param .u64 Xim2colKernelNormal_param_4,
	.param .u64 Xim2colKernelNormal_param_5,
	.param .u64 Xim2colKernelNormal_param_6,
	.param .u64 Xim2colKernelNormal_param_7,
	.param .u64 Xim2colKernelNormal_param_8,
	.param .u64 Xim2colKernelNormal_param_9,
	.param .u64 Xim2colKernelNormal_param_10,
	.param .u64 Xim2colKernelNormal_param_11,
	.param .u64 Xim2colKernelNormal_param_12,
	.param .u64 Xim2colKernelNormal_param_13,
	.param .u64 Xim2colKernelNormal_param_14,
	.param .u64 .ptr .align 1 Xim2colKernelNormal_param_15,
	.param .u64 Xim2colKernelNormal_param_16,
	.param .u64 .ptr .align 1 Xim2colKernelNormal_param_17,
	.param .u64 Xim2colKernelNormal_param_18
)
{
	.reg .pred 	%p<817>;
	.reg .b32 	%r<15>;
	.reg .b32 	%f<541>;
	.reg .b64 	%rd<1346>;

	ld.param.u64 	%rd383, [Xim2colKernelNormal_param_0];
	ld.param.u64 	%rd384, [Xim2colKernelNormal_param_1];
	ld.param.u64 	%rd368, [Xim2colKernelNormal_param_2];
	ld.param.u64 	%rd369, [Xim2colKernelNormal_param_3];
	ld.param.u64 	%rd370, [Xim2colKernelNormal_param_4];
	ld.param.u64 	%rd371, [Xim2colKernelNormal_param_5];
	ld.param.u64 	%rd372, [Xim2colKernelNormal_param_6];
	ld.param.u64 	%rd373, [Xim2colKernelNormal_param_7];
	ld.param.u64 	%rd374, [Xim2colKernelNormal_param_8];
	ld.param.u64 	%rd375, [Xim2colKernelNormal_param_9];
	ld.param.u64 	%rd376, [Xim2colKernelNormal_param_10];
	ld.param.u64 	%rd377, [Xim2colKernelNormal_param_11];
	ld.param.u64 	%rd378, [Xim2colKernelNormal_param_12];
	ld.param.u64 	%rd379, [Xim2colKernelNormal_param_13];
	ld.param.u64 	%rd380, [Xim2colKernelNormal_param_14];
	ld.param.u64 	%rd386, [Xim2colKernelNormal_param_15];
	ld.param.u64 	%rd381, [Xim2colKernelNormal_param_16];
	ld.param.u64 	%rd387, [Xim2colKernelNormal_param_17];
	ld.param.u64 	%rd382, [Xim2colKernelNormal_param_18];
	cvta.to.global.u64 	%rd1, %rd387;
	cvta.to.global.u64 	%rd2, %rd386;
	mov.u32 	%r1, %ntid.x;
	mov.u32 	%r2, %ctaid.x;
	mov.u32 	%r3, %tid.x;
	mad.lo.s32 	%r4, %r1, %r2, %r3;
	cvt.u64.u32 	%rd3, %r4;
	mov.u32 	%r5, %ntid.y;
	mov.u32 	%r6, %ctaid.y;
	mov.u32 	%r7, %tid.y;
	mad.lo.s32 	%r8, %r5, %r6, %r7;
	cvt.u64.u32 	%rd4, %r8;
	setp.le.s64 	%p10, %rd383, %rd3;
	setp.le.s64 	%p11, %rd384, %rd4;
	or.pred  	%p12, %p10, %p11;
	@%p12 bra 	$L__BB22_381;
	and.b64  	%rd388, %rd371, -4294967296;
	setp.ne.s64 	%p13, %rd388, 0;
	@%p13 bra 	$L__BB22_3;
	cvt.u32.u64 	%r10, %rd371;
	cvt.u32.u64 	%r11, %rd4;
	div.u32 	%r12, %r11, %r10;
	mul.lo.s32 	%r13, %r12, %r10;
	sub.s32 	%r14, %r11, %r13;
	cvt.u64.u32 	%rd1319, %r12;
	cvt.u64.u32 	%rd1320, %r14;
	bra.uni 	$L__BB22_4;
$L__BB22_3:
	div.s64 	%rd1319, %rd4, %rd371;
	mul.lo.s64 	%rd389, %rd1319, %rd371;
	sub.s64 	%rd1320, %rd4, %rd389;
$L__BB22_4:
	setp.lt.s64 	%p14, %rd371, 0;
	setp.le.s64 	%p15, %rd372, %rd3;
	or.pred  	%p16, %p14, %p15;
	setp.ge.s64 	%p17, %rd1319, %rd370;
	or.pred  	%p18, %p16, %p17;
	setp.lt.s64 	%p19, %rd373, 1;
	or.pred  	%p20, %p18, %p19;
	@%p20 bra 	$L__BB22_381;
	setp.lt.s64 	%p21, %rd374, 1;
	mul.lo.s64 	%rd11, %rd1320, %rd377;
	mul.lo.s64 	%rd12, %rd378, %rd3;
	mul.lo.s64 	%rd13, %rd1319, %rd368;
	mul.lo.s64 	%rd14, %rd1319, %rd373;
	add.s64 	%rd15, %rd382, %rd3;
	@%p21 bra 	$L__BB22_381;
	add.s64 	%rd16, %rd374, -1;
	and.b64  	%rd17, %rd373, 7;
	setp.lt.u64 	%p22, %rd373, 8;
	mov.b64 	%rd1339, 0;
	@%p22 bra 	$L__BB22_337;
	and.b64  	%rd1339, %rd373, 9223372036854775800;
	and.b64  	%rd19, %rd374, 7;
	and.b64  	%rd20, %rd374, 9223372036854775800;
	mov.b64 	%rd1321, 0;
$L__BB22_8:
	.pragma "nounroll";
	setp.lt.u64 	%p23, %rd16, 7;
	mul.lo.s64 	%rd393, %rd1321, %rd379;
	sub.s64 	%rd394, %rd393, %rd375;
	add.s64 	%rd22, %rd394, %rd11;
	setp.gt.s64 	%p24, %rd22, -1;
	setp.lt.s64 	%p25, %rd22, %rd368;
	and.pred  	%p1, %p24, %p25;
	add.s64 	%rd23, %rd22, %rd13;
	mad.lo.s64 	%rd24, %rd23, %rd369, %rd381;
	add.s64 	%rd25, %rd1321, %rd14;
	mul.lo.s64 	%rd26, %rd25, %rd374;
	mov.b64 	%rd1337, 0;
	@%p23 bra 	$L__BB22_27;
	mov.b64 	%rd1322, 0;
$L__BB22_10:
	.pragma "nounroll";
	mul.lo.s64 	%rd396, %rd1322, %rd380;
	sub.s64 	%rd397, %rd396, %rd376;
	add.s64 	%rd28, %rd397, %rd12;
	setp.gt.s64 	%p26, %rd28, -1;
	setp.lt.s64 	%p27, %rd28, %rd369;
	and.pred  	%p28, %p26, %p27;
	and.pred  	%p30, %p1, %p28;
	mov.f32 	%f406, 0f00000000;
	not.pred 	%p31, %p30;
	@%p31 bra 	$L__BB22_12;
	add.s64 	%rd398, %rd24, %rd28;
	shl.b64 	%rd399, %rd398, 2;
	add.s64 	%rd400, %rd2, %rd399;
	ld.global.nc.f32 	%f406, [%rd400];
$L__BB22_12:
	add.s64 	%rd401, %rd26, %rd1322;
	mad.lo.s64 	%rd29, %rd401, %rd371, %rd1320;
	mad.lo.s64 	%rd402, %rd29, %rd372, %rd15;
	shl.b64 	%rd403, %rd402, 2;
	add.s64 	%rd404, %rd1, %rd403;
	st.global.f32 	[%rd404], %f406;
	add.s64 	%rd30, %rd28, %rd380;
	setp.gt.s64 	%p32, %rd30, -1;
	setp.lt.s64 	%p33, %rd30, %rd369;
	and.pred  	%p34, %p32, %p33;
	and.pred  	%p35, %p1, %p34;
	mov.f32 	%f407, 0f00000000;
	not.pred 	%p36, %p35;
	@%p36 bra 	$L__BB22_14;
	add.s64 	%rd405, %rd24, %rd30;
	shl.b64 	%rd406, %rd405, 2;
	add.s64 	%rd407, %rd2, %rd406;
	ld.global.nc.f32 	%f407, [%rd407];
$L__BB22_14:
	add.s64 	%rd31, %rd29, %rd371;
	mad.lo.s64 	%rd408, %rd31, %rd372, %rd15;
	shl.b64 	%rd409, %rd408, 2;
	add.s64 	%rd410, %rd1, %rd409;
	st.global.f32 	[%rd410], %f407;
	add.s64 	%rd32, %rd30, %rd380;
	setp.gt.s64 	%p37, %rd32, -1;
	setp.lt.s64 	%p38, %rd32, %rd369;
	and.pred  	%p39, %p37, %p38;
	and.pred  	%p40, %p1, %p39;
	mov.f32 	%f408, 0f00000000;
	not.pred 	%p41, %p40;
	@%p41 bra 	$L__BB22_16;
	add.s64 	%rd411, %rd24, %rd32;
	shl.b64 	%rd412, %rd411, 2;
	add.s64 	%rd413, %rd2, %rd412;
	ld.global.nc.f32 	%f408, [%rd413];
$L__BB22_16:
	add.s64 	%rd33, %rd31, %rd371;
	mad.lo.s64 	%rd414, %rd33, %rd372, %rd15;
	shl.b64 	%rd415, %rd414, 2;
	add.s64 	%rd416, %rd1, %rd415;
	st.global.f32 	[%rd416], %f408;
	add.s64 	%rd34, %rd32, %rd380;
	setp.gt.s64 	%p42, %rd34, -1;
	setp.lt.s64 	%p43, %rd34, %rd369;
	and.pred  	%p44, %p42, %p43;
	and.pred  	%p45, %p1, %p44;
	mov.f32 	%f409, 0f00000000;
	not.pred 	%p46, %p45;
	@%p46 bra 	$L__BB22_18;
	add.s64 	%rd417, %rd24, %rd34;
	shl.b64 	%rd418, %rd417, 2;
	add.s64 	%rd419, %rd2, %rd418;
	ld.global.nc.f32 	%f409, [%rd419];
$L__BB22_18:
	add.s64 	%rd35, %rd33, %rd371;
	mad.lo.s64 	%rd420, %rd35, %rd372, %rd15;
	shl.b64 	%rd421, %rd420, 2;
	add.s64 	%rd422, %rd1, %rd421;
	st.global.f32 	[%rd422], %f409;
	add.s64 	%rd36, %rd34, %rd380;
	setp.gt.s64 	%p47, %rd36, -1;
	setp.lt.s64 	%p48, %rd36, %rd369;
	and.pred  	%p49, %p47, %p48;
	and.pred  	%p50, %p1, %p49;
	mov.f32 	%f410, 0f00000000;
	not.pred 	%p51, %p50;
	@%p51 bra 	$L__BB22_20;
	add.s64 	%rd423, %rd24, %rd36;
	shl.b64 	%rd424, %rd423, 2;
	add.s64 	%rd425, %rd2, %rd424;
	ld.global.nc.f32 	%f410, [%rd425];
$L__BB22_20:
	add.s64 	%rd37, %rd35, %rd371;
	mad.lo.s64 	%rd426, %rd37, %rd372, %rd15;
	shl.b64 	%rd427, %rd426, 2;
	add.s64 	%rd428, %rd1, %rd427;
	st.global.f32 	[%rd428], %f410;
	add.s64 	%rd38, %rd36, %rd380;
	setp.gt.s64 	%p52, %rd38, -1;
	setp.lt.s64 	%p53, %rd38, %rd369;
	and.pred  	%p54, %p52, %p53;
	and.pred  	%p55, %p1, %p54;
	mov.f32 	%f411, 0f00000000;
	not.pred 	%p56, %p55;
	@%p56 bra 	$L__BB22_22;
	add.s64 	%rd429, %rd24, %rd38;
	shl.b64 	%rd430, %rd429, 2;
	add.s64 	%rd431, %rd2, %rd430;
	ld.global.nc.f32 	%f411, [%rd431];
$L__BB22_22:
	add.s64 	%rd39, %rd37, %rd371;
	mad.lo.s64 	%rd432, %rd39, %rd372, %rd15;
	shl.b64 	%rd433, %rd432, 2;
	add.s64 	%rd434, %rd1, %rd433;
	st.global.f32 	[%rd434], %f411;
	add.s64 	%rd40, %rd38, %rd380;
	setp.gt.s64 	%p57, %rd40, -1;
	setp.lt.s64 	%p58, %rd40, %rd369;
	and.pred  	%p59, %p57, %p58;
	and.pred  	%p60, %p1, %p59;
	mov.f32 	%f412, 0f00000000;
	not.pred 	%p61, %p60;
	@%p61 bra 	$L__BB22_24;
	add.s64 	%rd435, %rd24, %rd40;
	shl.b64 	%rd436, %rd435, 2;
	add.s64 	%rd437, %rd2, %rd436;
	ld.global.nc.f32 	%f412, [%rd437];
$L__BB22_24:
	add.s64 	%rd41, %rd39, %rd371;
	mad.lo.s64 	%rd438, %rd41, %rd372, %rd15;
	shl.b64 	%rd439, %rd438, 2;
	add.s64 	%rd440, %rd1, %rd439;
	st.global.f32 	[%rd440], %f412;
	add.s64 	%rd42, %rd40, %rd380;
	setp.gt.s64 	%p62, %rd42, -1;
	setp.lt.s64 	%p63, %rd42, %rd369;
	and.pred  	%p64, %p62, %p63;
	and.pred  	%p65, %p1, %p64;
	mov.f32 	%f413, 0f00000000;
	not.pred 	%p66, %p65;
	@%p66 bra 	$L__BB22_26;
	add.s64 	%rd441, %rd24, %rd42;
	shl.b64 	%rd442, %rd441, 2;
	add.s64 	%rd443, %rd2, %rd442;
	ld.global.nc.f32 	%f413, [%rd443];
$L__BB22_26:
	add.s64 	%rd444, %rd41, %rd371;
	mad.lo.s64 	%rd445, %rd444, %rd372, %rd15;
	shl.b64 	%rd446, %rd445, 2;
	add.s64 	%rd447, %rd1, %rd446;
	st.global.f32 	[%rd447], %f413;
	add.s64 	%rd1322, %rd1322, 8;
	setp.eq.s64 	%p67, %rd1322, %rd20;
	mov.u64 	%rd1337, %rd20;
	@%p67 bra 	$L__BB22_27;
	bra.uni 	$L__BB22_10;
$L__BB22_27:
	setp.eq.s64 	%p68, %rd19, 0;
	@%p68 bra 	$L__BB22_49;
	mul.lo.s64 	%rd448, %rd1337, %rd380;
	sub.s64 	%rd449, %rd448, %rd376;
	add.s64 	%rd285, %rd449, %rd12;
	setp.gt.s64 	%p69, %rd285, -1;
	setp.lt.s64 	%p70, %rd285, %rd369;
	and.pred  	%p71, %p69, %p70;
	and.pred  	%p73, %p1, %p71;
	mov.f32 	%f519, 0f00000000;
	not.pred 	%p74, %p73;
	@%p74 bra 	$L__BB22_30;
	add.s64 	%rd450, %rd24, %rd285;
	shl.b64 	%rd451, %rd450, 2;
	add.s64 	%rd452, %rd2, %rd451;
	ld.global.nc.f32 	%f519, [%rd452];
$L__BB22_30:
	setp.eq.s64 	%p75, %rd19, 1;
	add.s64 	%rd453, %rd26, %rd1337;
	mad.lo.s64 	%rd286, %rd453, %rd371, %rd1320;
	mad.lo.s64 	%rd454, %rd286, %rd372, %rd15;
	shl.b64 	%rd455, %rd454, 2;
	add.s64 	%rd456, %rd1, %rd455;
	st.global.f32 	[%rd456], %f519;
	@%p75 bra 	$L__BB22_49;
	add.s64 	%rd287, %rd285, %rd380;
	setp.gt.s64 	%p76, %rd287, -1;
	setp.lt.s64 	%p77, %rd287, %rd369;
	and.pred  	%p78, %p76, %p77;
	and.pred  	%p79, %p1, %p78;
	mov.f32 	%f520, 0f00000000;
	not.pred 	%p80, %p79;
	@%p80 bra 	$L__BB22_33;
	add.s64 	%rd457, %rd24, %rd287;
	shl.b64 	%rd458, %rd457, 2;
	add.s64 	%rd459, %rd2, %rd458;
	ld.global.nc.f32 	%f520, [%rd459];
$L__BB22_33:
	setp.eq.s64 	%p81, %rd19, 2;
	add.s64 	%rd288, %rd286, %rd371;
	mad.lo.s64 	%rd460, %rd288, %rd372, %rd15;
	shl.b64 	%rd461, %rd460, 2;
	add.s64 	%rd462, %rd1, %rd461;
	st.global.f32 	[%rd462], %f520;
	@%p81 bra 	$L__BB22_49;
	add.s64 	%rd289, %rd287, %rd380;
	setp.gt.s64 	%p82, %rd289, -1;
	setp.lt.s64 	%p83, %rd289, %rd369;
	and.pred  	%p84, %p82, %p83;
	and.pred  	%p85, %p1, %p84;
	mov.f32 	%f521, 0f00000000;
	not.pred 	%p86, %p85;
	@%p86 bra 	$L__BB22_36;
	add.s64 	%rd463, %rd24, %rd289;
	shl.b64 	%rd464, %rd463, 2;
	add.s64 	%rd465, %rd2, %rd464;
	ld.global.nc.f32 	%f521, [%rd465];
$L__BB22_36:
	setp.eq.s64 	%p87, %rd19, 3;
	add.s64 	%rd290, %rd288, %rd371;
	mad.lo.s64 	%rd466, %rd290, %rd372, %rd15;
	shl.b64 	%rd467, %rd466, 2;
	add.s64 	%rd468, %rd1, %rd467;
	st.global.f32 	[%rd468], %f521;
	@%p87 bra 	$L__BB22_49;
	add.s64 	%rd291, %rd289, %rd380;
	setp.gt.s64 	%p88, %rd291, -1;
	setp.lt.s64 	%p89, %rd291, %rd369;
	and.pred  	%p90, %p88, %p89;
	and.pred  	%p91, %p1, %p90;
	mov.f32 	%f522, 0f00000000;
	not.pred 	%p92, %p91;
	@%p92 bra 	$L__BB22_39;
	add.s64 	%rd469, %rd24, %rd291;
	shl.b64 	%rd470, %rd469, 2;
	add.s64 	%rd471, %rd2, %rd470;
	ld.global.nc.f32 	%f522, [%rd471];
$L__BB22_39:
	setp.eq.s64 	%p93, %rd19, 4;
	add.s64 	%rd292, %rd290, %rd371;
	mad.lo.s64 	%rd472, %rd292, %rd372, %rd15;
	shl.b64 	%rd473, %rd472, 2;
	add.s64 	%rd474, %rd1, %rd473;
	st.global.f32 	[%rd474], %f522;
	@%p93 bra 	$L__BB22_49;
	add.s64 	%rd293, %rd291, %rd380;
	setp.gt.s64 	%p94, %rd293, -1;
	setp.lt.s64 	%p95, %rd293, %rd369;
	and.pred  	%p96, %p94, %p95;
	and.pred  	%p97, %p1, %p96;
	mov.f32 	%f523, 0f00000000;
	not.pred 	%p98, %p97;
	@%p98 bra 	$L__BB22_42;
	add.s64 	%rd475, %rd24, %rd293;
	shl.b64 	%rd476, %rd475, 2;
	add.s64 	%rd477, %rd2, %rd476;
	ld.global.nc.f32 	%f523, [%rd477];
$L__BB22_42:
	setp.eq.s64 	%p99, %rd19, 5;
	add.s64 	%rd294, %rd292, %rd371;
	mad.lo.s64 	%rd478, %rd294, %rd372, %rd15;
	shl.b64 	%rd479, %rd478, 2;
	add.s64 	%rd480, %rd1, %rd479;
	st.global.f32 	[%rd480], %f523;
	@%p99 bra 	$L__BB22_49;
	add.s64 	%rd295, %rd293, %rd380;
	setp.gt.s64 	%p100, %rd295, -1;
	setp.lt.s64 	%p101, %rd295, %rd369;
	and.pred  	%p102, %p100, %p101;
	and.pred  	%p103, %p1, %p102;
	mov.f32 	%f524, 0f00000000;
	not.pred 	%p104, %p103;
	@%p104 bra 	$L__BB22_45;
	add.s64 	%rd481, %rd24, %rd295;
	shl.b64 	%rd482, %rd481, 2;
	add.s64 	%rd483, %rd2, %rd482;
	ld.global.nc.f32 	%f524, [%rd483];
$L__BB22_45:
	setp.eq.s64 	%p105, %rd19, 6;
	add.s64 	%rd296, %rd294, %rd371;
	mad.lo.s64 	%rd484, %rd296, %rd372, %rd15;
	shl.b64 	%rd485, %rd484, 2;
	add.s64 	%rd486, %rd1, %rd485;
	st.global.f32 	[%rd486], %f524;
	@%p105 bra 	$L__BB22_49;
	add.s64 	%rd297, %rd295, %rd380;
	setp.gt.s64 	%p106, %rd297, -1;
	setp.lt.s64 	%p107, %rd297, %rd369;
	and.pred  	%p108, %p106, %p107;
	and.pred  	%p109, %p1, %p108;
	mov.f32 	%f525, 0f00000000;
	not.pred 	%p110, %p109;
	@%p110 bra 	$L__BB22_48;
	add.s64 	%rd487, %rd24, %rd297;
	shl.b64 	%rd488, %rd487, 2;
	add.s64 	%rd489, %rd2, %rd488;
	ld.global.nc.f32 	%f525, [%rd489];
$L__BB22_48:
	add.s64 	%rd490, %rd296, %rd371;
	mad.lo.s64 	%rd491, %rd490, %rd372, %rd15;
	shl.b64 	%rd492, %rd491, 2;
	add.s64 	%rd493, %rd1, %rd492;
	st.global.f32 	[%rd493], %f525;
$L__BB22_49:
	setp.lt.u64 	%p111, %rd16, 7;
	add.s64 	%rd298, %rd22, %rd379;
	setp.gt.s64 	%p112, %rd298, -1;
	setp.lt.s64 	%p113, %rd298, %rd368;
	and.pred  	%p8, %p112, %p113;
	add.s64 	%rd299, %rd23, %rd379;
	mad.lo.s64 	%rd300, %rd299, %rd369, %rd381;
	mad.lo.s64 	%rd301, %rd374, %rd25, %rd374;
	mov.b64 	%rd1324, 0;
	@%p111 bra 	$L__BB22_68;
	mov.b64 	%rd1323, 0;
$L__BB22_51:
	.pragma "nounroll";
	mul.lo.s64 	%rd496, %rd1323, %rd380;
	sub.s64 	%rd497, %rd496, %rd376;
	add.s64 	%rd45, %rd497, %rd12;
	setp.gt.s64 	%p114, %rd45, -1;
	setp.lt.s64 	%p115, %rd45, %rd369;
	and.pred  	%p116, %p114, %p115;
	and.pred  	%p118, %p8, %p116;
	mov.f32 	%f414, 0f00000000;
	not.pred 	%p119, %p118;
	@%p119 bra 	$L__BB22_53;
	add.s64 	%rd498, %rd300, %rd45;
	shl.b64 	%rd499, %rd498, 2;
	add.s64 	%rd500, %rd2, %rd499;
	ld.global.nc.f32 	%f414, [%rd500];
$L__BB22_53:
	add.s64 	%rd501, %rd301, %rd1323;
	mad.lo.s64 	%rd46, %rd501, %rd371, %rd1320;
	mad.lo.s64 	%rd502, %rd46, %rd372, %rd15;
	shl.b64 	%rd503, %rd502, 2;
	add.s64 	%rd504, %rd1, %rd503;
	st.global.f32 	[%rd504], %f414;
	add.s64 	%rd47, %rd45, %rd380;
	setp.gt.s64 	%p120, %rd47, -1;
	setp.lt.s64 	%p121, %rd47, %rd369;
	and.pred  	%p122, %p120, %p121;
	and.pred  	%p123, %p8, %p122;
	mov.f32 	%f415, 0f00000000;
	not.pred 	%p124, %p123;
	@%p124 bra 	$L__BB22_55;
	add.s64 	%rd505, %rd300, %rd47;
	shl.b64 	%rd506, %rd505, 2;
	add.s64 	%rd507, %rd2, %rd506;
	ld.global.nc.f32 	%f415, [%rd507];
$L__BB22_55:
	add.s64 	%rd48, %rd46, %rd371;
	mad.lo.s64 	%rd508, %rd48, %rd372, %rd15;
	shl.b64 	%rd509, %rd508, 2;
	add.s64 	%rd510, %rd1, %rd509;
	st.global.f32 	[%rd510], %f415;
	add.s64 	%rd49, %rd47, %rd380;
	setp.gt.s64 	%p125, %rd49, -1;
	setp.lt.s64 	%p126, %rd49, %rd369;
	and.pred  	%p127, %p125, %p126;
	and.pred  	%p128, %p8, %p127;
	mov.f32 	%f416, 0f00000000;
	not.pred 	%p129, %p128;
	@%p129 bra 	$L__BB22_57;
	add.s64 	%rd511, %rd300, %rd49;
	shl.b64 	%rd512, %rd511, 2;
	add.s64 	%rd513, %rd2, %rd512;
	ld.global.nc.f32 	%f416, [%rd513];
$L__BB22_57:
	add.s64 	%rd50, %rd48, %rd371;
	mad.lo.s64 	%rd514, %rd50, %rd372, %rd15;
	shl.b64 	%rd515, %rd514, 2;
	add.s64 	%rd516, %rd1, %rd515;
	st.global.f32 	[%rd516], %f416;
	add.s64 	%rd51, %rd49, %rd380;
	setp.gt.s64 	%p130, %rd51, -1;
	setp.lt.s64 	%p131, %rd51, %rd369;
	and.pred  	%p132, %p130, %p131;
	and.pred  	%p133, %p8, %p132;
	mov.f32 	%f417, 0f00000000;
	not.pred 	%p134, %p133;
	@%p134 bra 	$L__BB22_59;
	add.s64 	%rd517, %rd300, %rd51;
	shl.b64 	%rd518, %rd517, 2;
	add.s64 	%rd519, %rd2, %rd518;
	ld.global.nc.f32 	%f417, [%rd519];
$L__BB22_59:
	add.s64 	%rd52, %rd50, %rd371;
	mad.lo.s64 	%rd520, %rd52, %rd372, %rd15;
	shl.b64 	%rd521, %rd520, 2;
	add.s64 	%rd522, %rd1, %rd521;
	st.global.f32 	[%rd522], %f417;
	add.s64 	%rd53, %rd51, %rd380;
	setp.gt.s64 	%p135, %rd53, -1;
	setp.lt.s64 	%p136, %rd53, %rd369;
	and.pred  	%p137, %p135, %p136;
	and.pred  	%p138, %p8, %p137;
	mov.f32 	%f418, 0f00000000;
	not.pred 	%p139, %p138;
	@%p139 bra 	$L__BB22_61;
	add.s64 	%rd523, %rd300, %rd53;
	shl.b64 	%rd524, %rd523, 2;
	add.s64 	%rd525, %rd2, %rd524;
	ld.global.nc.f32 	%f418, [%rd525];
$L__BB22_61:
	add.s64 	%rd54, %rd52, %rd371;
	mad.lo.s64 	%rd526, %rd54, %rd372, %rd15;
	shl.b64 	%rd527, %rd526, 2;
	add.s64 	%rd528, %rd1, %rd527;
	st.global.f32 	[%rd528], %f418;
	add.s64 	%rd55, %rd53, %rd380;
	setp.gt.s64 	%p140, %rd55, -1;
	setp.lt.s64 	%p141, %rd55, %rd369;
	and.pred  	%p142, %p140, %p141;
	and.pred  	%p143, %p8, %p142;
	mov.f32 	%f419, 0f00000000;
	not.pred 	%p144, %p143;
	@%p144 bra 	$L__BB22_63;
	add.s64 	%rd529, %rd300, %rd55;
	shl.b64 	%rd530, %rd529, 2;
	add.s64 	%rd531, %rd2, %rd530;
	ld.global.nc.f32 	%f419, [%rd531];
$L__BB22_63:
	add.s64 	%rd56, %rd54, %rd371;
	mad.lo.s64 	%rd532, %rd56, %rd372, %rd15;
	shl.b64 	%rd533, %rd532, 2;
	add.s64 	%rd534, %rd1, %rd533;
	st.global.f32 	[%rd534], %f419;
	add.s64 	%rd57, %rd55, %rd380;
	setp.gt.s64 	%p145, %rd57, -1;
	setp.lt.s64 	%p146, %rd57, %rd369;
	and.pred  	%p147, %p145, %p146;
	and.pred  	%p148, %p8, %p147;
	mov.f32 	%f420, 0f00000000;
	not.pred 	%p149, %p148;
	@%p149 bra 	$L__BB22_65;
	add.s64 	%rd535, %rd300, %rd57;
	shl.b64 	%rd536, %rd535, 2;
	add.s64 	%rd537, %rd2, %rd536;
	ld.global.nc.f32 	%f420, [%rd537];
$L__BB22_65:
	add.s64 	%rd58, %rd56, %rd371;
	mad.lo.s64 	%rd538, %rd58, %rd372, %rd15;
	shl.b64 	%rd539, %rd538, 2;
	add.s64 	%rd540, %rd1, %rd539;
	st.global.f32 	[%rd540], %f420;
	add.s64 	%rd59, %rd57, %rd380;
	setp.gt.s64 	%p150, %rd59, -1;
	setp.lt.s64 	%p151, %rd59, %rd369;
	and.pred  	%p152, %p150, %p151;
	and.pred  	%p153, %p8, %p152;
	mov.f32 	%f421, 0f00000000;
	not.pred 	%p154, %p153;
	@%p154 bra 	$L__BB22_67;
	add.s64 	%rd541, %rd300, %rd59;
	shl.b64 	%rd542, %rd541, 2;
	add.s64 	%rd543, %rd2, %rd542;
	ld.global.nc.f32 	%f421, [%rd543];
$L__BB22_67:
	add.s64 	%rd544, %rd58, %rd371;
	mad.lo.s64 	%rd545, %rd544, %rd372, %rd15;
	shl.b64 	%rd546, %rd545, 2;
	add.s64 	%rd547, %rd1, %rd546;
	st.global.f32 	[%rd547], %f421;
	add.s64 	%rd1323, %rd1323, 8;
	setp.ne.s64 	%p155, %rd1323, %rd20;
	mov.u64 	%rd1324, %rd20;
	@%p155 bra 	$L__BB22_51;
$L__BB22_68:
	setp.eq.s64 	%p156, %rd19, 0;
	@%p156 bra 	$L__BB22_90;
	mul.lo.s64 	%rd548, %rd1324, %rd380;
	sub.s64 	%rd549, %rd548, %rd376;
	add.s64 	%rd62, %rd549, %rd12;
	setp.gt.s64 	%p157, %rd62, -1;
	setp.lt.s64 	%p158, %rd62, %rd369;
	and.pred  	%p159, %p157, %p158;
	and.pred  	%p161, %p8, %p159;
	mov.f32 	%f422, 0f00000000;
	not.pred 	%p162, %p161;
	@%p162 bra 	$L__BB22_71;
	add.s64 	%rd550, %rd300, %rd62;
	shl.b64 	%rd551, %rd550, 2;
	add.s64 	%rd552, %rd2, %rd551;
	ld.global.nc.f32 	%f422, [%rd552];
$L__BB22_71:
	setp.eq.s64 	%p163, %rd19, 1;
	add.s64 	%rd553, %rd301, %rd1324;
	mad.lo.s64 	%rd63, %rd553, %rd371, %rd1320;
	mad.lo.s64 	%rd554, %rd63, %rd372, %rd15;
	shl.b64 	%rd555, %rd554, 2;
	add.s64 	%rd556, %rd1, %rd555;
	st.global.f32 	[%rd556], %f422;
	@%p163 bra 	$L__BB22_90;
	add.s64 	%rd64, %rd62, %rd380;
	setp.gt.s64 	%p164, %rd64, -1;
	setp.lt.s64 	%p165, %rd64, %rd369;
	and.pred  	%p166, %p164, %p165;
	and.pred  	%p167, %p8, %p166;
	mov.f32 	%f423, 0f00000000;
	not.pred 	%p168, %p167;
	@%p168 bra 	$L__BB22_74;
	add.s64 	%rd557, %rd300, %rd64;
	shl.b64 	%rd558, %rd557, 2;
	add.s64 	%rd559, %rd2, %rd558;
	ld.global.nc.f32 	%f423, [%rd559];
$L__BB22_74:
	setp.eq.s64 	%p169, %rd19, 2;
	add.s64 	%rd65, %rd63, %rd371;
	mad.lo.s64 	%rd560, %rd65, %rd372, %rd15;
	shl.b64 	%rd561, %rd560, 2;
	add.s64 	%rd562, %rd1, %rd561;
	st.global.f32 	[%rd562], %f423;
	@%p169 bra 	$L__BB22_90;
	add.s64 	%rd66, %rd64, %rd380;
	setp.gt.s64 	%p170, %rd66, -1;
	setp.lt.s64 	%p171, %rd66, %rd369;
	and.pred  	%p172, %p170, %p171;
	and.pred  	%p173, %p8, %p172;
	mov.f32 	%f424, 0f00000000;
	not.pred 	%p174, %p173;
	@%p174 bra 	$L__BB22_77;
	add.s64 	%rd563, %rd300, %rd66;
	shl.b64 	%rd564, %rd563, 2;
	add.s64 	%rd565, %rd2, %rd564;
	ld.global.nc.f32 	%f424, [%rd565];
$L__BB22_77:
	setp.eq.s64 	%p175, %rd19, 3;
	add.s64 	%rd67, %rd65, %rd371;
	mad.lo.s64 	%rd566, %rd67, %rd372, %rd15;
	shl.b64 	%rd567, %rd566, 2;
	add.s64 	%rd568, %rd1, %rd567;
	st.global.f32 	[%rd568], %f424;
	@%p175 bra 	$L__BB22_90;
	add.s64 	%rd68, %rd66, %rd380;
	setp.gt.s64 	%p176, %rd68, -1;
	setp.lt.s64 	%p177, %rd68, %rd369;
	and.pred  	%p178, %p176, %p177;
	and.pred  	%p179, %p8, %p178;
	mov.f32 	%f425, 0f00000000;
	not.pred 	%p180, %p179;
	@%p180 bra 	$L__BB22_80;
	add.s64 	%rd569, %rd300, %rd68;
	shl.b64 	%rd570, %rd569, 2;
	add.s64 	%rd571, %rd2, %rd570;
	ld.global.nc.f32 	%f425, [%rd571];
$L__BB22_80:
	setp.eq.s64 	%p181, %rd19, 4;
	add.s64 	%rd69, %rd67, %rd371;
	mad.lo.s64 	%rd572, %rd69, %rd372, %rd15;
	shl.b64 	%rd573, %rd572, 2;
	add.s64 	%rd574, %rd1, %rd573;
	st.global.f32 	[%rd574], %f425;
	@%p181 bra 	$L__BB22_90;
	add.s64 	%rd70, %rd68, %rd380;
	setp.gt.s64 	%p182, %rd70, -1;
	setp.lt.s64 	%p183, %rd70, %rd369;
	and.pred  	%p184, %p182, %p183;
	and.pred  	%p185, %p8, %p184;
	mov.f32 	%f426, 0f00000000;
	not.pred 	%p186, %p185;
	@%p186 bra 	$L__BB22_83;
	add.s64 	%rd575, %rd300, %rd70;
	shl.b64 	%rd576, %rd575, 2;
	add.s64 	%rd577, %rd2, %rd576;
	ld.global.nc.f32 	%f426, [%rd577];
$L__BB22_83:
	setp.eq.s64 	%p187, %rd19, 5;
	add.s64 	%rd71, %rd69, %rd371;
	mad.lo.s64 	%rd578, %rd71, %rd372, %rd15;
	shl.b64 	%rd579, %rd578, 2;
	add.s64 	%rd580, %rd1, %rd579;
	st.global.f32 	[%rd580], %f426;
	@%p187 bra 	$L__BB22_90;
	add.s64 	%rd72, %rd70, %rd380;
	setp.gt.s64 	%p188, %rd72, -1;
	setp.lt.s64 	%p189, %rd72, %rd369;
	and.pred  	%p190, %p188, %p189;
	and.pred  	%p191, %p8, %p190;
	mov.f32 	%f427, 0f00000000;
	not.pred 	%p192, %p191;
	@%p192 bra 	$L__BB22_86;
	add.s64 	%rd581, %rd300, %rd72;
	shl.b64 	%rd582, %rd581, 2;
	add.s64 	%rd583, %rd2, %rd582;
	ld.global.nc.f32 	%f427, [%rd583];
$L__BB22_86:
	setp.eq.s64 	%p193, %rd19, 6;
	add.s64 	%rd73, %rd71, %rd371;
	mad.lo.s64 	%rd584, %rd73, %rd372, %rd15;
	shl.b64 	%rd585, %rd584, 2;
	add.s64 	%rd586, %rd1, %rd585;
	st.global.f32 	[%rd586], %f427;
	@%p193 bra 	$L__BB22_90;
	add.s64 	%rd74, %rd72, %rd380;
	setp.gt.s64 	%p194, %rd74, -1;
	setp.lt.s64 	%p195, %rd74, %rd369;
	and.pred  	%p196, %p194, %p195;
	and.pred  	%p197, %p8, %p196;
	mov.f32 	%f428, 0f00000000;
	not.pred 	%p198, %p197;
	@%p198 bra 	$L__BB22_89;
	add.s64 	%rd587, %rd300, %rd74;
	shl.b64 	%rd588, %rd587, 2;
	add.s64 	%rd589, %rd2, %rd588;
	ld.global.nc.f32 	%f428, [%rd589];
$L__BB22_89:
	add.s64 	%rd590, %rd73, %rd371;
	mad.lo.s64 	%rd591, %rd590, %rd372, %rd15;
	shl.b64 	%rd592, %rd591, 2;
	add.s64 	%rd593, %rd1, %rd592;
	st.global.f32 	[%rd593], %f428;
$L__BB22_90:
	setp.lt.u64 	%p199, %rd16, 7;
	add.s64 	%rd75, %rd298, %rd379;
	setp.gt.s64 	%p200, %rd75, -1;
	setp.lt.s64 	%p201, %rd75, %rd368;
	and.pred  	%p2, %p200, %p201;
	add.s64 	%rd76, %rd299, %rd379;
	mad.lo.s64 	%rd77, %rd76, %rd369, %rd381;
	add.s64 	%rd595, %rd25, 2;
	mul.lo.s64 	%rd78, %rd595, %rd374;
	mov.b64 	%rd1326, 0;
	@%p199 bra 	$L__BB22_109;
	mov.b64 	%rd1325, 0;
$L__BB22_92:
	.pragma "nounroll";
	mul.lo.s64 	%rd597, %rd1325, %rd380;
	sub.s64 	%rd598, %rd597, %rd376;
	add.s64 	%rd80, %rd598, %rd12;
	setp.gt.s64 	%p202, %rd80, -1;
	setp.lt.s64 	%p203, %rd80, %rd369;
	and.pred  	%p204, %p202, %p203;
	and.pred  	%p206, %p2, %p204;
	mov.f32 	%f429, 0f00000000;
	not.pred 	%p207, %p206;
	@%p207 bra 	$L__BB22_94;
	add.s64 	%rd599, %rd77, %rd80;
	shl.b64 	%rd600, %rd599, 2;
	add.s64 	%rd601, %rd2, %rd600;
	ld.global.nc.f32 	%f429, [%rd601];
$L__BB22_94:
	add.s64 	%rd602, %rd78, %rd1325;
	mad.lo.s64 	%rd81, %rd602, %rd371, %rd1320;
	mad.lo.s64 	%rd603, %rd81, %rd372, %rd15;
	shl.b64 	%rd604, %rd603, 2;
	add.s64 	%rd605, %rd1, %rd604;
	st.global.f32 	[%rd605], %f429;
	add.s64 	%rd82, %rd80, %rd380;
	setp.gt.s64 	%p208, %rd82, -1;
	setp.lt.s64 	%p209, %rd82, %rd369;
	and.pred  	%p210, %p208, %p209;
	and.pred  	%p211, %p2, %p210;
	mov.f32 	%f430, 0f00000000;
	not.pred 	%p212, %p211;
	@%p212 bra 	$L__BB22_96;
	add.s64 	%rd606, %rd77, %rd82;
	shl.b64 	%rd607, %rd606, 2;
	add.s64 	%rd608, %rd2, %rd607;
	ld.global.nc.f32 	%f430, [%rd608];
$L__BB22_96:
	add.s64 	%rd83, %rd81, %rd371;
	mad.lo.s64 	%rd609, %rd83, %rd372, %rd15;
	shl.b64 	%rd610, %rd609, 2;
	add.s64 	%rd611, %rd1, %rd610;
	st.global.f32 	[%rd611], %f430;
	add.s64 	%rd84, %rd82, %rd380;
	setp.gt.s64 	%p213, %rd84, -1;
	setp.lt.s64 	%p214, %rd84, %rd369;
	and.pred  	%p215, %p213, %p214;
	and.pred  	%p216, %p2, %p215;
	mov.f32 	%f431, 0f00000000;
	not.pred 	%p217, %p216;
	@%p217 bra 	$L__BB22_98;
	add.s64 	%rd612, %rd77, %rd84;
	shl.b64 	%rd613, %rd612, 2;
	add.s64 	%rd614, %rd2, %rd613;
	ld.global.nc.f32 	%f431, [%rd614];
$L__BB22_98:
	add.s64 	%rd85, %rd83, %rd371;
	mad.lo.s64 	%rd615, %rd85, %rd372, %rd15;
	shl.b64 	%rd616, %rd615, 2;
	add.s64 	%rd617, %rd1, %rd616;
	st.global.f32 	[%rd617], %f431;
	add.s64 	%rd86, %rd84, %rd380;
	setp.gt.s64 	%p218, %rd86, -1;
	setp.lt.s64 	%p219, %rd86, %rd369;
	and.pred  	%p220, %p218, %p219;
	and.pred  	%p221, %p2, %p220;
	mov.f32 	%f432, 0f00000000;
	not.pred 	%p222, %p221;
	@%p222 bra 	$L__BB22_100;
	add.s64 	%rd618, %rd77, %rd86;
	shl.b64 	%rd619, %rd618, 2;
	add.s64 	%rd620, %rd2, %rd619;
	ld.global.nc.f32 	%f432, [%rd620];
$L__BB22_100:
	add.s64 	%rd87, %rd85, %rd371;
	mad.lo.s64 	%rd621, %rd87, %rd372, %rd15;
	shl.b64 	%rd622, %rd621, 2;
	add.s64 	%rd623, %rd1, %rd622;
	st.global.f32 	[%rd623], %f432;
	add.s64 	%rd88, %rd86, %rd380;
	setp.gt.s64 	%p223, %rd88, -1;
	setp.lt.s64 	%p224, %rd88, %rd369;
	and.pred  	%p225, %p223, %p224;
	and.pred  	%p226, %p2, %p225;
	mov.f32 	%f433, 0f00000000;
	not.pred 	%p227, %p226;
	@%p227 bra 	$L__BB22_102;
	add.s64 	%rd624, %rd77, %rd88;
	shl.b64 	%rd625, %rd624, 2;
	add.s64 	%rd626, %rd2, %rd625;
	ld.global.nc.f32 	%f433, [%rd626];
$L__BB22_102:
	add.s64 	%rd89, %rd87, %rd371;
	mad.lo.s64 	%rd627, %rd89, %rd372, %rd15;
	shl.b64 	%rd628, %rd627, 2;
	add.s64 	%rd629, %rd1, %rd628;
	st.global.f32 	[%rd629], %f433;
	add.s64 	%rd90, %rd88, %rd380;
	setp.gt.s64 	%p228, %rd90, -1;
	setp.lt.s64 	%p229, %rd90, %rd369;
	and.pred  	%p230, %p228, %p229;
	and.pred  	%p231, %p2, %p230;
	mov.f32 	%f434, 0f00000000;
	not.pred 	%p232, %p231;
	@%p232 bra 	$L__BB22_104;
	add.s64 	%rd630, %rd77, %rd90;
	shl.b64 	%rd631, %rd630, 2;
	add.s64 	%rd632, %rd2, %rd631;
	ld.global.nc.f32 	%f434, [%rd632];
$L__BB22_104:
	add.s64 	%rd91, %rd89, %rd371;
	mad.lo.s64 	%rd633, %rd91, %rd372, %rd15;
	shl.b64 	%rd634, %rd633, 2;
	add.s64 	%rd635, %rd1, %rd634;
	st.global.f32 	[%rd635], %f434;
	add.s64 	%rd92, %rd90, %rd380;
	setp.gt.s64 	%p233, %rd92, -1;
	setp.lt.s64 	%p234, %rd92, %rd369;
	and.pred  	%p235, %p233, %p234;
	and.pred  	%p236, %p2, %p235;
	mov.f32 	%f435, 0f00000000;
	not.pred 	%p237, %p236;
	@%p237 bra 	$L__BB22_106;
	add.s64 	%rd636, %rd77, %rd92;
	shl.b64 	%rd637, %rd636, 2;
	add.s64 	%rd638, %rd2, %rd637;
	ld.global.nc.f32 	%f435, [%rd638];
$L__BB22_106:
	add.s64 	%rd93, %rd91, %rd371;
	mad.lo.s64 	%rd639, %rd93, %rd372, %rd15;
	shl.b64 	%rd640, %rd639, 2;
	add.s64 	%rd641, %rd1, %rd640;
	st.global.f32 	[%rd641], %f435;
	add.s64 	%rd94, %rd92, %rd380;
	setp.gt.s64 	%p238, %rd94, -1;
	setp.lt.s64 	%p239, %rd94, %rd369;
	and.pred  	%p240, %p238, %p239;
	and.pred  	%p241, %p2, %p240;
	mov.f32 	%f436, 0f00000000;
	not.pred 	%p242, %p241;
	@%p242 bra 	$L__BB22_108;
	add.s64 	%rd642, %rd77, %rd94;
	shl.b64 	%rd643, %rd642, 2;
	add.s64 	%rd644, %rd2, %rd643;
	ld.global.nc.f32 	%f436, [%rd644];
$L__BB22_108:
	add.s64 	%rd645, %rd93, %rd371;
	mad.lo.s64 	%rd646, %rd645, %rd372, %rd15;
	shl.b64 	%rd647, %rd646, 2;
	add.s64 	%rd648, %rd1, %rd647;
	st.global.f32 	[%rd648], %f436;
	add.s64 	%rd1325, %rd1325, 8;
	setp.ne.s64 	%p243, %rd1325, %rd20;
	mov.u64 	%rd1326, %rd20;
	@%p243 bra 	$L__BB22_92;
$L__BB22_109:
	setp.eq.s64 	%p244, %rd19, 0;
	@%p244 bra 	$L__BB22_131;
	mul.lo.s64 	%rd649, %rd1326, %rd380;
	sub.s64 	%rd650, %rd649, %rd376;
	add.s64 	%rd97, %rd650, %rd12;
	setp.gt.s64 	%p245, %rd97, -1;
	setp.lt.s64 	%p246, %rd97, %rd369;
	and.pred  	%p247, %p245, %p246;
	and.pred  	%p249, %p2, %p247;
	mov.f32 	%f437, 0f00000000;
	not.pred 	%p250, %p249;
	@%p250 bra 	$L__BB22_112;
	add.s64 	%rd651, %rd77, %rd97;
	shl.b64 	%rd652, %rd651, 2;
	add.s64 	%rd653, %rd2, %rd652;
	ld.global.nc.f32 	%f437, [%rd653];
$L__BB22_112:
	setp.eq.s64 	%p251, %rd19, 1;
	add.s64 	%rd654, %rd78, %rd1326;
	mad.lo.s64 	%rd98, %rd654, %rd371, %rd1320;
	mad.lo.s64 	%rd655, %rd98, %rd372, %rd15;
	shl.b64 	%rd656, %rd655, 2;
	add.s64 	%rd657, %rd1, %rd656;
	st.global.f32 	[%rd657], %f437;
	@%p251 bra 	$L__BB22_131;
	add.s64 	%rd99, %rd97, %rd380;
	setp.gt.s64 	%p252, %rd99, -1;
	setp.lt.s64 	%p253, %rd99, %rd369;
	and.pred  	%p254, %p252, %p253;
	and.pred  	%p255, %p2, %p254;
	mov.f32 	%f438, 0f00000000;
	not.pred 	%p256, %p255;
	@%p256 bra 	$L__BB22_115;
	add.s64 	%rd658, %rd77, %rd99;
	shl.b64 	%rd659, %rd658, 2;
	add.s64 	%rd660, %rd2, %rd659;
	ld.global.nc.f32 	%f438, [%rd660];
$L__BB22_115:
	setp.eq.s64 	%p257, %rd19, 2;
	add.s64 	%rd100, %rd98, %rd371;
	mad.lo.s64 	%rd661, %rd100, %rd372, %rd15;
	shl.b64 	%rd662, %rd661, 2;
	add.s64 	%rd663, %rd1, %rd662;
	st.global.f32 	[%rd663], %f438;
	@%p257 bra 	$L__BB22_131;
	add.s64 	%rd101, %rd99, %rd380;
	setp.gt.s64 	%p258, %rd101, -1;
	setp.lt.s64 	%p259, %rd101, %rd369;
	and.pred  	%p260, %p258, %p259;
	and.pred  	%p261, %p2, %p260;
	mov.f32 	%f439, 0f00000000;
	not.pred 	%p262, %p261;
	@%p262 bra 	$L__BB22_118;
	add.s64 	%rd664, %rd77, %rd101;
	shl.b64 	%rd665, %rd664, 2;
	add.s64 	%rd666, %rd2, %rd665;
	ld.global.nc.f32 	%f439, [%rd666];
$L__BB22_118:
	setp.eq.s64 	%p263, %rd19, 3;
	add.s64 	%rd102, %rd100, %rd371;
	mad.lo.s64 	%rd667, %rd102, %rd372, %rd15;
	shl.b64 	%rd668, %rd667, 2;
	add.s64 	%rd669, %rd1, %rd668;
	st.global.f32 	[%rd669], %f439;
	@%p263 bra 	$L__BB22_131;
	add.s64 	%rd103, %rd101, %rd380;
	setp.gt.s64 	%p264, %rd103, -1;
	setp.lt.s64 	%p265, %rd103, %rd369;
	and.pred  	%p266, %p264, %p265;
	and.pred  	%p267, %p2, %p266;
	mov.f32 	%f440, 0f00000000;
	not.pred 	%p268, %p267;
	@%p268 bra 	$L__BB22_121;
	add.s64 	%rd670, %rd77, %rd103;
	shl.b64 	%rd671, %rd670, 2;
	add.s64 	%rd672, %rd2, %rd671;
	ld.global.nc.f32 	%f440, [%rd672];
$L__BB22_121:
	setp.eq.s64 	%p269, %rd19, 4;
	add.s64 	%rd104, %rd102, %rd371;
	mad.lo.s64 	%rd673, %rd104, %rd372, %rd15;
	shl.b64 	%rd674, %rd673, 2;
	add.s64 	%rd675, %rd1, %rd674;
	st.global.f32 	[%rd675], %f440;
	@%p269 bra 	$L__BB22_131;
	add.s64 	%rd105, %rd103, %rd380;
	setp.gt.s64 	%p270, %rd105, -1;
	setp.lt.s64 	%p271, %rd105, %rd369;
	and.pred  	%p272, %p270, %p271;
	and.pred  	%p273, %p2, %p272;
	mov.f32 	%f441, 0f00000000;
	not.pred 	%p274, %p273;
	@%p274 bra 	$L__BB22_124;
	add.s64 	%rd676, %rd77, %rd105;
	shl.b64 	%rd677, %rd676, 2;
	add.s64 	%rd678, %rd2, %rd677;
	ld.global.nc.f32 	%f441, [%rd678];
$L__BB22_124:
	setp.eq.s64 	%p275, %rd19, 5;
	add.s64 	%rd106, %rd104, %rd371;
	mad.lo.s64 	%rd679, %rd106, %rd372, %rd15;
	shl.b64 	%rd680, %rd679, 2;
	add.s64 	%rd681, %rd1, %rd680;
	st.global.f32 	[%rd681], %f441;
	@%p275 bra 	$L__BB22_131;
	add.s64 	%rd107, %rd105, %rd380;
	setp.gt.s64 	%p276, %rd107, -1;
	setp.lt.s64 	%p277, %rd107, %rd369;
	and.pred  	%p278, %p276, %p277;
	and.pred  	%p279, %p2, %p278;
	mov.f32 	%f442, 0f00000000;
	not.pred 	%p280, %p279;
	@%p280 bra 	$L__BB22_127;
	add.s64 	%rd682, %rd77, %rd107;
	shl.b64 	%rd683, %rd682, 2;
	add.s64 	%rd684, %rd2, %rd683;
	ld.global.nc.f32 	%f442, [%rd684];
$L__BB22_127:
	setp.eq.s64 	%p281, %rd19, 6;
	add.s64 	%rd108, %rd106, %rd371;
	mad.lo.s64 	%rd685, %rd108, %rd372, %rd15;
	shl.b64 	%rd686, %rd685, 2;
	add.s64 	%rd687, %rd1, %rd686;
	st.global.f32 	[%rd687], %f442;
	@%p281 bra 	$L__BB22_131;
	add.s64 	%rd109, %rd107, %rd380;
	setp.gt.s64 	%p282, %rd109, -1;
	setp.lt.s64 	%p283, %rd109, %rd369;
	and.pred  	%p284, %p282, %p283;
	and.pred  	%p285, %p2, %p284;
	mov.f32 	%f443, 0f00000000;
	not.pred 	%p286, %p285;
	@%p286 bra 	$L__BB22_130;
	add.s64 	%rd688, %rd77, %rd109;
	shl.b64 	%rd689, %rd688, 2;
	add.s64 	%rd690, %rd2, %rd689;
	ld.global.nc.f32 	%f443, [%rd690];
$L__BB22_130:
	add.s64 	%rd691, %rd108, %rd371;
	mad.lo.s64 	%rd692, %rd691, %rd372, %rd15;
	shl.b64 	%rd693, %rd692, 2;
	add.s64 	%rd694, %rd1, %rd693;
	st.global.f32 	[%rd694], %f443;
$L__BB22_131:
	setp.lt.u64 	%p287, %rd16, 7;
	add.s64 	%rd110, %rd75, %rd379;
	setp.gt.s64 	%p288, %rd110, -1;
	setp.lt.s64 	%p289, %rd110, %rd368;
	and.pred  	%p3, %p288, %p289;
	add.s64 	%rd111, %rd76, %rd379;
	mad.lo.s64 	%rd112, %rd111, %rd369, %rd381;
	add.s64 	%rd696, %rd25, 3;
	mul.lo.s64 	%rd113, %rd696, %rd374;
	mov.b64 	%rd1328, 0;
	@%p287 bra 	$L__BB22_150;
	mov.b64 	%rd1327, 0;
$L__BB22_133:
	.pragma "nounroll";
	mul.lo.s64 	%rd698, %rd1327, %rd380;
	sub.s64 	%rd699, %rd698, %rd376;
	add.s64 	%rd115, %rd699, %rd12;
	setp.gt.s64 	%p290, %rd115, -1;
	setp.lt.s64 	%p291, %rd115, %rd369;
	and.pred  	%p292, %p290, %p291;
	and.pred  	%p294, %p3, %p292;
	mov.f32 	%f444, 0f00000000;
	not.pred 	%p295, %p294;
	@%p295 bra 	$L__BB22_135;
	add.s64 	%rd700, %rd112, %rd115;
	shl.b64 	%rd701, %rd700, 2;
	add.s64 	%rd702, %rd2, %rd701;
	ld.global.nc.f32 	%f444, [%rd702];
$L__BB22_135:
	add.s64 	%rd703, %rd113, %rd1327;
	mad.lo.s64 	%rd116, %rd703, %rd371, %rd1320;
	mad.lo.s64 	%rd704, %rd116, %rd372, %rd15;
	shl.b64 	%rd705, %rd704, 2;
	add.s64 	%rd706, %rd1, %rd705;
	st.global.f32 	[%rd706], %f444;
	add.s64 	%rd117, %rd115, %rd380;
	setp.gt.s64 	%p296, %rd117, -1;
	setp.lt.s64 	%p297, %rd117, %rd369;
	and.pred  	%p298, %p296, %p297;
	and.pred  	%p299, %p3, %p298;
	mov.f32 	%f445, 0f00000000;
	not.pred 	%p300, %p299;
	@%p300 bra 	$L__BB22_137;
	add.s64 	%rd707, %rd112, %rd117;
	shl.b64 	%rd708, %rd707, 2;
	add.s64 	%rd709, %rd2, %rd708;
	ld.global.nc.f32 	%f445, [%rd709];
$L__BB22_137:
	add.s64 	%rd118, %rd116, %rd371;
	mad.lo.s64 	%rd710, %rd118, %rd372, %rd15;
	shl.b64 	%rd711, %rd710, 2;
	add.s64 	%rd712, %rd1, %rd711;
	st.global.f32 	[%rd712], %f445;
	add.s64 	%rd119, %rd117, %rd380;
	setp.gt.s64 	%p301, %rd119, -1;
	setp.lt.s64 	%p302, %rd119, %rd369;
	and.pred  	%p303, %p301, %p302;
	and.pred  	%p304, %p3, %p303;
	mov.f32 	%f446, 0f00000000;
	not.pred 	%p305, %p304;
	@%p305 bra 	$L__BB22_139;
	add.s64 	%rd713, %rd112, %rd119;
	shl.b64 	%rd714, %rd713, 2;
	add.s64 	%rd715, %rd2, %rd714;
	ld.global.nc.f32 	%f446, [%rd715];
$L__BB22_139:
	add.s64 	%rd120, %rd118, %rd371;
	mad.lo.s64 	%rd716, %rd120, %rd372, %rd15;
	shl.b64 	%rd717, %rd716, 2;
	add.s64 	%rd718, %rd1, %rd717;
	st.global.f32 	[%rd718], %f446;
	add.s64 	%rd121, %rd119, %rd380;
	setp.gt.s64 	%p306, %rd121, -1;
	setp.lt.s64 	%p307, %rd121, %rd369;
	and.pred  	%p308, %p306, %p307;
	and.pred  	%p309, %p3, %p308;
	mov.f32 	%f447, 0f00000000;
	not.pred 	%p310, %p309;
	@%p310 bra 	$L__BB22_141;
	add.s64 	%rd719, %rd112, %rd121;
	shl.b64 	%rd720, %rd719, 2;
	add.s64 	%rd721, %rd2, %rd720;
	ld.global.nc.f32 	%f447, [%rd721];
$L__BB22_141:
	add.s64 	%rd122, %rd120, %rd371;
	mad.lo.s64 	%rd722, %rd122, %rd372, %rd15;
	shl.b64 	%rd723, %rd722, 2;
	add.s64 	%rd724, %rd1, %rd723;
	st.global.f32 	[%rd724], %f447;
	add.s64 	%rd123, %rd121, %rd380;
	setp.gt.s64 	%p311, %rd123, -1;
	setp.lt.s64 	%p312, %rd123, %rd369;
	and.pred  	%p313, %p311, %p312;
	and.pred  	%p314, %p3, %p313;
	mov.f32 	%f448, 0f00000000;
	not.pred 	%p315, %p314;
	@%p315 bra 	$L__BB22_143;
	add.s64 	%rd725, %rd112, %rd123;
	shl.b64 	%rd726, %rd725, 2;
	add.s64 	%rd727, %rd2, %rd726;
	ld.global.nc.f32 	%f448, [%rd727];
$L__BB22_143:
	add.s64 	%rd124, %rd122, %rd371;
	mad.lo.s64 	%rd728, %rd124, %rd372, %rd15;
	shl.b64 	%rd729, %rd728, 2;
	add.s64 	%rd730, %rd1, %rd729;
	st.global.f32 	[%rd730], %f448;
	add.s64 	%rd125, %rd123, %rd380;
	setp.gt.s64 	%p316, %rd125, -1;
	setp.lt.s64 	%p317, %rd125, %rd369;
	and.pred  	%p318, %p316, %p317;
	and.pred  	%p319, %p3, %p318;
	mov.f32 	%f449, 0f00000000;
	not.pred 	%p320, %p319;
	@%p320 bra 	$L__BB22_145;
	add.s64 	%rd731, %rd112, %rd125;
	shl.b64 	%rd732, %rd731, 2;
	add.s64 	%rd733, %rd2, %rd732;
	ld.global.nc.f32 	%f449, [%rd733];
$L__BB22_145:
	add.s64 	%rd126, %rd124, %rd371;
	mad.lo.s64 	%rd734, %rd126, %rd372, %rd15;
	shl.b64 	%rd735, %rd734, 2;
	add.s64 	%rd736, %rd1, %rd735;
	st.global.f32 	[%rd736], %f449;
	add.s64 	%rd127, %rd125, %rd380;
	setp.gt.s64 	%p321, %rd127, -1;
	setp.lt.s64 	%p322, %rd127, %rd369;
	and.pred  	%p323, %p321, %p322;
	and.pred  	%p324, %p3, %p323;
	mov.f32 	%f450, 0f00000000;
	not.pred 	%p325, %p324;
	@%p325 bra 	$L__BB22_147;
	add.s64 	%rd737, %rd112, %rd127;
	shl.b64 	%rd738, %rd737, 2;
	add.s64 	%rd739, %rd2, %rd738;
	ld.global.nc.f32 	%f450, [%rd739];
$L__BB22_147:
	add.s64 	%rd128, %rd126, %rd371;
	mad.lo.s64 	%rd740, %rd128, %rd372, %rd15;
	shl.b64 	%rd741, %rd740, 2;
	add.s64 	%rd742, %rd1, %rd741;
	st.global.f32 	[%rd742], %f450;
	add.s64 	%rd129, %rd127, %rd380;
	setp.gt.s64 	%p326, %rd129, -1;
	setp.lt.s64 	%p327, %rd129, %rd369;
	and.pred  	%p328, %p326, %p327;
	and.pred  	%p329, %p3, %p328;
	mov.f32 	%f451, 0f00000000;
	not.pred 	%p330, %p329;
	@%p330 bra 	$L__BB22_149;
	add.s64 	%rd743, %rd112, %rd129;
	shl.b64 	%rd744, %rd743, 2;
	add.s64 	%rd745, %rd2, %rd744;
	ld.global.nc.f32 	%f451, [%rd745];
$L__BB22_149:
	add.s64 	%rd746, %rd128, %rd371;
	mad.lo.s64 	%rd747, %rd746, %rd372, %rd15;
	shl.b64 	%rd748, %rd747, 2;
	add.s64 	%rd749, %rd1, %rd748;
	st.global.f32 	[%rd749], %f451;
	add.s64 	%rd1327, %rd1327, 8;
	setp.ne.s64 	%p331, %rd1327, %rd20;
	mov.u64 	%rd1328, %rd20;
	@%p331 bra 	$L__BB22_133;
$L__BB22_150:
	setp.eq.s64 	%p332, %rd19, 0;
	@%p332 bra 	$L__BB22_172;
	mul.lo.s64 	%rd750, %rd1328, %rd380;
	sub.s64 	%rd751, %rd750, %rd376;
	add.s64 	%rd132, %rd751, %rd12;
	setp.gt.s64 	%p333, %rd132, -1;
	setp.lt.s64 	%p334, %rd132, %rd369;
	and.pred  	%p335, %p333, %p334;
	and.pred  	%p337, %p3, %p335;
	mov.f32 	%f452, 0f00000000;
	not.pred 	%p338, %p337;
	@%p338 bra 	$L__BB22_153;
	add.s64 	%rd752, %rd112, %rd132;
	shl.b64 	%rd753, %rd752, 2;
	add.s64 	%rd754, %rd2, %rd753;
	ld.global.nc.f32 	%f452, [%rd754];
$L__BB22_153:
	setp.eq.s64 	%p339, %rd19, 1;
	add.s64 	%rd755, %rd113, %rd1328;
	mad.lo.s64 	%rd133, %rd755, %rd371, %rd1320;
	mad.lo.s64 	%rd756, %rd133, %rd372, %rd15;
	shl.b64 	%rd757, %rd756, 2;
	add.s64 	%rd758, %rd1, %rd757;
	st.global.f32 	[%rd758], %f452;
	@%p339 bra 	$L__BB22_172;
	add.s64 	%rd134, %rd132, %rd380;
	setp.gt.s64 	%p340, %rd134, -1;
	setp.lt.s64 	%p341, %rd134, %rd369;
	and.pred  	%p342, %p340, %p341;
	and.pred  	%p343, %p3, %p342;
	mov.f32 	%f453, 0f00000000;
	not.pred 	%p344, %p343;
	@%p344 bra 	$L__BB22_156;
	add.s64 	%rd759, %rd112, %rd134;
	shl.b64 	%rd760, %rd759, 2;
	add.s64 	%rd761, %rd2, %rd760;
	ld.global.nc.f32 	%f453, [%rd761];
$L__BB22_156:
	setp.eq.s64 	%p345, %rd19, 2;
	add.s64 	%rd135, %rd133, %rd371;
	mad.lo.s64 	%rd762, %rd135, %rd372, %rd15;
	shl.b64 	%rd763, %rd762, 2;
	add.s64 	%rd764, %rd1, %rd763;
	st.global.f32 	[%rd764], %f453;
	@%p345 bra 	$L__BB22_172;
	add.s64 	%rd136, %rd134, %rd380;
	setp.gt.s64 	%p346, %rd136, -1;
	setp.lt.s64 	%p347, %rd136, %rd369;
	and.pred  	%p348, %p346, %p347;
	and.pred  	%p349, %p3, %p348;
	mov.f32 	%f454, 0f00000000;
	not.pred 	%p350, %p349;
	@%p350 bra 	$L__BB22_159;
	add.s64 	%rd765, %rd112, %rd136;
	shl.b64 	%rd766, %rd765, 2;
	add.s64 	%rd767, %rd2, %rd766;
	ld.global.nc.f32 	%f454, [%rd767];
$L__BB22_159:
	setp.eq.s64 	%p351, %rd19, 3;
	add.s64 	%rd137, %rd135, %rd371;
	mad.lo.s64 	%rd768, %rd137, %rd372, %rd15;
	shl.b64 	%rd769, %rd768, 2;
	add.s64 	%rd770, %rd1, %rd769;
	st.global.f32 	[%rd770], %f454;
	@%p351 bra 	$L__BB22_172;
	add.s64 	%rd138, %rd136, %rd380;
	setp.gt.s64 	%p352, %rd138, -1;
	setp.lt.s64 	%p353, %rd138, %rd369;
	and.pred  	%p354, %p352, %p353;
	and.pred  	%p355, %p3, %p354;
	mov.f32 	%f455, 0f00000000;
	not.pred 	%p356, %p355;
	@%p356 bra 	$L__BB22_162;
	add.s64 	%rd771, %rd112, %rd138;
	shl.b64 	%rd772, %rd771, 2;
	add.s64 	%rd773, %rd2, %rd772;
	ld.global.nc.f32 	%f455, [%rd773];
$L__BB22_162:
	setp.eq.s64 	%p357, %rd19, 4;
	add.s64 	%rd139, %rd137, %rd371;
	mad.lo.s64 	%rd774, %rd139, %rd372, %rd15;
	shl.b64 	%rd775, %rd774, 2;
	add.s64 	%rd776, %rd1, %rd775;
	st.global.f32 	[%rd776], %f455;
	@%p357 bra 	$L__BB22_172;
	add.s64 	%rd140, %rd138, %rd380;
	setp.gt.s64 	%p358, %rd140, -1;
	setp.lt.s64 	%p359, %rd140, %rd369;
	and.pred  	%p360, %p358, %p359;
	and.pred  	%p361, %p3, %p360;
	mov.f32 	%f456, 0f00000000;
	not.pred 	%p362, %p361;
	@%p362 bra 	$L__BB22_165;
	add.s64 	%rd777, %rd112, %rd140;
	shl.b64 	%rd778, %rd777, 2;
	add.s64 	%rd779, %rd2, %rd778;
	ld.global.nc.f32 	%f456, [%rd779];
$L__BB22_165:
	setp.eq.s64 	%p363, %rd19, 5;
	add.s64 	%rd141, %rd139, %rd371;
	mad.lo.s64 	%rd780, %rd141, %rd372, %rd15;
	shl.b64 	%rd781, %rd780, 2;
	add.s64 	%rd782, %rd1, %rd781;
	st.global.f32 	[%rd782], %f456;
	@%p363 bra 	$L__BB22_172;
	add.s64 	%rd142, %rd140, %rd380;
	setp.gt.s64 	%p364, %rd142, -1;
	setp.lt.s64 	%p365, %rd142, %rd369;
	and.pred  	%p366, %p364, %p365;
	and.pred  	%p367, %p3, %p366;
	mov.f32 	%f457, 0f00000000;
	not.pred 	%p368, %p367;
	@%p368 bra 	$L__BB22_168;
	add.s64 	%rd783, %rd112, %rd142;
	shl.b64 	%rd784, %rd783, 2;
	add.s64 	%rd785, %rd2, %rd784;
	ld.global.nc.f32 	%f457, [%rd785];
$L__BB22_168:
	setp.eq.s64 	%p369, %rd19, 6;
	add.s64 	%rd143, %rd141, %rd371;
	mad.lo.s64 	%rd786, %rd143, %rd372, %rd15;
	shl.b64 	%rd787, %rd786, 2;
	add.s64 	%rd788, %rd1, %rd787;
	st.global.f32 	[%rd788], %f457;
	@%p369 bra 	$L__BB22_172;
	add.s64 	%rd144, %rd142, %rd380;
	setp.gt.s64 	%p370, %rd144, -1;
	setp.lt.s64 	%p371, %rd144, %rd369;
	and.pred  	%p372, %p370, %p371;
	and.pred  	%p373, %p3, %p372;
	mov.f32 	%f458, 0f00000000;
	not.pred 	%p374, %p373;
	@%p374 bra 	$L__BB22_171;
	add.s64 	%rd789, %rd112, %rd144;
	shl.b64 	%rd790, %rd789, 2;
	add.s64 	%rd791, %rd2, %rd790;
	ld.global.nc.f32 	%f458, [%rd791];
$L__BB22_171:
	add.s64 	%rd792, %rd143, %rd371;
	mad.lo.s64 	%rd793, %rd792, %rd372, %rd15;
	shl.b64 	%rd794, %rd793, 2;
	add.s64 	%rd795, %rd1, %rd794;
	st.global.f32 	[%rd795], %f458;
$L__BB22_172:
	setp.lt.u64 	%p375, %rd16, 7;
	add.s64 	%rd145, %rd110, %rd379;
	setp.gt.s64 	%p376, %rd145, -1;
	setp.lt.s64 	%p377, %rd145, %rd368;
	and.pred  	%p4, %p376, %p377;
	add.s64 	%rd146, %rd111, %rd379;
	mad.lo.s64 	%rd147, %rd146, %rd369, %rd381;
	add.s64 	%rd797, %rd25, 4;
	mul.lo.s64 	%rd148, %rd797, %rd374;
	mov.b64 	%rd1330, 0;
	@%p375 bra 	$L__BB22_191;
	mov.b64 	%rd1329, 0;
$L__BB22_174:
	.pragma "nounroll";
	mul.lo.s64 	%rd799, %rd1329, %rd380;
	sub.s64 	%rd800, %rd799, %rd376;
	add.s64 	%rd150, %rd800, %rd12;
	setp.gt.s64 	%p378, %rd150, -1;
	setp.lt.s64 	%p379, %rd150, %rd369;
	and.pred  	%p380, %p378, %p379;
	and.pred  	%p382, %p4, %p380;
	mov.f32 	%f459, 0f00000000;
	not.pred 	%p383, %p382;
	@%p383 bra 	$L__BB22_176;
	add.s64 	%rd801, %rd147, %rd150;
	shl.b64 	%rd802, %rd801, 2;
	add.s64 	%rd803, %rd2, %rd802;
	ld.global.nc.f32 	%f459, [%rd803];
$L__BB22_176:
	add.s64 	%rd804, %rd148, %rd1329;
	mad.lo.s64 	%rd151, %rd804, %rd371, %rd1320;
	mad.lo.s64 	%rd805, %rd151, %rd372, %rd15;
	shl.b64 	%rd806, %rd805, 2;
	add.s64 	%rd807, %rd1, %rd806;
	st.global.f32 	[%rd807], %f459;
	add.s64 	%rd152, %rd150, %rd380;
	setp.gt.s64 	%p384, %rd152, -1;
	setp.lt.s64 	%p385, %rd152, %rd369;
	and.pred  	%p386, %p384, %p385;
	and.pred  	%p387, %p4, %p386;
	mov.f32 	%f460, 0f00000000;
	not.pred 	%p388, %p387;
	@%p388 bra 	$L__BB22_178;
	add.s64 	%rd808, %rd147, %rd152;
	shl.b64 	%rd809, %rd808, 2;
	add.s64 	%rd810, %rd2, %rd809;
	ld.global.nc.f32 	%f460, [%rd810];
$L__BB22_178:
	add.s64 	%rd153, %rd151, %rd371;
	mad.lo.s64 	%rd811, %rd153, %rd372, %rd15;
	shl.b64 	%rd812, %rd811, 2;
	add.s64 	%rd813, %rd1, %rd812;
	st.global.f32 	[%rd813], %f460;
	add.s64 	%rd154, %rd152, %rd380;
	setp.gt.s64 	%p389, %rd154, -1;
	setp.lt.s64 	%p390, %rd154, %rd369;
	and.pred  	%p391, %p389, %p390;
	and.pred  	%p392, %p4, %p391;
	mov.f32 	%f461, 0f00000000;
	not.pred 	%p393, %p392;
	@%p393 bra 	$L__BB22_180;
	add.s64 	%rd814, %rd147, %rd154;
	shl.b64 	%rd815, %rd814, 2;
	add.s64 	%rd816, %rd2, %rd815;
	ld.global.nc.f32 	%f461, [%rd816];
$L__BB22_180:
	add.s64 	%rd155, %rd153, %rd371;
	mad.lo.s64 	%rd817, %rd155, %rd372, %rd15;
	shl.b64 	%rd818, %rd817, 2;
	add.s64 	%rd819, %rd1, %rd818;
	st.global.f32 	[%rd819], %f461;
	add.s64 	%rd156, %rd154, %rd380;
	setp.gt.s64 	%p394, %rd156, -1;
	setp.lt.s64 	%p395, %rd156, %rd369;
	and.pred  	%p396, %p394, %p395;
	and.pred  	%p397, %p4, %p396;
	mov.f32 	%f462, 0f00000000;
	not.pred 	%p398, %p397;
	@%p398 bra 	$L__BB22_182;
	add.s64 	%rd820, %rd147, %rd156;
	shl.b64 	%rd821, %rd820, 2;
	add.s64 	%rd822, %rd2, %rd821;
	ld.global.nc.f32 	%f462, [%rd822];
$L__BB22_182:
	add.s64 	%rd157, %rd155, %rd371;
	mad.lo.s64 	%rd823, %rd157, %rd372, %rd15;
	shl.b64 	%rd824, %rd823, 2;
	add.s64 	%rd825, %rd1, %rd824;
	st.global.f32 	[%rd825], %f462;
	add.s64 	%rd158, %rd156, %rd380;
	setp.gt.s64 	%p399, %rd158, -1;
	setp.lt.s64 	%p400, %rd158, %rd369;
	and.pred  	%p401, %p399, %p400;
	and.pred  	%p402, %p4, %p401;
	mov.f32 	%f463, 0f00000000;
	not.pred 	%p403, %p402;
	@%p403 bra 	$L__BB22_184;
	add.s64 	%rd826, %rd147, %rd158;
	shl.b64 	%rd827, %rd826, 2;
	add.s64 	%rd828, %rd2, %rd827;
	ld.global.nc.f32 	%f463, [%rd828];
$L__BB22_184:
	add.s64 	%rd159, %rd157, %rd371;
	mad.lo.s64 	%rd829, %rd159, %rd372, %rd15;
	shl.b64 	%rd830, %rd829, 2;
	add.s64 	%rd831, %rd1, %rd830;
	st.global.f32 	[%rd831], %f463;
	add.s64 	%rd160, %rd158, %rd380;
	setp.gt.s64 	%p404, %rd160, -1;
	setp.lt.s64 	%p405, %rd160, %rd369;
	and.pred  	%p406, %p404, %p405;
	and.pred  	%p407, %p4, %p406;
	mov.f32 	%f464, 0f00000000;
	not.pred 	%p408, %p407;
	@%p408 bra 	$L__BB22_186;
	add.s64 	%rd832, %rd147, %rd160;
	shl.b64 	%rd833, %rd832, 2;
	add.s64 	%rd834, %rd2, %rd833;
	ld.global.nc.f32 	%f464, [%rd834];
$L__BB22_186:
	add.s64 	%rd161, %rd159, %rd371;
	mad.lo.s64 	%rd835, %rd161, %rd372, %rd15;
	shl.b64 	%rd836, %rd835, 2;
	add.s64 	%rd837, %rd1, %rd836;
	st.global.f32 	[%rd837], %f464;
	add.s64 	%rd162, %rd160, %rd380;
	setp.gt.s64 	%p409, %rd162, -1;
	setp.lt.s64 	%p410, %rd162, %rd369;
	and.pred  	%p411, %p409, %p410;
	and.pred  	%p412, %p4, %p411;
	mov.f32 	%f465, 0f00000000;
	not.pred 	%p413, %p412;
	@%p413 bra 	$L__BB22_188;
	add.s64 	%rd838, %rd147, %rd162;
	shl.b64 	%rd839, %rd838, 2;
	add.s64 	%rd840, %rd2, %rd839;
	ld.global.nc.f32 	%f465, [%rd840];
$L__BB22_188:
	add.s64 	%rd163, %rd161, %rd371;
	mad.lo.s64 	%rd841, %rd163, %rd372, %rd15;
	shl.b64 	%rd842, %rd841, 2;
	add.s64 	%rd843, %rd1, %rd842;
	st.global.f32 	[%rd843], %f465;
	add.s64 	%rd164, %rd162, %rd380;
	setp.gt.s64 	%p414, %rd164, -1;
	setp.lt.s64 	%p415, %rd164, %rd369;
	and.pred  	%p416, %p414, %p415;
	and.pred  	%p417, %p4, %p416;
	mov.f32 	%f466, 0f00000000;
	not.pred 	%p418, %p417;
	@%p418 bra 	$L__BB22_190;
	add.s64 	%rd844, %rd147, %rd164;
	shl.b64 	%rd845, %rd844, 2;
	add.s64 	%rd846, %rd2, %rd845;
	ld.global.nc.f32 	%f466, [%rd846];
$L__BB22_190:
	add.s64 	%rd847, %rd163, %rd371;
	mad.lo.s64 	%rd848, %rd847, %rd372, %rd15;
	shl.b64 	%rd849, %rd848, 2;
	add.s64 	%rd850, %rd1, %rd849;
	st.global.f32 	[%rd850], %f466;
	add.s64 	%rd1329, %rd1329, 8;
	setp.ne.s64 	%p419, %rd1329, %rd20;
	mov.u64 	%rd1330, %rd20;
	@%p419 bra 	$L__BB22_174;
$L__BB22_191:
	setp.eq.s64 	%p420, %rd19, 0;
	@%p420 bra 	$L__BB22_213;
	mul.lo.s64 	%rd851, %rd1330, %rd380;
	sub.s64 	%rd852, %rd851, %rd376;
	add.s64 	%rd167, %rd852, %rd12;
	setp.gt.s64 	%p421, %rd167, -1;
	setp.lt.s64 	%p422, %rd167, %rd369;
	and.pred  	%p423, %p421, %p422;
	and.pred  	%p425, %p4, %p423;
	mov.f32 	%f467, 0f00000000;
	not.pred 	%p426, %p425;
	@%p426 bra 	$L__BB22_194;
	add.s64 	%rd853, %rd147, %rd167;
	shl.b64 	%rd854, %rd853, 2;
	add.s64 	%rd855, %rd2, %rd854;
	ld.global.nc.f32 	%f467, [%rd855];
$L__BB22_194:
	setp.eq.s64 	%p427, %rd19, 1;
	add.s64 	%rd856, %rd148, %rd1330;
	mad.lo.s64 	%rd168, %rd856, %rd371, %rd1320;
	mad.lo.s64 	%rd857, %rd168, %rd372, %rd15;
	shl.b64 	%rd858, %rd857, 2;
	add.s64 	%rd859, %rd1, %rd858;
	st.global.f32 	[%rd859], %f467;
	@%p427 bra 	$L__BB22_213;
	add.s64 	%rd169, %rd167, %rd380;
	setp.gt.s64 	%p428, %rd169, -1;
	setp.lt.s64 	%p429, %rd169, %rd369;
	and.pred  	%p430, %p428, %p429;
	and.pred  	%p431, %p4, %p430;
	mov.f32 	%f468, 0f00000000;
	not.pred 	%p432, %p431;
	@%p432 bra 	$L__BB22_197;
	add.s64 	%rd860, %rd147, %rd169;
	shl.b64 	%rd861, %rd860, 2;
	add.s64 	%rd862, %rd2, %rd861;
	ld.global.nc.f32 	%f468, [%rd862];
$L__BB22_197:
	setp.eq.s64 	%p433, %rd19, 2;
	add.s64 	%rd170, %rd168, %rd371;
	mad.lo.s64 	%rd863, %rd170, %rd372, %rd15;
	shl.b64 	%rd864, %rd863, 2;
	add.s64 	%rd865, %rd1, %rd864;
	st.global.f32 	[%rd865], %f468;
	@%p433 bra 	$L__BB22_213;
	add.s64 	%rd171, %rd169, %rd380;
	setp.gt.s64 	%p434, %rd171, -1;
	setp.lt.s64 	%p435, %rd171, %rd369;
	and.pred  	%p436, %p434, %p435;
	and.pred  	%p437, %p4, %p436;
	mov.f32 	%f469, 0f00000000;
	not.pred 	%p438, %p437;
	@%p438 bra 	$L__BB22_200;
	add.s64 	%rd866, %rd147, %rd171;
	shl.b64 	%rd867, %rd866, 2;
	add.s64 	%rd868, %rd2, %rd867;
	ld.global.nc.f32 	%f469, [%rd868];
$L__BB22_200:
	setp.eq.s64 	%p439, %rd19, 3;
	add.s64 	%rd172, %rd170, %rd371;
	mad.lo.s64 	%rd869, %rd172, %rd372, %rd15;
	shl.b64 	%rd870, %rd869, 2;
	add.s64 	%rd871, %rd1, %rd870;
	st.global.f32 	[%rd871], %f469;
	@%p439 bra 	$L__BB22_213;
	add.s64 	%rd173, %rd171, %rd380;
	setp.gt.s64 	%p440, %rd173, -1;
	setp.lt.s64 	%p441, %rd173, %rd369;
	and.pred  	%p442, %p440, %p441;
	and.pred  	%p443, %p4, %p442;
	mov.f32 	%f470, 0f00000000;
	not.pred 	%p444, %p443;
	@%p444 bra 	$L__BB22_203;
	add.s64 	%rd872, %rd147, %rd173;
	shl.b64 	%rd873, %rd872, 2;
	add.s64 	%rd874, %rd2, %rd873;
	ld.global.nc.f32 	%f470, [%rd874];
$L__BB22_203:
	setp.eq.s64 	%p445, %rd19, 4;
	add.s64 	%rd174, %rd172, %rd371;
	mad.lo.s64 	%rd875, %rd174, %rd372, %rd15;
	shl.b64 	%rd876, %rd875, 2;
	add.s64 	%rd877, %rd1, %rd876;
	st.global.f32 	[%rd877], %f470;
	@%p445 bra 	$L__BB22_213;
	add.s64 	%rd175, %rd173, %rd380;
	setp.gt.s64 	%p446, %rd175, -1;
	setp.lt.s64 	%p447, %rd175, %rd369;
	and.pred  	%p448, %p446, %p447;
	and.pred  	%p449, %p4, %p448;
	mov.f32 	%f471, 0f00000000;
	not.pred 	%p450, %p449;
	@%p450 bra 	$L__BB22_206;
	add.s64 	%rd878, %rd147, %rd175;
	shl.b64 	%rd879, %rd878, 2;
	add.s64 	%rd880, %rd2, %rd879;
	ld.global.nc.f32 	%f471, [%rd880];
$L__BB22_206:
	setp.eq.s64 	%p451, %rd19, 5;
	add.s64 	%rd176, %rd174, %rd371;
	mad.lo.s64 	%rd881, %rd176, %rd372, %rd15;
	shl.b64 	%rd882, %rd881, 2;
	add.s64 	%rd883, %rd1, %rd882;
	st.global.f32 	[%rd883], %f471;
	@%p451 bra 	$L__BB22_213;
	add.s64 	%rd177, %rd175, %rd380;
	setp.gt.s64 	%p452, %rd177, -1;
	setp.lt.s64 	%p453, %rd177, %rd369;
	and.pred  	%p454, %p452, %p453;
	and.pred  	%p455, %p4, %p454;
	mov.f32 	%f472, 0f00000000;
	not.pred 	%p456, %p455;
	@%p456 bra 	$L__BB22_209;
	add.s64 	%rd884, %rd147, %rd177;
	shl.b64 	%rd885, %rd884, 2;
	add.s64 	%rd886, %rd2, %rd885;
	ld.global.nc.f32 	%f472, [%rd886];
$L__BB22_209:
	setp.eq.s64 	%p457, %rd19, 6;
	add.s64 	%rd178, %rd176, %rd371;
	mad.lo.s64 	%rd887, %rd178, %rd372, %rd15;
	shl.b64 	%rd888, %rd887, 2;
	add.s64 	%rd889, %rd1, %rd888;
	st.global.f32 	[%rd889], %f472;
	@%p457 bra 	$L__BB22_213;
	add.s64 	%rd179, %rd177, %rd380;
	setp.gt.s64 	%p458, %rd179, -1;
	setp.lt.s64 	%p459, %rd179, %rd369;
	and.pred  	%p460, %p458, %p459;
	and.pred  	%p461, %p4, %p460;
	mov.f32 	%f473, 0f00000000;
	not.pred 	%p462, %p461;
	@%p462 bra 	$L__BB22_212;
	add.s64 	%rd890, %rd147, %rd179;
	shl.b64 	%rd891, %rd890, 2;
	add.s64 	%rd892, %rd2, %rd891;
	ld.global.nc.f32 	%f473, [%rd892];
$L__BB22_212:
	add.s64 	%rd893, %rd178, %rd371;
	mad.lo.s64 	%rd894, %rd893, %rd372, %rd15;
	shl.b64 	%rd895, %rd894, 2;
	add.s64 	%rd896, %rd1, %rd895;
	st.global.f32 	[%rd896], %f473;
$L__BB22_213:
	setp.lt.u64 	%p463, %rd16, 7;
	add.s64 	%rd180, %rd145, %rd379;
	setp.gt.s64 	%p464, %rd180, -1;
	setp.lt.s64 	%p465, %rd180, %rd368;
	and.pred  	%p5, %p464, %p465;
	add.s64 	%rd181, %rd146, %rd379;
	mad.lo.s64 	%rd182, %rd181, %rd369, %rd381;
	add.s64 	%rd898, %rd25, 5;
	mul.lo.s64 	%rd183, %rd898, %rd374;
	mov.b64 	%rd1332, 0;
	@%p463 bra 	$L__BB22_232;
	mov.b64 	%rd1331, 0;
$L__BB22_215:
	.pragma "nounroll";
	mul.lo.s64 	%rd900, %rd1331, %rd380;
	sub.s64 	%rd901, %rd900, %rd376;
	add.s64 	%rd185, %rd901, %rd12;
	setp.gt.s64 	%p466, %rd185, -1;
	setp.lt.s64 	%p467, %rd185, %rd369;
	and.pred  	%p468, %p466, %p467;
	and.pred  	%p470, %p5, %p468;
	mov.f32 	%f474, 0f00000000;
	not.pred 	%p471, %p470;
	@%p471 bra 	$L__BB22_217;
	add.s64 	%rd902, %rd182, %rd185;
	shl.b64 	%rd903, %rd902, 2;
	add.s64 	%rd904, %rd2, %rd903;
	ld.global.nc.f32 	%f474, [%rd904];
$L__BB22_217:
	add.s64 	%rd905, %rd183, %rd1331;
	mad.lo.s64 	%rd186, %rd905, %rd371, %rd1320;
	mad.lo.s64 	%rd906, %rd186, %rd372, %rd15;
	shl.b64 	%rd907, %rd906, 2;
	add.s64 	%rd908, %rd1, %rd907;
	st.global.f32 	[%rd908], %f474;
	add.s64 	%rd187, %rd185, %rd380;
	setp.gt.s64 	%p472, %rd187, -1;
	setp.lt.s64 	%p473, %rd187, %rd369;
	and.pred  	%p474, %p472, %p473;
	and.pred  	%p475, %p5, %p474;
	mov.f32 	%f475, 0f00000000;
	not.pred 	%p476, %p475;
	@%p476 bra 	$L__BB22_219;
	add.s64 	%rd909, %rd182, %rd187;
	shl.b64 	%rd910, %rd909, 2;
	add.s64 	%rd911, %rd2, %rd910;
	ld.global.nc.f32 	%f475, [%rd911];
$L__BB22_219:
	add.s64 	%rd188, %rd186, %rd371;
	mad.lo.s64 	%rd912, %rd188, %rd372, %rd15;
	shl.b64 	%rd913, %rd912, 2;
	add.s64 	%rd914, %rd1, %rd913;
	st.global.f32 	[%rd914], %f475;
	add.s64 	%rd189, %rd187, %rd380;
	setp.gt.s64 	%p477, %rd189, -1;
	setp.lt.s64 	%p478, %rd189, %rd369;
	and.pred  	%p479, %p477, %p478;
	and.pred  	%p480, %p5, %p479;
	mov.f32 	%f476, 0f00000000;
	not.pred 	%p481, %p480;
	@%p481 bra 	$L__BB22_221;
	add.s64 	%rd915, %rd182, %rd189;
	shl.b64 	%rd916, %rd915, 2;
	add.s64 	%rd917, %rd2, %rd916;
	ld.global.nc.f32 	%f476, [%rd917];
$L__BB22_221:
	add.s64 	%rd190, %rd188, %rd371;
	mad.lo.s64 	%rd918, %rd190, %rd372, %rd15;
	shl.b64 	%rd919, %rd918, 2;
	add.s64 	%rd920, %rd1, %rd919;
	st.global.f32 	[%rd920], %f476;
	add.s64 	%rd191, %rd189, %rd380;
	setp.gt.s64 	%p482, %rd191, -1;
	setp.lt.s64 	%p483, %rd191, %rd369;
	and.pred  	%p484, %p482, %p483;
	and.pred  	%p485, %p5, %p484;
	mov.f32 	%f477, 0f00000000;
	not.pred 	%p486, %p485;
	@%p486 bra 	$L__BB22_223;
	add.s64 	%rd921, %rd182, %rd191;
	shl.b64 	%rd922, %rd921, 2;
	add.s64 	%rd923, %rd2, %rd922;
	ld.global.nc.f32 	%f477, [%rd923];
$L__BB22_223:
	add.s64 	%rd192, %rd190, %rd371;
	mad.lo.s64 	%rd924, %rd192, %rd372, %rd15;
	shl.b64 	%rd925, %rd924, 2;
	add.s64 	%rd926, %rd1, %rd925;
	st.global.f32 	[%rd926], %f477;
	add.s64 	%rd193, %rd191, %rd380;
	setp.gt.s64 	%p487, %rd193, -1;
	setp.lt.s64 	%p488, %rd193, %rd369;
	and.pred  	%p489, %p487, %p488;
	and.pred  	%p490, %p5, %p489;
	mov.f32 	%f478, 0f00000000;
	not.pred 	%p491, %p490;
	@%p491 bra 	$L__BB22_225;
	add.s64 	%rd927, %rd182, %rd193;
	shl.b64 	%rd928, %rd927, 2;
	add.s64 	%rd929, %rd2, %rd928;
	ld.global.nc.f32 	%f478, [%rd929];
$L__BB22_225:
	add.s64 	%rd194, %rd192, %rd371;
	mad.lo.s64 	%rd930, %rd194, %rd372, %rd15;
	shl.b64 	%rd931, %rd930, 2;
	add.s64 	%rd932, %rd1, %rd931;
	st.global.f32 	[%rd932], %f478;
	add.s64 	%rd195, %rd193, %rd380;
	setp.gt.s64 	%p492, %rd195, -1;
	setp.lt.s64 	%p493, %rd195, %rd369;
	and.pred  	%p494, %p492, %p493;
	and.pred  	%p495, %p5, %p494;
	mov.f32 	%f479, 0f00000000;
	not.pred 	%p496, %p495;
	@%p496 bra 	$L__BB22_227;
	add.s64 	%rd933, %rd182, %rd195;
	shl.b64 	%rd934, %rd933, 2;
	add.s64 	%rd935, %rd2, %rd934;
	ld.global.nc.f32 	%f479, [%rd935];
$L__BB22_227:
	add.s64 	%rd196, %rd194, %rd371;
	mad.lo.s64 	%rd936, %rd196, %rd372, %rd15;
	shl.b64 	%rd937, %rd936, 2;
	add.s64 	%rd938, %rd1, %rd937;
	st.global.f32 	[%rd938], %f479;
	add.s64 	%rd197, %rd195, %rd380;
	setp.gt.s64 	%p497, %rd197, -1;
	setp.lt.s64 	%p498, %rd197, %rd369;
	and.pred  	%p499, %p497, %p498;
	and.pred  	%p500, %p5, %p499;
	mov.f32 	%f480, 0f00000000;
	not.pred 	%p501, %p500;
	@%p501 bra 	$L__BB22_229;
	add.s64 	%rd939, %rd182, %rd197;
	shl.b64 	%rd940, %rd939, 2;
	add.s64 	%rd941, %rd2, %rd940;
	ld.global.nc.f32 	%f480, [%rd941];
$L__BB22_229:
	add.s64 	%rd198, %rd196, %rd371;
	mad.lo.s64 	%rd942, %rd198, %rd372, %rd15;
	shl.b64 	%rd943, %rd942, 2;
	add.s64 	%rd944, %rd1, %rd943;
	st.global.f32 	[%rd944], %f480;
	add.s64 	%rd199, %rd197, %rd380;
	setp.gt.s64 	%p502, %rd199, -1;
	setp.lt.s64 	%p503, %rd199, %rd369;
	and.pred  	%p504, %p502, %p503;
	and.pred  	%p505, %p5, %p504;
	mov.f32 	%f481, 0f00000000;
	not.pred 	%p506, %p505;
	@%p506 bra 	$L__BB22_231;
	add.s64 	%rd945, %rd182, %rd199;
	shl.b64 	%rd946, %rd945, 2;
	add.s64 	%rd947, %rd2, %rd946;
	ld.global.nc.f32 	%f481, [%rd947];
$L__BB22_231:
	add.s64 	%rd948, %rd198, %rd371;
	mad.lo.s64 	%rd949, %rd948, %rd372, %rd15;
	shl.b64 	%rd950, %rd949, 2;
	add.s64 	%rd951, %rd1, %rd950;
	st.global.f32 	[%rd951], %f481;
	add.s64 	%rd1331, %rd1331, 8;
	setp.ne.s64 	%p507, %rd1331, %rd20;
	mov.u64 	%rd1332, %rd20;
	@%p507 bra 	$L__BB22_215;
$L__BB22_232:
	setp.eq.s64 	%p508, %rd19, 0;
	@%p508 bra 	$L__BB22_254;
	mul.lo.s64 	%rd952, %rd1332, %rd380;
	sub.s64 	%rd953, %rd952, %rd376;
	add.s64 	%rd202, %rd953, %rd12;
	setp.gt.s64 	%p509, %rd202, -1;
	setp.lt.s64 	%p510, %rd202, %rd369;
	and.pred  	%p511, %p509, %p510;
	and.pred  	%p513, %p5, %p511;
	mov.f32 	%f482, 0f00000000;
	not.pred 	%p514, %p513;
	@%p514 bra 	$L__BB22_235;
	add.s64 	%rd954, %rd182, %rd202;
	shl.b64 	%rd955, %rd954, 2;
	add.s64 	%rd956, %rd2, %rd955;
	ld.global.nc.f32 	%f482, [%rd956];
$L__BB22_235:
	setp.eq.s64 	%p515, %rd19, 1;
	add.s64 	%rd957, %rd183, %rd1332;
	mad.lo.s64 	%rd203, %rd957, %rd371, %rd1320;
	mad.lo.s64 	%rd958, %rd203, %rd372, %rd15;
	shl.b64 	%rd959, %rd958, 2;
	add.s64 	%rd960, %rd1, %rd959;
	st.global.f32 	[%rd960], %f482;
	@%p515 bra 	$L__BB22_254;
	add.s64 	%rd204, %rd202, %rd380;
	setp.gt.s64 	%p516, %rd204, -1;
	setp.lt.s64 	%p517, %rd204, %rd369;
	and.pred  	%p518, %p516, %p517;
	and.pred  	%p519, %p5, %p518;
	mov.f32 	%f483, 0f00000000;
	not.pred 	%p520, %p519;
	@%p520 bra 	$L__BB22_238;
	add.s64 	%rd961, %rd182, %rd204;
	shl.b64 	%rd962, %rd961, 2;
	add.s64 	%rd963, %rd2, %rd962;
	ld.global.nc.f32 	%f483, [%rd963];
$L__BB22_238:
	setp.eq.s64 	%p521, %rd19, 2;
	add.s64 	%rd205, %rd203, %rd371;
	mad.lo.s64 	%rd964, %rd205, %rd372, %rd15;
	shl.b64 	%rd965, %rd964, 2;
	add.s64 	%rd966, %rd1, %rd965;
	st.global.f32 	[%rd966], %f483;
	@%p521 bra 	$L__BB22_254;
	add.s64 	%rd206, %rd204, %rd380;
	setp.gt.s64 	%p522, %rd206, -1;
	setp.lt.s64 	%p523, %rd206, %rd369;
	and.pred  	%p524, %p522, %p523;
	and.pred  	%p525, %p5, %p524;
	mov.f32 	%f484, 0f00000000;
	not.pred 	%p526, %p525;
	@%p526 bra 	$L__BB22_241;
	add.s64 	%rd967, %rd182, %rd206;
	shl.b64 	%rd968, %rd967, 2;
	add.s64 	%rd969, %rd2, %rd968;
	ld.global.nc.f32 	%f484, [%rd969];
$L__BB22_241:
	setp.eq.s64 	%p527, %rd19, 3;
	add.s64 	%rd207, %rd205, %rd371;
	mad.lo.s64 	%rd970, %rd207, %rd372, %rd15;
	shl.b64 	%rd971, %rd970, 2;
	add.s64 	%rd972, %rd1, %rd971;
	st.global.f32 	[%rd972], %f484;
	@%p527 bra 	$L__BB22_254;
	add.s64 	%rd208, %rd206, %rd380;
	setp.gt.s64 	%p528, %rd208, -1;
	setp.lt.s64 	%p529, %rd208, %rd369;
	and.pred  	%p530, %p528, %p529;
	and.pred  	%p531, %p5, %p530;
	mov.f32 	%f485, 0f00000000;
	not.pred 	%p532, %p531;
	@%p532 bra 	$L__BB22_244;
	add.s64 	%rd973, %rd182, %rd208;
	shl.b64 	%rd974, %rd973, 2;
	add.s64 	%rd975, %rd2, %rd974;
	ld.global.nc.f32 	%f485, [%rd975];
$L__BB22_244:
	setp.eq.s64 	%p533, %rd19, 4;
	add.s64 	%rd209, %rd207, %rd371;
	mad.lo.s64 	%rd976, %rd209, %rd372, %rd15;
	shl.b64 	%rd977, %rd976, 2;
	add.s64 	%rd978, %rd1, %rd977;
	st.global.f32 	[%rd978], %f485;
	@%p533 bra 	$L__BB22_254;
	add.s64 	%rd210, %rd208, %rd380;
	setp.gt.s64 	%p534, %rd210, -1;
	setp.lt.s64 	%p535, %rd210, %rd369;
	and.pred  	%p536, %p534, %p535;
	and.pred  	%p537, %p5, %p536;
	mov.f32 	%f486, 0f00000000;
	not.pred 	%p538, %p537;
	@%p538 bra 	$L__BB22_247;
	add.s64 	%rd979, %rd182, %rd210;
	shl.b64 	%rd980, %rd979, 2;
	add.s64 	%rd981, %rd2, %rd980;
	ld.global.nc.f32 	%f486, [%rd981];
$L__BB22_247:
	setp.eq.s64 	%p539, %rd19, 5;
	add.s64 	%rd211, %rd209, %rd371;
	mad.lo.s64 	%rd982, %rd211, %rd372, %rd15;
	shl.b64 	%rd983, %rd982, 2;
	add.s64 	%rd984, %rd1, %rd983;
	st.global.f32 	[%rd984], %f486;
	@%p539 bra 	$L__BB22_254;
	add.s64 	%rd212, %rd210, %rd380;
	setp.gt.s64 	%p540, %rd212, -1;
	setp.lt.s64 	%p541, %rd212, %rd369;
	and.pred  	%p542, %p540, %p541;
	and.pred  	%p543, %p5, %p542;
	mov.f32 	%f487, 0f00000000;
	not.pred 	%p544, %p543;
	@%p544 bra 	$L__BB22_250;
	add.s64 	%rd985, %rd182, %rd212;
	shl.b64 	%rd986, %rd985, 2;
	add.s64 	%rd987, %rd2, %rd986;
	ld.global.nc.f32 	%f487, [%rd987];
$L__BB22_250:
	setp.eq.s64 	%p545, %rd19, 6;
	add.s64 	%rd213, %rd211, %rd371;
	mad.lo.s64 	%rd988, %rd213, %rd372, %rd15;
	shl.b64 	%rd989, %rd988, 2;
	add.s64 	%rd990, %rd1, %rd989;
	st.global.f32 	[%rd990], %f487;
	@%p545 bra 	$L__BB22_254;
	add.s64 	%rd214, %rd212, %rd380;
	setp.gt.s64 	%p546, %rd214, -1;
	setp.lt.s64 	%p547, %rd214, %rd369;
	and.pred  	%p548, %p546, %p547;
	and.pred  	%p549, %p5, %p548;
	mov.f32 	%f488, 0f00000000;
	not.pred 	%p550, %p549;
	@%p550 bra 	$L__BB22_253;
	add.s64 	%rd991, %rd182, %rd214;
	shl.b64 	%rd992, %rd991, 2;
	add.s64 	%rd993, %rd2, %rd992;
	ld.global.nc.f32 	%f488, [%rd993];
$L__BB22_253:
	add.s64 	%rd994, %rd213, %rd371;
	mad.lo.s64 	%rd995, %rd994, %rd372, %rd15;
	shl.b64 	%rd996, %rd995, 2;
	add.s64 	%rd997, %rd1, %rd996;
	st.global.f32 	[%rd997], %f488;
$L__BB22_254:
	setp.lt.u64 	%p551, %rd16, 7;
	add.s64 	%rd215, %rd180, %rd379;
	setp.gt.s64 	%p552, %rd215, -1;
	setp.lt.s64 	%p553, %rd215, %rd368;
	and.pred  	%p6, %p552, %p553;
	add.s64 	%rd216, %rd181, %rd379;
	mad.lo.s64 	%rd217, %rd216, %rd369, %rd381;
	add.s64 	%rd999, %rd25, 6;
	mul.lo.s64 	%rd218, %rd999, %rd374;
	mov.b64 	%rd1334, 0;
	@%p551 bra 	$L__BB22_273;
	mov.b64 	%rd1333, 0;
$L__BB22_256:
	.pragma "nounroll";
	mul.lo.s64 	%rd1001, %rd1333, %rd380;
	sub.s64 	%rd1002, %rd1001, %rd376;
	add.s64 	%rd220, %rd1002, %rd12;
	setp.gt.s64 	%p554, %rd220, -1;
	setp.lt.s64 	%p555, %rd220, %rd369;
	and.pred  	%p556, %p554, %p555;
	and.pred  	%p558, %p6, %p556;
	mov.f32 	%f489, 0f00000000;
	not.pred 	%p559, %p558;
	@%p559 bra 	$L__BB22_258;
	add.s64 	%rd1003, %rd217, %rd220;
	shl.b64 	%rd1004, %rd1003, 2;
	add.s64 	%rd1005, %rd2, %rd1004;
	ld.global.nc.f32 	%f489, [%rd1005];
$L__BB22_258:
	add.s64 	%rd1006, %rd218, %rd1333;
	mad.lo.s64 	%rd221, %rd1006, %rd371, %rd1320;
	mad.lo.s64 	%rd1007, %rd221, %rd372, %rd15;
	shl.b64 	%rd1008, %rd1007, 2;
	add.s64 	%rd1009, %rd1, %rd1008;
	st.global.f32 	[%rd1009], %f489;
	add.s64 	%rd222, %rd220, %rd380;
	setp.gt.s64 	%p560, %rd222, -1;
	setp.lt.s64 	%p561, %rd222, %rd369;
	and.pred  	%p562, %p560, %p561;
	and.pred  	%p563, %p6, %p562;
	mov.f32 	%f490, 0f00000000;
	not.pred 	%p564, %p563;
	@%p564 bra 	$L__BB22_260;
	add.s64 	%rd1010, %rd217, %rd222;
	shl.b64 	%rd1011, %rd1010, 2;
	add.s64 	%rd1012, %rd2, %rd1011;
	ld.global.nc.f32 	%f490, [%rd1012];
$L__BB22_260:
	add.s64 	%rd223, %rd221, %rd371;
	mad.lo.s64 	%rd1013, %rd223, %rd372, %rd15;
	shl.b64 	%rd1014, %rd1013, 2;
	add.s64 	%rd1015, %rd1, %rd1014;
	st.global.f32 	[%rd1015], %f490;
	add.s64 	%rd224, %rd222, %rd380;
	setp.gt.s64 	%p565, %rd224, -1;
	setp.lt.s64 	%p566, %rd224, %rd369;
	and.pred  	%p567, %p565, %p566;
	and.pred  	%p568, %p6, %p567;
	mov.f32 	%f491, 0f00000000;
	not.pred 	%p569, %p568;
	@%p569 bra 	$L__BB22_262;
	add.s64 	%rd1016, %rd217, %rd224;
	shl.b64 	%rd1017, %rd1016, 2;
	add.s64 	%rd1018, %rd2, %rd1017;
	ld.global.nc.f32 	%f491, [%rd1018];
$L__BB22_262:
	add.s64 	%rd225, %rd223, %rd371;
	mad.lo.s64 	%rd1019, %rd225, %rd372, %rd15;
	shl.b64 	%rd1020, %rd1019, 2;
	add.s64 	%rd1021, %rd1, %rd1020;
	st.global.f32 	[%rd1021], %f491;
	add.s64 	%rd226, %rd224, %rd380;
	setp.gt.s64 	%p570, %rd226, -1;
	setp.lt.s64 	%p571, %rd226, %rd369;
	and.pred  	%p572, %p570, %p571;
	and.pred  	%p573, %p6, %p572;
	mov.f32 	%f492, 0f00000000;
	not.pred 	%p574, %p573;
	@%p574 bra 	$L__BB22_264;
	add.s64 	%rd1022, %rd217, %rd226;
	shl.b64 	%rd1023, %rd1022, 2;
	add.s64 	%rd1024, %rd2, %rd1023;
	ld.global.nc.f32 	%f492, [%rd1024];
$L__BB22_264:
	add.s64 	%rd227, %rd225, %rd371;
	mad.lo.s64 	%rd1025, %rd227, %rd372, %rd15;
	shl.b64 	%rd1026, %rd1025, 2;
	add.s64 	%rd1027, %rd1, %rd1026;
	st.global.f32 	[%rd1027], %f492;
	add.s64 	%rd228, %rd226, %rd380;
	setp.gt.s64 	%p575, %rd228, -1;
	setp.lt.s64 	%p576, %rd228, %rd369;
	and.pred  	%p577, %p575, %p576;
	and.pred  	%p578, %p6, %p577;
	mov.f32 	%f493, 0f00000000;
	not.pred 	%p579, %p578;
	@%p579 bra 	$L__BB22_266;
	add.s64 	%rd1028, %rd217, %rd228;
	shl.b64 	%rd1029, %rd1028, 2;
	add.s64 	%rd1030, %rd2, %rd1029;
	ld.global.nc.f32 	%f493, [%rd1030];
$L__BB22_266:
	add.s64 	%rd229, %rd227, %rd371;
	mad.lo.s64 	%rd1031, %rd229, %rd372, %rd15;
	shl.b64 	%rd1032, %rd1031, 2;
	add.s64 	%rd1033, %rd1, %rd1032;
	st.global.f32 	[%rd1033], %f493;
	add.s64 	%rd230, %rd228, %rd380;
	setp.gt.s64 	%p580, %rd230, -1;
	setp.lt.s64 	%p581, %rd230, %rd369;
	and.pred  	%p582, %p580, %p581;
	and.pred  	%p583, %p6, %p582;
	mov.f32 	%f494, 0f00000000;
	not.pred 	%p584, %p583;
	@%p584 bra 	$L__BB22_268;
	add.s64 	%rd1034, %rd217, %rd230;
	shl.b64 	%rd1035, %rd1034, 2;
	add.s64 	%rd1036, %rd2, %rd1035;
	ld.global.nc.f32 	%f494, [%rd1036];
$L__BB22_268:
	add.s64 	%rd231, %rd229, %rd371;
	mad.lo.s64 	%rd1037, %rd231, %rd372, %rd15;
	shl.b64 	%rd1038, %rd1037, 2;
	add.s64 	%rd1039, %rd1, %rd1038;
	st.global.f32 	[%rd1039], %f494;
	add.s64 	%rd232, %rd230, %rd380;
	setp.gt.s64 	%p585, %rd232, -1;
	setp.lt.s64 	%p586, %rd232, %rd369;
	and.pred  	%p587, %p585, %p586;
	and.pred  	%p588, %p6, %p587;
	mov.f32 	%f495, 0f00000000;
	not.pred 	%p589, %p588;
	@%p589 bra 	$L__BB22_270;
	add.s64 	%rd1040, %rd217, %rd232;
	shl.b64 	%rd1041, %rd1040, 2;
	add.s64 	%rd1042, %rd2, %rd1041;
	ld.global.nc.f32 	%f495, [%rd1042];
$L__BB22_270:
	add.s64 	%rd233, %rd231, %rd371;
	mad.lo.s64 	%rd1043, %rd233, %rd372, %rd15;
	shl.b64 	%rd1044, %rd1043, 2;
	add.s64 	%rd1045, %rd1, %rd1044;
	st.global.f32 	[%rd1045], %f495;
	add.s64 	%rd234, %rd232, %rd380;
	setp.gt.s64 	%p590, %rd234, -1;
	setp.lt.s64 	%p591, %rd234, %rd369;
	and.pred  	%p592, %p590, %p591;
	and.pred  	%p593, %p6, %p592;
	mov.f32 	%f496, 0f00000000;
	not.pred 	%p594, %p593;
	@%p594 bra 	$L__BB22_272;
	add.s64 	%rd1046, %rd217, %rd234;
	shl.b64 	%rd1047, %rd1046, 2;
	add.s64 	%rd1048, %rd2, %rd1047;
	ld.global.nc.f32 	%f496, [%rd1048];
$L__BB22_272:
	add.s64 	%rd1049, %rd233, %rd371;
	mad.lo.s64 	%rd1050, %rd1049, %rd372, %rd15;
	shl.b64 	%rd1051, %rd1050, 2;
	add.s64 	%rd1052, %rd1, %rd1051;
	st.global.f32 	[%rd1052], %f496;
	add.s64 	%rd1333, %rd1333, 8;
	setp.ne.s64 	%p595, %rd1333, %rd20;
	mov.u64 	%rd1334, %rd20;
	@%p595 bra 	$L__BB22_256;
$L__BB22_273:
	setp.eq.s64 	%p596, %rd19, 0;
	@%p596 bra 	$L__BB22_295;
	mul.lo.s64 	%rd1053, %rd1334, %rd380;
	sub.s64 	%rd1054, %rd1053, %rd376;
	add.s64 	%rd237, %rd1054, %rd12;
	setp.gt.s64 	%p597, %rd237, -1;
	setp.lt.s64 	%p598, %rd237, %rd369;
	and.pred  	%p599, %p597, %p598;
	and.pred  	%p601, %p6, %p599;
	mov.f32 	%f497, 0f00000000;
	not.pred 	%p602, %p601;
	@%p602 bra 	$L__BB22_276;
	add.s64 	%rd1055, %rd217, %rd237;
	shl.b64 	%rd1056, %rd1055, 2;
	add.s64 	%rd1057, %rd2, %rd1056;
	ld.global.nc.f32 	%f497, [%rd1057];
$L__BB22_276:
	setp.eq.s64 	%p603, %rd19, 1;
	add.s64 	%rd1058, %rd218, %rd1334;
	mad.lo.s64 	%rd238, %rd1058, %rd371, %rd1320;
	mad.lo.s64 	%rd1059, %rd238, %rd372, %rd15;
	shl.b64 	%rd1060, %rd1059, 2;
	add.s64 	%rd1061, %rd1, %rd1060;
	st.global.f32 	[%rd1061], %f497;
	@%p603 bra 	$L__BB22_295;
	add.s64 	%rd239, %rd237, %rd380;
	setp.gt.s64 	%p604, %rd239, -1;
	setp.lt.s64 	%p605, %rd239, %rd369;
	and.pred  	%p606, %p604, %p605;
	and.pred  	%p607, %p6, %p606;
	mov.f32 	%f498, 0f00000000;
	not.pred 	%p608, %p607;
	@%p608 bra 	$L__BB22_279;
	add.s64 	%rd1062, %rd217, %rd239;
	shl.b64 	%rd1063, %rd1062, 2;
	add.s64 	%rd1064, %rd2, %rd1063;
	ld.global.nc.f32 	%f498, [%rd1064];
$L__BB22_279:
	setp.eq.s64 	%p609, %rd19, 2;
	add.s64 	%rd240, %rd238, %rd371;
	mad.lo.s64 	%rd1065, %rd240, %rd372, %rd15;
	shl.b64 	%rd1066, %rd1065, 2;
	add.s64 	%rd1067, %rd1, %rd1066;
	st.global.f32 	[%rd1067], %f498;
	@%p609 bra 	$L__BB22_295;
	add.s64 	%rd241, %rd239, %rd380;
	setp.gt.s64 	%p610, %rd241, -1;
	setp.lt.s64 	%p611, %rd241, %rd369;
	and.pred  	%p612, %p610, %p611;
	and.pred  	%p613, %p6, %p612;
	mov.f32 	%f499, 0f00000000;
	not.pred 	%p614, %p613;
	@%p614 bra 	$L__BB22_282;
	add.s64 	%rd1068, %rd217, %rd241;
	shl.b64 	%rd1069, %rd1068, 2;
	add.s64 	%rd1070, %rd2, %rd1069;
	ld.global.nc.f32 	%f499, [%rd1070];
$L__BB22_282:
	setp.eq.s64 	%p615, %rd19, 3;
	add.s64 	%rd242, %rd240, %rd371;
	mad.lo.s64 	%rd1071, %rd242, %rd372, %rd15;
	shl.b64 	%rd1072, %rd1071, 2;
	add.s64 	%rd1073, %rd1, %rd1072;
	st.global.f32 	[%rd1073], %f499;
	@%p615 bra 	$L__BB22_295;
	add.s64 	%rd243, %rd241, %rd380;
	setp.gt.s64 	%p616, %rd243, -1;
	setp.lt.s64 	%p617, %rd243, %rd369;
	and.pred  	%p618, %p616, %p617;
	and.pred  	%p619, %p6, %p618;
	mov.f32 	%f500, 0f00000000;
	not.pred 	%p620, %p619;
	@%p620 bra 	$L__BB22_285;
	add.s64 	%rd1074, %rd217, %rd243;
	shl.b64 	%rd1075, %rd1074, 2;
	add.s64 	%rd1076, %rd2, %rd1075;
	ld.global.nc.f32 	%f500, [%rd1076];
$L__BB22_285:
	setp.eq.s64 	%p621, %rd19, 4;
	add.s64 	%rd244, %rd242, %rd371;
	mad.lo.s64 	%rd1077, %rd244, %rd372, %rd15;
	shl.b64 	%rd1078, %rd1077, 2;
	add.s64 	%rd1079, %rd1, %rd1078;
	st.global.f32 	[%rd1079], %f500;
	@%p621 bra 	$L__BB22_295;
	add.s64 	%rd245, %rd243, %rd380;
	setp.gt.s64 	%p622, %rd245, -1;
	setp.lt.s64 	%p623, %rd245, %rd369;
	and.pred  	%p624, %p622, %p623;
	and.pred  	%p625, %p6, %p624;
	mov.f32 	%f501, 0f00000000;
	not.pred 	%p626, %p625;
	@%p626 bra 	$L__BB22_288;
	add.s64 	%rd1080, %rd217, %rd245;
	shl.b64 	%rd1081, %rd1080, 2;
	add.s64 	%rd1082, %rd2, %rd1081;
	ld.global.nc.f32 	%f501, [%rd1082];
$L__BB22_288:
	setp.eq.s64 	%p627, %rd19, 5;
	add.s64 	%rd246, %rd244, %rd371;
	mad.lo.s64 	%rd1083, %rd246, %rd372, %rd15;
	shl.b64 	%rd1084, %rd1083, 2;
	add.s64 	%rd1085, %rd1, %rd1084;
	st.global.f32 	[%rd1085], %f501;
	@%p627 bra 	$L__BB22_295;
	add.s64 	%rd247, %rd245, %rd380;
	setp.gt.s64 	%p628, %rd247, -1;
	setp.lt.s64 	%p629, %rd247, %rd369;
	and.pred  	%p630, %p628, %p629;
	and.pred  	%p631, %p6, %p630;
	mov.f32 	%f502, 0f00000000;
	not.pred 	%p632, %p631;
	@%p632 bra 	$L__BB22_291;
	add.s64 	%rd1086, %rd217, %rd247;
	shl.b64 	%rd1087, %rd1086, 2;
	add.s64 	%rd1088, %rd2, %rd1087;
	ld.global.nc.f32 	%f502, [%rd1088];
$L__BB22_291:
	setp.eq.s64 	%p633, %rd19, 6;
	add.s64 	%rd248, %rd246, %rd371;
	mad.lo.s64 	%rd1089, %rd248, %rd372, %rd15;
	shl.b64 	%rd1090, %rd1089, 2;
	add.s64 	%rd1091, %rd1, %rd1090;
	st.global.f32 	[%rd1091], %f502;
	@%p633 bra 	$L__BB22_295;
	add.s64 	%rd249, %rd247, %rd380;
	setp.gt.s64 	%p634, %rd249, -1;
	setp.lt.s64 	%p635, %rd249, %rd369;
	and.pred  	%p636, %p634, %p635;
	and.pred  	%p637, %p6, %p636;
	mov.f32 	%f503, 0f00000000;
	not.pred 	%p638, %p637;
	@%p638 bra 	$L__BB22_294;
	add.s64 	%rd1092, %rd217, %rd249;
	shl.b64 	%rd1093, %rd1092, 2;
	add.s64 	%rd1094, %rd2, %rd1093;
	ld.global.nc.f32 	%f503, [%rd1094];
$L__BB22_294:
	add.s64 	%rd1095, %rd248, %rd371;
	mad.lo.s64 	%rd1096, %rd1095, %rd372, %rd15;
	shl.b64 	%rd1097, %rd1096, 2;
	add.s64 	%rd1098, %rd1, %rd1097;
	st.global.f32 	[%rd1098], %f503;
$L__BB22_295:
	setp.lt.u64 	%p639, %rd16, 7;
	add.s64 	%rd1100, %rd215, %rd379;
	setp.gt.s64 	%p640, %rd1100, -1;
	setp.lt.s64 	%p641, %rd1100, %rd368;
	and.pred  	%p7, %p640, %p641;
	add.s64 	%rd1101, %rd216, %rd379;
	mad.lo.s64 	%rd250, %rd1101, %rd369, %rd381;
	add.s64 	%rd1102, %rd25, 7;
	mul.lo.s64 	%rd251, %rd1102, %rd374;
	mov.b64 	%rd1336, 0;
	@%p639 bra 	$L__BB22_314;
	mov.b64 	%rd1335, 0;
$L__BB22_297:
	.pragma "nounroll";
	mul.lo.s64 	%rd1104, %rd1335, %rd380;
	sub.s64 	%rd1105, %rd1104, %rd376;
	add.s64 	%rd253, %rd1105, %rd12;
	setp.gt.s64 	%p642, %rd253, -1;
	setp.lt.s64 	%p643, %rd253, %rd369;
	and.pred  	%p644, %p642, %p643;
	and.pred  	%p646, %p7, %p644;
	mov.f32 	%f504, 0f00000000;
	not.pred 	%p647, %p646;
	@%p647 bra 	$L__BB22_299;
	add.s64 	%rd1106, %rd250, %rd253;
	shl.b64 	%rd1107, %rd1106, 2;
	add.s64 	%rd1108, %rd2, %rd1107;
	ld.global.nc.f32 	%f504, [%rd1108];
$L__BB22_299:
	add.s64 	%rd1109, %rd251, %rd1335;
	mad.lo.s64 	%rd254, %rd1109, %rd371, %rd1320;
	mad.lo.s64 	%rd1110, %rd254, %rd372, %rd15;
	shl.b64 	%rd1111, %rd1110, 2;
	add.s64 	%rd1112, %rd1, %rd1111;
	st.global.f32 	[%rd1112], %f504;
	add.s64 	%rd255, %rd253, %rd380;
	setp.gt.s64 	%p648, %rd255, -1;
	setp.lt.s64 	%p649, %rd255, %rd369;
	and.pred  	%p650, %p648, %p649;
	and.pred  	%p651, %p7, %p650;
	mov.f32 	%f505, 0f00000000;
	not.pred 	%p652, %p651;
	@%p652 bra 	$L__BB22_301;
	add.s64 	%rd1113, %rd250, %rd255;
	shl.b64 	%rd1114, %rd1113, 2;
	add.s64 	%rd1115, %rd2, %rd1114;
	ld.global.nc.f32 	%f505, [%rd1115];
$L__BB22_301:
	add.s64 	%rd256, %rd254, %rd371;
	mad.lo.s64 	%rd1116, %rd256, %rd372, %rd15;
	shl.b64 	%rd1117, %rd1116, 2;
	add.s64 	%rd1118, %rd1, %rd1117;
	st.global.f32 	[%rd1118], %f505;
	add.s64 	%rd257, %rd255, %rd380;
	setp.gt.s64 	%p653, %rd257, -1;
	setp.lt.s64 	%p654, %rd257, %rd369;
	and.pred  	%p655, %p653, %p654;
	and.pred  	%p656, %p7, %p655;
	mov.f32 	%f506, 0f00000000;
	not.pred 	%p657, %p656;
	@%p657 bra 	$L__BB22_303;
	add.s64 	%rd1119, %rd250, %rd257;
	shl.b64 	%rd1120, %rd1119, 2;
	add.s64 	%rd1121, %rd2, %rd1120;
	ld.global.nc.f32 	%f506, [%rd1121];
$L__BB22_303:
	add.s64 	%rd258, %rd256, %rd371;
	mad.lo.s64 	%rd1122, %rd258, %rd372, %rd15;
	shl.b64 	%rd1123, %rd1122, 2;
	add.s64 	%rd1124, %rd1, %rd1123;
	st.global.f32 	[%rd1124], %f506;
	add.s64 	%rd259, %rd257, %rd380;
	setp.gt.s64 	%p658, %rd259, -1;
	setp.lt.s64 	%p659, %rd259, %rd369;
	and.pred  	%p660, %p658, %p659;
	and.pred  	%p661, %p7, %p660;
	mov.f32 	%f507, 0f00000000;
	not.pred 	%p662, %p661;
	@%p662 bra 	$L__BB22_305;
	add.s64 	%rd1125, %rd250, %rd259;
	shl.b64 	%rd1126, %rd1125, 2;
	add.s64 	%rd1127, %rd2, %rd1126;
	ld.global.nc.f32 	%f507, [%rd1127];
$L__BB22_305:
	add.s64 	%rd260, %rd258, %rd371;
	mad.lo.s64 	%rd1128, %rd260, %rd372, %rd15;
	shl.b64 	%rd1129, %rd1128, 2;
	add.s64 	%rd1130, %rd1, %rd1129;
	st.global.f32 	[%rd1130], %f507;
	add.s64 	%rd261, %rd259, %rd380;
	setp.gt.s64 	%p663, %rd261, -1;
	setp.lt.s64 	%p664, %rd261, %rd369;
	and.pred  	%p665, %p663, %p664;
	and.pred  	%p666, %p7, %p665;
	mov.f32 	%f508, 0f00000000;
	not.pred 	%p667, %p666;
	@%p667 bra 	$L__BB22_307;
	add.s64 	%rd1131, %rd250, %rd261;
	shl.b64 	%rd1132, %rd1131, 2;
	add.s64 	%rd1133, %rd2, %rd1132;
	ld.global.nc.f32 	%f508, [%rd1133];
$L__BB22_307:
	add.s64 	%rd262, %rd260, %rd371;
	mad.lo.s64 	%rd1134, %rd262, %rd372, %rd15;
	shl.b64 	%rd1135, %rd1134, 2;
	add.s64 	%rd1136, %rd1, %rd1135;
	st.global.f32 	[%rd1136], %f508;
	add.s64 	%rd263, %rd261, %rd380;
	setp.gt.s64 	%p668, %rd263, -1;
	setp.lt.s64 	%p669, %rd263, %rd369;
	and.pred  	%p670, %p668, %p669;
	and.pred  	%p671, %p7, %p670;
	mov.f32 	%f509, 0f00000000;
	not.pred 	%p672, %p671;
	@%p672 bra 	$L__BB22_309;
	add.s64 	%rd1137, %rd250, %rd263;
	shl.b64 	%rd1138, %rd1137, 2;
	add.s64 	%rd1139, %rd2, %rd1138;
	ld.global.nc.f32 	%f509, [%rd1139];
$L__BB22_309:
	add.s64 	%rd264, %rd262, %rd371;
	mad.lo.s64 	%rd1140, %rd264, %rd372, %rd15;
	shl.b64 	%rd1141, %rd1140, 2;
	add.s64 	%rd1142, %rd1, %rd1141;
	st.global.f32 	[%rd1142], %f509;
	add.s64 	%rd265, %rd263, %rd380;
	setp.gt.s64 	%p673, %rd265, -1;
	setp.lt.s64 	%p674, %rd265, %rd369;
	and.pred  	%p675, %p673, %p674;
	and.pred  	%p676, %p7, %p675;
	mov.f32 	%f510, 0f00000000;
	not.pred 	%p677, %p676;
	@%p677 bra 	$L__BB22_311;
	add.s64 	%rd1143, %rd250, %rd265;
	shl.b64 	%rd1144, %rd1143, 2;
	add.s64 	%rd1145, %rd2, %rd1144;
	ld.global.nc.f32 	%f510, [%rd1145];
$L__BB22_311:
	add.s64 	%rd266, %rd264, %rd371;
	mad.lo.s64 	%rd1146, %rd266, %rd372, %rd15;
	shl.b64 	%rd1147, %rd1146, 2;
	add.s64 	%rd1148, %rd1, %rd1147;
	st.global.f32 	[%rd1148], %f510;
	add.s64 	%rd267, %rd265, %rd380;
	setp.gt.s64 	%p678, %rd267, -1;
	setp.lt.s64 	%p679, %rd267, %rd369;
	and.pred  	%p680, %p678, %p679;
	and.pred  	%p681, %p7, %p680;
	mov.f32 	%f511, 0f00000000;
	not.pred 	%p682, %p681;
	@%p682 bra 	$L__BB22_313;
	add.s64 	%rd1149, %rd250, %rd267;
	shl.b64 	%rd1150, %rd1149, 2;
	add.s64 	%rd1151, %rd2, %rd1150;
	ld.global.nc.f32 	%f511, [%rd1151];
$L__BB22_313:
	add.s64 	%rd1152, %rd266, %rd371;
	mad.lo.s64 	%rd1153, %rd1152, %rd372, %rd15;
	shl.b64 	%rd1154, %rd1153, 2;
	add.s64 	%rd1155, %rd1, %rd1154;
	st.global.f32 	[%rd1155], %f511;
	add.s64 	%rd1335, %rd1335, 8;
	setp.ne.s64 	%p683, %rd1335, %rd20;
	mov.u64 	%rd1336, %rd20;
	@%p683 bra 	$L__BB22_297;
$L__BB22_314:
	setp.eq.s64 	%p684, %rd19, 0;
	@%p684 bra 	$L__BB22_336;
	mul.lo.s64 	%rd1156, %rd1336, %rd380;
	sub.s64 	%rd1157, %rd1156, %rd376;
	add.s64 	%rd270, %rd1157, %rd12;
	setp.gt.s64 	%p685, %rd270, -1;
	setp.lt.s64 	%p686, %rd270, %rd369;
	and.pred  	%p687, %p685, %p686;
	and.pred  	%p689, %p7, %p687;
	mov.f32 	%f512, 0f00000000;
	not.pred 	%p690, %p689;
	@%p690 bra 	$L__BB22_317;
	add.s64 	%rd1158, %rd250, %rd270;
	shl.b64 	%rd1159, %rd1158, 2;
	add.s64 	%rd1160, %rd2, %rd1159;
	ld.global.nc.f32 	%f512, [%rd1160];
$L__BB22_317:
	setp.eq.s64 	%p691, %rd19, 1;
	add.s64 	%rd1161, %rd251, %rd1336;
	mad.lo.s64 	%rd271, %rd1161, %rd371, %rd1320;
	mad.lo.s64 	%rd1162, %rd271, %rd372, %rd15;
	shl.b64 	%rd1163, %rd1162, 2;
	add.s64 	%rd1164, %rd1, %rd1163;
	st.global.f32 	[%rd1164], %f512;
	@%p691 bra 	$L__BB22_336;
	add.s64 	%rd272, %rd270, %rd380;
	setp.gt.s64 	%p692, %rd272, -1;
	setp.lt.s64 	%p693, %rd272, %rd369;
	and.pred  	%p694, %p692, %p693;
	and.pred  	%p695, %p7, %p694;
	mov.f32 	%f513, 0f00000000;
	not.pred 	%p696, %p695;
	@%p696 bra 	$L__BB22_320;
	add.s64 	%rd1165, %rd250, %rd272;
	shl.b64 	%rd1166, %rd1165, 2;
	add.s64 	%rd1167, %rd2, %rd1166;
	ld.global.nc.f32 	%f513, [%rd1167];
$L__BB22_320:
	setp.eq.s64 	%p697, %rd19, 2;
	add.s64 	%rd273, %rd271, %rd371;
	mad.lo.s64 	%rd1168, %rd273, %rd372, %rd15;
	shl.b64 	%rd1169, %rd1168, 2;
	add.s64 	%rd1170, %rd1, %rd1169;
	st.global.f32 	[%rd1170], %f513;
	@%p697 bra 	$L__BB22_336;
	add.s64 	%rd274, %rd272, %rd380;
	setp.gt.s64 	%p698, %rd274, -1;
	setp.lt.s64 	%p699, %rd274, %rd369;
	and.pred  	%p700, %p698, %p699;
	and.pred  	%p701, %p7, %p700;
	mov.f32 	%f514, 0f00000000;
	not.pred 	%p702, %p701;
	@%p702 bra 	$L__BB22_323;
	add.s64 	%rd1171, %rd250, %rd274;
	shl.b64 	%rd1172, %rd1171, 2;
	add.s64 	%rd1173, %rd2, %rd1172;
	ld.global.nc.f32 	%f514, [%rd1173];
$L__BB22_323:
	setp.eq.s64 	%p703, %rd19, 3;
	add.s64 	%rd275, %rd273, %rd371;
	mad.lo.s64 	%rd1174, %rd275, %rd372, %rd15;
	shl.b64 	%rd1175, %rd1174, 2;
	add.s64 	%rd1176, %rd1, %rd1175;
	st.global.f32 	[%rd1176], %f514;
	@%p703 bra 	$L__BB22_336;
	add.s64 	%rd276, %rd274, %rd380;
	setp.gt.s64 	%p704, %rd276, -1;
	setp.lt.s64 	%p705, %rd276, %rd369;
	and.pred  	%p706, %p704, %p705;
	and.pred  	%p707, %p7, %p706;
	mov.f32 	%f515, 0f00000000;
	not.pred 	%p708, %p707;
	@%p708 bra 	$L__BB22_326;
	add.s64 	%rd1177, %rd250, %rd276;
	shl.b64 	%rd1178, %rd1177, 2;
	add.s64 	%rd1179, %rd2, %rd1178;
	ld.global.nc.f32 	%f515, [%rd1179];
$L__BB22_326:
	setp.eq.s64 	%p709, %rd19, 4;
	add.s64 	%rd277, %rd275, %rd371;
	mad.lo.s64 	%rd1180, %rd277, %rd372, %rd15;
	shl.b64 	%rd1181, %rd1180, 2;
	add.s64 	%rd1182, %rd1, %rd1181;
	st.global.f32 	[%rd1182], %f515;
	@%p709 bra 	$L__BB22_336;
	add.s64 	%rd278, %rd276, %rd380;
	setp.gt.s64 	%p710, %rd278, -1;
	setp.lt.s64 	%p711, %rd278, %rd369;
	and.pred  	%p712, %p710, %p711;
	and.pred  	%p713, %p7, %p712;
	mov.f32 	%f516, 0f00000000;
	not.pred 	%p714, %p713;
	@%p714 bra 	$L__BB22_329;
	add.s64 	%rd1183, %rd250, %rd278;
	shl.b64 	%rd1184, %rd1183, 2;
	add.s64 	%rd1185, %rd2, %rd1184;
	ld.global.nc.f32 	%f516, [%rd1185];
$L__BB22_329:
	setp.eq.s64 	%p715, %rd19, 5;
	add.s64 	%rd279, %rd277, %rd371;
	mad.lo.s64 	%rd1186, %rd279, %rd372, %rd15;
	shl.b64 	%rd1187, %rd1186, 2;
	add.s64 	%rd1188, %rd1, %rd1187;
	st.global.f32 	[%rd1188], %f516;
	@%p715 bra 	$L__BB22_336;
	add.s64 	%rd280, %rd278, %rd380;
	setp.gt.s64 	%p716, %rd280, -1;
	setp.lt.s64 	%p717, %rd280, %rd369;
	and.pred  	%p718, %p716, %p717;
	and.pred  	%p719, %p7, %p718;
	mov.f32 	%f517, 0f00000000;
	not.pred 	%p720, %p719;
	@%p720 bra 	$L__BB22_332;
	add.s64 	%rd1189, %rd250, %rd280;
	shl.b64 	%rd1190, %rd1189, 2;
	add.s64 	%rd1191, %rd2, %rd1190;
	ld.global.nc.f32 	%f517, [%rd1191];
$L__BB22_332:
	setp.eq.s64 	%p721, %rd19, 6;
	add.s64 	%rd281, %rd279, %rd371;
	mad.lo.s64 	%rd1192, %rd281, %rd372, %rd15;
	shl.b64 	%rd1193, %rd1192, 2;
	add.s64 	%rd1194, %rd1, %rd1193;
	st.global.f32 	[%rd1194], %f517;
	@%p721 bra 	$L__BB22_336;
	add.s64 	%rd282, %rd280, %rd380;
	setp.gt.s64 	%p722, %rd282, -1;
	setp.lt.s64 	%p723, %rd282, %rd369;
	and.pred  	%p724, %p722, %p723;
	and.pred  	%p725, %p7, %p724;
	mov.f32 	%f518, 0f00000000;
	not.pred 	%p726, %p725;
	@%p726 bra 	$L__BB22_335;
	add.s64 	%rd1195, %rd250, %rd282;
	shl.b64 	%rd1196, %rd1195, 2;
	add.s64 	%rd1197, %rd2, %rd1196;
	ld.global.nc.f32 	%f518, [%rd1197];
$L__BB22_335:
	add.s64 	%rd1198, %rd281, %rd371;
	mad.lo.s64 	%rd1199, %rd1198, %rd372, %rd15;
	shl.b64 	%rd1200, %rd1199, 2;
	add.s64 	%rd1201, %rd1, %rd1200;
	st.global.f32 	[%rd1201], %f518;
$L__BB22_336:
	add.s64 	%rd1321, %rd1321, 8;
	setp.eq.s64 	%p727, %rd1321, %rd1339;
	@%p727 bra 	$L__BB22_337;
	bra.uni 	$L__BB22_8;
$L__BB22_337:
	setp.eq.s64 	%p728, %rd17, 0;
	@%p728 bra 	$L__BB22_381;
	and.b64  	%rd303, %rd374, 7;
	and.b64  	%rd304, %rd374, 9223372036854775800;
	mul.lo.s64 	%rd1203, %rd372, %rd371;
	shl.b64 	%rd305, %rd1203, 5;
	mul.lo.s64 	%rd306, %rd374, %rd371;
	add.s64 	%rd1204, %rd381, %rd12;
	add.s64 	%rd1205, %rd1204, %rd380;
	sub.s64 	%rd307, %rd1205, %rd376;
	shl.b64 	%rd308, %rd380, 1;
	add.s64 	%rd1206, %rd1204, %rd308;
	sub.s64 	%rd309, %rd1206, %rd376;
	mul.lo.s64 	%rd310, %rd380, 3;
	add.s64 	%rd1207, %rd1204, %rd310;
	sub.s64 	%rd311, %rd1207, %rd376;
	shl.b64 	%rd312, %rd380, 2;
	add.s64 	%rd1208, %rd1204, %rd312;
	sub.s64 	%rd313, %rd1208, %rd376;
	mul.lo.s64 	%rd314, %rd380, 5;
	add.s64 	%rd1209, %rd1204, %rd314;
	sub.s64 	%rd315, %rd1209, %rd376;
	mul.lo.s64 	%rd316, %rd380, 6;
	add.s64 	%rd1210, %rd1204, %rd316;
	sub.s64 	%rd317, %rd1210, %rd376;
	mul.lo.s64 	%rd318, %rd380, 7;
	add.s64 	%rd1211, %rd1204, %rd318;
	sub.s64 	%rd319, %rd1211, %rd376;
	sub.s64 	%rd320, %rd1204, %rd376;
	mov.b64 	%rd1340, 0;
$L__BB22_339:
	.pragma "nounroll";
	setp.lt.u64 	%p729, %rd16, 7;
	mul.lo.s64 	%rd1213, %rd1339, %rd379;
	sub.s64 	%rd1214, %rd1213, %rd375;
	add.s64 	%rd1215, %rd1214, %rd11;
	setp.gt.s64 	%p730, %rd1215, -1;
	setp.lt.s64 	%p731, %rd1215, %rd368;
	and.pred  	%p9, %p730, %p731;
	add.s64 	%rd1216, %rd1215, %rd13;
	mul.lo.s64 	%rd323, %rd1216, %rd369;
	add.s64 	%rd324, %rd323, %rd381;
	add.s64 	%rd325, %rd1339, %rd14;
	mul.lo.s64 	%rd326, %rd325, %rd374;
	mov.b64 	%rd1345, 0;
	@%p729 bra 	$L__BB22_358;
	sub.s64 	%rd1342, %rd12, %rd376;
	mad.lo.s64 	%rd1217, %rd371, %rd326, %rd371;
	add.s64 	%rd1218, %rd1320, %rd1217;
	mad.lo.s64 	%rd1219, %rd372, %rd1218, %rd15;
	shl.b64 	%rd328, %rd1219, 2;
	add.s64 	%rd1220, %rd326, 2;
	mad.lo.s64 	%rd1221, %rd371, %rd1220, %rd1320;
	mad.lo.s64 	%rd1222, %rd372, %rd1221, %rd15;
	shl.b64 	%rd329, %rd1222, 2;
	add.s64 	%rd1223, %rd326, 3;
	mad.lo.s64 	%rd1224, %rd371, %rd1223, %rd1320;
	mad.lo.s64 	%rd1225, %rd372, %rd1224, %rd15;
	shl.b64 	%rd330, %rd1225, 2;
	add.s64 	%rd1226, %rd326, 4;
	mad.lo.s64 	%rd1227, %rd371, %rd1226, %rd1320;
	mad.lo.s64 	%rd1228, %rd372, %rd1227, %rd15;
	shl.b64 	%rd331, %rd1228, 2;
	add.s64 	%rd1229, %rd326, 5;
	mad.lo.s64 	%rd1230, %rd371, %rd1229, %rd1320;
	mad.lo.s64 	%rd1231, %rd372, %rd1230, %rd15;
	shl.b64 	%rd332, %rd1231, 2;
	add.s64 	%rd1232, %rd326, 6;
	mad.lo.s64 	%rd1233, %rd371, %rd1232, %rd1320;
	mad.lo.s64 	%rd1234, %rd372, %rd1233, %rd15;
	shl.b64 	%rd333, %rd1234, 2;
	add.s64 	%rd1235, %rd326, 7;
	mad.lo.s64 	%rd1236, %rd371, %rd1235, %rd1320;
	mad.lo.s64 	%rd1237, %rd372, %rd1236, %rd15;
	shl.b64 	%rd334, %rd1237, 2;
	mad.lo.s64 	%rd1238, %rd306, %rd325, %rd1320;
	mad.lo.s64 	%rd1239, %rd372, %rd1238, %rd15;
	shl.b64 	%rd335, %rd1239, 2;
	add.s64 	%rd1240, %rd307, %rd323;
	shl.b64 	%rd336, %rd1240, 2;
	add.s64 	%rd1241, %rd309, %rd323;
	shl.b64 	%rd337, %rd1241, 2;
	add.s64 	%rd1242, %rd311, %rd323;
	shl.b64 	%rd338, %rd1242, 2;
	add.s64 	%rd1243, %rd313, %rd323;
	shl.b64 	%rd339, %rd1243, 2;
	add.s64 	%rd1244, %rd315, %rd323;
	shl.b64 	%rd340, %rd1244, 2;
	add.s64 	%rd1245, %rd317, %rd323;
	shl.b64 	%rd341, %rd1245, 2;
	add.s64 	%rd1246, %rd319, %rd323;
	shl.b64 	%rd342, %rd1246, 2;
	add.s64 	%rd1247, %rd320, %rd323;
	shl.b64 	%rd343, %rd1247, 2;
	mov.u64 	%rd1341, %rd2;
	mov.u64 	%rd1343, %rd1;
	mov.u64 	%rd1344, %rd304;
$L__BB22_341:
	.pragma "nounroll";
	setp.gt.s64 	%p732, %rd1342, -1;
	setp.lt.s64 	%p733, %rd1342, %rd369;
	and.pred  	%p734, %p732, %p733;
	and.pred  	%p735, %p9, %p734;
	mov.f32 	%f526, 0f00000000;
	not.pred 	%p736, %p735;
	@%p736 bra 	$L__BB22_343;
	add.s64 	%rd1248, %rd1341, %rd343;
	ld.global.nc.f32 	%f526, [%rd1248];
$L__BB22_343:
	add.s64 	%rd1249, %rd1343, %rd335;
	st.global.f32 	[%rd1249], %f526;
	add.s64 	%rd1250, %rd380, %rd1342;
	setp.gt.s64 	%p737, %rd1250, -1;
	setp.lt.s64 	%p738, %rd1250, %rd369;
	and.pred  	%p739, %p737, %p738;
	and.pred  	%p740, %p9, %p739;
	mov.f32 	%f527, 0f00000000;
	not.pred 	%p741, %p740;
	@%p741 bra 	$L__BB22_345;
	add.s64 	%rd1251, %rd1341, %rd336;
	ld.global.nc.f32 	%f527, [%rd1251];
$L__BB22_345:
	add.s64 	%rd1252, %rd1343, %rd328;
	st.global.f32 	[%rd1252], %f527;
	add.s64 	%rd1253, %rd308, %rd1342;
	setp.gt.s64 	%p742, %rd1253, -1;
	setp.lt.s64 	%p743, %rd1253, %rd369;
	and.pred  	%p744, %p742, %p743;
	and.pred  	%p745, %p9, %p744;
	mov.f32 	%f528, 0f00000000;
	not.pred 	%p746, %p745;
	@%p746 bra 	$L__BB22_347;
	add.s64 	%rd1254, %rd1341, %rd337;
	ld.global.nc.f32 	%f528, [%rd1254];
$L__BB22_347:
	add.s64 	%rd1255, %rd1343, %rd329;
	st.global.f32 	[%rd1255], %f528;
	add.s64 	%rd1256, %rd310, %rd1342;
	setp.gt.s64 	%p747, %rd1256, -1;
	setp.lt.s64 	%p748, %rd1256, %rd369;
	and.pred  	%p749, %p747, %p748;
	and.pred  	%p750, %p9, %p749;
	mov.f32 	%f529, 0f00000000;
	not.pred 	%p751, %p750;
	@%p751 bra 	$L__BB22_349;
	add.s64 	%rd1257, %rd1341, %rd338;
	ld.global.nc.f32 	%f529, [%rd1257];
$L__BB22_349:
	add.s64 	%rd1258, %rd1343, %rd330;
	st.global.f32 	[%rd1258], %f529;
	add.s64 	%rd1259, %rd312, %rd1342;
	setp.gt.s64 	%p752, %rd1259, -1;
	setp.lt.s64 	%p753, %rd1259, %rd369;
	and.pred  	%p754, %p752, %p753;
	and.pred  	%p755, %p9, %p754;
	mov.f32 	%f530, 0f00000000;
	not.pred 	%p756, %p755;
	@%p756 bra 	$L__BB22_351;
	add.s64 	%rd1260, %rd1341, %rd339;
	ld.global.nc.f32 	%f530, [%rd1260];
$L__BB22_351:
	add.s64 	%rd1261, %rd1343, %rd331;
	st.global.f32 	[%rd1261], %f530;
	add.s64 	%rd1262, %rd314, %rd1342;
	setp.gt.s64 	%p757, %rd1262, -1;
	setp.lt.s64 	%p758, %rd1262, %rd369;
	and.pred  	%p759, %p757, %p758;
	and.pred  	%p760, %p9, %p759;
	mov.f32 	%f531, 0f00000000;
	not.pred 	%p761, %p760;
	@%p761 bra 	$L__BB22_353;
	add.s64 	%rd1263, %rd1341, %rd340;
	ld.global.nc.f32 	%f531, [%rd1263];
$L__BB22_353:
	add.s64 	%rd1264, %rd1343, %rd332;
	st.global.f32 	[%rd1264], %f531;
	add.s64 	%rd1265, %rd316, %rd1342;
	setp.gt.s64 	%p762, %rd1265, -1;
	setp.lt.s64 	%p763, %rd1265, %rd369;
	and.pred  	%p764, %p762, %p763;
	and.pred  	%p765, %p9, %p764;
	mov.f32 	%f532, 0f00000000;
	not.pred 	%p766, %p765;
	@%p766 bra 	$L__BB22_355;
	add.s64 	%rd1266, %rd1341, %rd341;
	ld.global.nc.f32 	%f532, [%rd1266];
$L__BB22_355:
	add.s64 	%rd1267, %rd1343, %rd333;
	st.global.f32 	[%rd1267], %f532;
	add.s64 	%rd1268, %rd318, %rd1342;
	setp.gt.s64 	%p767, %rd1268, -1;
	setp.lt.s64 	%p768, %rd1268, %rd369;
	and.pred  	%p769, %p767, %p768;
	and.pred  	%p770, %p9, %p769;
	mov.f32 	%f533, 0f00000000;
	not.pred 	%p771, %p770;
	@%p771 bra 	$L__BB22_357;
	add.s64 	%rd1269, %rd1341, %rd342;
	ld.global.nc.f32 	%f533, [%rd1269];
$L__BB22_357:
	add.s64 	%rd1270, %rd1343, %rd334;
	st.global.f32 	[%rd1270], %f533;
	add.s64 	%rd1344, %rd1344, -8;
	add.s64 	%rd1343, %rd1343, %rd305;
	shl.b64 	%rd1271, %rd380, 3;
	add.s64 	%rd1342, %rd1342, %rd1271;
	shl.b64 	%rd1272, %rd380, 5;
	add.s64 	%rd1341, %rd1341, %rd1272;
	setp.ne.s64 	%p772, %rd1344, 0;
	mov.u64 	%rd1345, %rd304;
	@%p772 bra 	$L__BB22_341;
$L__BB22_358:
	setp.eq.s64 	%p773, %rd303, 0;
	@%p773 bra 	$L__BB22_380;
	mul.lo.s64 	%rd1273, %rd1345, %rd380;
	sub.s64 	%rd1274, %rd1273, %rd376;
	add.s64 	%rd353, %rd1274, %rd12;
	setp.gt.s64 	%p774, %rd353, -1;
	setp.lt.s64 	%p775, %rd353, %rd369;
	and.pred  	%p776, %p774, %p775;
	and.pred  	%p778, %p9, %p776;
	mov.f32 	%f534, 0f00000000;
	not.pred 	%p779, %p778;
	@%p779 bra 	$L__BB22_361;
	add.s64 	%rd1275, %rd324, %rd353;
	shl.b64 	%rd1276, %rd1275, 2;
	add.s64 	%rd1277, %rd2, %rd1276;
	ld.global.nc.f32 	%f534, [%rd1277];
$L__BB22_361:
	setp.eq.s64 	%p780, %rd303, 1;
	add.s64 	%rd1278, %rd326, %rd1345;
	mad.lo.s64 	%rd354, %rd1278, %rd371, %rd1320;
	mad.lo.s64 	%rd1279, %rd354, %rd372, %rd15;
	shl.b64 	%rd1280, %rd1279, 2;
	add.s64 	%rd1281, %rd1, %rd1280;
	st.global.f32 	[%rd1281], %f534;
	@%p780 bra 	$L__BB22_380;
	add.s64 	%rd355, %rd353, %rd380;
	setp.gt.s64 	%p781, %rd355, -1;
	setp.lt.s64 	%p782, %rd355, %rd369;
	and.pred  	%p783, %p781, %p782;
	and.pred  	%p784, %p9, %p783;
	mov.f32 	%f535, 0f00000000;
	not.pred 	%p785, %p784;
	@%p785 bra 	$L__BB22_364;
	add.s64 	%rd1282, %rd324, %rd355;
	shl.b64 	%rd1283, %rd1282, 2;
	add.s64 	%rd1284, %rd2, %rd1283;
	ld.global.nc.f32 	%f535, [%rd1284];
$L__BB22_364:
	setp.eq.s64 	%p786, %rd303, 2;
	add.s64 	%rd356, %rd354, %rd371;
	mad.lo.s64 	%rd1285, %rd356, %rd372, %rd15;
	shl.b64 	%rd1286, %rd1285, 2;
	add.s64 	%rd1287, %rd1, %rd1286;
	st.global.f32 	[%rd1287], %f535;
	@%p786 bra 	$L__BB22_380;
	add.s64 	%rd357, %rd355, %rd380;
	setp.gt.s64 	%p787, %rd357, -1;
	setp.lt.s64 	%p788, %rd357, %rd369;
	and.pred  	%p789, %p787, %p788;
	and.pred  	%p790, %p9, %p789;
	mov.f32 	%f536, 0f00000000;
	not.pred 	%p791, %p790;
	@%p791 bra 	$L__BB22_367;
	add.s64 	%rd1288, %rd324, %rd357;
	shl.b64 	%rd1289, %rd1288, 2;
	add.s64 	%rd1290, %rd2, %rd1289;
	ld.global.nc.f32 	%f536, [%rd1290];
$L__BB22_367:
	setp.eq.s64 	%p792, %rd303, 3;
	add.s64 	%rd358, %rd356, %rd371;
	mad.lo.s64 	%rd1291, %rd358, %rd372, %rd15;
	shl.b64 	%rd1292, %rd1291, 2;
	add.s64 	%rd1293, %rd1, %rd1292;
	st.global.f32 	[%rd1293], %f536;
	@%p792 bra 	$L__BB22_380;
	add.s64 	%rd359, %rd357, %rd380;
	setp.gt.s64 	%p793, %rd359, -1;
	setp.lt.s64 	%p794, %rd359, %rd369;
	and.pred  	%p795, %p793, %p794;
	and.pred  	%p796, %p9, %p795;
	mov.f32 	%f537, 0f00000000;
	not.pred 	%p797, %p796;
	@%p797 bra 	$L__BB22_370;
	add.s64 	%rd1294, %rd324, %rd359;
	shl.b64 	%rd1295, %rd1294, 2;
	add.s64 	%rd1296, %rd2, %rd1295;
	ld.global.nc.f32 	%f537, [%rd1296];
$L__BB22_370:
	setp.eq.s64 	%p798, %rd303, 4;
	add.s64 	%rd360, %rd358, %rd371;
	mad.lo.s64 	%rd1297, %rd360, %rd372, %rd15;
	shl.b64 	%rd1298, %rd1297, 2;
	add.s64 	%rd1299, %rd1, %rd1298;
	st.global.f32 	[%rd1299], %f537;
	@%p798 bra 	$L__BB22_380;
	add.s64 	%rd361, %rd359, %rd380;
	setp.gt.s64 	%p799, %rd361, -1;
	setp.lt.s64 	%p800, %rd361, %rd369;
	and.pred  	%p801, %p799, %p800;
	and.pred  	%p802, %p9, %p801;
	mov.f32 	%f538, 0f00000000;
	not.pred 	%p803, %p802;
	@%p803 bra 	$L__BB22_373;
	add.s64 	%rd1300, %rd324, %rd361;
	shl.b64 	%rd1301, %rd1300, 2;
	add.s64 	%rd1302, %rd2, %rd1301;
	ld.global.nc.f32 	%f538, [%rd1302];
$L__BB22_373:
	setp.eq.s64 	%p804, %rd303, 5;
	add.s64 	%rd362, %rd360, %rd371;
	mad.lo.s64 	%rd1303, %rd362, %rd372, %rd15;
	shl.b64 	%rd1304, %rd1303, 2;
	add.s64 	%rd1305, %rd1, %rd1304;
	st.global.f32 	[%rd1305], %f538;
	@%p804 bra 	$L__BB22_380;
	add.s64 	%rd363, %rd361, %rd380;
	setp.gt.s64 	%p805, %rd363, -1;
	setp.lt.s64 	%p806, %rd363, %rd369;
	and.pred  	%p807, %p805, %p806;
	and.pred  	%p808, %p9, %p807;
	mov.f32 	%f539, 0f00000000;
	not.pred 	%p809, %p808;
	@%p809 bra 	$L__BB22_376;
	add.s64 	%rd1306, %rd324, %rd363;
	shl.b64 	%rd1307, %rd1306, 2;
	add.s64 	%rd1308, %rd2, %rd1307;
	ld.global.nc.f32 	%f539, [%rd1308];
$L__BB22_376:
	setp.eq.s64 	%p810, %rd303, 6;
	add.s64 	%rd364, %rd362, %rd371;
	mad.lo.s64 	%rd1309, %rd364, %rd372, %rd15;
	shl.b64 	%rd1310, %rd1309, 2;
	add.s64 	%rd1311, %rd1, %rd1310;
	st.global.f32 	[%rd1311], %f539;
	@%p810 bra 	$L__BB22_380;
	add.s64 	%rd365, %rd363, %rd380;
	setp.gt.s64 	%p811, %rd365, -1;
	setp.lt.s64 	%p812, %rd365, %rd369;
	and.pred  	%p813, %p811, %p812;
	and.pred  	%p814, %p9, %p813;
	mov.f32 	%f540, 0f00000000;
	not.pred 	%p815, %p814;
	@%p815 bra 	$L__BB22_379;
	add.s64 	%rd1312, %rd324, %rd365;
	shl.b64 	%rd1313, %rd1312, 2;
	add.s64 	%rd1314, %rd2, %rd1313;
	ld.global.nc.f32 	%f540, [%rd1314];
$L__BB22_379:
	add.s64 	%rd1315, %rd364, %rd371;
	mad.lo.s64 	%rd1316, %rd1315, %rd372, %rd15;
	shl.b64 	%rd1317, %rd1316, 2;
	add.s64 	%rd1318, %rd1, %rd1317;
	st.global.f32 	[%rd1318], %f540;
$L__BB22_380:
	add.s64 	%rd1339, %rd1339, 1;
	add.s64 	%rd1340, %rd1340, 1;
	setp.ne.s64 	%p816, %rd1340, %rd17;
	@%p816 bra 	$L__BB22_339;
$L__BB22_381:
	ret;

}
	// .globl	Xcol2imKernelFlip
.visible .entry Xcol2imKernelFlip(
	.param .u64 Xcol2imKernelFlip_param_0,
	.param .u64 Xcol2imKernelFlip_param_1,
	.param .u64 Xcol2imKernelFlip_param_2,
	.param .u64 Xcol2imKernelFlip_param_3,
	.param .u64 Xcol2imKernelFlip_param_4,
	.param .u64 Xcol2imKernelFlip_param_5,
	.param .u64 Xcol2imKernelFlip_param_6,
	.param .u64 Xcol2imKernelFlip_param_7,
	.param .u64 Xcol2imKernelFlip_param_8,
	.param .u64 Xcol2imKernelFlip_param_9,
	.param .u64 Xcol2imKernelFlip_param_10,
	.param .u64 Xcol2imKernelFlip_param_11,
	.param .u64 Xcol2imKernelFlip_param_12,
	.param .u64 Xcol2imKernelFlip_param_13,
	.param .u64 Xcol2imKernelFlip_param_14,
	.param .u64 Xcol2imKernelFlip_param_15,
	.param .u64 Xcol2imKernelFlip_param_16,
	.param .u64 Xcol2imKernelFlip_param_17,
	.param .u64 Xcol2imKernelFlip_param_18,
	.param .u64 Xcol2imKernelFlip_param_19,
	.param .u64 Xcol2imKernelFlip_param_20,
	.param .u64 .ptr .align 1 Xcol2imKernelFlip_param_21,
	.param .u64 Xcol2imKernelFlip_param_22,
	.param .u64 .ptr .align 1 Xcol2imKernelFlip_param_23,
	.param .u64 Xcol2imKernelFlip_param_24
)
{
	.reg .pred 	%p<423>;
	.reg .b32 	%r<936>;
	.reg .b32 	%f<368>;
	.reg .b64 	%rd<3382>;

	ld.param.u64 	%rd1146, [Xcol2imKernelFlip_param_0];
	ld.param.u64 	%rd1147, [Xcol2imKernelFlip_param_1];
	ld.param.u64 	%rd1126, [Xcol2imKernelFlip_param_4];
	ld.param.u64 	%rd1127, [Xcol2imKernelFlip_param_5];
	ld.param.u64 	%rd1128, [Xcol2imKernelFlip_param_6];
	ld.param.u64 	%rd1129, [Xcol2imKernelFlip_param_7];
	ld.param.u64 	%rd1130, [Xcol2imKernelFlip_param_8];
	ld.param.u64 	%rd1132, [Xcol2imKernelFlip_param_10];
	ld.param.u64 	%rd1133, [Xcol2imKernelFlip_param_11];
	ld.param.u64 	%rd1134, [Xcol2imKernelFlip_param_12];
	ld.param.u64 	%rd1135, [Xcol2imKernelFlip_param_13];
	ld.param.u64 	%rd1136, [Xcol2imKernelFlip_param_14];
	ld.param.u64 	%rd1137, [Xcol2imKernelFlip_param_15];
	ld.param.u64 	%rd1138, [Xcol2imKernelFlip_param_16];
	ld.param.u64 	%rd1139, [Xcol2imKernelFlip_param_17];
	ld.param.u64 	%rd1140, [Xcol2imKernelFlip_param_18];
	ld.param.u64 	%rd1141, [Xcol2imKernelFlip_param_19];
	ld.param.u64 	%rd1142, [Xcol2imKernelFlip_param_20];
	ld.param.u64 	%rd1149, [Xcol2imKernelFlip_param_21];
	ld.param.u64 	%rd1143, [Xcol2imKernelFlip_param_22];
	cvta.to.global.u64 	%rd1, %rd1149;
	mov.u32 	%r1, %ntid.x;
	mov.u32 	%r2, %ctaid.x;
	mov.u32 	%r3, %tid.x;
	mad.lo.s32 	%r4, %r1, %r2, %r3;
	cvt.u64.u32 	%rd2, %r4;
	mov.u32 	%r5, %ntid.y;
	mov.u32 	%r6, %ctaid.y;
	mov.u32 	%r7, %tid.y;
	mad.lo.s32 	%r8, %r5, %r6, %r7;
	cvt.u64.u32 	%rd3, %r8;
	setp.le.s64 	%p1, %rd1146, %rd2;
	setp.le.s64 	%p2, %rd1147, %rd3;
	or.pred  	%p3, %p1, %p2;
	@%p3 bra 	$L__BB23_1037;
	ld.param.u64 	%rd3035, [Xcol2imKernelFlip_param_2];
	add.s64 	%rd4, %rd3035, -1;
	or.b64  	%rd1150, %rd4, %rd1141;
	and.b64  	%rd1151, %rd1150, -4294967296;
	setp.ne.s64 	%p4, %rd1151, 0;
	@%p4 bra 	$L__BB23_3;
	cvt.u32.u64 	%r10, %rd1141;
	cvt.u32.u64 	%r11, %rd4;
	div.u32 	%r12, %r11, %r10;
	cvt.u64.u32 	%rd3051, %r12;
	bra.uni 	$L__BB23_4;
$L__BB23_3:
	div.s64 	%rd3051, %rd4, %rd1141;
$L__BB23_4:
	add.s64 	%rd8, %rd3051, 1;
	add.s64 	%rd9, %rd1132, -1;
	or.b64  	%rd1152, %rd9, %rd1142;
	and.b64  	%rd1153, %rd1152, -4294967296;
	setp.ne.s64 	%p5, %rd1153, 0;
	@%p5 bra 	$L__BB23_6;
	cvt.u32.u64 	%r13, %rd1142;
	cvt.u32.u64 	%r14, %rd9;
	div.u32 	%r15, %r14, %r13;
	cvt.u64.u32 	%rd3052, %r15;
	bra.uni 	$L__BB23_7;
$L__BB23_6:
	div.s64 	%rd3052, %rd9, %rd1142;
$L__BB23_7:
	add.s64 	%rd13, %rd3052, %rd2;
	add.s64 	%rd14, %rd13, 1;
	and.b64  	%rd1154, %rd8, -4294967296;
	setp.ne.s64 	%p6, %rd1154, 0;
	@%p6 bra 	$L__BB23_9;
	cvt.u32.u64 	%r16, %rd8;
	cvt.u32.u64 	%r17, %rd3;
	div.u32 	%r18, %r17, %r16;
	mul.lo.s32 	%r19, %r18, %r16;
	sub.s32 	%r20, %r17, %r19;
	cvt.u64.u32 	%rd3053, %r18;
	cvt.u64.u32 	%rd3054, %r20;
	bra.uni 	$L__BB23_10;
$L__BB23_9:
	div.s64 	%rd3053, %rd3, %rd8;
	mul.lo.s64 	%rd1155, %rd3053, %rd8;
	sub.s64 	%rd3054, %rd3, %rd1155;
$L__BB23_10:
	ld.param.u64 	%rd3039, [Xcol2imKernelFlip_param_9];
	add.s64 	%rd21, %rd3039, -1;
	or.b64  	%rd1156, %rd21, %rd1141;
	and.b64  	%rd1157, %rd1156, -4294967296;
	setp.ne.s64 	%p7, %rd1157, 0;
	@%p7 bra 	$L__BB23_12;
	cvt.u32.u64 	%r21, %rd1141;
	cvt.u32.u64 	%r22, %rd21;
	div.u32 	%r23, %r22, %r21;
	cvt.u64.u32 	%rd3055, %r23;
	bra.uni 	$L__BB23_13;
$L__BB23_12:
	div.s64 	%rd3055, %rd21, %rd1141;
$L__BB23_13:
	add.s64 	%rd25, %rd3055, %rd3054;
	add.s64 	%rd26, %rd25, 1;
	mul.lo.s64 	%rd1158, %rd14, %rd1142;
	sub.s64 	%rd27, %rd1158, %rd1132;
	mul.lo.s64 	%rd28, %rd1135, %rd1133;
	or.b64  	%rd1159, %rd28, %rd1141;
	and.b64  	%rd1160, %rd1159, -4294967296;
	setp.ne.s64 	%p8, %rd1160, 0;
	@%p8 bra 	$L__BB23_15;
	cvt.u32.u64 	%r24, %rd1141;
	cvt.u32.u64 	%r25, %rd28;
	div.u32 	%r26, %r25, %r24;
	cvt.u64.u32 	%rd3056, %r26;
	bra.uni 	$L__BB23_16;
$L__BB23_15:
	div.s64 	%rd3056, %rd28, %rd1141;
$L__BB23_16:
	mul.lo.s64 	%rd1161, %rd1137, %rd1133;
	not.b64 	%rd1162, %rd25;
	mul.lo.s64 	%rd1163, %rd1161, %rd1162;
	mul.lo.s64 	%rd32, %rd26, %rd1139;
	sub.s64 	%rd1164, %rd32, %rd1129;
	mad.lo.s64 	%rd1165, %rd1135, %rd1164, %rd1135;
	max.s64 	%rd33, %rd1163, %rd1165;
	setp.lt.s64 	%p9, %rd33, 1;
	@%p9 bra 	$L__BB23_20;
	add.s64 	%rd34, %rd33, -1;
	or.b64  	%rd1168, %rd34, %rd3056;
	and.b64  	%rd1169, %rd1168, -4294967296;
	setp.ne.s64 	%p11, %rd1169, 0;
	@%p11 bra 	$L__BB23_19;
	cvt.u32.u64 	%r30, %rd3056;
	cvt.u32.u64 	%r31, %rd34;
	div.u32 	%r32, %r31, %r30;
	cvt.u64.u32 	%rd35, %r32;
	mad.lo.s64 	%rd3100, %rd3056, %rd35, %rd3056;
	bra.uni 	$L__BB23_24;
$L__BB23_19:
	div.s64 	%rd36, %rd34, %rd3056;
	mad.lo.s64 	%rd3100, %rd3056, %rd36, %rd3056;
	bra.uni 	$L__BB23_24;
$L__BB23_20:
	or.b64  	%rd1166, %rd33, %rd3056;
	and.b64  	%rd1167, %rd1166, -4294967296;
	setp.ne.s64 	%p10, %rd1167, 0;
	@%p10 bra 	$L__BB23_22;
	cvt.u32.u64 	%r27, %rd3056;
	cvt.u32.u64 	%r28, %rd33;
	rem.u32 	%r29, %r28, %r27;
	cvt.u64.u32 	%rd3057, %r29;
	bra.uni 	$L__BB23_23;
$L__BB23_22:
	rem.s64 	%rd3057, %rd33, %rd3056;
$L__BB23_23:
	sub.s64 	%rd3100, %rd33, %rd3057;
$L__BB23_24:
	mul.lo.s64 	%rd44, %rd26, %rd1137;
	sub.s64 	%rd1170, %rd1127, %rd44;
	mul.lo.s64 	%rd1171, %rd1170, %rd1133;
	mad.lo.s64 	%rd1172, %rd1135, %rd32, %rd1135;
	min.s64 	%rd45, %rd1171, %rd1172;
	mul.lo.s64 	%rd46, %rd1136, %rd1134;
	or.b64  	%rd1173, %rd46, %rd1142;
	and.b64  	%rd1174, %rd1173, -4294967296;
	setp.ne.s64 	%p12, %rd1174, 0;
	@%p12 bra 	$L__BB23_26;
	cvt.u32.u64 	%r33, %rd1142;
	cvt.u32.u64 	%r34, %rd46;
	div.u32 	%r35, %r34, %r33;
	cvt.u64.u32 	%rd3059, %r35;
	bra.uni 	$L__BB23_27;
$L__BB23_26:
	div.s64 	%rd3059, %rd46, %rd1142;
$L__BB23_27:
	mul.lo.s64 	%rd1175, %rd1138, %rd1134;
	not.b64 	%rd1176, %rd13;
	mul.lo.s64 	%rd1177, %rd1175, %rd1176;
	mul.lo.s64 	%rd50, %rd14, %rd1140;
	sub.s64 	%rd1178, %rd50, %rd1130;
	mad.lo.s64 	%rd1179, %rd1136, %rd1178, %rd1136;
	max.s64 	%rd51, %rd1177, %rd1179;
	setp.lt.s64 	%p13, %rd51, 1;
	@%p13 bra 	$L__BB23_31;
	add.s64 	%rd52, %rd51, -1;
	or.b64  	%rd1182, %rd52, %rd3059;
	and.b64  	%rd1183, %rd1182, -4294967296;
	setp.ne.s64 	%p15, %rd1183, 0;
	@%p15 bra 	$L__BB23_30;
	cvt.u32.u64 	%r39, %rd3059;
	cvt.u32.u64 	%r40, %rd52;
	div.u32 	%r41, %r40, %r39;
	cvt.u64.u32 	%rd53, %r41;
	mad.lo.s64 	%rd3061, %rd3059, %rd53, %rd3059;
	bra.uni 	$L__BB23_35;
$L__BB23_30:
	div.s64 	%rd54, %rd52, %rd3059;
	mad.lo.s64 	%rd3061, %rd3059, %rd54, %rd3059;
	bra.uni 	$L__BB23_35;
$L__BB23_31:
	or.b64  	%rd1180, %rd51, %rd3059;
	and.b64  	%rd1181, %rd1180, -4294967296;
	setp.ne.s64 	%p14, %rd1181, 0;
	@%p14 bra 	$L__BB23_33;
	cvt.u32.u64 	%r36, %rd3059;
	cvt.u32.u64 	%r37, %rd51;
	rem.u32 	%r38, %r37, %r36;
	cvt.u64.u32 	%rd3060, %r38;
	bra.uni 	$L__BB23_34;
$L__BB23_33:
	rem.s64 	%rd3060, %rd51, %rd3059;
$L__BB23_34:
	sub.s64 	%rd3061, %rd51, %rd3060;
$L__BB23_35:
	ld.param.u64 	%rd3037, [Xcol2imKernelFlip_param_3];
	mul.lo.s64 	%rd62, %rd14, %rd1138;
	sub.s64 	%rd1184, %rd1128, %rd62;
	mul.lo.s64 	%rd1185, %rd1184, %rd1134;
	mad.lo.s64 	%rd1186, %rd1136, %rd50, %rd1136;
	min.s64 	%rd63, %rd1185, %rd1186;
	setp.ge.s64 	%p16, %rd27, %rd3037;
	setp.ge.s64 	%p17, %rd3053, %rd1126;
	or.pred  	%p18, %p16, %p17;
	@%p18 bra 	$L__BB23_1037;
	setp.ge.s64 	%p19, %rd3100, %rd45;
	mov.f32 	%f340, 0f00000000;
	@%p19 bra 	$L__BB23_1036;
	mad.lo.s64 	%rd1187, %rd3053, %rd1130, %rd1130;
	mul.lo.s64 	%rd64, %rd1187, %rd1129;
	add.s64 	%rd65, %rd62, %rd1143;
	add.s64 	%rd66, %rd3061, %rd3059;
	max.s64 	%rd1188, %rd63, %rd66;
	setp.lt.s64 	%p20, %rd66, %rd63;
	selp.u64 	%rd1189, 1, 0, %p20;
	add.s64 	%rd1190, %rd66, %rd1189;
	sub.s64 	%rd67, %rd1188, %rd1190;
	add.s64 	%rd1191, %rd3100, %rd3056;
	max.s64 	%rd1192, %rd45, %rd1191;
	setp.lt.s64 	%p21, %rd1191, %rd45;
	selp.u64 	%rd68, 1, 0, %p21;
	add.s64 	%rd1193, %rd1191, %rd68;
	sub.s64 	%rd69, %rd1192, %rd1193;
	or.b64  	%rd1194, %rd69, %rd3056;
	and.b64  	%rd1195, %rd1194, -4294967296;
	setp.ne.s64 	%p22, %rd1195, 0;
	@%p22 bra 	$L__BB23_39;
	cvt.u32.u64 	%r42, %rd3056;
	cvt.u32.u64 	%r43, %rd69;
	div.u32 	%r44, %r43, %r42;
	cvt.u64.u32 	%rd3062, %r44;
	bra.uni 	$L__BB23_40;
$L__BB23_39:
	div.u64 	%rd3062, %rd69, %rd3056;
$L__BB23_40:
	add.s64 	%rd73, %rd3062, %rd68;
	and.b64  	%rd1196, %rd73, 7;
	setp.eq.s64 	%p23, %rd1196, 7;
	mov.f32 	%f340, 0f00000000;
	@%p23 bra 	$L__BB23_153;
	add.s64 	%rd74, %rd66, %rd3059;
	add.s64 	%rd75, %rd74, %rd3059;
	add.s64 	%rd76, %rd75, %rd3059;
	add.s64 	%rd77, %rd76, %rd3059;
	add.s64 	%rd78, %rd77, %rd3059;
	mov.b64 	%rd3064, 0;
	mov.f32 	%f340, 0f00000000;
	cvt.u32.u64 	%r45, %rd1135;
	cvt.u32.u64 	%r48, %rd1133;
	cvt.u32.u64 	%r51, %rd3059;
	cvt.u32.u64 	%r52, %rd67;
	div.u32 	%r53, %r52, %r51;
	cvt.u32.u64 	%r96, %rd1136;
	cvt.u32.u64 	%r99, %rd1134;
	cvt.u32.u64 	%r55, %rd3061;
	div.u32 	%r56, %r55, %r96;
$L__BB23_42:
	.pragma "nounroll";
	setp.ge.s64 	%p24, %rd3061, %rd63;
	@%p24 bra 	$L__BB23_152;
	or.b64  	%rd1198, %rd3100, %rd1135;
	and.b64  	%rd1199, %rd1198, -4294967296;
	setp.ne.s64 	%p25, %rd1199, 0;
	@%p25 bra 	$L__BB23_45;
	cvt.u32.u64 	%r46, %rd3100;
	div.u32 	%r47, %r46, %r45;
	cvt.u64.u32 	%rd3065, %r47;
	bra.uni 	$L__BB23_46;
$L__BB23_45:
	div.s64 	%rd3065, %rd3100, %rd1135;
$L__BB23_46:
	or.b64  	%rd1200, %rd3100, %rd1133;
	and.b64  	%rd1201, %rd1200, -4294967296;
	setp.ne.s64 	%p26, %rd1201, 0;
	@%p26 bra 	$L__BB23_48;
	cvt.u32.u64 	%r49, %rd3100;
	div.u32 	%r50, %r49, %r48;
	cvt.u64.u32 	%rd3066, %r50;
	bra.uni 	$L__BB23_49;
$L__BB23_48:
	div.s64 	%rd3066, %rd3100, %rd1133;
$L__BB23_49:
	sub.s64 	%rd1202, %rd32, %rd3065;
	mul.lo.s64 	%rd87, %rd1202, %rd1130;
	add.s64 	%rd88, %rd3066, %rd44;
	or.b64  	%rd1203, %rd67, %rd3059;
	and.b64  	%rd1204, %rd1203, -4294967296;
	setp.ne.s64 	%p27, %rd1204, 0;
	@%p27 bra 	$L__BB23_51;
	cvt.u64.u32 	%rd3067, %r53;
	bra.uni 	$L__BB23_52;
$L__BB23_51:
	div.u64 	%rd3067, %rd67, %rd3059;
$L__BB23_52:
	setp.lt.s64 	%p28, %rd66, %rd63;
	selp.u64 	%rd1205, 1, 0, %p28;
	add.s64 	%rd92, %rd3067, %rd1205;
	and.b64  	%rd93, %rd92, 7;
	setp.eq.s64 	%p29, %rd93, 7;
	mov.u64 	%rd3082, %rd3061;
	@%p29 bra 	$L__BB23_102;
	or.b64  	%rd1206, %rd3061, %rd1136;
	and.b64  	%rd1207, %rd1206, -4294967296;
	setp.ne.s64 	%p30, %rd1207, 0;
	@%p30 bra 	$L__BB23_55;
	cvt.u64.u32 	%rd3068, %r56;
	bra.uni 	$L__BB23_56;
$L__BB23_55:
	div.s64 	%rd3068, %rd3061, %rd1136;
$L__BB23_56:
	or.b64  	%rd1208, %rd3061, %rd1134;
	and.b64  	%rd1209, %rd1208, -4294967296;
	setp.ne.s64 	%p31, %rd1209, 0;
	@%p31 bra 	$L__BB23_58;
	cvt.u32.u64 	%r57, %rd1134;
	cvt.u32.u64 	%r58, %rd3061;
	div.u32 	%r59, %r58, %r57;
	cvt.u64.u32 	%rd3069, %r59;
	bra.uni 	$L__BB23_59;
$L__BB23_58:
	div.s64 	%rd3069, %rd3061, %rd1134;
$L__BB23_59:
	sub.s64 	%rd1210, %rd50, %rd3068;
	add.s64 	%rd1211, %rd1210, %rd87;
	not.b64 	%rd1212, %rd1211;
	add.s64 	%rd1213, %rd64, %rd1212;
	mad.lo.s64 	%rd1214, %rd1213, %rd1127, %rd88;
	add.s64 	%rd1215, %rd65, %rd3069;
	mad.lo.s64 	%rd1216, %rd1214, %rd1128, %rd1215;
	shl.b64 	%rd1217, %rd1216, 2;
	add.s64 	%rd1218, %rd1, %rd1217;
	ld.global.nc.f32 	%f182, [%rd1218];
	add.f32 	%f340, %f340, %f182;
	setp.eq.s64 	%p32, %rd93, 0;
	mov.u64 	%rd3082, %rd66;
	@%p32 bra 	$L__BB23_102;
	or.b64  	%rd1219, %rd66, %rd1136;
	and.b64  	%rd1220, %rd1219, -4294967296;
	setp.ne.s64 	%p33, %rd1220, 0;
	@%p33 bra 	$L__BB23_62;
	cvt.u32.u64 	%r60, %rd1136;
	cvt.u32.u64 	%r61, %rd66;
	div.u32 	%r62, %r61, %r60;
	cvt.u64.u32 	%rd3070, %r62;
	bra.uni 	$L__BB23_63;
$L__BB23_62:
	div.s64 	%rd3070, %rd66, %rd1136;
$L__BB23_63:
	or.b64  	%rd1221, %rd66, %rd1134;
	and.b64  	%rd1222, %rd1221, -4294967296;
	setp.ne.s64 	%p34, %rd1222, 0;
	@%p34 bra 	$L__BB23_65;
	cvt.u32.u64 	%r63, %rd1134;
	cvt.u32.u64 	%r64, %rd66;
	div.u32 	%r65, %r64, %r63;
	cvt.u64.u32 	%rd3071, %r65;
	bra.uni 	$L__BB23_66;
$L__BB23_65:
	div.s64 	%rd3071, %rd66, %rd1134;
$L__BB23_66:
	sub.s64 	%rd1223, %rd50, %rd3070;
	add.s64 	%rd1224, %rd1223, %rd87;
	not.b64 	%rd1225, %rd1224;
	add.s64 	%rd1226, %rd64, %rd1225;
	mad.lo.s64 	%rd1227, %rd1226, %rd1127, %rd88;
	add.s64 	%rd1228, %rd65, %rd3071;
	mad.lo.s64 	%rd1229, %rd1227, %rd1128, %rd1228;
	shl.b64 	%rd1230, %rd1229, 2;
	add.s64 	%rd1231, %rd1, %rd1230;
	ld.global.nc.f32 	%f183, [%rd1231];
	add.f32 	%f340, %f340, %f183;
	setp.eq.s64 	%p35, %rd93, 1;
	mov.u64 	%rd3082, %rd74;
	@%p35 bra 	$L__BB23_102;
	or.b64  	%rd1232, %rd74, %rd1136;
	and.b64  	%rd1233, %rd1232, -4294967296;
	setp.ne.s64 	%p36, %rd1233, 0;
	@%p36 bra 	$L__BB23_69;
	cvt.u32.u64 	%r66, %rd1136;
	cvt.u32.u64 	%r67, %rd74;
	div.u32 	%r68, %r67, %r66;
	cvt.u64.u32 	%rd3072, %r68;
	bra.uni 	$L__BB23_70;
$L__BB23_69:
	div.s64 	%rd3072, %rd74, %rd1136;
$L__BB23_70:
	or.b64  	%rd1234, %rd74, %rd1134;
	and.b64  	%rd1235, %rd1234, -4294967296;
	setp.ne.s64 	%p37, %rd1235, 0;
	@%p37 bra 	$L__BB23_72;
	cvt.u32.u64 	%r69, %rd1134;
	cvt.u32.u64 	%r70, %rd74;
	div.u32 	%r71, %r70, %r69;
	cvt.u64.u32 	%rd3073, %r71;
	bra.uni 	$L__BB23_73;
$L__BB23_72:
	div.s64 	%rd3073, %rd74, %rd1134;
$L__BB23_73:
	sub.s64 	%rd1236, %rd50, %rd3072;
	add.s64 	%rd1237, %rd1236, %rd87;
	not.b64 	%rd1238, %rd1237;
	add.s64 	%rd1239, %rd64, %rd1238;
	mad.lo.s64 	%rd1240, %rd1239, %rd1127, %rd88;
	add.s64 	%rd1241, %rd65, %rd3073;
	mad.lo.s64 	%rd1242, %rd1240, %rd1128, %rd1241;
	shl.b64 	%rd1243, %rd1242, 2;
	add.s64 	%rd1244, %rd1, %rd1243;
	ld.global.nc.f32 	%f184, [%rd1244];
	add.f32 	%f340, %f340, %f184;
	setp.eq.s64 	%p38, %rd93, 2;
	mov.u64 	%rd3082, %rd75;
	@%p38 bra 	$L__BB23_102;
	or.b64  	%rd1245, %rd75, %rd1136;
	and.b64  	%rd1246, %rd1245, -4294967296;
	setp.ne.s64 	%p39, %rd1246, 0;
	@%p39 bra 	$L__BB23_76;
	cvt.u32.u64 	%r72, %rd1136;
	cvt.u32.u64 	%r73, %rd75;
	div.u32 	%r74, %r73, %r72;
	cvt.u64.u32 	%rd3074, %r74;
	bra.uni 	$L__BB23_77;
$L__BB23_76:
	div.s64 	%rd3074, %rd75, %rd1136;
$L__BB23_77:
	or.b64  	%rd1247, %rd75, %rd1134;
	and.b64  	%rd1248, %rd1247, -4294967296;
	setp.ne.s64 	%p40, %rd1248, 0;
	@%p40 bra 	$L__BB23_79;
	cvt.u32.u64 	%r75, %rd1134;
	cvt.u32.u64 	%r76, %rd75;
	div.u32 	%r77, %r76, %r75;
	cvt.u64.u32 	%rd3075, %r77;
	bra.uni 	$L__BB23_80;
$L__BB23_79:
	div.s64 	%rd3075, %rd75, %rd1134;
$L__BB23_80:
	sub.s64 	%rd1249, %rd50, %rd3074;
	add.s64 	%rd1250, %rd1249, %rd87;
	not.b64 	%rd1251, %rd1250;
	add.s64 	%rd1252, %rd64, %rd1251;
	mad.lo.s64 	%rd1253, %rd1252, %rd1127, %rd88;
	add.s64 	%rd1254, %rd65, %rd3075;
	mad.lo.s64 	%rd1255, %rd1253, %rd1128, %rd1254;
	shl.b64 	%rd1256, %rd1255, 2;
	add.s64 	%rd1257, %rd1, %rd1256;
	ld.global.nc.f32 	%f185, [%rd1257];
	add.f32 	%f340, %f340, %f185;
	setp.eq.s64 	%p41, %rd93, 3;
	mov.u64 	%rd3082, %rd76;
	@%p41 bra 	$L__BB23_102;
	or.b64  	%rd1258, %rd76, %rd1136;
	and.b64  	%rd1259, %rd1258, -4294967296;
	setp.ne.s64 	%p42, %rd1259, 0;
	@%p42 bra 	$L__BB23_83;
	cvt.u32.u64 	%r78, %rd1136;
	cvt.u32.u64 	%r79, %rd76;
	div.u32 	%r80, %r79, %r78;
	cvt.u64.u32 	%rd3076, %r80;
	bra.uni 	$L__BB23_84;
$L__BB23_83:
	div.s64 	%rd3076, %rd76, %rd1136;
$L__BB23_84:
	or.b64  	%rd1260, %rd76, %rd1134;
	and.b64  	%rd1261, %rd1260, -4294967296;
	setp.ne.s64 	%p43, %rd1261, 0;
	@%p43 bra 	$L__BB23_86;
	cvt.u32.u64 	%r81, %rd1134;
	cvt.u32.u64 	%r82, %rd76;
	div.u32 	%r83, %r82, %r81;
	cvt.u64.u32 	%rd3077, %r83;
	bra.uni 	$L__BB23_87;
$L__BB23_86:
	div.s64 	%rd3077, %rd76, %rd1134;
$L__BB23_87:
	sub.s64 	%rd1262, %rd50, %rd3076;
	add.s64 	%rd1263, %rd1262, %rd87;
	not.b64 	%rd1264, %rd1263;
	add.s64 	%rd1265, %rd64, %rd1264;
	mad.lo.s64 	%rd1266, %rd1265, %rd1127, %rd88;
	add.s64 	%rd1267, %rd65, %rd3077;
	mad.lo.s64 	%rd1268, %rd1266, %rd1128, %rd1267;
	shl.b64 	%rd1269, %rd1268, 2;
	add.s64 	%rd1270, %rd1, %rd1269;
	ld.global.nc.f32 	%f186, [%rd1270];
	add.f32 	%f340, %f340, %f186;
	setp.eq.s64 	%p44, %rd93, 4;
	mov.u64 	%rd3082, %rd77;
	@%p44 bra 	$L__BB23_102;
	or.b64  	%rd1271, %rd77, %rd1136;
	and.b64  	%rd1272, %rd1271, -4294967296;
	setp.ne.s64 	%p45, %rd1272, 0;
	@%p45 bra 	$L__BB23_90;
	cvt.u32.u64 	%r84, %rd1136;
	cvt.u32.u64 	%r85, %rd77;
	div.u32 	%r86, %r85, %r84;
	cvt.u64.u32 	%rd3078, %r86;
	bra.uni 	$L__BB23_91;
$L__BB23_90:
	div.s64 	%rd3078, %rd77, %rd1136;
$L__BB23_91:
	or.b64  	%rd1273, %rd77, %rd1134;
	and.b64  	%rd1274, %rd1273, -4294967296;
	setp.ne.s64 	%p46, %rd1274, 0;
	@%p46 bra 	$L__BB23_93;
	cvt.u32.u64 	%r87, %rd1134;
	cvt.u32.u64 	%r88, %rd77;
	div.u32 	%r89, %r88, %r87;
	cvt.u64.u32 	%rd3079, %r89;
	bra.uni 	$L__BB23_94;
$L__BB23_93:
	div.s64 	%rd3079, %rd77, %rd1134;
$L__BB23_94:
	sub.s64 	%rd1275, %rd50, %rd3078;
	add.s64 	%rd1276, %rd1275, %rd87;
	not.b64 	%rd1277, %rd1276;
	add.s64 	%rd1278, %rd64, %rd1277;
	mad.lo.s64 	%rd1279, %rd1278, %rd1127, %rd88;
	add.s64 	%rd1280, %rd65, %rd3079;
	mad.lo.s64 	%rd1281, %rd1279, %rd1128, %rd1280;
	shl.b64 	%rd1282, %rd1281, 2;
	add.s64 	%rd1283, %rd1, %rd1282;
	ld.global.nc.f32 	%f187, [%rd1283];
	add.f32 	%f340, %f340, %f187;
	setp.eq.s64 	%p47, %rd93, 5;
	mov.u64 	%rd3082, %rd78;
	@%p47 bra 	$L__BB23_102;
	or.b64  	%rd1284, %rd78, %rd1136;
	and.b64  	%rd1285, %rd1284, -4294967296;
	setp.ne.s64 	%p48, %rd1285, 0;
	@%p48 bra 	$L__BB23_97;
	cvt.u32.u64 	%r90, %rd1136;
	cvt.u32.u64 	%r91, %rd78;
	div.u32 	%r92, %r91, %r90;
	cvt.u64.u32 	%rd3080, %r92;
	bra.uni 	$L__BB23_98;
$L__BB23_97:
	div.s64 	%rd3080, %rd78, %rd1136;
$L__BB23_98:
	or.b64  	%rd1286, %rd78, %rd1134;
	and.b64  	%rd1287, %rd1286, -4294967296;
	setp.ne.s64 	%p49, %rd1287, 0;
	@%p49 bra 	$L__BB23_100;
	cvt.u32.u64 	%r93, %rd1134;
	cvt.u32.u64 	%r94, %rd78;
	div.u32 	%r95, %r94, %r93;
	cvt.u64.u32 	%rd3081, %r95;
	bra.uni 	$L__BB23_101;
$L__BB23_100:
	div.s64 	%rd3081, %rd78, %rd1134;
$L__BB23_101:
	add.s64 	%rd3082, %rd78, %rd3059;
	sub.s64 	%rd1288, %rd50, %rd3080;
	add.s64 	%rd1289, %rd1288, %rd87;
	not.b64 	%rd1290, %rd1289;
	add.s64 	%rd1291, %rd64, %rd1290;
	mad.lo.s64 	%rd1292, %rd1291, %rd1127, %rd88;
	add.s64 	%rd1293, %rd65, %rd3081;
	mad.lo.s64 	%rd1294, %rd1292, %rd1128, %rd1293;
	shl.b64 	%rd1295, %rd1294, 2;
	add.s64 	%rd1296, %rd1, %rd1295;
	ld.global.nc.f32 	%f188, [%rd1296];
	add.f32 	%f340, %f340, %f188;
$L__BB23_102:
	setp.lt.u64 	%p50, %rd92, 7;
	@%p50 bra 	$L__BB23_152;
$L__BB23_103:
	.pragma "nounroll";
	or.b64  	%rd1297, %rd3082, %rd1136;
	and.b64  	%rd1298, %rd1297, -4294967296;
	setp.ne.s64 	%p51, %rd1298, 0;
	@%p51 bra 	$L__BB23_105;
	cvt.u32.u64 	%r97, %rd3082;
	div.u32 	%r98, %r97, %r96;
	cvt.u64.u32 	%rd3084, %r98;
	bra.uni 	$L__BB23_106;
$L__BB23_105:
	div.s64 	%rd3084, %rd3082, %rd1136;
$L__BB23_106:
	or.b64  	%rd1299, %rd3082, %rd1134;
	and.b64  	%rd1300, %rd1299, -4294967296;
	setp.ne.s64 	%p52, %rd1300, 0;
	@%p52 bra 	$L__BB23_108;
	cvt.u32.u64 	%r100, %rd3082;
	div.u32 	%r101, %r100, %r99;
	cvt.u64.u32 	%rd3085, %r101;
	bra.uni 	$L__BB23_109;
$L__BB23_108:
	div.s64 	%rd3085, %rd3082, %rd1134;
$L__BB23_109:
	sub.s64 	%rd1301, %rd50, %rd3084;
	add.s64 	%rd1302, %rd1301, %rd87;
	not.b64 	%rd1303, %rd1302;
	add.s64 	%rd1304, %rd64, %rd1303;
	mad.lo.s64 	%rd1305, %rd1304, %rd1127, %rd88;
	add.s64 	%rd1306, %rd65, %rd3085;
	mad.lo.s64 	%rd1307, %rd1305, %rd1128, %rd1306;
	shl.b64 	%rd1308, %rd1307, 2;
	add.s64 	%rd1309, %rd1, %rd1308;
	ld.global.nc.f32 	%f189, [%rd1309];
	add.f32 	%f12, %f340, %f189;
	add.s64 	%rd145, %rd3082, %rd3059;
	or.b64  	%rd1310, %rd145, %rd1136;
	and.b64  	%rd1311, %rd1310, -4294967296;
	setp.ne.s64 	%p53, %rd1311, 0;
	@%p53 bra 	$L__BB23_111;
	cvt.u32.u64 	%r103, %rd145;
	div.u32 	%r104, %r103, %r96;
	cvt.u64.u32 	%rd3086, %r104;
	bra.uni 	$L__BB23_112;
$L__BB23_111:
	div.s64 	%rd3086, %rd145, %rd1136;
$L__BB23_112:
	or.b64  	%rd1312, %rd145, %rd1134;
	and.b64  	%rd1313, %rd1312, -4294967296;
	setp.ne.s64 	%p54, %rd1313, 0;
	@%p54 bra 	$L__BB23_114;
	cvt.u32.u64 	%r106, %rd145;
	div.u32 	%r107, %r106, %r99;
	cvt.u64.u32 	%rd3087, %r107;
	bra.uni 	$L__BB23_115;
$L__BB23_114:
	div.s64 	%rd3087, %rd145, %rd1134;
$L__BB23_115:
	sub.s64 	%rd1314, %rd50, %rd3086;
	add.s64 	%rd1315, %rd1314, %rd87;
	not.b64 	%rd1316, %rd1315;
	add.s64 	%rd1317, %rd64, %rd1316;
	mad.lo.s64 	%rd1318, %rd1317, %rd1127, %rd88;
	add.s64 	%rd1319, %rd65, %rd3087;
	mad.lo.s64 	%rd1320, %rd1318, %rd1128, %rd1319;
	shl.b64 	%rd1321, %rd1320, 2;
	add.s64 	%rd1322, %rd1, %rd1321;
	ld.global.nc.f32 	%f190, [%rd1322];
	add.f32 	%f13, %f12, %f190;
	add.s64 	%rd152, %rd145, %rd3059;
	or.b64  	%rd1323, %rd152, %rd1136;
	and.b64  	%rd1324, %rd1323, -4294967296;
	setp.ne.s64 	%p55, %rd1324, 0;
	@%p55 bra 	$L__BB23_117;
	cvt.u32.u64 	%r109, %rd152;
	div.u32 	%r110, %r109, %r96;
	cvt.u64.u32 	%rd3088, %r110;
	bra.uni 	$L__BB23_118;
$L__BB23_117:
	div.s64 	%rd3088, %rd152, %rd1136;
$L__BB23_118:
	or.b64  	%rd1325, %rd152, %rd1134;
	and.b64  	%rd1326, %rd1325, -4294967296;
	setp.ne.s64 	%p56, %rd1326, 0;
	@%p56 bra 	$L__BB23_120;
	cvt.u32.u64 	%r112, %rd152;
	div.u32 	%r113, %r112, %r99;
	cvt.u64.u32 	%rd3089, %r113;
	bra.uni 	$L__BB23_121;
$L__BB23_120:
	div.s64 	%rd3089, %rd152, %rd1134;
$L__BB23_121:
	sub.s64 	%rd1327, %rd50, %rd3088;
	add.s64 	%rd1328, %rd1327, %rd87;
	not.b64 	%rd1329, %rd1328;
	add.s64 	%rd1330, %rd64, %rd1329;
	mad.lo.s64 	%rd1331, %rd1330, %rd1127, %rd88;
	add.s64 	%rd1332, %rd65, %rd3089;
	mad.lo.s64 	%rd1333, %rd1331, %rd1128, %rd1332;
	shl.b64 	%rd1334, %rd1333, 2;
	add.s64 	%rd1335, %rd1, %rd1334;
	ld.global.nc.f32 	%f191, [%rd1335];
	add.f32 	%f14, %f13, %f191;
	add.s64 	%rd159, %rd152, %rd3059;
	or.b64  	%rd1336, %rd159, %rd1136;
	and.b64  	%rd1337, %rd1336, -4294967296;
	setp.ne.s64 	%p57, %rd1337, 0;
	@%p57 bra 	$L__BB23_123;
	cvt.u32.u64 	%r115, %rd159;
	div.u32 	%r116, %r115, %r96;
	cvt.u64.u32 	%rd3090, %r116;
	bra.uni 	$L__BB23_124;
$L__BB23_123:
	div.s64 	%rd3090, %rd159, %rd1136;
$L__BB23_124:
	or.b64  	%rd1338, %rd159, %rd1134;
	and.b64  	%rd1339, %rd1338, -4294967296;
	setp.ne.s64 	%p58, %rd1339, 0;
	@%p58 bra 	$L__BB23_126;
	cvt.u32.u64 	%r118, %rd159;
	div.u32 	%r119, %r118, %r99;
	cvt.u64.u32 	%rd3091, %r119;
	bra.uni 	$L__BB23_127;
$L__BB23_126:
	div.s64 	%rd3091, %rd159, %rd1134;
$L__BB23_127:
	sub.s64 	%rd1340, %rd50, %rd3090;
	add.s64 	%rd1341, %rd1340, %rd87;
	not.b64 	%rd1342, %rd1341;
	add.s64 	%rd1343, %rd64, %rd1342;
	mad.lo.s64 	%rd1344, %rd1343, %rd1127, %rd88;
	add.s64 	%rd1345, %rd65, %rd3091;
	mad.lo.s64 	%rd1346, %rd1344, %rd1128, %rd1345;
	shl.b64 	%rd1347, %rd1346, 2;
	add.s64 	%rd1348, %rd1, %rd1347;
	ld.global.nc.f32 	%f192, [%rd1348];
	add.f32 	%f15, %f14, %f192;
	add.s64 	%rd166, %rd159, %rd3059;
	or.b64  	%rd1349, %rd166, %rd1136;
	and.b64  	%rd1350, %rd1349, -4294967296;
	setp.ne.s64 	%p59, %rd1350, 0;
	@%p59 bra 	$L__BB23_129;
	cvt.u32.u64 	%r121, %rd166;
	div.u32 	%r122, %r121, %r96;
	cvt.u64.u32 	%rd3092, %r122;
	bra.uni 	$L__BB23_130;
$L__BB23_129:
	div.s64 	%rd3092, %rd166, %rd1136;
$L__BB23_130:
	or.b64  	%rd1351, %rd166, %rd1134;
	and.b64  	%rd1352, %rd1351, -4294967296;
	setp.ne.s64 	%p60, %rd1352, 0;
	@%p60 bra 	$L__BB23_132;
	cvt.u32.u64 	%r124, %rd166;
	div.u32 	%r125, %r124, %r99;
	cvt.u64.u32 	%rd3093, %r125;
	bra.uni 	$L__BB23_133;
$L__BB23_132:
	div.s64 	%rd3093, %rd166, %rd1134;
$L__BB23_133:
	sub.s64 	%rd1353, %rd50, %rd3092;
	add.s64 	%rd1354, %rd1353, %rd87;
	not.b64 	%rd1355, %rd1354;
	add.s64 	%rd1356, %rd64, %rd1355;
	mad.lo.s64 	%rd1357, %rd1356, %rd1127, %rd88;
	add.s64 	%rd1358, %rd65, %rd3093;
	mad.lo.s64 	%rd1359, %rd1357, %rd1128, %rd1358;
	shl.b64 	%rd1360, %rd1359, 2;
	add.s64 	%rd1361, %rd1, %rd1360;
	ld.global.nc.f32 	%f193, [%rd1361];
	add.f32 	%f16, %f15, %f193;
	add.s64 	%rd173, %rd166, %rd3059;
	or.b64  	%rd1362, %rd173, %rd1136;
	and.b64  	%rd1363, %rd1362, -4294967296;
	setp.ne.s64 	%p61, %rd1363, 0;
	@%p61 bra 	$L__BB23_135;
	cvt.u32.u64 	%r127, %rd173;
	div.u32 	%r128, %r127, %r96;
	cvt.u64.u32 	%rd3094, %r128;
	bra.uni 	$L__BB23_136;
$L__BB23_135:
	div.s64 	%rd3094, %rd173, %rd1136;
$L__BB23_136:
	or.b64  	%rd1364, %rd173, %rd1134;
	and.b64  	%rd1365, %rd1364, -4294967296;
	setp.ne.s64 	%p62, %rd1365, 0;
	@%p62 bra 	$L__BB23_138;
	cvt.u32.u64 	%r130, %rd173;
	div.u32 	%r131, %r130, %r99;
	cvt.u64.u32 	%rd3095, %r131;
	bra.uni 	$L__BB23_139;
$L__BB23_138:
	div.s64 	%rd3095, %rd173, %rd1134;
$L__BB23_139:
	sub.s64 	%rd1366, %rd50, %rd3094;
	add.s64 	%rd1367, %rd1366, %rd87;
	not.b64 	%rd1368, %rd1367;
	add.s64 	%rd1369, %rd64, %rd1368;
	mad.lo.s64 	%rd1370, %rd1369, %rd1127, %rd88;
	add.s64 	%rd1371, %rd65, %rd3095;
	mad.lo.s64 	%rd1372, %rd1370, %rd1128, %rd1371;
	shl.b64 	%rd1373, %rd1372, 2;
	add.s64 	%rd1374, %rd1, %rd1373;
	ld.global.nc.f32 	%f194, [%rd1374];
	add.f32 	%f17, %f16, %f194;
	add.s64 	%rd180, %rd173, %rd3059;
	or.b64  	%rd1375, %rd180, %rd1136;
	and.b64  	%rd1376, %rd1375, -4294967296;
	setp.ne.s64 	%p63, %rd1376, 0;
	@%p63 bra 	$L__BB23_141;
	cvt.u32.u64 	%r133, %rd180;
	div.u32 	%r134, %r133, %r96;
	cvt.u64.u32 	%rd3096, %r134;
	bra.uni 	$L__BB23_142;
$L__BB23_141:
	div.s64 	%rd3096, %rd180, %rd1136;
$L__BB23_142:
	or.b64  	%rd1377, %rd180, %rd1134;
	and.b64  	%rd1378, %rd1377, -4294967296;
	setp.ne.s64 	%p64, %rd1378, 0;
	@%p64 bra 	$L__BB23_144;
	cvt.u32.u64 	%r136, %rd180;
	div.u32 	%r137, %r136, %r99;
	cvt.u64.u32 	%rd3097, %r137;
	bra.uni 	$L__BB23_145;
$L__BB23_144:
	div.s64 	%rd3097, %rd180, %rd1134;
$L__BB23_145:
	sub.s64 	%rd1379, %rd50, %rd3096;
	add.s64 	%rd1380, %rd1379, %rd87;
	not.b64 	%rd1381, %rd1380;
	add.s64 	%rd1382, %rd64, %rd1381;
	mad.lo.s64 	%rd1383, %rd1382, %rd1127, %rd88;
	add.s64 	%rd1384, %rd65, %rd3097;
	mad.lo.s64 	%rd1385, %rd1383, %rd1128, %rd1384;
	shl.b64 	%rd1386, %rd1385, 2;
	add.s64 	%rd1387, %rd1, %rd1386;
	ld.global.nc.f32 	%f195, [%rd1387];
	add.f32 	%f18, %f17, %f195;
	add.s64 	%rd187, %rd180, %rd3059;
	or.b64  	%rd1388, %rd187, %rd1136;
	and.b64  	%rd1389, %rd1388, -4294967296;
	setp.ne.s64 	%p65, %rd1389, 0;
	@%p65 bra 	$L__BB23_147;
	cvt.u32.u64 	%r139, %rd187;
	div.u32 	%r140, %r139, %r96;
	cvt.u64.u32 	%rd3098, %r140;
	bra.uni 	$L__BB23_148;
$L__BB23_147:
	div.s64 	%rd3098, %rd187, %rd1136;
$L__BB23_148:
	or.b64  	%rd1390, %rd187, %rd1134;
	and.b64  	%rd1391, %rd1390, -4294967296;
	setp.ne.s64 	%p66, %rd1391, 0;
	@%p66 bra 	$L__BB23_150;
	cvt.u32.u64 	%r142, %rd187;
	div.u32 	%r143, %r142, %r99;
	cvt.u64.u32 	%rd3099, %r143;
	bra.uni 	$L__BB23_151;
$L__BB23_150:
	div.s64 	%rd3099, %rd187, %rd1134;
$L__BB23_151:
	sub.s64 	%rd1392, %rd50, %rd3098;
	add.s64 	%rd1393, %rd1392, %rd87;
	not.b64 	%rd1394, %rd1393;
	add.s64 	%rd1395, %rd64, %rd1394;
	mad.lo.s64 	%rd1396, %rd1395, %rd1127, %rd88;
	add.s64 	%rd1397, %rd65, %rd3099;
	mad.lo.s64 	%rd1398, %rd1396, %rd1128, %rd1397;
	shl.b64 	%rd1399, %rd1398, 2;
	add.s64 	%rd1400, %rd1, %rd1399;
	ld.global.nc.f32 	%f196, [%rd1400];
	add.f32 	%f340, %f18, %f196;
	add.s64 	%rd3082, %rd187, %rd3059;
	setp.lt.s64 	%p67, %rd3082, %rd63;
	@%p67 bra 	$L__BB23_103;
$L__BB23_152:
	add.s64 	%rd3100, %rd3100, %rd3056;
	add.s64 	%rd3064, %rd3064, 1;
	add.s64 	%rd1401, %rd73, 1;
	and.b64  	%rd1402, %rd1401, 7;
	setp.ne.s64 	%p68, %rd3064, %rd1402;
	@%p68 bra 	$L__BB23_42;
$L__BB23_153:
	setp.lt.u64 	%p69, %rd73, 7;
	@%p69 bra 	$L__BB23_1036;
	add.s64 	%rd198, %rd66, %rd3059;
	add.s64 	%rd199, %rd198, %rd3059;
	add.s64 	%rd200, %rd199, %rd3059;
	add.s64 	%rd201, %rd200, %rd3059;
	add.s64 	%rd202, %rd201, %rd3059;
	cvt.u32.u64 	%r144, %rd1135;
	cvt.u32.u64 	%r147, %rd1133;
	cvt.u32.u64 	%r150, %rd3059;
	cvt.u32.u64 	%r151, %rd67;
	div.u32 	%r152, %r151, %r150;
	cvt.u32.u64 	%r195, %rd1136;
	cvt.u32.u64 	%r198, %rd1134;
	cvt.u32.u64 	%r154, %rd3061;
	div.u32 	%r155, %r154, %r195;
$L__BB23_155:
	.pragma "nounroll";
	setp.ge.s64 	%p70, %rd3061, %rd63;
	@%p70 bra 	$L__BB23_265;
	or.b64  	%rd1403, %rd3100, %rd1135;
	and.b64  	%rd1404, %rd1403, -4294967296;
	setp.ne.s64 	%p71, %rd1404, 0;
	@%p71 bra 	$L__BB23_158;
	cvt.u32.u64 	%r145, %rd3100;
	div.u32 	%r146, %r145, %r144;
	cvt.u64.u32 	%rd3102, %r146;
	bra.uni 	$L__BB23_159;
$L__BB23_158:
	div.s64 	%rd3102, %rd3100, %rd1135;
$L__BB23_159:
	or.b64  	%rd1405, %rd3100, %rd1133;
	and.b64  	%rd1406, %rd1405, -4294967296;
	setp.ne.s64 	%p72, %rd1406, 0;
	@%p72 bra 	$L__BB23_161;
	cvt.u32.u64 	%r148, %rd3100;
	div.u32 	%r149, %r148, %r147;
	cvt.u64.u32 	%rd3103, %r149;
	bra.uni 	$L__BB23_162;
$L__BB23_161:
	div.s64 	%rd3103, %rd3100, %rd1133;
$L__BB23_162:
	sub.s64 	%rd1407, %rd32, %rd3102;
	mul.lo.s64 	%rd210, %rd1407, %rd1130;
	add.s64 	%rd211, %rd3103, %rd44;
	or.b64  	%rd1408, %rd67, %rd3059;
	and.b64  	%rd1409, %rd1408, -4294967296;
	setp.ne.s64 	%p73, %rd1409, 0;
	@%p73 bra 	$L__BB23_164;
	cvt.u64.u32 	%rd3104, %r152;
	bra.uni 	$L__BB23_165;
$L__BB23_164:
	div.u64 	%rd3104, %rd67, %rd3059;
$L__BB23_165:
	setp.lt.s64 	%p74, %rd66, %rd63;
	selp.u64 	%rd1410, 1, 0, %p74;
	add.s64 	%rd215, %rd3104, %rd1410;
	and.b64  	%rd216, %rd215, 7;
	setp.eq.s64 	%p75, %rd216, 7;
	mov.u64 	%rd3119, %rd3061;
	@%p75 bra 	$L__BB23_215;
	or.b64  	%rd1411, %rd3061, %rd1136;
	and.b64  	%rd1412, %rd1411, -4294967296;
	setp.ne.s64 	%p76, %rd1412, 0;
	@%p76 bra 	$L__BB23_168;
	cvt.u64.u32 	%rd3105, %r155;
	bra.uni 	$L__BB23_169;
$L__BB23_168:
	div.s64 	%rd3105, %rd3061, %rd1136;
$L__BB23_169:
	or.b64  	%rd1413, %rd3061, %rd1134;
	and.b64  	%rd1414, %rd1413, -4294967296;
	setp.ne.s64 	%p77, %rd1414, 0;
	@%p77 bra 	$L__BB23_171;
	cvt.u32.u64 	%r156, %rd1134;
	cvt.u32.u64 	%r157, %rd3061;
	div.u32 	%r158, %r157, %r156;
	cvt.u64.u32 	%rd3106, %r158;
	bra.uni 	$L__BB23_172;
$L__BB23_171:
	div.s64 	%rd3106, %rd3061, %rd1134;
$L__BB23_172:
	sub.s64 	%rd1415, %rd50, %rd3105;
	add.s64 	%rd1416, %rd1415, %rd210;
	not.b64 	%rd1417, %rd1416;
	add.s64 	%rd1418, %rd64, %rd1417;
	mad.lo.s64 	%rd1419, %rd1418, %rd1127, %rd211;
	add.s64 	%rd1420, %rd65, %rd3106;
	mad.lo.s64 	%rd1421, %rd1419, %rd1128, %rd1420;
	shl.b64 	%rd1422, %rd1421, 2;
	add.s64 	%rd1423, %rd1, %rd1422;
	ld.global.nc.f32 	%f198, [%rd1423];
	add.f32 	%f340, %f340, %f198;
	setp.eq.s64 	%p78, %rd216, 0;
	mov.u64 	%rd3119, %rd66;
	@%p78 bra 	$L__BB23_215;
	or.b64  	%rd1424, %rd66, %rd1136;
	and.b64  	%rd1425, %rd1424, -4294967296;
	setp.ne.s64 	%p79, %rd1425, 0;
	@%p79 bra 	$L__BB23_175;
	cvt.u32.u64 	%r159, %rd1136;
	cvt.u32.u64 	%r160, %rd66;
	div.u32 	%r161, %r160, %r159;
	cvt.u64.u32 	%rd3107, %r161;
	bra.uni 	$L__BB23_176;
$L__BB23_175:
	div.s64 	%rd3107, %rd66, %rd1136;
$L__BB23_176:
	or.b64  	%rd1426, %rd66, %rd1134;
	and.b64  	%rd1427, %rd1426, -4294967296;
	setp.ne.s64 	%p80, %rd1427, 0;
	@%p80 bra 	$L__BB23_178;
	cvt.u32.u64 	%r162, %rd1134;
	cvt.u32.u64 	%r163, %rd66;
	div.u32 	%r164, %r163, %r162;
	cvt.u64.u32 	%rd3108, %r164;
	bra.uni 	$L__BB23_179;
$L__BB23_178:
	div.s64 	%rd3108, %rd66, %rd1134;
$L__BB23_179:
	sub.s64 	%rd1428, %rd50, %rd3107;
	add.s64 	%rd1429, %rd1428, %rd210;
	not.b64 	%rd1430, %rd1429;
	add.s64 	%rd1431, %rd64, %rd1430;
	mad.lo.s64 	%rd1432, %rd1431, %rd1127, %rd211;
	add.s64 	%rd1433, %rd65, %rd3108;
	mad.lo.s64 	%rd1434, %rd1432, %rd1128, %rd1433;
	shl.b64 	%rd1435, %rd1434, 2;
	add.s64 	%rd1436, %rd1, %rd1435;
	ld.global.nc.f32 	%f199, [%rd1436];
	add.f32 	%f340, %f340, %f199;
	setp.eq.s64 	%p81, %rd216, 1;
	mov.u64 	%rd3119, %rd198;
	@%p81 bra 	$L__BB23_215;
	or.b64  	%rd1437, %rd198, %rd1136;
	and.b64  	%rd1438, %rd1437, -4294967296;
	setp.ne.s64 	%p82, %rd1438, 0;
	@%p82 bra 	$L__BB23_182;
	cvt.u32.u64 	%r165, %rd1136;
	cvt.u32.u64 	%r166, %rd198;
	div.u32 	%r167, %r166, %r165;
	cvt.u64.u32 	%rd3109, %r167;
	bra.uni 	$L__BB23_183;
$L__BB23_182:
	div.s64 	%rd3109, %rd198, %rd1136;
$L__BB23_183:
	or.b64  	%rd1439, %rd198, %rd1134;
	and.b64  	%rd1440, %rd1439, -4294967296;
	setp.ne.s64 	%p83, %rd1440, 0;
	@%p83 bra 	$L__BB23_185;
	cvt.u32.u64 	%r168, %rd1134;
	cvt.u32.u64 	%r169, %rd198;
	div.u32 	%r170, %r169, %r168;
	cvt.u64.u32 	%rd3110, %r170;
	bra.uni 	$L__BB23_186;
$L__BB23_185:
	div.s64 	%rd3110, %rd198, %rd1134;
$L__BB23_186:
	sub.s64 	%rd1441, %rd50, %rd3109;
	add.s64 	%rd1442, %rd1441, %rd210;
	not.b64 	%rd1443, %rd1442;
	add.s64 	%rd1444, %rd64, %rd1443;
	mad.lo.s64 	%rd1445, %rd1444, %rd1127, %rd211;
	add.s64 	%rd1446, %rd65, %rd3110;
	mad.lo.s64 	%rd1447, %rd1445, %rd1128, %rd1446;
	shl.b64 	%rd1448, %rd1447, 2;
	add.s64 	%rd1449, %rd1, %rd1448;
	ld.global.nc.f32 	%f200, [%rd1449];
	add.f32 	%f340, %f340, %f200;
	setp.eq.s64 	%p84, %rd216, 2;
	mov.u64 	%rd3119, %rd199;
	@%p84 bra 	$L__BB23_215;
	or.b64  	%rd1450, %rd199, %rd1136;
	and.b64  	%rd1451, %rd1450, -4294967296;
	setp.ne.s64 	%p85, %rd1451, 0;
	@%p85 bra 	$L__BB23_189;
	cvt.u32.u64 	%r171, %rd1136;
	cvt.u32.u64 	%r172, %rd199;
	div.u32 	%r173, %r172, %r171;
	cvt.u64.u32 	%rd3111, %r173;
	bra.uni 	$L__BB23_190;
$L__BB23_189:
	div.s64 	%rd3111, %rd199, %rd1136;
$L__BB23_190:
	or.b64  	%rd1452, %rd199, %rd1134;
	and.b64  	%rd1453, %rd1452, -4294967296;
	setp.ne.s64 	%p86, %rd1453, 0;
	@%p86 bra 	$L__BB23_192;
	cvt.u32.u64 	%r174, %rd1134;
	cvt.u32.u64 	%r175, %rd199;
	div.u32 	%r176, %r175, %r174;
	cvt.u64.u32 	%rd3112, %r176;
	bra.uni 	$L__BB23_193;
$L__BB23_192:
	div.s64 	%rd3112, %rd199, %rd1134;
$L__BB23_193:
	sub.s64 	%rd1454, %rd50, %rd3111;
	add.s64 	%rd1455, %rd1454, %rd210;
	not.b64 	%rd1456, %rd1455;
	add.s64 	%rd1457, %rd64, %rd1456;
	mad.lo.s64 	%rd1458, %rd1457, %rd1127, %rd211;
	add.s64 	%rd1459, %rd65, %rd3112;
	mad.lo.s64 	%rd1460, %rd1458, %rd1128, %rd1459;
	shl.b64 	%rd1461, %rd1460, 2;
	add.s64 	%rd1462, %rd1, %rd1461;
	ld.global.nc.f32 	%f201, [%rd1462];
	add.f32 	%f340, %f340, %f201;
	setp.eq.s64 	%p87, %rd216, 3;
	mov.u64 	%rd3119, %rd200;
	@%p87 bra 	$L__BB23_215;
	or.b64  	%rd1463, %rd200, %rd1136;
	and.b64  	%rd1464, %rd1463, -4294967296;
	setp.ne.s64 	%p88, %rd1464, 0;
	@%p88 bra 	$L__BB23_196;
	cvt.u32.u64 	%r177, %rd1136;
	cvt.u32.u64 	%r178, %rd200;
	div.u32 	%r179, %r178, %r177;
	cvt.u64.u32 	%rd3113, %r179;
	bra.uni 	$L__BB23_197;
$L__BB23_196:
	div.s64 	%rd3113, %rd200, %rd1136;
$L__BB23_197:
	or.b64  	%rd1465, %rd200, %rd1134;
	and.b64  	%rd1466, %rd1465, -4294967296;
	setp.ne.s64 	%p89, %rd1466, 0;
	@%p89 bra 	$L__BB23_199;
	cvt.u32.u64 	%r180, %rd1134;
	cvt.u32.u64 	%r181, %rd200;
	div.u32 	%r182, %r181, %r180;
	cvt.u64.u32 	%rd3114, %r182;
	bra.uni 	$L__BB23_200;
$L__BB23_199:
	div.s64 	%rd3114, %rd200, %rd1134;
$L__BB23_200:
	sub.s64 	%rd1467, %rd50, %rd3113;
	add.s64 	%rd1468, %rd1467, %rd210;
	not.b64 	%rd1469, %rd1468;
	add.s64 	%rd1470, %rd64, %rd1469;
	mad.lo.s64 	%rd1471, %rd1470, %rd1127, %rd211;
	add.s64 	%rd1472, %rd65, %rd3114;
	mad.lo.s64 	%rd1473, %rd1471, %rd1128, %rd1472;
	shl.b64 	%rd1474, %rd1473, 2;
	add.s64 	%rd1475, %rd1, %rd1474;
	ld.global.nc.f32 	%f202, [%rd1475];
	add.f32 	%f340, %f340, %f202;
	setp.eq.s64 	%p90, %rd216, 4;
	mov.u64 	%rd3119, %rd201;
	@%p90 bra 	$L__BB23_215;
	or.b64  	%rd1476, %rd201, %rd1136;
	and.b64  	%rd1477, %rd1476, -4294967296;
	setp.ne.s64 	%p91, %rd1477, 0;
	@%p91 bra 	$L__BB23_203;
	cvt.u32.u64 	%r183, %rd1136;
	cvt.u32.u64 	%r184, %rd201;
	div.u32 	%r185, %r184, %r183;
	cvt.u64.u32 	%rd3115, %r185;
	bra.uni 	$L__BB23_204;
$L__BB23_203:
	div.s64 	%rd3115, %rd201, %rd1136;
$L__BB23_204:
	or.b64  	%rd1478, %rd201, %rd1134;
	and.b64  	%rd1479, %rd1478, -4294967296;
	setp.ne.s64 	%p92, %rd1479, 0;
	@%p92 bra 	$L__BB23_206;
	cvt.u32.u64 	%r186, %rd1134;
	cvt.u32.u64 	%r187, %rd201;
	div.u32 	%r188, %r187, %r186;
	cvt.u64.u32 	%rd3116, %r188;
	bra.uni 	$L__BB23_207;
$L__BB23_206:
	div.s64 	%rd3116, %rd201, %rd1134;
$L__BB23_207:
	sub.s64 	%rd1480, %rd50, %rd3115;
	add.s64 	%rd1481, %rd1480, %rd210;
	not.b64 	%rd1482, %rd1481;
	add.s64 	%rd1483, %rd64, %rd1482;
	mad.lo.s64 	%rd1484, %rd1483, %rd1127, %rd211;
	add.s64 	%rd1485, %rd65, %rd3116;
	mad.lo.s64 	%rd1486, %rd1484, %rd1128, %rd1485;
	shl.b64 	%rd1487, %rd1486, 2;
	add.s64 	%rd1488, %rd1, %rd1487;
	ld.global.nc.f32 	%f203, [%rd1488];
	add.f32 	%f340, %f340, %f203;
	setp.eq.s64 	%p93, %rd216, 5;
	mov.u64 	%rd3119, %rd202;
	@%p93 bra 	$L__BB23_215;
	or.b64  	%rd1489, %rd202, %rd1136;
	and.b64  	%rd1490, %rd1489, -4294967296;
	setp.ne.s64 	%p94, %rd1490, 0;
	@%p94 bra 	$L__BB23_210;
	cvt.u32.u64 	%r189, %rd1136;
	cvt.u32.u64 	%r190, %rd202;
	div.u32 	%r191, %r190, %r189;
	cvt.u64.u32 	%rd3117, %r191;
	bra.uni 	$L__BB23_211;
$L__BB23_210:
	div.s64 	%rd3117, %rd202, %rd1136;
$L__BB23_211:
	or.b64  	%rd1491, %rd202, %rd1134;
	and.b64  	%rd1492, %rd1491, -4294967296;
	setp.ne.s64 	%p95, %rd1492, 0;
	@%p95 bra 	$L__BB23_213;
	cvt.u32.u64 	%r192, %rd1134;
	cvt.u32.u64 	%r193, %rd202;
	div.u32 	%r194, %r193, %r192;
	cvt.u64.u32 	%rd3118, %r194;
	bra.uni 	$L__BB23_214;
$L__BB23_213:
	div.s64 	%rd3118, %rd202, %rd1134;
$L__BB23_214:
	add.s64 	%rd3119, %rd202, %rd3059;
	sub.s64 	%rd1493, %rd50, %rd3117;
	add.s64 	%rd1494, %rd1493, %rd210;
	not.b64 	%rd1495, %rd1494;
	add.s64 	%rd1496, %rd64, %rd1495;
	mad.lo.s64 	%rd1497, %rd1496, %rd1127, %rd211;
	add.s64 	%rd1498, %rd65, %rd3118;
	mad.lo.s64 	%rd1499, %rd1497, %rd1128, %rd1498;
	shl.b64 	%rd1500, %rd1499, 2;
	add.s64 	%rd1501, %rd1, %rd1500;
	ld.global.nc.f32 	%f204, [%rd1501];
	add.f32 	%f340, %f340, %f204;
$L__BB23_215:
	setp.lt.u64 	%p96, %rd215, 7;
	@%p96 bra 	$L__BB23_265;
$L__BB23_216:
	.pragma "nounroll";
	or.b64  	%rd1502, %rd3119, %rd1136;
	and.b64  	%rd1503, %rd1502, -4294967296;
	setp.ne.s64 	%p97, %rd1503, 0;
	@%p97 bra 	$L__BB23_218;
	cvt.u32.u64 	%r196, %rd3119;
	div.u32 	%r197, %r196, %r195;
	cvt.u64.u32 	%rd3121, %r197;
	bra.uni 	$L__BB23_219;
$L__BB23_218:
	div.s64 	%rd3121, %rd3119, %rd1136;
$L__BB23_219:
	or.b64  	%rd1504, %rd3119, %rd1134;
	and.b64  	%rd1505, %rd1504, -4294967296;
	setp.ne.s64 	%p98, %rd1505, 0;
	@%p98 bra 	$L__BB23_221;
	cvt.u32.u64 	%r199, %rd3119;
	div.u32 	%r200, %r199, %r198;
	cvt.u64.u32 	%rd3122, %r200;
	bra.uni 	$L__BB23_222;
$L__BB23_221:
	div.s64 	%rd3122, %rd3119, %rd1134;
$L__BB23_222:
	sub.s64 	%rd1506, %rd50, %rd3121;
	add.s64 	%rd1507, %rd1506, %rd210;
	not.b64 	%rd1508, %rd1507;
	add.s64 	%rd1509, %rd64, %rd1508;
	mad.lo.s64 	%rd1510, %rd1509, %rd1127, %rd211;
	add.s64 	%rd1511, %rd65, %rd3122;
	mad.lo.s64 	%rd1512, %rd1510, %rd1128, %rd1511;
	shl.b64 	%rd1513, %rd1512, 2;
	add.s64 	%rd1514, %rd1, %rd1513;
	ld.global.nc.f32 	%f205, [%rd1514];
	add.f32 	%f34, %f340, %f205;
	add.s64 	%rd268, %rd3119, %rd3059;
	or.b64  	%rd1515, %rd268, %rd1136;
	and.b64  	%rd1516, %rd1515, -4294967296;
	setp.ne.s64 	%p99, %rd1516, 0;
	@%p99 bra 	$L__BB23_224;
	cvt.u32.u64 	%r202, %rd268;
	div.u32 	%r203, %r202, %r195;
	cvt.u64.u32 	%rd3123, %r203;
	bra.uni 	$L__BB23_225;
$L__BB23_224:
	div.s64 	%rd3123, %rd268, %rd1136;
$L__BB23_225:
	or.b64  	%rd1517, %rd268, %rd1134;
	and.b64  	%rd1518, %rd1517, -4294967296;
	setp.ne.s64 	%p100, %rd1518, 0;
	@%p100 bra 	$L__BB23_227;
	cvt.u32.u64 	%r205, %rd268;
	div.u32 	%r206, %r205, %r198;
	cvt.u64.u32 	%rd3124, %r206;
	bra.uni 	$L__BB23_228;
$L__BB23_227:
	div.s64 	%rd3124, %rd268, %rd1134;
$L__BB23_228:
	sub.s64 	%rd1519, %rd50, %rd3123;
	add.s64 	%rd1520, %rd1519, %rd210;
	not.b64 	%rd1521, %rd1520;
	add.s64 	%rd1522, %rd64, %rd1521;
	mad.lo.s64 	%rd1523, %rd1522, %rd1127, %rd211;
	add.s64 	%rd1524, %rd65, %rd3124;
	mad.lo.s64 	%rd1525, %rd1523, %rd1128, %rd1524;
	shl.b64 	%rd1526, %rd1525, 2;
	add.s64 	%rd1527, %rd1, %rd1526;
	ld.global.nc.f32 	%f206, [%rd1527];
	add.f32 	%f35, %f34, %f206;
	add.s64 	%rd275, %rd268, %rd3059;
	or.b64  	%rd1528, %rd275, %rd1136;
	and.b64  	%rd1529, %rd1528, -4294967296;
	setp.ne.s64 	%p101, %rd1529, 0;
	@%p101 bra 	$L__BB23_230;
	cvt.u32.u64 	%r208, %rd275;
	div.u32 	%r209, %r208, %r195;
	cvt.u64.u32 	%rd3125, %r209;
	bra.uni 	$L__BB23_231;
$L__BB23_230:
	div.s64 	%rd3125, %rd275, %rd1136;
$L__BB23_231:
	or.b64  	%rd1530, %rd275, %rd1134;
	and.b64  	%rd1531, %rd1530, -4294967296;
	setp.ne.s64 	%p102, %rd1531, 0;
	@%p102 bra 	$L__BB23_233;
	cvt.u32.u64 	%r211, %rd275;
	div.u32 	%r212, %r211, %r198;
	cvt.u64.u32 	%rd3126, %r212;
	bra.uni 	$L__BB23_234;
$L__BB23_233:
	div.s64 	%rd3126, %rd275, %rd1134;
$L__BB23_234:
	sub.s64 	%rd1532, %rd50, %rd3125;
	add.s64 	%rd1533, %rd1532, %rd210;
	not.b64 	%rd1534, %rd1533;
	add.s64 	%rd1535, %rd64, %rd1534;
	mad.lo.s64 	%rd1536, %rd1535, %rd1127, %rd211;
	add.s64 	%rd1537, %rd65, %rd3126;
	mad.lo.s64 	%rd1538, %rd1536, %rd1128, %rd1537;
	shl.b64 	%rd1539, %rd1538, 2;
	add.s64 	%rd1540, %rd1, %rd1539;
	ld.global.nc.f32 	%f207, [%rd1540];
	add.f32 	%f36, %f35, %f207;
	add.s64 	%rd282, %rd275, %rd3059;
	or.b64  	%rd1541, %rd282, %rd1136;
	and.b64  	%rd1542, %rd1541, -4294967296;
	setp.ne.s64 	%p103, %rd1542, 0;
	@%p103 bra 	$L__BB23_236;
	cvt.u32.u64 	%r214, %rd282;
	div.u32 	%r215, %r214, %r195;
	cvt.u64.u32 	%rd3127, %r215;
	bra.uni 	$L__BB23_237;
$L__BB23_236:
	div.s64 	%rd3127, %rd282, %rd1136;
$L__BB23_237:
	or.b64  	%rd1543, %rd282, %rd1134;
	and.b64  	%rd1544, %rd1543, -4294967296;
	setp.ne.s64 	%p104, %rd1544, 0;
	@%p104 bra 	$L__BB23_239;
	cvt.u32.u64 	%r217, %rd282;
	div.u32 	%r218, %r217, %r198;
	cvt.u64.u32 	%rd3128, %r218;
	bra.uni 	$L__BB23_240;
$L__BB23_239:
	div.s64 	%rd3128, %rd282, %rd1134;
$L__BB23_240:
	sub.s64 	%rd1545, %rd50, %rd3127;
	add.s64 	%rd1546, %rd1545, %rd210;
	not.b64 	%rd1547, %rd1546;
	add.s64 	%rd1548, %rd64, %rd1547;
	mad.lo.s64 	%rd1549, %rd1548, %rd1127, %rd211;
	add.s64 	%rd1550, %rd65, %rd3128;
	mad.lo.s64 	%rd1551, %rd1549, %rd1128, %rd1550;
	shl.b64 	%rd1552, %rd1551, 2;
	add.s64 	%rd1553, %rd1, %rd1552;
	ld.global.nc.f32 	%f208, [%rd1553];
	add.f32 	%f37, %f36, %f208;
	add.s64 	%rd289, %rd282, %rd3059;
	or.b64  	%rd1554, %rd289, %rd1136;
	and.b64  	%rd1555, %rd1554, -4294967296;
	setp.ne.s64 	%p105, %rd1555, 0;
	@%p105 bra 	$L__BB23_242;
	cvt.u32.u64 	%r220, %rd289;
	div.u32 	%r221, %r220, %r195;
	cvt.u64.u32 	%rd3129, %r221;
	bra.uni 	$L__BB23_243;
$L__BB23_242:
	div.s64 	%rd3129, %rd289, %rd1136;
$L__BB23_243:
	or.b64  	%rd1556, %rd289, %rd1134;
	and.b64  	%rd1557, %rd1556, -4294967296;
	setp.ne.s64 	%p106, %rd1557, 0;
	@%p106 bra 	$L__BB23_245;
	cvt.u32.u64 	%r223, %rd289;
	div.u32 	%r224, %r223, %r198;
	cvt.u64.u32 	%rd3130, %r224;
	bra.uni 	$L__BB23_246;
$L__BB23_245:
	div.s64 	%rd3130, %rd289, %rd1134;
$L__BB23_246:
	sub.s64 	%rd1558, %rd50, %rd3129;
	add.s64 	%rd1559, %rd1558, %rd210;
	not.b64 	%rd1560, %rd1559;
	add.s64 	%rd1561, %rd64, %rd1560;
	mad.lo.s64 	%rd1562, %rd1561, %rd1127, %rd211;
	add.s64 	%rd1563, %rd65, %rd3130;
	mad.lo.s64 	%rd1564, %rd1562, %rd1128, %rd1563;
	shl.b64 	%rd1565, %rd1564, 2;
	add.s64 	%rd1566, %rd1, %rd1565;
	ld.global.nc.f32 	%f209, [%rd1566];
	add.f32 	%f38, %f37, %f209;
	add.s64 	%rd296, %rd289, %rd3059;
	or.b64  	%rd1567, %rd296, %rd1136;
	and.b64  	%rd1568, %rd1567, -4294967296;
	setp.ne.s64 	%p107, %rd1568, 0;
	@%p107 bra 	$L__BB23_248;
	cvt.u32.u64 	%r226, %rd296;
	div.u32 	%r227, %r226, %r195;
	cvt.u64.u32 	%rd3131, %r227;
	bra.uni 	$L__BB23_249;
$L__BB23_248:
	div.s64 	%rd3131, %rd296, %rd1136;
$L__BB23_249:
	or.b64  	%rd1569, %rd296, %rd1134;
	and.b64  	%rd1570, %rd1569, -4294967296;
	setp.ne.s64 	%p108, %rd1570, 0;
	@%p108 bra 	$L__BB23_251;
	cvt.u32.u64 	%r229, %rd296;
	div.u32 	%r230, %r229, %r198;
	cvt.u64.u32 	%rd3132, %r230;
	bra.uni 	$L__BB23_252;
$L__BB23_251:
	div.s64 	%rd3132, %rd296, %rd1134;
$L__BB23_252:
	sub.s64 	%rd1571, %rd50, %rd3131;
	add.s64 	%rd1572, %rd1571, %rd210;
	not.b64 	%rd1573, %rd1572;
	add.s64 	%rd1574, %rd64, %rd1573;
	mad.lo.s64 	%rd1575, %rd1574, %rd1127, %rd211;
	add.s64 	%rd1576, %rd65, %rd3132;
	mad.lo.s64 	%rd1577, %rd1575, %rd1128, %rd1576;
	shl.b64 	%rd1578, %rd1577, 2;
	add.s64 	%rd1579, %rd1, %rd1578;
	ld.global.nc.f32 	%f210, [%rd1579];
	add.f32 	%f39, %f38, %f210;
	add.s64 	%rd303, %rd296, %rd3059;
	or.b64  	%rd1580, %rd303, %rd1136;
	and.b64  	%rd1581, %rd1580, -4294967296;
	setp.ne.s64 	%p109, %rd1581, 0;
	@%p109 bra 	$L__BB23_254;
	cvt.u32.u64 	%r232, %rd303;
	div.u32 	%r233, %r232, %r195;
	cvt.u64.u32 	%rd3133, %r233;
	bra.uni 	$L__BB23_255;
$L__BB23_254:
	div.s64 	%rd3133, %rd303, %rd1136;
$L__BB23_255:
	or.b64  	%rd1582, %rd303, %rd1134;
	and.b64  	%rd1583, %rd1582, -4294967296;
	setp.ne.s64 	%p110, %rd1583, 0;
	@%p110 bra 	$L__BB23_257;
	cvt.u32.u64 	%r235, %rd303;
	div.u32 	%r236, %r235, %r198;
	cvt.u64.u32 	%rd3134, %r236;
	bra.uni 	$L__BB23_258;
$L__BB23_257:
	div.s64 	%rd3134, %rd303, %rd1134;
$L__BB23_258:
	sub.s64 	%rd1584, %rd50, %rd3133;
	add.s64 	%rd1585, %rd1584, %rd210;
	not.b64 	%rd1586, %rd1585;
	add.s64 	%rd1587, %rd64, %rd1586;
	mad.lo.s64 	%rd1588, %rd1587, %rd1127, %rd211;
	add.s64 	%rd1589, %rd65, %rd3134;
	mad.lo.s64 	%rd1590, %rd1588, %rd1128, %rd1589;
	shl.b64 	%rd1591, %rd1590, 2;
	add.s64 	%rd1592, %rd1, %rd1591;
	ld.global.nc.f32 	%f211, [%rd1592];
	add.f32 	%f40, %f39, %f211;
	add.s64 	%rd310, %rd303, %rd3059;
	or.b64  	%rd1593, %rd310, %rd1136;
	and.b64  	%rd1594, %rd1593, -4294967296;
	setp.ne.s64 	%p111, %rd1594, 0;
	@%p111 bra 	$L__BB23_260;
	cvt.u32.u64 	%r238, %rd310;
	div.u32 	%r239, %r238, %r195;
	cvt.u64.u32 	%rd3135, %r239;
	bra.uni 	$L__BB23_261;
$L__BB23_260:
	div.s64 	%rd3135, %rd310, %rd1136;
$L__BB23_261:
	or.b64  	%rd1595, %rd310, %rd1134;
	and.b64  	%rd1596, %rd1595, -4294967296;
	setp.ne.s64 	%p112, %rd1596, 0;
	@%p112 bra 	$L__BB23_263;
	cvt.u32.u64 	%r241, %rd310;
	div.u32 	%r242, %r241, %r198;
	cvt.u64.u32 	%rd3136, %r242;
	bra.uni 	$L__BB23_264;
$L__BB23_263:
	div.s64 	%rd3136, %rd310, %rd1134;
$L__BB23_264:
	sub.s64 	%rd1597, %rd50, %rd3135;
	add.s64 	%rd1598, %rd1597, %rd210;
	not.b64 	%rd1599, %rd1598;
	add.s64 	%rd1600, %rd64, %rd1599;
	mad.lo.s64 	%rd1601, %rd1600, %rd1127, %rd211;
	add.s64 	%rd1602, %rd65, %rd3136;
	mad.lo.s64 	%rd1603, %rd1601, %rd1128, %rd1602;
	shl.b64 	%rd1604, %rd1603, 2;
	add.s64 	%rd1605, %rd1, %rd1604;
	ld.global.nc.f32 	%f212, [%rd1605];
	add.f32 	%f340, %f40, %f212;
	add.s64 	%rd3119, %rd310, %rd3059;
	setp.lt.s64 	%p113, %rd3119, %rd63;
	@%p113 bra 	$L__BB23_216;
$L__BB23_265:
	add.s64 	%rd318, %rd3100, %rd3056;
	@%p70 bra 	$L__BB23_375;
	or.b64  	%rd1606, %rd318, %rd1135;
	and.b64  	%rd1607, %rd1606, -4294967296;
	setp.ne.s64 	%p115, %rd1607, 0;
	@%p115 bra 	$L__BB23_268;
	cvt.u32.u64 	%r243, %rd1135;
	cvt.u32.u64 	%r244, %rd318;
	div.u32 	%r245, %r244, %r243;
	cvt.u64.u32 	%rd3137, %r245;
	bra.uni 	$L__BB23_269;
$L__BB23_268:
	div.s64 	%rd3137, %rd318, %rd1135;
$L__BB23_269:
	or.b64  	%rd1608, %rd318, %rd1133;
	and.b64  	%rd1609, %rd1608, -4294967296;
	setp.ne.s64 	%p116, %rd1609, 0;
	@%p116 bra 	$L__BB23_271;
	cvt.u32.u64 	%r246, %rd1133;
	cvt.u32.u64 	%r247, %rd318;
	div.u32 	%r248, %r247, %r246;
	cvt.u64.u32 	%rd3138, %r248;
	bra.uni 	$L__BB23_272;
$L__BB23_271:
	div.s64 	%rd3138, %rd318, %rd1133;
$L__BB23_272:
	sub.s64 	%rd1610, %rd32, %rd3137;
	mul.lo.s64 	%rd325, %rd1610, %rd1130;
	add.s64 	%rd326, %rd3138, %rd44;
	or.b64  	%rd1611, %rd67, %rd3059;
	and.b64  	%rd1612, %rd1611, -4294967296;
	setp.ne.s64 	%p117, %rd1612, 0;
	@%p117 bra 	$L__BB23_274;
	cvt.u32.u64 	%r249, %rd3059;
	cvt.u32.u64 	%r250, %rd67;
	div.u32 	%r251, %r250, %r249;
	cvt.u64.u32 	%rd3139, %r251;
	bra.uni 	$L__BB23_275;
$L__BB23_274:
	div.u64 	%rd3139, %rd67, %rd3059;
$L__BB23_275:
	setp.lt.s64 	%p118, %rd66, %rd63;
	selp.u64 	%rd1613, 1, 0, %p118;
	add.s64 	%rd330, %rd3139, %rd1613;
	and.b64  	%rd331, %rd330, 7;
	setp.eq.s64 	%p119, %rd331, 7;
	mov.u64 	%rd3154, %rd3061;
	@%p119 bra 	$L__BB23_325;
	or.b64  	%rd1614, %rd3061, %rd1136;
	and.b64  	%rd1615, %rd1614, -4294967296;
	setp.ne.s64 	%p120, %rd1615, 0;
	@%p120 bra 	$L__BB23_278;
	cvt.u32.u64 	%r252, %rd1136;
	cvt.u32.u64 	%r253, %rd3061;
	div.u32 	%r254, %r253, %r252;
	cvt.u64.u32 	%rd3140, %r254;
	bra.uni 	$L__BB23_279;
$L__BB23_278:
	div.s64 	%rd3140, %rd3061, %rd1136;
$L__BB23_279:
	or.b64  	%rd1616, %rd3061, %rd1134;
	and.b64  	%rd1617, %rd1616, -4294967296;
	setp.ne.s64 	%p121, %rd1617, 0;
	@%p121 bra 	$L__BB23_281;
	cvt.u32.u64 	%r255, %rd1134;
	cvt.u32.u64 	%r256, %rd3061;
	div.u32 	%r257, %r256, %r255;
	cvt.u64.u32 	%rd3141, %r257;
	bra.uni 	$L__BB23_282;
$L__BB23_281:
	div.s64 	%rd3141, %rd3061, %rd1134;
$L__BB23_282:
	sub.s64 	%rd1618, %rd50, %rd3140;
	add.s64 	%rd1619, %rd1618, %rd325;
	not.b64 	%rd1620, %rd1619;
	add.s64 	%rd1621, %rd64, %rd1620;
	mad.lo.s64 	%rd1622, %rd1621, %rd1127, %rd326;
	add.s64 	%rd1623, %rd65, %rd3141;
	mad.lo.s64 	%rd1624, %rd1622, %rd1128, %rd1623;
	shl.b64 	%rd1625, %rd1624, 2;
	add.s64 	%rd1626, %rd1, %rd1625;
	ld.global.nc.f32 	%f214, [%rd1626];
	add.f32 	%f340, %f340, %f214;
	setp.eq.s64 	%p122, %rd331, 0;
	mov.u64 	%rd3154, %rd66;
	@%p122 bra 	$L__BB23_325;
	or.b64  	%rd1627, %rd66, %rd1136;
	and.b64  	%rd1628, %rd1627, -4294967296;
	setp.ne.s64 	%p123, %rd1628, 0;
	@%p123 bra 	$L__BB23_285;
	cvt.u32.u64 	%r258, %rd1136;
	cvt.u32.u64 	%r259, %rd66;
	div.u32 	%r260, %r259, %r258;
	cvt.u64.u32 	%rd3142, %r260;
	bra.uni 	$L__BB23_286;
$L__BB23_285:
	div.s64 	%rd3142, %rd66, %rd1136;
$L__BB23_286:
	or.b64  	%rd1629, %rd66, %rd1134;
	and.b64  	%rd1630, %rd1629, -4294967296;
	setp.ne.s64 	%p124, %rd1630, 0;
	@%p124 bra 	$L__BB23_288;
	cvt.u32.u64 	%r261, %rd1134;
	cvt.u32.u64 	%r262, %rd66;
	div.u32 	%r263, %r262, %r261;
	cvt.u64.u32 	%rd3143, %r263;
	bra.uni 	$L__BB23_289;
$L__BB23_288:
	div.s64 	%rd3143, %rd66, %rd1134;
$L__BB23_289:
	sub.s64 	%rd1631, %rd50, %rd3142;
	add.s64 	%rd1632, %rd1631, %rd325;
	not.b64 	%rd1633, %rd1632;
	add.s64 	%rd1634, %rd64, %rd1633;
	mad.lo.s64 	%rd1635, %rd1634, %rd1127, %rd326;
	add.s64 	%rd1636, %rd65, %rd3143;
	mad.lo.s64 	%rd1637, %rd1635, %rd1128, %rd1636;
	shl.b64 	%rd1638, %rd1637, 2;
	add.s64 	%rd1639, %rd1, %rd1638;
	ld.global.nc.f32 	%f215, [%rd1639];
	add.f32 	%f340, %f340, %f215;
	setp.eq.s64 	%p125, %rd331, 1;
	mov.u64 	%rd3154, %rd198;
	@%p125 bra 	$L__BB23_325;
	or.b64  	%rd1640, %rd198, %rd1136;
	and.b64  	%rd1641, %rd1640, -4294967296;
	setp.ne.s64 	%p126, %rd1641, 0;
	@%p126 bra 	$L__BB23_292;
	cvt.u32.u64 	%r264, %rd1136;
	cvt.u32.u64 	%r265, %rd198;
	div.u32 	%r266, %r265, %r264;
	cvt.u64.u32 	%rd3144, %r266;
	bra.uni 	$L__BB23_293;
$L__BB23_292:
	div.s64 	%rd3144, %rd198, %rd1136;
$L__BB23_293:
	or.b64  	%rd1642, %rd198, %rd1134;
	and.b64  	%rd1643, %rd1642, -4294967296;
	setp.ne.s64 	%p127, %rd1643, 0;
	@%p127 bra 	$L__BB23_295;
	cvt.u32.u64 	%r267, %rd1134;
	cvt.u32.u64 	%r268, %rd198;
	div.u32 	%r269, %r268, %r267;
	cvt.u64.u32 	%rd3145, %r269;
	bra.uni 	$L__BB23_296;
$L__BB23_295:
	div.s64 	%rd3145, %rd198, %rd1134;
$L__BB23_296:
	sub.s64 	%rd1644, %rd50, %rd3144;
	add.s64 	%rd1645, %rd1644, %rd325;
	not.b64 	%rd1646, %rd1645;
	add.s64 	%rd1647, %rd64, %rd1646;
	mad.lo.s64 	%rd1648, %rd1647, %rd1127, %rd326;
	add.s64 	%rd1649, %rd65, %rd3145;
	mad.lo.s64 	%rd1650, %rd1648, %rd1128, %rd1649;
	shl.b64 	%rd1651, %rd1650, 2;
	add.s64 	%rd1652, %rd1, %rd1651;
	ld.global.nc.f32 	%f216, [%rd1652];
	add.f32 	%f340, %f340, %f216;
	setp.eq.s64 	%p128, %rd331, 2;
	mov.u64 	%rd3154, %rd199;
	@%p128 bra 	$L__BB23_325;
	or.b64  	%rd1653, %rd199, %rd1136;
	and.b64  	%rd1654, %rd1653, -4294967296;
	setp.ne.s64 	%p129, %rd1654, 0;
	@%p129 bra 	$L__BB23_299;
	cvt.u32.u64 	%r270, %rd1136;
	cvt.u32.u64 	%r271, %rd199;
	div.u32 	%r272, %r271, %r270;
	cvt.u64.u32 	%rd3146, %r272;
	bra.uni 	$L__BB23_300;
$L__BB23_299:
	div.s64 	%rd3146, %rd199, %rd1136;
$L__BB23_300:
	or.b64  	%rd1655, %rd199, %rd1134;
	and.b64  	%rd1656, %rd1655, -4294967296;
	setp.ne.s64 	%p130, %rd1656, 0;
	@%p130 bra 	$L__BB23_302;
	cvt.u32.u64 	%r273, %rd1134;
	cvt.u32.u64 	%r274, %rd199;
	div.u32 	%r275, %r274, %r273;
	cvt.u64.u32 	%rd3147, %r275;
	bra.uni 	$L__BB23_303;
$L__BB23_302:
	div.s64 	%rd3147, %rd199, %rd1134;
$L__BB23_303:
	sub.s64 	%rd1657, %rd50, %rd3146;
	add.s64 	%rd1658, %rd1657, %rd325;
	not.b64 	%rd1659, %rd1658;
	add.s64 	%rd1660, %rd64, %rd1659;
	mad.lo.s64 	%rd1661, %rd1660, %rd1127, %rd326;
	add.s64 	%rd1662, %rd65, %rd3147;
	mad.lo.s64 	%rd1663, %rd1661, %rd1128, %rd1662;
	shl.b64 	%rd1664, %rd1663, 2;
	add.s64 	%rd1665, %rd1, %rd1664;
	ld.global.nc.f32 	%f217, [%rd1665];
	add.f32 	%f340, %f340, %f217;
	setp.eq.s64 	%p131, %rd331, 3;
	mov.u64 	%rd3154, %rd200;
	@%p131 bra 	$L__BB23_325;
	or.b64  	%rd1666, %rd200, %rd1136;
	and.b64  	%rd1667, %rd1666, -4294967296;
	setp.ne.s64 	%p132, %rd1667, 0;
	@%p132 bra 	$L__BB23_306;
	cvt.u32.u64 	%r276, %rd1136;
	cvt.u32.u64 	%r277, %rd200;
	div.u32 	%r278, %r277, %r276;
	cvt.u64.u32 	%rd3148, %r278;
	bra.uni 	$L__BB23_307;
$L__BB23_306:
	div.s64 	%rd3148, %rd200, %rd1136;
$L__BB23_307:
	or.b64  	%rd1668, %rd200, %rd1134;
	and.b64  	%rd1669, %rd1668, -4294967296;
	setp.ne.s64 	%p133, %rd1669, 0;
	@%p133 bra 	$L__BB23_309;
	cvt.u32.u64 	%r279, %rd1134;
	cvt.u32.u64 	%r280, %rd200;
	div.u32 	%r281, %r280, %r279;
	cvt.u64.u32 	%rd3149, %r281;
	bra.uni 	$L__BB23_310;
$L__BB23_309:
	div.s64 	%rd3149, %rd200, %rd1134;
$L__BB23_310:
	sub.s64 	%rd1670, %rd50, %rd3148;
	add.s64 	%rd1671, %rd1670, %rd325;
	not.b64 	%rd1672, %rd1671;
	add.s64 	%rd1673, %rd64, %rd1672;
	mad.lo.s64 	%rd1674, %rd1673, %rd1127, %rd326;
	add.s64 	%rd1675, %rd65, %rd3149;
	mad.lo.s64 	%rd1676, %rd1674, %rd1128, %rd1675;
	shl.b64 	%rd1677, %rd1676, 2;
	add.s64 	%rd1678, %rd1, %rd1677;
	ld.global.nc.f32 	%f218, [%rd1678];
	add.f32 	%f340, %f340, %f218;
	setp.eq.s64 	%p134, %rd331, 4;
	mov.u64 	%rd3154, %rd201;
	@%p134 bra 	$L__BB23_325;
	or.b64  	%rd1679, %rd201, %rd1136;
	and.b64  	%rd1680, %rd1679, -4294967296;
	setp.ne.s64 	%p135, %rd1680, 0;
	@%p135 bra 	$L__BB23_313;
	cvt.u32.u64 	%r282, %rd1136;
	cvt.u32.u64 	%r283, %rd201;
	div.u32 	%r284, %r283, %r282;
	cvt.u64.u32 	%rd3150, %r284;
	bra.uni 	$L__BB23_314;
$L__BB23_313:
	div.s64 	%rd3150, %rd201, %rd1136;
$L__BB23_314:
	or.b64  	%rd1681, %rd201, %rd1134;
	and.b64  	%rd1682, %rd1681, -4294967296;
	setp.ne.s64 	%p136, %rd1682, 0;
	@%p136 bra 	$L__BB23_316;
	cvt.u32.u64 	%r285, %rd1134;
	cvt.u32.u64 	%r286, %rd201;
	div.u32 	%r287, %r286, %r285;
	cvt.u64.u32 	%rd3151, %r287;
	bra.uni 	$L__BB23_317;
$L__BB23_316:
	div.s64 	%rd3151, %rd201, %rd1134;
$L__BB23_317:
	sub.s64 	%rd1683, %rd50, %rd3150;
	add.s64 	%rd1684, %rd1683, %rd325;
	not.b64 	%rd1685, %rd1684;
	add.s64 	%rd1686, %rd64, %rd1685;
	mad.lo.s64 	%rd1687, %rd1686, %rd1127, %rd326;
	add.s64 	%rd1688, %rd65, %rd3151;
	mad.lo.s64 	%rd1689, %rd1687, %rd1128, %rd1688;
	shl.b64 	%rd1690, %rd1689, 2;
	add.s64 	%rd1691, %rd1, %rd1690;
	ld.global.nc.f32 	%f219, [%rd1691];
	add.f32 	%f340, %f340, %f219;
	setp.eq.s64 	%p137, %rd331, 5;
	mov.u64 	%rd3154, %rd202;
	@%p137 bra 	$L__BB23_325;
	or.b64  	%rd1692, %rd202, %rd1136;
	and.b64  	%rd1693, %rd1692, -4294967296;
	setp.ne.s64 	%p138, %rd1693, 0;
	@%p138 bra 	$L__BB23_320;
	cvt.u32.u64 	%r288, %rd1136;
	cvt.u32.u64 	%r289, %rd202;
	div.u32 	%r290, %r289, %r288;
	cvt.u64.u32 	%rd3152, %r290;
	bra.uni 	$L__BB23_321;
$L__BB23_320:
	div.s64 	%rd3152, %rd202, %rd1136;
$L__BB23_321:
	or.b64  	%rd1694, %rd202, %rd1134;
	and.b64  	%rd1695, %rd1694, -4294967296;
	setp.ne.s64 	%p139, %rd1695, 0;
	@%p139 bra 	$L__BB23_323;
	cvt.u32.u64 	%r291, %rd1134;
	cvt.u32.u64 	%r292, %rd202;
	div.u32 	%r293, %r292, %r291;
	cvt.u64.u32 	%rd3153, %r293;
	bra.uni 	$L__BB23_324;
$L__BB23_323:
	div.s64 	%rd3153, %rd202, %rd1134;
$L__BB23_324:
	add.s64 	%rd3154, %rd202, %rd3059;
	sub.s64 	%rd1696, %rd50, %rd3152;
	add.s64 	%rd1697, %rd1696, %rd325;
	not.b64 	%rd1698, %rd1697;
	add.s64 	%rd1699, %rd64, %rd1698;
	mad.lo.s64 	%rd1700, %rd1699, %rd1127, %rd326;
	add.s64 	%rd1701, %rd65, %rd3153;
	mad.lo.s64 	%rd1702, %rd1700, %rd1128, %rd1701;
	shl.b64 	%rd1703, %rd1702, 2;
	add.s64 	%rd1704, %rd1, %rd1703;
	ld.global.nc.f32 	%f220, [%rd1704];
	add.f32 	%f340, %f340, %f220;
$L__BB23_325:
	setp.lt.u64 	%p140, %rd330, 7;
	@%p140 bra 	$L__BB23_375;
$L__BB23_326:
	.pragma "nounroll";
	or.b64  	%rd1705, %rd3154, %rd1136;
	and.b64  	%rd1706, %rd1705, -4294967296;
	setp.ne.s64 	%p141, %rd1706, 0;
	@%p141 bra 	$L__BB23_328;
	cvt.u32.u64 	%r294, %rd1136;
	cvt.u32.u64 	%r295, %rd3154;
	div.u32 	%r296, %r295, %r294;
	cvt.u64.u32 	%rd3156, %r296;
	bra.uni 	$L__BB23_329;
$L__BB23_328:
	div.s64 	%rd3156, %rd3154, %rd1136;
$L__BB23_329:
	or.b64  	%rd1707, %rd3154, %rd1134;
	and.b64  	%rd1708, %rd1707, -4294967296;
	setp.ne.s64 	%p142, %rd1708, 0;
	@%p142 bra 	$L__BB23_331;
	cvt.u32.u64 	%r297, %rd1134;
	cvt.u32.u64 	%r298, %rd3154;
	div.u32 	%r299, %r298, %r297;
	cvt.u64.u32 	%rd3157, %r299;
	bra.uni 	$L__BB23_332;
$L__BB23_331:
	div.s64 	%rd3157, %rd3154, %rd1134;
$L__BB23_332:
	sub.s64 	%rd1709, %rd50, %rd3156;
	add.s64 	%rd1710, %rd1709, %rd325;
	not.b64 	%rd1711, %rd1710;
	add.s64 	%rd1712, %rd64, %rd1711;
	mad.lo.s64 	%rd1713, %rd1712, %rd1127, %rd326;
	add.s64 	%rd1714, %rd65, %rd3157;
	mad.lo.s64 	%rd1715, %rd1713, %rd1128, %rd1714;
	shl.b64 	%rd1716, %rd1715, 2;
	add.s64 	%rd1717, %rd1, %rd1716;
	ld.global.nc.f32 	%f221, [%rd1717];
	add.f32 	%f53, %f340, %f221;
	add.s64 	%rd383, %rd3154, %rd3059;
	or.b64  	%rd1718, %rd383, %rd1136;
	and.b64  	%rd1719, %rd1718, -4294967296;
	setp.ne.s64 	%p143, %rd1719, 0;
	@%p143 bra 	$L__BB23_334;
	cvt.u32.u64 	%r300, %rd1136;
	cvt.u32.u64 	%r301, %rd383;
	div.u32 	%r302, %r301, %r300;
	cvt.u64.u32 	%rd3158, %r302;
	bra.uni 	$L__BB23_335;
$L__BB23_334:
	div.s64 	%rd3158, %rd383, %rd1136;
$L__BB23_335:
	or.b64  	%rd1720, %rd383, %rd1134;
	and.b64  	%rd1721, %rd1720, -4294967296;
	setp.ne.s64 	%p144, %rd1721, 0;
	@%p144 bra 	$L__BB23_337;
	cvt.u32.u64 	%r303, %rd1134;
	cvt.u32.u64 	%r304, %rd383;
	div.u32 	%r305, %r304, %r303;
	cvt.u64.u32 	%rd3159, %r305;
	bra.uni 	$L__BB23_338;
$L__BB23_337:
	div.s64 	%rd3159, %rd383, %rd1134;
$L__BB23_338:
	sub.s64 	%rd1722, %rd50, %rd3158;
	add.s64 	%rd1723, %rd1722, %rd325;
	not.b64 	%rd1724, %rd1723;
	add.s64 	%rd1725, %rd64, %rd1724;
	mad.lo.s64 	%rd1726, %rd1725, %rd1127, %rd326;
	add.s64 	%rd1727, %rd65, %rd3159;
	mad.lo.s64 	%rd1728, %rd1726, %rd1128, %rd1727;
	shl.b64 	%rd1729, %rd1728, 2;
	add.s64 	%rd1730, %rd1, %rd1729;
	ld.global.nc.f32 	%f222, [%rd1730];
	add.f32 	%f54, %f53, %f222;
	add.s64 	%rd390, %rd383, %rd3059;
	or.b64  	%rd1731, %rd390, %rd1136;
	and.b64  	%rd1732, %rd1731, -4294967296;
	setp.ne.s64 	%p145, %rd1732, 0;
	@%p145 bra 	$L__BB23_340;
	cvt.u32.u64 	%r306, %rd1136;
	cvt.u32.u64 	%r307, %rd390;
	div.u32 	%r308, %r307, %r306;
	cvt.u64.u32 	%rd3160, %r308;
	bra.uni 	$L__BB23_341;
$L__BB23_340:
	div.s64 	%rd3160, %rd390, %rd1136;
$L__BB23_341:
	or.b64  	%rd1733, %rd390, %rd1134;
	and.b64  	%rd1734, %rd1733, -4294967296;
	setp.ne.s64 	%p146, %rd1734, 0;
	@%p146 bra 	$L__BB23_343;
	cvt.u32.u64 	%r309, %rd1134;
	cvt.u32.u64 	%r310, %rd390;
	div.u32 	%r311, %r310, %r309;
	cvt.u64.u32 	%rd3161, %r311;
	bra.uni 	$L__BB23_344;
$L__BB23_343:
	div.s64 	%rd3161, %rd390, %rd1134;
$L__BB23_344:
	sub.s64 	%rd1735, %rd50, %rd3160;
	add.s64 	%rd1736, %rd1735, %rd325;
	not.b64 	%rd1737, %rd1736;
	add.s64 	%rd1738, %rd64, %rd1737;
	mad.lo.s64 	%rd1739, %rd1738, %rd1127, %rd326;
	add.s64 	%rd1740, %rd65, %rd3161;
	mad.lo.s64 	%rd1741, %rd1739, %rd1128, %rd1740;
	shl.b64 	%rd1742, %rd1741, 2;
	add.s64 	%rd1743, %rd1, %rd1742;
	ld.global.nc.f32 	%f223, [%rd1743];
	add.f32 	%f55, %f54, %f223;
	add.s64 	%rd397, %rd390, %rd3059;
	or.b64  	%rd1744, %rd397, %rd1136;
	and.b64  	%rd1745, %rd1744, -4294967296;
	setp.ne.s64 	%p147, %rd1745, 0;
	@%p147 bra 	$L__BB23_346;
	cvt.u32.u64 	%r312, %rd1136;
	cvt.u32.u64 	%r313, %rd397;
	div.u32 	%r314, %r313, %r312;
	cvt.u64.u32 	%rd3162, %r314;
	bra.uni 	$L__BB23_347;
$L__BB23_346:
	div.s64 	%rd3162, %rd397, %rd1136;
$L__BB23_347:
	or.b64  	%rd1746, %rd397, %rd1134;
	and.b64  	%rd1747, %rd1746, -4294967296;
	setp.ne.s64 	%p148, %rd1747, 0;
	@%p148 bra 	$L__BB23_349;
	cvt.u32.u64 	%r315, %rd1134;
	cvt.u32.u64 	%r316, %rd397;
	div.u32 	%r317, %r316, %r315;
	cvt.u64.u32 	%rd3163, %r317;
	bra.uni 	$L__BB23_350;
$L__BB23_349:
	div.s64 	%rd3163, %rd397, %rd1134;
$L__BB23_350:
	sub.s64 	%rd1748, %rd50, %rd3162;
	add.s64 	%rd1749, %rd1748, %rd325;
	not.b64 	%rd1750, %rd1749;
	add.s64 	%rd1751, %rd64, %rd1750;
	mad.lo.s64 	%rd1752, %rd1751, %rd1127, %rd326;
	add.s64 	%rd1753, %rd65, %rd3163;
	mad.lo.s64 	%rd1754, %rd1752, %rd1128, %rd1753;
	shl.b64 	%rd1755, %rd1754, 2;
	add.s64 	%rd1756, %rd1, %rd1755;
	ld.global.nc.f32 	%f224, [%rd1756];
	add.f32 	%f56, %f55, %f224;
	add.s64 	%rd404, %rd397, %rd3059;
	or.b64  	%rd1757, %rd404, %rd1136;
	and.b64  	%rd1758, %rd1757, -4294967296;
	setp.ne.s64 	%p149, %rd1758, 0;
	@%p149 bra 	$L__BB23_352;
	cvt.u32.u64 	%r318, %rd1136;
	cvt.u32.u64 	%r319, %rd404;
	div.u32 	%r320, %r319, %r318;
	cvt.u64.u32 	%rd3164, %r320;
	bra.uni 	$L__BB23_353;
$L__BB23_352:
	div.s64 	%rd3164, %rd404, %rd1136;
$L__BB23_353:
	or.b64  	%rd1759, %rd404, %rd1134;
	and.b64  	%rd1760, %rd1759, -4294967296;
	setp.ne.s64 	%p150, %rd1760, 0;
	@%p150 bra 	$L__BB23_355;
	cvt.u32.u64 	%r321, %rd1134;
	cvt.u32.u64 	%r322, %rd404;
	div.u32 	%r323, %r322, %r321;
	cvt.u64.u32 	%rd3165, %r323;
	bra.uni 	$L__BB23_356;
$L__BB23_355:
	div.s64 	%rd3165, %rd404, %rd1134;
$L__BB23_356:
	sub.s64 	%rd1761, %rd50, %rd3164;
	add.s64 	%rd1762, %rd1761, %rd325;
	not.b64 	%rd1763, %rd1762;
	add.s64 	%rd1764, %rd64, %rd1763;
	mad.lo.s64 	%rd1765, %rd1764, %rd1127, %rd326;
	add.s64 	%rd1766, %rd65, %rd3165;
	mad.lo.s64 	%rd1767, %rd1765, %rd1128, %rd1766;
	shl.b64 	%rd1768, %rd1767, 2;
	add.s64 	%rd1769, %rd1, %rd1768;
	ld.global.nc.f32 	%f225, [%rd1769];
	add.f32 	%f57, %f56, %f225;
	add.s64 	%rd411, %rd404, %rd3059;
	or.b64  	%rd1770, %rd411, %rd1136;
	and.b64  	%rd1771, %rd1770, -4294967296;
	setp.ne.s64 	%p151, %rd1771, 0;
	@%p151 bra 	$L__BB23_358;
	cvt.u32.u64 	%r324, %rd1136;
	cvt.u32.u64 	%r325, %rd411;
	div.u32 	%r326, %r325, %r324;
	cvt.u64.u32 	%rd3166, %r326;
	bra.uni 	$L__BB23_359;
$L__BB23_358:
	div.s64 	%rd3166, %rd411, %rd1136;
$L__BB23_359:
	or.b64  	%rd1772, %rd411, %rd1134;
	and.b64  	%rd1773, %rd1772, -4294967296;
	setp.ne.s64 	%p152, %rd1773, 0;
	@%p152 bra 	$L__BB23_361;
	cvt.u32.u64 	%r327, %rd1134;
	cvt.u32.u64 	%r328, %rd411;
	div.u32 	%r329, %r328, %r327;
	cvt.u64.u32 	%rd3167, %r329;
	bra.uni 	$L__BB23_362;
$L__BB23_361:
	div.s64 	%rd3167, %rd411, %rd1134;
$L__BB23_362:
	sub.s64 	%rd1774, %rd50, %rd3166;
	add.s64 	%rd1775, %rd1774, %rd325;
	not.b64 	%rd1776, %rd1775;
	add.s64 	%rd1777, %rd64, %rd1776;
	mad.lo.s64 	%rd1778, %rd1777, %rd1127, %rd326;
	add.s64 	%rd1779, %rd65, %rd3167;
	mad.lo.s64 	%rd1780, %rd1778, %rd1128, %rd1779;
	shl.b64 	%rd1781, %rd1780, 2;
	add.s64 	%rd1782, %rd1, %rd1781;
	ld.global.nc.f32 	%f226, [%rd1782];
	add.f32 	%f58, %f57, %f226;
	add.s64 	%rd418, %rd411, %rd3059;
	or.b64  	%rd1783, %rd418, %rd1136;
	and.b64  	%rd1784, %rd1783, -4294967296;
	setp.ne.s64 	%p153, %rd1784, 0;
	@%p153 bra 	$L__BB23_364;
	cvt.u32.u64 	%r330, %rd1136;
	cvt.u32.u64 	%r331, %rd418;
	div.u32 	%r332, %r331, %r330;
	cvt.u64.u32 	%rd3168, %r332;
	bra.uni 	$L__BB23_365;
$L__BB23_364:
	div.s64 	%rd3168, %rd418, %rd1136;
$L__BB23_365:
	or.b64  	%rd1785, %rd418, %rd1134;
	and.b64  	%rd1786, %rd1785, -4294967296;
	setp.ne.s64 	%p154, %rd1786, 0;
	@%p154 bra 	$L__BB23_367;
	cvt.u32.u64 	%r333, %rd1134;
	cvt.u32.u64 	%r334, %rd418;
	div.u32 	%r335, %r334, %r333;
	cvt.u64.u32 	%rd3169, %r335;
	bra.uni 	$L__BB23_368;
$L__BB23_367:
	div.s64 	%rd3169, %rd418, %rd1134;
$L__BB23_368:
	sub.s64 	%rd1787, %rd50, %rd3168;
	add.s64 	%rd1788, %rd1787, %rd325;
	not.b64 	%rd1789, %rd1788;
	add.s64 	%rd1790, %rd64, %rd1789;
	mad.lo.s64 	%rd1791, %rd1790, %rd1127, %rd326;
	add.s64 	%rd1792, %rd65, %rd3169;
	mad.lo.s64 	%rd1793, %rd1791, %rd1128, %rd1792;
	shl.b64 	%rd1794, %rd1793, 2;
	add.s64 	%rd1795, %rd1, %rd1794;
	ld.global.nc.f32 	%f227, [%rd1795];
	add.f32 	%f59, %f58, %f227;
	add.s64 	%rd425, %rd418, %rd3059;
	or.b64  	%rd1796, %rd425, %rd1136;
	and.b64  	%rd1797, %rd1796, -4294967296;
	setp.ne.s64 	%p155, %rd1797, 0;
	@%p155 bra 	$L__BB23_370;
	cvt.u32.u64 	%r336, %rd1136;
	cvt.u32.u64 	%r337, %rd425;
	div.u32 	%r338, %r337, %r336;
	cvt.u64.u32 	%rd3170, %r338;
	bra.uni 	$L__BB23_371;
$L__BB23_370:
	div.s64 	%rd3170, %rd425, %rd1136;
$L__BB23_371:
	or.b64  	%rd1798, %rd425, %rd1134;
	and.b64  	%rd1799, %rd1798, -4294967296;
	setp.ne.s64 	%p156, %rd1799, 0;
	@%p156 bra 	$L__BB23_373;
	cvt.u32.u64 	%r339, %rd1134;
	cvt.u32.u64 	%r340, %rd425;
	div.u32 	%r341, %r340, %r339;
	cvt.u64.u32 	%rd3171, %r341;
	bra.uni 	$L__BB23_374;
$L__BB23_373:
	div.s64 	%rd3171, %rd425, %rd1134;
$L__BB23_374:
	sub.s64 	%rd1800, %rd50, %rd3170;
	add.s64 	%rd1801, %rd1800, %rd325;
	not.b64 	%rd1802, %rd1801;
	add.s64 	%rd1803, %rd64, %rd1802;
	mad.lo.s64 	%rd1804, %rd1803, %rd1127, %rd326;
	add.s64 	%rd1805, %rd65, %rd3171;
	mad.lo.s64 	%rd1806, %rd1804, %rd1128, %rd1805;
	shl.b64 	%rd1807, %rd1806, 2;
	add.s64 	%rd1808, %rd1, %rd1807;
	ld.global.nc.f32 	%f228, [%rd1808];
	add.f32 	%f340, %f59, %f228;
	add.s64 	%rd3154, %rd425, %rd3059;
	setp.lt.s64 	%p157, %rd3154, %rd63;
	@%p157 bra 	$L__BB23_326;
$L__BB23_375:
	add.s64 	%rd433, %rd318, %rd3056;
	@%p70 bra 	$L__BB23_485;
	or.b64  	%rd1809, %rd433, %rd1135;
	and.b64  	%rd1810, %rd1809, -4294967296;
	setp.ne.s64 	%p159, %rd1810, 0;
	@%p159 bra 	$L__BB23_378;
	cvt.u32.u64 	%r342, %rd1135;
	cvt.u32.u64 	%r343, %rd433;
	div.u32 	%r344, %r343, %r342;
	cvt.u64.u32 	%rd3172, %r344;
	bra.uni 	$L__BB23_379;
$L__BB23_378:
	div.s64 	%rd3172, %rd433, %rd1135;
$L__BB23_379:
	or.b64  	%rd1811, %rd433, %rd1133;
	and.b64  	%rd1812, %rd1811, -4294967296;
	setp.ne.s64 	%p160, %rd1812, 0;
	@%p160 bra 	$L__BB23_381;
	cvt.u32.u64 	%r345, %rd1133;
	cvt.u32.u64 	%r346, %rd433;
	div.u32 	%r347, %r346, %r345;
	cvt.u64.u32 	%rd3173, %r347;
	bra.uni 	$L__BB23_382;
$L__BB23_381:
	div.s64 	%rd3173, %rd433, %rd1133;
$L__BB23_382:
	sub.s64 	%rd1813, %rd32, %rd3172;
	mul.lo.s64 	%rd440, %rd1813, %rd1130;
	add.s64 	%rd441, %rd3173, %rd44;
	or.b64  	%rd1814, %rd67, %rd3059;
	and.b64  	%rd1815, %rd1814, -4294967296;
	setp.ne.s64 	%p161, %rd1815, 0;
	@%p161 bra 	$L__BB23_384;
	cvt.u32.u64 	%r348, %rd3059;
	cvt.u32.u64 	%r349, %rd67;
	div.u32 	%r350, %r349, %r348;
	cvt.u64.u32 	%rd3174, %r350;
	bra.uni 	$L__BB23_385;
$L__BB23_384:
	div.u64 	%rd3174, %rd67, %rd3059;
$L__BB23_385:
	setp.lt.s64 	%p162, %rd66, %rd63;
	selp.u64 	%rd1816, 1, 0, %p162;
	add.s64 	%rd445, %rd3174, %rd1816;
	and.b64  	%rd446, %rd445, 7;
	setp.eq.s64 	%p163, %rd446, 7;
	mov.u64 	%rd3189, %rd3061;
	@%p163 bra 	$L__BB23_435;
	or.b64  	%rd1817, %rd3061, %rd1136;
	and.b64  	%rd1818, %rd1817, -4294967296;
	setp.ne.s64 	%p164, %rd1818, 0;
	@%p164 bra 	$L__BB23_388;
	cvt.u32.u64 	%r351, %rd1136;
	cvt.u32.u64 	%r352, %rd3061;
	div.u32 	%r353, %r352, %r351;
	cvt.u64.u32 	%rd3175, %r353;
	bra.uni 	$L__BB23_389;
$L__BB23_388:
	div.s64 	%rd3175, %rd3061, %rd1136;
$L__BB23_389:
	or.b64  	%rd1819, %rd3061, %rd1134;
	and.b64  	%rd1820, %rd1819, -4294967296;
	setp.ne.s64 	%p165, %rd1820, 0;
	@%p165 bra 	$L__BB23_391;
	cvt.u32.u64 	%r354, %rd1134;
	cvt.u32.u64 	%r355, %rd3061;
	div.u32 	%r356, %r355, %r354;
	cvt.u64.u32 	%rd3176, %r356;
	bra.uni 	$L__BB23_392;
$L__BB23_391:
	div.s64 	%rd3176, %rd3061, %rd1134;
$L__BB23_392:
	sub.s64 	%rd1821, %rd50, %rd3175;
	add.s64 	%rd1822, %rd1821, %rd440;
	not.b64 	%rd1823, %rd1822;
	add.s64 	%rd1824, %rd64, %rd1823;
	mad.lo.s64 	%rd1825, %rd1824, %rd1127, %rd441;
	add.s64 	%rd1826, %rd65, %rd3176;
	mad.lo.s64 	%rd1827, %rd1825, %rd1128, %rd1826;
	shl.b64 	%rd1828, %rd1827, 2;
	add.s64 	%rd1829, %rd1, %rd1828;
	ld.global.nc.f32 	%f230, [%rd1829];
	add.f32 	%f340, %f340, %f230;
	setp.eq.s64 	%p166, %rd446, 0;
	mov.u64 	%rd3189, %rd66;
	@%p166 bra 	$L__BB23_435;
	or.b64  	%rd1830, %rd66, %rd1136;
	and.b64  	%rd1831, %rd1830, -4294967296;
	setp.ne.s64 	%p167, %rd1831, 0;
	@%p167 bra 	$L__BB23_395;
	cvt.u32.u64 	%r357, %rd1136;
	cvt.u32.u64 	%r358, %rd66;
	div.u32 	%r359, %r358, %r357;
	cvt.u64.u32 	%rd3177, %r359;
	bra.uni 	$L__BB23_396;
$L__BB23_395:
	div.s64 	%rd3177, %rd66, %rd1136;
$L__BB23_396:
	or.b64  	%rd1832, %rd66, %rd1134;
	and.b64  	%rd1833, %rd1832, -4294967296;
	setp.ne.s64 	%p168, %rd1833, 0;
	@%p168 bra 	$L__BB23_398;
	cvt.u32.u64 	%r360, %rd1134;
	cvt.u32.u64 	%r361, %rd66;
	div.u32 	%r362, %r361, %r360;
	cvt.u64.u32 	%rd3178, %r362;
	bra.uni 	$L__BB23_399;
$L__BB23_398:
	div.s64 	%rd3178, %rd66, %rd1134;
$L__BB23_399:
	sub.s64 	%rd1834, %rd50, %rd3177;
	add.s64 	%rd1835, %rd1834, %rd440;
	not.b64 	%rd1836, %rd1835;
	add.s64 	%rd1837, %rd64, %rd1836;
	mad.lo.s64 	%rd1838, %rd1837, %rd1127, %rd441;
	add.s64 	%rd1839, %rd65, %rd3178;
	mad.lo.s64 	%rd1840, %rd1838, %rd1128, %rd1839;
	shl.b64 	%rd1841, %rd1840, 2;
	add.s64 	%rd1842, %rd1, %rd1841;
	ld.global.nc.f32 	%f231, [%rd1842];
	add.f32 	%f340, %f340, %f231;
	setp.eq.s64 	%p169, %rd446, 1;
	mov.u64 	%rd3189, %rd198;
	@%p169 bra 	$L__BB23_435;
	or.b64  	%rd1843, %rd198, %rd1136;
	and.b64  	%rd1844, %rd1843, -4294967296;
	setp.ne.s64 	%p170, %rd1844, 0;
	@%p170 bra 	$L__BB23_402;
	cvt.u32.u64 	%r363, %rd1136;
	cvt.u32.u64 	%r364, %rd198;
	div.u32 	%r365, %r364, %r363;
	cvt.u64.u32 	%rd3179, %r365;
	bra.uni 	$L__BB23_403;
$L__BB23_402:
	div.s64 	%rd3179, %rd198, %rd1136;
$L__BB23_403:
	or.b64  	%rd1845, %rd198, %rd1134;
	and.b64  	%rd1846, %rd1845, -4294967296;
	setp.ne.s64 	%p171, %rd1846, 0;
	@%p171 bra 	$L__BB23_405;
	cvt.u32.u64 	%r366, %rd1134;
	cvt.u32.u64 	%r367, %rd198;
	div.u32 	%r368, %r367, %r366;
	cvt.u64.u32 	%rd3180, %r368;
	bra.uni 	$L__BB23_406;
$L__BB23_405:
	div.s64 	%rd3180, %rd198, %rd1134;
$L__BB23_406:
	sub.s64 	%rd1847, %rd50, %rd3179;
	add.s64 	%rd1848, %rd1847, %rd440;
	not.b64 	%rd1849, %rd1848;
	add.s64 	%rd1850, %rd64, %rd1849;
	mad.lo.s64 	%rd1851, %rd1850, %rd1127, %rd441;
	add.s64 	%rd1852, %rd65, %rd3180;
	mad.lo.s64 	%rd1853, %rd1851, %rd1128, %rd1852;
	shl.b64 	%rd1854, %rd1853, 2;
	add.s64 	%rd1855, %rd1, %rd1854;
	ld.global.nc.f32 	%f232, [%rd1855];
	add.f32 	%f340, %f340, %f232;
	setp.eq.s64 	%p172, %rd446, 2;
	mov.u64 	%rd3189, %rd199;
	@%p172 bra 	$L__BB23_435;
	or.b64  	%rd1856, %rd199, %rd1136;
	and.b64  	%rd1857, %rd1856, -4294967296;
	setp.ne.s64 	%p173, %rd1857, 0;
	@%p173 bra 	$L__BB23_409;
	cvt.u32.u64 	%r369, %rd1136;
	cvt.u32.u64 	%r370, %rd199;
	div.u32 	%r371, %r370, %r369;
	cvt.u64.u32 	%rd3181, %r371;
	bra.uni 	$L__BB23_410;
$L__BB23_409:
	div.s64 	%rd3181, %rd199, %rd1136;
$L__BB23_410:
	or.b64  	%rd1858, %rd199, %rd1134;
	and.b64  	%rd1859, %rd1858, -4294967296;
	setp.ne.s64 	%p174, %rd1859, 0;
	@%p174 bra 	$L__BB23_412;
	cvt.u32.u64 	%r372, %rd1134;
	cvt.u32.u64 	%r373, %rd199;
	div.u32 	%r374, %r373, %r372;
	cvt.u64.u32 	%rd3182, %r374;
	bra.uni 	$L__BB23_413;
$L__BB23_412:
	div.s64 	%rd3182, %rd199, %rd1134;
$L__BB23_413:
	sub.s64 	%rd1860, %rd50, %rd3181;
	add.s64 	%rd1861, %rd1860, %rd440;
	not.b64 	%rd1862, %rd1861;
	add.s64 	%rd1863, %rd64, %rd1862;
	mad.lo.s64 	%rd1864, %rd1863, %rd1127, %rd441;
	add.s64 	%rd1865, %rd65, %rd3182;
	mad.lo.s64 	%rd1866, %rd1864, %rd1128, %rd1865;
	shl.b64 	%rd1867, %rd1866, 2;
	add.s64 	%rd1868, %rd1, %rd1867;
	ld.global.nc.f32 	%f233, [%rd1868];
	add.f32 	%f340, %f340, %f233;
	setp.eq.s64 	%p175, %rd446, 3;
	mov.u64 	%rd3189, %rd200;
	@%p175 bra 	$L__BB23_435;
	or.b64  	%rd1869, %rd200, %rd1136;
	and.b64  	%rd1870, %rd1869, -4294967296;
	setp.ne.s64 	%p176, %rd1870, 0;
	@%p176 bra 	$L__BB23_416;
	cvt.u32.u64 	%r375, %rd1136;
	cvt.u32.u64 	%r376, %rd200;
	div.u32 	%r377, %r376, %r375;
	cvt.u64.u32 	%rd3183, %r377;
	bra.uni 	$L__BB23_417;
$L__BB23_416:
	div.s64 	%rd3183, %rd200, %rd1136;
$L__BB23_417:
	or.b64  	%rd1871, %rd200, %rd1134;
	and.b64  	%rd1872, %rd1871, -4294967296;
	setp.ne.s64 	%p177, %rd1872, 0;
	@%p177 bra 	$L__BB23_419;
	cvt.u32.u64 	%r378, %rd1134;
	cvt.u32.u64 	%r379, %rd200;
	div.u32 	%r380, %r379, %r378;
	cvt.u64.u32 	%rd3184, %r380;
	bra.uni 	$L__BB23_420;
$L__BB23_419:
	div.s64 	%rd3184, %rd200, %rd1134;
$L__BB23_420:
	sub.s64 	%rd1873, %rd50, %rd3183;
	add.s64 	%rd1874, %rd1873, %rd440;
	not.b64 	%rd1875, %rd1874;
	add.s64 	%rd1876, %rd64, %rd1875;
	mad.lo.s64 	%rd1877, %rd1876, %rd1127, %rd441;
	add.s64 	%rd1878, %rd65, %rd3184;
	mad.lo.s64 	%rd1879, %rd1877, %rd1128, %rd1878;
	shl.b64 	%rd1880, %rd1879, 2;
	add.s64 	%rd1881, %rd1, %rd1880;
	ld.global.nc.f32 	%f234, [%rd1881];
	add.f32 	%f340, %f340, %f234;
	setp.eq.s64 	%p178, %rd446, 4;
	mov.u64 	%rd3189, %rd201;
	@%p178 bra 	$L__BB23_435;
	or.b64  	%rd1882, %rd201, %rd1136;
	and.b64  	%rd1883, %rd1882, -4294967296;
	setp.ne.s64 	%p179, %rd1883, 0;
	@%p179 bra 	$L__BB23_423;
	cvt.u32.u64 	%r381, %rd1136;
	cvt.u32.u64 	%r382, %rd201;
	div.u32 	%r383, %r382, %r381;
	cvt.u64.u32 	%rd3185, %r383;
	bra.uni 	$L__BB23_424;
$L__BB23_423:
	div.s64 	%rd3185, %rd201, %rd1136;
$L__BB23_424:
	or.b64  	%rd1884, %rd201, %rd1134;
	and.b64  	%rd1885, %rd1884, -4294967296;
	setp.ne.s64 	%p180, %rd1885, 0;
	@%p180 bra 	$L__BB23_426;
	cvt.u32.u64 	%r384, %rd1134;
	cvt.u32.u64 	%r385, %rd201;
	div.u32 	%r386, %r385, %r384;
	cvt.u64.u32 	%rd3186, %r386;
	bra.uni 	$L__BB23_427;
$L__BB23_426:
	div.s64 	%rd3186, %rd201, %rd1134;
$L__BB23_427:
	sub.s64 	%rd1886, %rd50, %rd3185;
	add.s64 	%rd1887, %rd1886, %rd440;
	not.b64 	%rd1888, %rd1887;
	add.s64 	%rd1889, %rd64, %rd1888;
	mad.lo.s64 	%rd1890, %rd1889, %rd1127, %rd441;
	add.s64 	%rd1891, %rd65, %rd3186;
	mad.lo.s64 	%rd1892, %rd1890, %rd1128, %rd1891;
	shl.b64 	%rd1893, %rd1892, 2;
	add.s64 	%rd1894, %rd1, %rd1893;
	ld.global.nc.f32 	%f235, [%rd1894];
	add.f32 	%f340, %f340, %f235;
	setp.eq.s64 	%p181, %rd446, 5;
	mov.u64 	%rd3189, %rd202;
	@%p181 bra 	$L__BB23_435;
	or.b64  	%rd1895, %rd202, %rd1136;
	and.b64  	%rd1896, %rd1895, -4294967296;
	setp.ne.s64 	%p182, %rd1896, 0;
	@%p182 bra 	$L__BB23_430;
	cvt.u32.u64 	%r387, %rd1136;
	cvt.u32.u64 	%r388, %rd202;
	div.u32 	%r389, %r388, %r387;
	cvt.u64.u32 	%rd3187, %r389;
	bra.uni 	$L__BB23_431;
$L__BB23_430:
	div.s64 	%rd3187, %rd202, %rd1136;
$L__BB23_431:
	or.b64  	%rd1897, %rd202, %rd1134;
	and.b64  	%rd1898, %rd1897, -4294967296;
	setp.ne.s64 	%p183, %rd1898, 0;
	@%p183 bra 	$L__BB23_433;
	cvt.u32.u64 	%r390, %rd1134;
	cvt.u32.u64 	%r391, %rd202;
	div.u32 	%r392, %r391, %r390;
	cvt.u64.u32 	%rd3188, %r392;
	bra.uni 	$L__BB23_434;
$L__BB23_433:
	div.s64 	%rd3188, %rd202, %rd1134;
$L__BB23_434:
	add.s64 	%rd3189, %rd202, %rd3059;
	sub.s64 	%rd1899, %rd50, %rd3187;
	add.s64 	%rd1900, %rd1899, %rd440;
	not.b64 	%rd1901, %rd1900;
	add.s64 	%rd1902, %rd64, %rd1901;
	mad.lo.s64 	%rd1903, %rd1902, %rd1127, %rd441;
	add.s64 	%rd1904, %rd65, %rd3188;
	mad.lo.s64 	%rd1905, %rd1903, %rd1128, %rd1904;
	shl.b64 	%rd1906, %rd1905, 2;
	add.s64 	%rd1907, %rd1, %rd1906;
	ld.global.nc.f32 	%f236, [%rd1907];
	add.f32 	%f340, %f340, %f236;
$L__BB23_435:
	setp.lt.u64 	%p184, %rd445, 7;
	@%p184 bra 	$L__BB23_485;
$L__BB23_436:
	.pragma "nounroll";
	or.b64  	%rd1908, %rd3189, %rd1136;
	and.b64  	%rd1909, %rd1908, -4294967296;
	setp.ne.s64 	%p185, %rd1909, 0;
	@%p185 bra 	$L__BB23_438;
	cvt.u32.u64 	%r393, %rd1136;
	cvt.u32.u64 	%r394, %rd3189;
	div.u32 	%r395, %r394, %r393;
	cvt.u64.u32 	%rd3191, %r395;
	bra.uni 	$L__BB23_439;
$L__BB23_438:
	div.s64 	%rd3191, %rd3189, %rd1136;
$L__BB23_439:
	or.b64  	%rd1910, %rd3189, %rd1134;
	and.b64  	%rd1911, %rd1910, -4294967296;
	setp.ne.s64 	%p186, %rd1911, 0;
	@%p186 bra 	$L__BB23_441;
	cvt.u32.u64 	%r396, %rd1134;
	cvt.u32.u64 	%r397, %rd3189;
	div.u32 	%r398, %r397, %r396;
	cvt.u64.u32 	%rd3192, %r398;
	bra.uni 	$L__BB23_442;
$L__BB23_441:
	div.s64 	%rd3192, %rd3189, %rd1134;
$L__BB23_442:
	sub.s64 	%rd1912, %rd50, %rd3191;
	add.s64 	%rd1913, %rd1912, %rd440;
	not.b64 	%rd1914, %rd1913;
	add.s64 	%rd1915, %rd64, %rd1914;
	mad.lo.s64 	%rd1916, %rd1915, %rd1127, %rd441;
	add.s64 	%rd1917, %rd65, %rd3192;
	mad.lo.s64 	%rd1918, %rd1916, %rd1128, %rd1917;
	shl.b64 	%rd1919, %rd1918, 2;
	add.s64 	%rd1920, %rd1, %rd1919;
	ld.global.nc.f32 	%f237, [%rd1920];
	add.f32 	%f72, %f340, %f237;
	add.s64 	%rd498, %rd3189, %rd3059;
	or.b64  	%rd1921, %rd498, %rd1136;
	and.b64  	%rd1922, %rd1921, -4294967296;
	setp.ne.s64 	%p187, %rd1922, 0;
	@%p187 bra 	$L__BB23_444;
	cvt.u32.u64 	%r399, %rd1136;
	cvt.u32.u64 	%r400, %rd498;
	div.u32 	%r401, %r400, %r399;
	cvt.u64.u32 	%rd3193, %r401;
	bra.uni 	$L__BB23_445;
$L__BB23_444:
	div.s64 	%rd3193, %rd498, %rd1136;
$L__BB23_445:
	or.b64  	%rd1923, %rd498, %rd1134;
	and.b64  	%rd1924, %rd1923, -4294967296;
	setp.ne.s64 	%p188, %rd1924, 0;
	@%p188 bra 	$L__BB23_447;
	cvt.u32.u64 	%r402, %rd1134;
	cvt.u32.u64 	%r403, %rd498;
	div.u32 	%r404, %r403, %r402;
	cvt.u64.u32 	%rd3194, %r404;
	bra.uni 	$L__BB23_448;
$L__BB23_447:
	div.s64 	%rd3194, %rd498, %rd1134;
$L__BB23_448:
	sub.s64 	%rd1925, %rd50, %rd3193;
	add.s64 	%rd1926, %rd1925, %rd440;
	not.b64 	%rd1927, %rd1926;
	add.s64 	%rd1928, %rd64, %rd1927;
	mad.lo.s64 	%rd1929, %rd1928, %rd1127, %rd441;
	add.s64 	%rd1930, %rd65, %rd3194;
	mad.lo.s64 	%rd1931, %rd1929, %rd1128, %rd1930;
	shl.b64 	%rd1932, %rd1931, 2;
	add.s64 	%rd1933, %rd1, %rd1932;
	ld.global.nc.f32 	%f238, [%rd1933];
	add.f32 	%f73, %f72, %f238;
	add.s64 	%rd505, %rd498, %rd3059;
	or.b64  	%rd1934, %rd505, %rd1136;
	and.b64  	%rd1935, %rd1934, -4294967296;
	setp.ne.s64 	%p189, %rd1935, 0;
	@%p189 bra 	$L__BB23_450;
	cvt.u32.u64 	%r405, %rd1136;
	cvt.u32.u64 	%r406, %rd505;
	div.u32 	%r407, %r406, %r405;
	cvt.u64.u32 	%rd3195, %r407;
	bra.uni 	$L__BB23_451;
$L__BB23_450:
	div.s64 	%rd3195, %rd505, %rd1136;
$L__BB23_451:
	or.b64  	%rd1936, %rd505, %rd1134;
	and.b64  	%rd1937, %rd1936, -4294967296;
	setp.ne.s64 	%p190, %rd1937, 0;
	@%p190 bra 	$L__BB23_453;
	cvt.u32.u64 	%r408, %rd1134;
	cvt.u32.u64 	%r409, %rd505;
	div.u32 	%r410, %r409, %r408;
	cvt.u64.u32 	%rd3196, %r410;
	bra.uni 	$L__BB23_454;
$L__BB23_453:
	div.s64 	%rd3196, %rd505, %rd1134;
$L__BB23_454:
	sub.s64 	%rd1938, %rd50, %rd3195;
	add.s64 	%rd1939, %rd1938, %rd440;
	not.b64 	%rd1940, %rd1939;
	add.s64 	%rd1941, %rd64, %rd1940;
	mad.lo.s64 	%rd1942, %rd1941, %rd1127, %rd441;
	add.s64 	%rd1943, %rd65, %rd3196;
	mad.lo.s64 	%rd1944, %rd1942, %rd1128, %rd1943;
	shl.b64 	%rd1945, %rd1944, 2;
	add.s64 	%rd1946, %rd1, %rd1945;
	ld.global.nc.f32 	%f239, [%rd1946];
	add.f32 	%f74, %f73, %f239;
	add.s64 	%rd512, %rd505, %rd3059;
	or.b64  	%rd1947, %rd512, %rd1136;
	and.b64  	%rd1948, %rd1947, -4294967296;
	setp.ne.s64 	%p191, %rd1948, 0;
	@%p191 bra 	$L__BB23_456;
	cvt.u32.u64 	%r411, %rd1136;
	cvt.u32.u64 	%r412, %rd512;
	div.u32 	%r413, %r412, %r411;
	cvt.u64.u32 	%rd3197, %r413;
	bra.uni 	$L__BB23_457;
$L__BB23_456:
	div.s64 	%rd3197, %rd512, %rd1136;
$L__BB23_457:
	or.b64  	%rd1949, %rd512, %rd1134;
	and.b64  	%rd1950, %rd1949, -4294967296;
	setp.ne.s64 	%p192, %rd1950, 0;
	@%p192 bra 	$L__BB23_459;
	cvt.u32.u64 	%r414, %rd1134;
	cvt.u32.u64 	%r415, %rd512;
	div.u32 	%r416, %r415, %r414;
	cvt.u64.u32 	%rd3198, %r416;
	bra.uni 	$L__BB23_460;
$L__BB23_459:
	div.s64 	%rd3198, %rd512, %rd1134;
$L__BB23_460:
	sub.s64 	%rd1951, %rd50, %rd3197;
	add.s64 	%rd1952, %rd1951, %rd440;
	not.b64 	%rd1953, %rd1952;
	add.s64 	%rd1954, %rd64, %rd1953;
	mad.lo.s64 	%rd1955, %rd1954, %rd1127, %rd441;
	add.s64 	%rd1956, %rd65, %rd3198;
	mad.lo.s64 	%rd1957, %rd1955, %rd1128, %rd1956;
	shl.b64 	%rd1958, %rd1957, 2;
	add.s64 	%rd1959, %rd1, %rd1958;
	ld.global.nc.f32 	%f240, [%rd1959];
	add.f32 	%f75, %f74, %f240;
	add.s64 	%rd519, %rd512, %rd3059;
	or.b64  	%rd1960, %rd519, %rd1136;
	and.b64  	%rd1961, %rd1960, -4294967296;
	setp.ne.s64 	%p193, %rd1961, 0;
	@%p193 bra 	$L__BB23_462;
	cvt.u32.u64 	%r417, %rd1136;
	cvt.u32.u64 	%r418, %rd519;
	div.u32 	%r419, %r418, %r417;
	cvt.u64.u32 	%rd3199, %r419;
	bra.uni 	$L__BB23_463;
$L__BB23_462:
	div.s64 	%rd3199, %rd519, %rd1136;
$L__BB23_463:
	or.b64  	%rd1962, %rd519, %rd1134;
	and.b64  	%rd1963, %rd1962, -4294967296;
	setp.ne.s64 	%p194, %rd1963, 0;
	@%p194 bra 	$L__BB23_465;
	cvt.u32.u64 	%r420, %rd1134;
	cvt.u32.u64 	%r421, %rd519;
	div.u32 	%r422, %r421, %r420;
	cvt.u64.u32 	%rd3200, %r422;
	bra.uni 	$L__BB23_466;
$L__BB23_465:
	div.s64 	%rd3200, %rd519, %rd1134;
$L__BB23_466:
	sub.s64 	%rd1964, %rd50, %rd3199;
	add.s64 	%rd1965, %rd1964, %rd440;
	not.b64 	%rd1966, %rd1965;
	add.s64 	%rd1967, %rd64, %rd1966;
	mad.lo.s64 	%rd1968, %rd1967, %rd1127, %rd441;
	add.s64 	%rd1969, %rd65, %rd3200;
	mad.lo.s64 	%rd1970, %rd1968, %rd1128, %rd1969;
	shl.b64 	%rd1971, %rd1970, 2;
	add.s64 	%rd1972, %rd1, %rd1971;
	ld.global.nc.f32 	%f241, [%rd1972];
	add.f32 	%f76, %f75, %f241;
	add.s64 	%rd526, %rd519, %rd3059;
	or.b64  	%rd1973, %rd526, %rd1136;
	and.b64  	%rd1974, %rd1973, -4294967296;
	setp.ne.s64 	%p195, %rd1974, 0;
	@%p195 bra 	$L__BB23_468;
	cvt.u32.u64 	%r423, %rd1136;
	cvt.u32.u64 	%r424, %rd526;
	div.u32 	%r425, %r424, %r423;
	cvt.u64.u32 	%rd3201, %r425;
	bra.uni 	$L__BB23_469;
$L__BB23_468:
	div.s64 	%rd3201, %rd526, %rd1136;
$L__BB23_469:
	or.b64  	%rd1975, %rd526, %rd1134;
	and.b64  	%rd1976, %rd1975, -4294967296;
	setp.ne.s64 	%p196, %rd1976, 0;
	@%p196 bra 	$L__BB23_471;
	cvt.u32.u64 	%r426, %rd1134;
	cvt.u32.u64 	%r427, %rd526;
	div.u32 	%r428, %r427, %r426;
	cvt.u64.u32 	%rd3202, %r428;
	bra.uni 	$L__BB23_472;
$L__BB23_471:
	div.s64 	%rd3202, %rd526, %rd1134;
$L__BB23_472:
	sub.s64 	%rd1977, %rd50, %rd3201;
	add.s64 	%rd1978, %rd1977, %rd440;
	not.b64 	%rd1979, %rd1978;
	add.s64 	%rd1980, %rd64, %rd1979;
	mad.lo.s64 	%rd1981, %rd1980, %rd1127, %rd441;
	add.s64 	%rd1982, %rd65, %rd3202;
	mad.lo.s64 	%rd1983, %rd1981, %rd1128, %rd1982;
	shl.b64 	%rd1984, %rd1983, 2;
	add.s64 	%rd1985, %rd1, %rd1984;
	ld.global.nc.f32 	%f242, [%rd1985];
	add.f32 	%f77, %f76, %f242;
	add.s64 	%rd533, %rd526, %rd3059;
	or.b64  	%rd1986, %rd533, %rd1136;
	and.b64  	%rd1987, %rd1986, -4294967296;
	setp.ne.s64 	%p197, %rd1987, 0;
	@%p197 bra 	$L__BB23_474;
	cvt.u32.u64 	%r429, %rd1136;
	cvt.u32.u64 	%r430, %rd533;
	div.u32 	%r431, %r430, %r429;
	cvt.u64.u32 	%rd3203, %r431;
	bra.uni 	$L__BB23_475;
$L__BB23_474:
	div.s64 	%rd3203, %rd533, %rd1136;
$L__BB23_475:
	or.b64  	%rd1988, %rd533, %rd1134;
	and.b64  	%rd1989, %rd1988, -4294967296;
	setp.ne.s64 	%p198, %rd1989, 0;
	@%p198 bra 	$L__BB23_477;
	cvt.u32.u64 	%r432, %rd1134;
	cvt.u32.u64 	%r433, %rd533;
	div.u32 	%r434, %r433, %r432;
	cvt.u64.u32 	%rd3204, %r434;
	bra.uni 	$L__BB23_478;
$L__BB23_477:
	div.s64 	%rd3204, %rd533, %rd1134;
$L__BB23_478:
	sub.s64 	%rd1990, %rd50, %rd3203;
	add.s64 	%rd1991, %rd1990, %rd440;
	not.b64 	%rd1992, %rd1991;
	add.s64 	%rd1993, %rd64, %rd1992;
	mad.lo.s64 	%rd1994, %rd1993, %rd1127, %rd441;
	add.s64 	%rd1995, %rd65, %rd3204;
	mad.lo.s64 	%rd1996, %rd1994, %rd1128, %rd1995;
	shl.b64 	%rd1997, %rd1996, 2;
	add.s64 	%rd1998, %rd1, %rd1997;
	ld.global.nc.f32 	%f243, [%rd1998];
	add.f32 	%f78, %f77, %f243;
	add.s64 	%rd540, %rd533, %rd3059;
	or.b64  	%rd1999, %rd540, %rd1136;
	and.b64  	%rd2000, %rd1999, -4294967296;
	setp.ne.s64 	%p199, %rd2000, 0;
	@%p199 bra 	$L__BB23_480;
	cvt.u32.u64 	%r435, %rd1136;
	cvt.u32.u64 	%r436, %rd540;
	div.u32 	%r437, %r436, %r435;
	cvt.u64.u32 	%rd3205, %r437;
	bra.uni 	$L__BB23_481;
$L__BB23_480:
	div.s64 	%rd3205, %rd540, %rd1136;
$L__BB23_481:
	or.b64  	%rd2001, %rd540, %rd1134;
	and.b64  	%rd2002, %rd2001, -4294967296;
	setp.ne.s64 	%p200, %rd2002, 0;
	@%p200 bra 	$L__BB23_483;
	cvt.u32.u64 	%r438, %rd1134;
	cvt.u32.u64 	%r439, %rd540;
	div.u32 	%r440, %r439, %r438;
	cvt.u64.u32 	%rd3206, %r440;
	bra.uni 	$L__BB23_484;
$L__BB23_483:
	div.s64 	%rd3206, %rd540, %rd1134;
$L__BB23_484:
	sub.s64 	%rd2003, %rd50, %rd3205;
	add.s64 	%rd2004, %rd2003, %rd440;
	not.b64 	%rd2005, %rd2004;
	add.s64 	%rd2006, %rd64, %rd2005;
	mad.lo.s64 	%rd2007, %rd2006, %rd1127, %rd441;
	add.s64 	%rd2008, %rd65, %rd3206;
	mad.lo.s64 	%rd2009, %rd2007, %rd1128, %rd2008;
	shl.b64 	%rd2010, %rd2009, 2;
	add.s64 	%rd2011, %rd1, %rd2010;
	ld.global.nc.f32 	%f244, [%rd2011];
	add.f32 	%f340, %f78, %f244;
	add.s64 	%rd3189, %rd540, %rd3059;
	setp.lt.s64 	%p201, %rd3189, %rd63;
	@%p201 bra 	$L__BB23_436;
$L__BB23_485:
	add.s64 	%rd548, %rd433, %rd3056;
	@%p70 bra 	$L__BB23_595;
	or.b64  	%rd2012, %rd548, %rd1135;
	and.b64  	%rd2013, %rd2012, -4294967296;
	setp.ne.s64 	%p203, %rd2013, 0;
	@%p203 bra 	$L__BB23_488;
	cvt.u32.u64 	%r441, %rd1135;
	cvt.u32.u64 	%r442, %rd548;
	div.u32 	%r443, %r442, %r441;
	cvt.u64.u32 	%rd3207, %r443;
	bra.uni 	$L__BB23_489;
$L__BB23_488:
	div.s64 	%rd3207, %rd548, %rd1135;
$L__BB23_489:
	or.b64  	%rd2014, %rd548, %rd1133;
	and.b64  	%rd2015, %rd2014, -4294967296;
	setp.ne.s64 	%p204, %rd2015, 0;
	@%p204 bra 	$L__BB23_491;
	cvt.u32.u64 	%r444, %rd1133;
	cvt.u32.u64 	%r445, %rd548;
	div.u32 	%r446, %r445, %r444;
	cvt.u64.u32 	%rd3208, %r446;
	bra.uni 	$L__BB23_492;
$L__BB23_491:
	div.s64 	%rd3208, %rd548, %rd1133;
$L__BB23_492:
	sub.s64 	%rd2016, %rd32, %rd3207;
	mul.lo.s64 	%rd555, %rd2016, %rd1130;
	add.s64 	%rd556, %rd3208, %rd44;
	or.b64  	%rd2017, %rd67, %rd3059;
	and.b64  	%rd2018, %rd2017, -4294967296;
	setp.ne.s64 	%p205, %rd2018, 0;
	@%p205 bra 	$L__BB23_494;
	cvt.u32.u64 	%r447, %rd3059;
	cvt.u32.u64 	%r448, %rd67;
	div.u32 	%r449, %r448, %r447;
	cvt.u64.u32 	%rd3209, %r449;
	bra.uni 	$L__BB23_495;
$L__BB23_494:
	div.u64 	%rd3209, %rd67, %rd3059;
$L__BB23_495:
	setp.lt.s64 	%p206, %rd66, %rd63;
	selp.u64 	%rd2019, 1, 0, %p206;
	add.s64 	%rd560, %rd3209, %rd2019;
	and.b64  	%rd561, %rd560, 7;
	setp.eq.s64 	%p207, %rd561, 7;
	mov.u64 	%rd3224, %rd3061;
	@%p207 bra 	$L__BB23_545;
	or.b64  	%rd2020, %rd3061, %rd1136;
	and.b64  	%rd2021, %rd2020, -4294967296;
	setp.ne.s64 	%p208, %rd2021, 0;
	@%p208 bra 	$L__BB23_498;
	cvt.u32.u64 	%r450, %rd1136;
	cvt.u32.u64 	%r451, %rd3061;
	div.u32 	%r452, %r451, %r450;
	cvt.u64.u32 	%rd3210, %r452;
	bra.uni 	$L__BB23_499;
$L__BB23_498:
	div.s64 	%rd3210, %rd3061, %rd1136;
$L__BB23_499:
	or.b64  	%rd2022, %rd3061, %rd1134;
	and.b64  	%rd2023, %rd2022, -4294967296;
	setp.ne.s64 	%p209, %rd2023, 0;
	@%p209 bra 	$L__BB23_501;
	cvt.u32.u64 	%r453, %rd1134;
	cvt.u32.u64 	%r454, %rd3061;
	div.u32 	%r455, %r454, %r453;
	cvt.u64.u32 	%rd3211, %r455;
	bra.uni 	$L__BB23_502;
$L__BB23_501:
	div.s64 	%rd3211, %rd3061, %rd1134;
$L__BB23_502:
	sub.s64 	%rd2024, %rd50, %rd3210;
	add.s64 	%rd2025, %rd2024, %rd555;
	not.b64 	%rd2026, %rd2025;
	add.s64 	%rd2027, %rd64, %rd2026;
	mad.lo.s64 	%rd2028, %rd2027, %rd1127, %rd556;
	add.s64 	%rd2029, %rd65, %rd3211;
	mad.lo.s64 	%rd2030, %rd2028, %rd1128, %rd2029;
	shl.b64 	%rd2031, %rd2030, 2;
	add.s64 	%rd2032, %rd1, %rd2031;
	ld.global.nc.f32 	%f246, [%rd2032];
	add.f32 	%f340, %f340, %f246;
	setp.eq.s64 	%p210, %rd561, 0;
	mov.u64 	%rd3224, %rd66;
	@%p210 bra 	$L__BB23_545;
	or.b64  	%rd2033, %rd66, %rd1136;
	and.b64  	%rd2034, %rd2033, -4294967296;
	setp.ne.s64 	%p211, %rd2034, 0;
	@%p211 bra 	$L__BB23_505;
	cvt.u32.u64 	%r456, %rd1136;
	cvt.u32.u64 	%r457, %rd66;
	div.u32 	%r458, %r457, %r456;
	cvt.u64.u32 	%rd3212, %r458;
	bra.uni 	$L__BB23_506;
$L__BB23_505:
	div.s64 	%rd3212, %rd66, %rd1136;
$L__BB23_506:
	or.b64  	%rd2035, %rd66, %rd1134;
	and.b64  	%rd2036, %rd2035, -4294967296;
	setp.ne.s64 	%p212, %rd2036, 0;
	@%p212 bra 	$L__BB23_508;
	cvt.u32.u64 	%r459, %rd1134;
	cvt.u32.u64 	%r460, %rd66;
	div.u32 	%r461, %r460, %r459;
	cvt.u64.u32 	%rd3213, %r461;
	bra.uni 	$L__BB23_509;
$L__BB23_508:
	div.s64 	%rd3213, %rd66, %rd1134;
$L__BB23_509:
	sub.s64 	%rd2037, %rd50, %rd3212;
	add.s64 	%rd2038, %rd2037, %rd555;
	not.b64 	%rd2039, %rd2038;
	add.s64 	%rd2040, %rd64, %rd2039;
	mad.lo.s64 	%rd2041, %rd2040, %rd1127, %rd556;
	add.s64 	%rd2042, %rd65, %rd3213;
	mad.lo.s64 	%rd2043, %rd2041, %rd1128, %rd2042;
	shl.b64 	%rd2044, %rd2043, 2;
	add.s64 	%rd2045, %rd1, %rd2044;
	ld.global.nc.f32 	%f247, [%rd2045];
	add.f32 	%f340, %f340, %f247;
	setp.eq.s64 	%p213, %rd561, 1;
	mov.u64 	%rd3224, %rd198;
	@%p213 bra 	$L__BB23_545;
	or.b64  	%rd2046, %rd198, %rd1136;
	and.b64  	%rd2047, %rd2046, -4294967296;
	setp.ne.s64 	%p214, %rd2047, 0;
	@%p214 bra 	$L__BB23_512;
	cvt.u32.u64 	%r462, %rd1136;
	cvt.u32.u64 	%r463, %rd198;
	div.u32 	%r464, %r463, %r462;
	cvt.u64.u32 	%rd3214, %r464;
	bra.uni 	$L__BB23_513;
$L__BB23_512:
	div.s64 	%rd3214, %rd198, %rd1136;
$L__BB23_513:
	or.b64  	%rd2048, %rd198, %rd1134;
	and.b64  	%rd2049, %rd2048, -4294967296;
	setp.ne.s64 	%p215, %rd2049, 0;
	@%p215 bra 	$L__BB23_515;
	cvt.u32.u64 	%r465, %rd1134;
	cvt.u32.u64 	%r466, %rd198;
	div.u32 	%r467, %r466, %r465;
	cvt.u64.u32 	%rd3215, %r467;
	bra.uni 	$L__BB23_516;
$L__BB23_515:
	div.s64 	%rd3215, %rd198, %rd1134;
$L__BB23_516:
	sub.s64 	%rd2050, %rd50, %rd3214;
	add.s64 	%rd2051, %rd2050, %rd555;
	not.b64 	%rd2052, %rd2051;
	add.s64 	%rd2053, %rd64, %rd2052;
	mad.lo.s64 	%rd2054, %rd2053, %rd1127, %rd556;
	add.s64 	%rd2055, %rd65, %rd3215;
	mad.lo.s64 	%rd2056, %rd2054, %rd1128, %rd2055;
	shl.b64 	%rd2057, %rd2056, 2;
	add.s64 	%rd2058, %rd1, %rd2057;
	ld.global.nc.f32 	%f248, [%rd2058];
	add.f32 	%f340, %f340, %f248;
	setp.eq.s64 	%p216, %rd561, 2;
	mov.u64 	%rd3224, %rd199;
	@%p216 bra 	$L__BB23_545;
	or.b64  	%rd2059, %rd199, %rd1136;
	and.b64  	%rd2060, %rd2059, -4294967296;
	setp.ne.s64 	%p217, %rd2060, 0;
	@%p217 bra 	$L__BB23_519;
	cvt.u32.u64 	%r468, %rd1136;
	cvt.u32.u64 	%r469, %rd199;
	div.u32 	%r470, %r469, %r468;
	cvt.u64.u32 	%rd3216, %r470;
	bra.uni 	$L__BB23_520;
$L__BB23_519:
	div.s64 	%rd3216, %rd199, %rd1136;
$L__BB23_520:
	or.b64  	%rd2061, %rd199, %rd1134;
	and.b64  	%rd2062, %rd2061, -4294967296;
	setp.ne.s64 	%p218, %rd2062, 0;
	@%p218 bra 	$L__BB23_522;
	cvt.u32.u64 	%r471, %rd1134;
	cvt.u32.u64 	%r472, %rd199;
	div.u32 	%r473, %r472, %r471;
	cvt.u64.u32 	%rd3217, %r473;
	bra.uni 	$L__BB23_523;
$L__BB23_522:
	div.s64 	%rd3217, %rd199, %rd1134;
$L__BB23_523:
	sub.s64 	%rd2063, %rd50, %rd3216;
	add.s64 	%rd2064, %rd2063, %rd555;
	not.b64 	%rd2065, %rd2064;
	add.s64 	%rd2066, %rd64, %rd2065;
	mad.lo.s64 	%rd2067, %rd2066, %rd1127, %rd556;
	add.s64 	%rd2068, %rd65, %rd3217;
	mad.lo.s64 	%rd2069, %rd2067, %rd1128, %rd2068;
	shl.b64 	%rd2070, %rd2069, 2;
	add.s64 	%rd2071, %rd1, %rd2070;
	ld.global.nc.f32 	%f249, [%rd2071];
	add.f32 	%f340, %f340, %f249;
	setp.eq.s64 	%p219, %rd561, 3;
	mov.u64 	%rd3224, %rd200;
	@%p219 bra 	$L__BB23_545;
	or.b64  	%rd2072, %rd200, %rd1136;
	and.b64  	%rd2073, %rd2072, -4294967296;
	setp.ne.s64 	%p220, %rd2073, 0;
	@%p220 bra 	$L__BB23_526;
	cvt.u32.u64 	%r474, %rd1136;
	cvt.u32.u64 	%r475, %rd200;
	div.u32 	%r476, %r475, %r474;
	cvt.u64.u32 	%rd3218, %r476;
	bra.uni 	$L__BB23_527;
$L__BB23_526:
	div.s64 	%rd3218, %rd200, %rd1136;
$L__BB23_527:
	or.b64  	%rd2074, %rd200, %rd1134;
	and.b64  	%rd2075, %rd2074, -4294967296;
	setp.ne.s64 	%p221, %rd2075, 0;
	@%p221 bra 	$L__BB23_529;
	cvt.u32.u64 	%r477, %rd1134;
	cvt.u32.u64 	%r478, %rd200;
	div.u32 	%r479, %r478, %r477;
	cvt.u64.u32 	%rd3219, %r479;
	bra.uni 	$L__BB23_530;
$L__BB23_529:
	div.s64 	%rd3219, %rd200, %rd1134;
$L__BB23_530:
	sub.s64 	%rd2076, %rd50, %rd3218;
	add.s64 	%rd2077, %rd2076, %rd555;
	not.b64 	%rd2078, %rd2077;
	add.s64 	%rd2079, %rd64, %rd2078;
	mad.lo.s64 	%rd2080, %rd2079, %rd1127, %rd556;
	add.s64 	%rd2081, %rd65, %rd3219;
	mad.lo.s64 	%rd2082, %rd2080, %rd1128, %rd2081;
	shl.b64 	%rd2083, %rd2082, 2;
	add.s64 	%rd2084, %rd1, %rd2083;
	ld.global.nc.f32 	%f250, [%rd2084];
	add.f32 	%f340, %f340, %f250;
	setp.eq.s64 	%p222, %rd561, 4;
	mov.u64 	%rd3224, %rd201;
	@%p222 bra 	$L__BB23_545;
	or.b64  	%rd2085, %rd201, %rd1136;
	and.b64  	%rd2086, %rd2085, -4294967296;
	setp.ne.s64 	%p223, %rd2086, 0;
	@%p223 bra 	$L__BB23_533;
	cvt.u32.u64 	%r480, %rd1136;
	cvt.u32.u64 	%r481, %rd201;
	div.u32 	%r482, %r481, %r480;
	cvt.u64.u32 	%rd3220, %r482;
	bra.uni 	$L__BB23_534;
$L__BB23_533:
	div.s64 	%rd3220, %rd201, %rd1136;
$L__BB23_534:
	or.b64  	%rd2087, %rd201, %rd1134;
	and.b64  	%rd2088, %rd2087, -4294967296;
	setp.ne.s64 	%p224, %rd2088, 0;
	@%p224 bra 	$L__BB23_536;
	cvt.u32.u64 	%r483, %rd1134;
	cvt.u32.u64 	%r484, %rd201;
	div.u32 	%r485, %r484, %r483;
	cvt.u64.u32 	%rd3221, %r485;
	bra.uni 	$L__BB23_537;
$L__BB23_536:
	div.s64 	%rd3221, %rd201, %rd1134;
$L__BB23_537:
	sub.s64 	%rd2089, %rd50, %rd3220;
	add.s64 	%rd2090, %rd2089, %rd555;
	not.b64 	%rd2091, %rd2090;
	add.s64 	%rd2092, %rd64, %rd2091;
	mad.lo.s64 	%rd2093, %rd2092, %rd1127, %rd556;
	add.s64 	%rd2094, %rd65, %rd3221;
	mad.lo.s64 	%rd2095, %rd2093, %rd1128, %rd2094;
	shl.b64 	%rd2096, %rd2095, 2;
	add.s64 	%rd2097, %rd1, %rd2096;
	ld.global.nc.f32 	%f251, [%rd2097];
	add.f32 	%f340, %f340, %f251;
	setp.eq.s64 	%p225, %rd561, 5;
	mov.u64 	%rd3224, %rd202;
	@%p225 bra 	$L__BB23_545;
	or.b64  	%rd2098, %rd202, %rd1136;
	and.b64  	%rd2099, %rd2098, -4294967296;
	setp.ne.s64 	%p226, %rd2099, 0;
	@%p226 bra 	$L__BB23_540;
	cvt.u32.u64 	%r486, %rd1136;
	cvt.u32.u64 	%r487, %rd202;
	div.u32 	%r488, %r487, %r486;
	cvt.u64.u32 	%rd3222, %r488;
	bra.uni 	$L__BB23_541;
$L__BB23_540:
	div.s64 	%rd3222, %rd202, %rd1136;
$L__BB23_541:
	or.b64  	%rd2100, %rd202, %rd1134;
	and.b64  	%rd2101, %rd2100, -4294967296;
	setp.ne.s64 	%p227, %rd2101, 0;
	@%p227 bra 	$L__BB23_543;
	cvt.u32.u64 	%r489, %rd1134;
	cvt.u32.u64 	%r490, %rd202;
	div.u32 	%r491, %r490, %r489;
	cvt.u64.u32 	%rd3223, %r491;
	bra.uni 	$L__BB23_544;
$L__BB23_543:
	div.s64 	%rd3223, %rd202, %rd1134;
$L__BB23_544:
	add.s64 	%rd3224, %rd202, %rd3059;
	sub.s64 	%rd2102, %rd50, %rd3222;
	add.s64 	%rd2103, %rd2102, %rd555;
	not.b64 	%rd2104, %rd2103;
	add.s64 	%rd2105, %rd64, %rd2104;
	mad.lo.s64 	%rd2106, %rd2105, %rd1127, %rd556;
	add.s64 	%rd2107, %rd65, %rd3223;
	mad.lo.s64 	%rd2108, %rd2106, %rd1128, %rd2107;
	shl.b64 	%rd2109, %rd2108, 2;
	add.s64 	%rd2110, %rd1, %rd2109;
	ld.global.nc.f32 	%f252, [%rd2110];
	add.f32 	%f340, %f340, %f252;
$L__BB23_545:
	setp.lt.u64 	%p228, %rd560, 7;
	@%p228 bra 	$L__BB23_595;
$L__BB23_546:
	.pragma "nounroll";
	or.b64  	%rd2111, %rd3224, %rd1136;
	and.b64  	%rd2112, %rd2111, -4294967296;
	setp.ne.s64 	%p229, %rd2112, 0;
	@%p229 bra 	$L__BB23_548;
	cvt.u32.u64 	%r492, %rd1136;
	cvt.u32.u64 	%r493, %rd3224;
	div.u32 	%r494, %r493, %r492;
	cvt.u64.u32 	%rd3226, %r494;
	bra.uni 	$L__BB23_549;
$L__BB23_548:
	div.s64 	%rd3226, %rd3224, %rd1136;
$L__BB23_549:
	or.b64  	%rd2113, %rd3224, %rd1134;
	and.b64  	%rd2114, %rd2113, -4294967296;
	setp.ne.s64 	%p230, %rd2114, 0;
	@%p230 bra 	$L__BB23_551;
	cvt.u32.u64 	%r495, %rd1134;
	cvt.u32.u64 	%r496, %rd3224;
	div.u32 	%r497, %r496, %r495;
	cvt.u64.u32 	%rd3227, %r497;
	bra.uni 	$L__BB23_552;
$L__BB23_551:
	div.s64 	%rd3227, %rd3224, %rd1134;
$L__BB23_552:
	sub.s64 	%rd2115, %rd50, %rd3226;
	add.s64 	%rd2116, %rd2115, %rd555;
	not.b64 	%rd2117, %rd2116;
	add.s64 	%rd2118, %rd64, %rd2117;
	mad.lo.s64 	%rd2119, %rd2118, %rd1127, %rd556;
	add.s64 	%rd2120, %rd65, %rd3227;
	mad.lo.s64 	%rd2121, %rd2119, %rd1128, %rd2120;
	shl.b64 	%rd2122, %rd2121, 2;
	add.s64 	%rd2123, %rd1, %rd2122;
	ld.global.nc.f32 	%f253, [%rd2123];
	add.f32 	%f91, %f340, %f253;
	add.s64 	%rd613, %rd3224, %rd3059;
	or.b64  	%rd2124, %rd613, %rd1136;
	and.b64  	%rd2125, %rd2124, -4294967296;
	setp.ne.s64 	%p231, %rd2125, 0;
	@%p231 bra 	$L__BB23_554;
	cvt.u32.u64 	%r498, %rd1136;
	cvt.u32.u64 	%r499, %rd613;
	div.u32 	%r500, %r499, %r498;
	cvt.u64.u32 	%rd3228, %r500;
	bra.uni 	$L__BB23_555;
$L__BB23_554:
	div.s64 	%rd3228, %rd613, %rd1136;
$L__BB23_555:
	or.b64  	%rd2126, %rd613, %rd1134;
	and.b64  	%rd2127, %rd2126, -4294967296;
	setp.ne.s64 	%p232, %rd2127, 0;
	@%p232 bra 	$L__BB23_557;
	cvt.u32.u64 	%r501, %rd1134;
	cvt.u32.u64 	%r502, %rd613;
	div.u32 	%r503, %r502, %r501;
	cvt.u64.u32 	%rd3229, %r503;
	bra.uni 	$L__BB23_558;
$L__BB23_557:
	div.s64 	%rd3229, %rd613, %rd1134;
$L__BB23_558:
	sub.s64 	%rd2128, %rd50, %rd3228;
	add.s64 	%rd2129, %rd2128, %rd555;
	not.b64 	%rd2130, %rd2129;
	add.s64 	%rd2131, %rd64, %rd2130;
	mad.lo.s64 	%rd2132, %rd2131, %rd1127, %rd556;
	add.s64 	%rd2133, %rd65, %rd3229;
	mad.lo.s64 	%rd2134, %rd2132, %rd1128, %rd2133;
	shl.b64 	%rd2135, %rd2134, 2;
	add.s64 	%rd2136, %rd1, %rd2135;
	ld.global.nc.f32 	%f254, [%rd2136];
	add.f32 	%f92, %f91, %f254;
	add.s64 	%rd620, %rd613, %rd3059;
	or.b64  	%rd2137, %rd620, %rd1136;
	and.b64  	%rd2138, %rd2137, -4294967296;
	setp.ne.s64 	%p233, %rd2138, 0;
	@%p233 bra 	$L__BB23_560;
	cvt.u32.u64 	%r504, %rd1136;
	cvt.u32.u64 	%r505, %rd620;
	div.u32 	%r506, %r505, %r504;
	cvt.u64.u32 	%rd3230, %r506;
	bra.uni 	$L__BB23_561;
$L__BB23_560:
	div.s64 	%rd3230, %rd620, %rd1136;
$L__BB23_561:
	or.b64  	%rd2139, %rd620, %rd1134;
	and.b64  	%rd2140, %rd2139, -4294967296;
	setp.ne.s64 	%p234, %rd2140, 0;
	@%p234 bra 	$L__BB23_563;
	cvt.u32.u64 	%r507, %rd1134;
	cvt.u32.u64 	%r508, %rd620;
	div.u32 	%r509, %r508, %r507;
	cvt.u64.u32 	%rd3231, %r509;
	bra.uni 	$L__BB23_564;
$L__BB23_563:
	div.s64 	%rd3231, %rd620, %rd1134;
$L__BB23_564:
	sub.s64 	%rd2141, %rd50, %rd3230;
	add.s64 	%rd2142, %rd2141, %rd555;
	not.b64 	%rd2143, %rd2142;
	add.s64 	%rd2144, %rd64, %rd2143;
	mad.lo.s64 	%rd2145, %rd2144, %rd1127, %rd556;
	add.s64 	%rd2146, %rd65, %rd3231;
	mad.lo.s64 	%rd2147, %rd2145, %rd1128, %rd2146;
	shl.b64 	%rd2148, %rd2147, 2;
	add.s64 	%rd2149, %rd1, %rd2148;
	ld.global.nc.f32 	%f255, [%rd2149];
	add.f32 	%f93, %f92, %f255;
	add.s64 	%rd627, %rd620, %rd3059;
	or.b64  	%rd2150, %rd627, %rd1136;
	and.b64  	%rd2151, %rd2150, -4294967296;
	setp.ne.s64 	%p235, %rd2151, 0;
	@%p235 bra 	$L__BB23_566;
	cvt.u32.u64 	%r510, %rd1136;
	cvt.u32.u64 	%r511, %rd627;
	div.u32 	%r512, %r511, %r510;
	cvt.u64.u32 	%rd3232, %r512;
	bra.uni 	$L__BB23_567;
$L__BB23_566:
	div.s64 	%rd3232, %rd627, %rd1136;
$L__BB23_567:
	or.b64  	%rd2152, %rd627, %rd1134;
	and.b64  	%rd2153, %rd2152, -4294967296;
	setp.ne.s64 	%p236, %rd2153, 0;
	@%p236 bra 	$L__BB23_569;
	cvt.u32.u64 	%r513, %rd1134;
	cvt.u32.u64 	%r514, %rd627;
	div.u32 	%r515, %r514, %r513;
	cvt.u64.u32 	%rd3233, %r515;
	bra.uni 	$L__BB23_570;
$L__BB23_569:
	div.s64 	%rd3233, %rd627, %rd1134;
$L__BB23_570:
	sub.s64 	%rd2154, %rd50, %rd3232;
	add.s64 	%rd2155, %rd2154, %rd555;
	not.b64 	%rd2156, %rd2155;
	add.s64 	%rd2157, %rd64, %rd2156;
	mad.lo.s64 	%rd2158, %rd2157, %rd1127, %rd556;
	add.s64 	%rd2159, %rd65, %rd3233;
	mad.lo.s64 	%rd2160, %rd2158, %rd1128, %rd2159;
	shl.b64 	%rd2161, %rd2160, 2;
	add.s64 	%rd2162, %rd1, %rd2161;
	ld.global.nc.f32 	%f256, [%rd2162];
	add.f32 	%f94, %f93, %f256;
	add.s64 	%rd634, %rd627, %rd3059;
	or.b64  	%rd2163, %rd634, %rd1136;
	and.b64  	%rd2164, %rd2163, -4294967296;
	setp.ne.s64 	%p237, %rd2164, 0;
	@%p237 bra 	$L__BB23_572;
	cvt.u32.u64 	%r516, %rd1136;
	cvt.u32.u64 	%r517, %rd634;
	div.u32 	%r518, %r517, %r516;
	cvt.u64.u32 	%rd3234, %r518;
	bra.uni 	$L__BB23_573;
$L__BB23_572:
	div.s64 	%rd3234, %rd634, %rd1136;
$L__BB23_573:
	or.b64  	%rd2165, %rd634, %rd1134;
	and.b64  	%rd2166, %rd2165, -4294967296;
	setp.ne.s64 	%p238, %rd2166, 0;
	@%p238 bra 	$L__BB23_575;
	cvt.u32.u64 	%r519, %rd1134;
	cvt.u32.u64 	%r520, %rd634;
	div.u32 	%r521, %r520, %r519;
	cvt.u64.u32 	%rd3235, %r521;
	bra.uni 	$L__BB23_576;
$L__BB23_575:
	div.s64 	%rd3235, %rd634, %rd1134;
$L__BB23_576:
	sub.s64 	%rd2167, %rd50, %rd3234;
	add.s64 	%rd2168, %rd2167, %rd555;
	not.b64 	%rd2169, %rd2168;
	add.s64 	%rd2170, %rd64, %rd2169;
	mad.lo.s64 	%rd2171, %rd2170, %rd1127, %rd556;
	add.s64 	%rd2172, %rd65, %rd3235;
	mad.lo.s64 	%rd2173, %rd2171, %rd1128, %rd2172;
	shl.b64 	%rd2174, %rd2173, 2;
	add.s64 	%rd2175, %rd1, %rd2174;
	ld.global.nc.f32 	%f257, [%rd2175];
	add.f32 	%f95, %f94, %f257;
	add.s64 	%rd641, %rd634, %rd3059;
	or.b64  	%rd2176, %rd641, %rd1136;
	and.b64  	%rd2177, %rd2176, -4294967296;
	setp.ne.s64 	%p239, %rd2177, 0;
	@%p239 bra 	$L__BB23_578;
	cvt.u32.u64 	%r522, %rd1136;
	cvt.u32.u64 	%r523, %rd641;
	div.u32 	%r524, %r523, %r522;
	cvt.u64.u32 	%rd3236, %r524;
	bra.uni 	$L__BB23_579;
$L__BB23_578:
	div.s64 	%rd3236, %rd641, %rd1136;
$L__BB23_579:
	or.b64  	%rd2178, %rd641, %rd1134;
	and.b64  	%rd2179, %rd2178, -4294967296;
	setp.ne.s64 	%p240, %rd2179, 0;
	@%p240 bra 	$L__BB23_581;
	cvt.u32.u64 	%r525, %rd1134;
	cvt.u32.u64 	%r526, %rd641;
	div.u32 	%r527, %r526, %r525;
	cvt.u64.u32 	%rd3237, %r527;
	bra.uni 	$L__BB23_582;
$L__BB23_581:
	div.s64 	%rd3237, %rd641, %rd1134;
$L__BB23_582:
	sub.s64 	%rd2180, %rd50, %rd3236;
	add.s64 	%rd2181, %rd2180, %rd555;
	not.b64 	%rd2182, %rd2181;
	add.s64 	%rd2183, %rd64, %rd2182;
	mad.lo.s64 	%rd2184, %rd2183, %rd1127, %rd556;
	add.s64 	%rd2185, %rd65, %rd3237;
	mad.lo.s64 	%rd2186, %rd2184, %rd1128, %rd2185;
	shl.b64 	%rd2187, %rd2186, 2;
	add.s64 	%rd2188, %rd1, %rd2187;
	ld.global.nc.f32 	%f258, [%rd2188];
	add.f32 	%f96, %f95, %f258;
	add.s64 	%rd648, %rd641, %rd3059;
	or.b64  	%rd2189, %rd648, %rd1136;
	and.b64  	%rd2190, %rd2189, -4294967296;
	setp.ne.s64 	%p241, %rd2190, 0;
	@%p241 bra 	$L__BB23_584;
	cvt.u32.u64 	%r528, %rd1136;
	cvt.u32.u64 	%r529, %rd648;
	div.u32 	%r530, %r529, %r528;
	cvt.u64.u32 	%rd3238, %r530;
	bra.uni 	$L__BB23_585;
$L__BB23_584:
	div.s64 	%rd3238, %rd648, %rd1136;
$L__BB23_585:
	or.b64  	%rd2191, %rd648, %rd1134;
	and.b64  	%rd2192, %rd2191, -4294967296;
	setp.ne.s64 	%p242, %rd2192, 0;
	@%p242 bra 	$L__BB23_587;
	cvt.u32.u64 	%r531, %rd1134;
	cvt.u32.u64 	%r532, %rd648;
	div.u32 	%r533, %r532, %r531;
	cvt.u64.u32 	%rd3239, %r533;
	bra.uni 	$L__BB23_588;
$L__BB23_587:
	div.s64 	%rd3239, %rd648, %rd1134;
$L__BB23_588:
	sub.s64 	%rd2193, %rd50, %rd3238;
	add.s64 	%rd2194, %rd2193, %rd555;
	not.b64 	%rd2195, %rd2194;
	add.s64 	%rd2196, %rd64, %rd2195;
	mad.lo.s64 	%rd2197, %rd2196, %rd1127, %rd556;
	add.s64 	%rd2198, %rd65, %rd3239;
	mad.lo.s64 	%rd2199, %rd2197, %rd1128, %rd2198;
	shl.b64 	%rd2200, %rd2199, 2;
	add.s64 	%rd2201, %rd1, %rd2200;
	ld.global.nc.f32 	%f259, [%rd2201];
	add.f32 	%f97, %f96, %f259;
	add.s64 	%rd655, %rd648, %rd3059;
	or.b64  	%rd2202, %rd655, %rd1136;
	and.b64  	%rd2203, %rd2202, -4294967296;
	setp.ne.s64 	%p243, %rd2203, 0;
	@%p243 bra 	$L__BB23_590;
	cvt.u32.u64 	%r534, %rd1136;
	cvt.u32.u64 	%r535, %rd655;
	div.u32 	%r536, %r535, %r534;
	cvt.u64.u32 	%rd3240, %r536;
	bra.uni 	$L__BB23_591;
$L__BB23_590:
	div.s64 	%rd3240, %rd655, %rd1136;
$L__BB23_591:
	or.b64  	%rd2204, %rd655, %rd1134;
	and.b64  	%rd2205, %rd2204, -4294967296;
	setp.ne.s64 	%p244, %rd2205, 0;
	@%p244 bra 	$L__BB23_593;
	cvt.u32.u64 	%r537, %rd1134;
	cvt.u32.u64 	%r538, %rd655;
	div.u32 	%r539, %r538, %r537;
	cvt.u64.u32 	%rd3241, %r539;
	bra.uni 	$L__BB23_594;
$L__BB23_593:
	div.s64 	%rd3241, %rd655, %rd1134;
$L__BB23_594:
	sub.s64 	%rd2206, %rd50, %rd3240;
	add.s64 	%rd2207, %rd2206, %rd555;
	not.b64 	%rd2208, %rd2207;
	add.s64 	%rd2209, %rd64, %rd2208;
	mad.lo.s64 	%rd2210, %rd2209, %rd1127, %rd556;
	add.s64 	%rd2211, %rd65, %rd3241;
	mad.lo.s64 	%rd2212, %rd2210, %rd1128, %rd2211;
	shl.b64 	%rd2213, %rd2212, 2;
	add.s64 	%rd2214, %rd1, %rd2213;
	ld.global.nc.f32 	%f260, [%rd2214];
	add.f32 	%f340, %f97, %f260;
	add.s64 	%rd3224, %rd655, %rd3059;
	setp.lt.s64 	%p245, %rd3224, %rd63;
	@%p245 bra 	$L__BB23_546;
$L__BB23_595:
	add.s64 	%rd663, %rd548, %rd3056;
	@%p70 bra 	$L__BB23_705;
	or.b64  	%rd2215, %rd663, %rd1135;
	and.b64  	%rd2216, %rd2215, -4294967296;
	setp.ne.s64 	%p247, %rd2216, 0;
	@%p247 bra 	$L__BB23_598;
	cvt.u32.u64 	%r540, %rd1135;
	cvt.u32.u64 	%r541, %rd663;
	div.u32 	%r542, %r541, %r540;
	cvt.u64.u32 	%rd3242, %r542;
	bra.uni 	$L__BB23_599;
$L__BB23_598:
	div.s64 	%rd3242, %rd663, %rd1135;
$L__BB23_599:
	or.b64  	%rd2217, %rd663, %rd1133;
	and.b64  	%rd2218, %rd2217, -4294967296;
	setp.ne.s64 	%p248, %rd2218, 0;
	@%p248 bra 	$L__BB23_601;
	cvt.u32.u64 	%r543, %rd1133;
	cvt.u32.u64 	%r544, %rd663;
	div.u32 	%r545, %r544, %r543;
	cvt.u64.u32 	%rd3243, %r545;
	bra.uni 	$L__BB23_602;
$L__BB23_601:
	div.s64 	%rd3243, %rd663, %rd1133;
$L__BB23_602:
	sub.s64 	%rd2219, %rd32, %rd3242;
	mul.lo.s64 	%rd670, %rd2219, %rd1130;
	add.s64 	%rd671, %rd3243, %rd44;
	or.b64  	%rd2220, %rd67, %rd3059;
	and.b64  	%rd2221, %rd2220, -4294967296;
	setp.ne.s64 	%p249, %rd2221, 0;
	@%p249 bra 	$L__BB23_604;
	cvt.u32.u64 	%r546, %rd3059;
	cvt.u32.u64 	%r547, %rd67;
	div.u32 	%r548, %r547, %r546;
	cvt.u64.u32 	%rd3244, %r548;
	bra.uni 	$L__BB23_605;
$L__BB23_604:
	div.u64 	%rd3244, %rd67, %rd3059;
$L__BB23_605:
	setp.lt.s64 	%p250, %rd66, %rd63;
	selp.u64 	%rd2222, 1, 0, %p250;
	add.s64 	%rd675, %rd3244, %rd2222;
	and.b64  	%rd676, %rd675, 7;
	setp.eq.s64 	%p251, %rd676, 7;
	mov.u64 	%rd3259, %rd3061;
	@%p251 bra 	$L__BB23_655;
	or.b64  	%rd2223, %rd3061, %rd1136;
	and.b64  	%rd2224, %rd2223, -4294967296;
	setp.ne.s64 	%p252, %rd2224, 0;
	@%p252 bra 	$L__BB23_608;
	cvt.u32.u64 	%r549, %rd1136;
	cvt.u32.u64 	%r550, %rd3061;
	div.u32 	%r551, %r550, %r549;
	cvt.u64.u32 	%rd3245, %r551;
	bra.uni 	$L__BB23_609;
$L__BB23_608:
	div.s64 	%rd3245, %rd3061, %rd1136;
$L__BB23_609:
	or.b64  	%rd2225, %rd3061, %rd1134;
	and.b64  	%rd2226, %rd2225, -4294967296;
	setp.ne.s64 	%p253, %rd2226, 0;
	@%p253 bra 	$L__BB23_611;
	cvt.u32.u64 	%r552, %rd1134;
	cvt.u32.u64 	%r553, %rd3061;
	div.u32 	%r554, %r553, %r552;
	cvt.u64.u32 	%rd3246, %r554;
	bra.uni 	$L__BB23_612;
$L__BB23_611:
	div.s64 	%rd3246, %rd3061, %rd1134;
$L__BB23_612:
	sub.s64 	%rd2227, %rd50, %rd3245;
	add.s64 	%rd2228, %rd2227, %rd670;
	not.b64 	%rd2229, %rd2228;
	add.s64 	%rd2230, %rd64, %rd2229;
	mad.lo.s64 	%rd2231, %rd2230, %rd1127, %rd671;
	add.s64 	%rd2232, %rd65, %rd3246;
	mad.lo.s64 	%rd2233, %rd2231, %rd1128, %rd2232;
	shl.b64 	%rd2234, %rd2233, 2;
	add.s64 	%rd2235, %rd1, %rd2234;
	ld.global.nc.f32 	%f262, [%rd2235];
	add.f32 	%f340, %f340, %f262;
	setp.eq.s64 	%p254, %rd676, 0;
	mov.u64 	%rd3259, %rd66;
	@%p254 bra 	$L__BB23_655;
	or.b64  	%rd2236, %rd66, %rd1136;
	and.b64  	%rd2237, %rd2236, -4294967296;
	setp.ne.s64 	%p255, %rd2237, 0;
	@%p255 bra 	$L__BB23_615;
	cvt.u32.u64 	%r555, %rd1136;
	cvt.u32.u64 	%r556, %rd66;
	div.u32 	%r557, %r556, %r555;
	cvt.u64.u32 	%rd3247, %r557;
	bra.uni 	$L__BB23_616;
$L__BB23_615:
	div.s64 	%rd3247, %rd66, %rd1136;
$L__BB23_616:
	or.b64  	%rd2238, %rd66, %rd1134;
	and.b64  	%rd2239, %rd2238, -4294967296;
	setp.ne.s64 	%p256, %rd2239, 0;
	@%p256 bra 	$L__BB23_618;
	cvt.u32.u64 	%r558, %rd1134;
	cvt.u32.u64 	%r559, %rd66;
	div.u32 	%r560, %r559, %r558;
	cvt.u64.u32 	%rd3248, %r560;
	bra.uni 	$L__BB23_619;
$L__BB23_618:
	div.s64 	%rd3248, %rd66, %rd1134;
$L__BB23_619:
	sub.s64 	%rd2240, %rd50, %rd3247;
	add.s64 	%rd2241, %rd2240, %rd670;
	not.b64 	%rd2242, %rd2241;
	add.s64 	%rd2243, %rd64, %rd2242;
	mad.lo.s64 	%rd2244, %rd2243, %rd1127, %rd671;
	add.s64 	%rd2245, %rd65, %rd3248;
	mad.lo.s64 	%rd2246, %rd2244, %rd1128, %rd2245;
	shl.b64 	%rd2247, %rd2246, 2;
	add.s64 	%rd2248, %rd1, %rd2247;
	ld.global.nc.f32 	%f263, [%rd2248];
	add.f32 	%f340, %f340, %f263;
	setp.eq.s64 	%p257, %rd676, 1;
	mov.u64 	%rd3259, %rd198;
	@%p257 bra 	$L__BB23_655;
	or.b64  	%rd2249, %rd198, %rd1136;
	and.b64  	%rd2250, %rd2249, -4294967296;
	setp.ne.s64 	%p258, %rd2250, 0;
	@%p258 bra 	$L__BB23_622;
	cvt.u32.u64 	%r561, %rd1136;
	cvt.u32.u64 	%r562, %rd198;
	div.u32 	%r563, %r562, %r561;
	cvt.u64.u32 	%rd3249, %r563;
	bra.uni 	$L__BB23_623;
$L__BB23_622:
	div.s64 	%rd3249, %rd198, %rd1136;
$L__BB23_623:
	or.b64  	%rd2251, %rd198, %rd1134;
	and.b64  	%rd2252, %rd2251, -4294967296;
	setp.ne.s64 	%p259, %rd2252, 0;
	@%p259 bra 	$L__BB23_625;
	cvt.u32.u64 	%r564, %rd1134;
	cvt.u32.u64 	%r565, %rd198;
	div.u32 	%r566, %r565, %r564;
	cvt.u64.u32 	%rd3250, %r566;
	bra.uni 	$L__BB23_626;
$L__BB23_625:
	div.s64 	%rd3250, %rd198, %rd1134;
$L__BB23_626:
	sub.s64 	%rd2253, %rd50, %rd3249;
	add.s64 	%rd2254, %rd2253, %rd670;
	not.b64 	%rd2255, %rd2254;
	add.s64 	%rd2256, %rd64, %rd2255;
	mad.lo.s64 	%rd2257, %rd2256, %rd1127, %rd671;
	add.s64 	%rd2258, %rd65, %rd3250;
	mad.lo.s64 	%rd2259, %rd2257, %rd1128, %rd2258;
	shl.b64 	%rd2260, %rd2259, 2;
	add.s64 	%rd2261, %rd1, %rd2260;
	ld.global.nc.f32 	%f264, [%rd2261];
	add.f32 	%f340, %f340, %f264;
	setp.eq.s64 	%p260, %rd676, 2;
	mov.u64 	%rd3259, %rd199;
	@%p260 bra 	$L__BB23_655;
	or.b64  	%rd2262, %rd199, %rd1136;
	and.b64  	%rd2263, %rd2262, -4294967296;
	setp.ne.s64 	%p261, %rd2263, 0;
	@%p261 bra 	$L__BB23_629;
	cvt.u32.u64 	%r567, %rd1136;
	cvt.u32.u64 	%r568, %rd199;
	div.u32 	%r569, %r568, %r567;
	cvt.u64.u32 	%rd3251, %r569;
	bra.uni 	$L__BB23_630;
$L__BB23_629:
	div.s64 	%rd3251, %rd199, %rd1136;
$L__BB23_630:
	or.b64  	%rd2264, %rd199, %rd1134;
	and.b64  	%rd2265, %rd2264, -4294967296;
	setp.ne.s64 	%p262, %rd2265, 0;
	@%p262 bra 	$L__BB23_632;
	cvt.u32.u64 	%r570, %rd1134;
	cvt.u32.u64 	%r571, %rd199;
	div.u32 	%r572, %r571, %r570;
	cvt.u64.u32 	%rd3252, %r572;
	bra.uni 	$L__BB23_633;
$L__BB23_632:
	div.s64 	%rd3252, %rd199, %rd1134;
$L__BB23_633:
	sub.s64 	%rd2266, %rd50, %rd3251;
	add.s64 	%rd2267, %rd2266, %rd670;
	not.b64 	%rd2268, %rd2267;
	add.s64 	%rd2269, %rd64, %rd2268;
	mad.lo.s64 	%rd2270, %rd2269, %rd1127, %rd671;
	add.s64 	%rd2271, %rd65, %rd3252;
	mad.lo.s64 	%rd2272, %rd2270, %rd1128, %rd2271;
	shl.b64 	%rd2273, %rd2272, 2;
	add.s64 	%rd2274, %rd1, %rd2273;
	ld.global.nc.f32 	%f265, [%rd2274];
	add.f32 	%f340, %f340, %f265;
	setp.eq.s64 	%p263, %rd676, 3;
	mov.u64 	%rd3259, %rd200;
	@%p263 bra 	$L__BB23_655;
	or.b64  	%rd2275, %rd200, %rd1136;
	and.b64  	%rd2276, %rd2275, -4294967296;
	setp.ne.s64 	%p264, %rd2276, 0;
	@%p264 bra 	$L__BB23_636;
	cvt.u32.u64 	%r573, %rd1136;
	cvt.u32.u64 	%r574, %rd200;
	div.u32 	%r575, %r574, %r573;
	cvt.u64.u32 	%rd3253, %r575;
	bra.uni 	$L__BB23_637;
$L__BB23_636:
	div.s64 	%rd3253, %rd200, %rd1136;
$L__BB23_637:
	or.b64  	%rd2277, %rd200, %rd1134;
	and.b64  	%rd2278, %rd2277, -4294967296;
	setp.ne.s64 	%p265, %rd2278, 0;
	@%p265 bra 	$L__BB23_639;
	cvt.u32.u64 	%r576, %rd1134;
	cvt.u32.u64 	%r577, %rd200;
	div.u32 	%r578, %r577, %r576;
	cvt.u64.u32 	%rd3254, %r578;
	bra.uni 	$L__BB23_640;
$L__BB23_639:
	div.s64 	%rd3254, %rd200, %rd1134;
$L__BB23_640:
	sub.s64 	%rd2279, %rd50, %rd3253;
	add.s64 	%rd2280, %rd2279, %rd670;
	not.b64 	%rd2281, %rd2280;
	add.s64 	%rd2282, %rd64, %rd2281;
	mad.lo.s64 	%rd2283, %rd2282, %rd1127, %rd671;
	add.s64 	%rd2284, %rd65, %rd3254;
	mad.lo.s64 	%rd2285, %rd2283, %rd1128, %rd2284;
	shl.b64 	%rd2286, %rd2285, 2;
	add.s64 	%rd2287, %rd1, %rd2286;
	ld.global.nc.f32 	%f266, [%rd2287];
	add.f32 	%f340, %f340, %f266;
	setp.eq.s64 	%p266, %rd676, 4;
	mov.u64 	%rd3259, %rd201;
	@%p266 bra 	$L__BB23_655;
	or.b64  	%rd2288, %rd201, %rd1136;
	and.b64  	%rd2289, %rd2288, -4294967296;
	setp.ne.s64 	%p267, %rd2289, 0;
	@%p267 bra 	$L__BB23_643;
	cvt.u32.u64 	%r579, %rd1136;
	cvt.u32.u64 	%r580, %rd201;
	div.u32 	%r581, %r580, %r579;
	cvt.u64.u32 	%rd3255, %r581;
	bra.uni 	$L__BB23_644;
$L__BB23_643:
	div.s64 	%rd3255, %rd201, %rd1136;
$L__BB23_644:
	or.b64  	%rd2290, %rd201, %rd1134;
	and.b64  	%rd2291, %rd2290, -4294967296;
	setp.ne.s64 	%p268, %rd2291, 0;
	@%p268 bra 	$L__BB23_646;
	cvt.u32.u64 	%r582, %rd1134;
	cvt.u32.u64 	%r583, %rd201;
	div.u32 	%r584, %r583, %r582;
	cvt.u64.u32 	%rd3256, %r584;
	bra.uni 	$L__BB23_647;
$L__BB23_646:
	div.s64 	%rd3256, %rd201, %rd1134;
$L__BB23_647:
	sub.s64 	%rd2292, %rd50, %rd3255;
	add.s64 	%rd2293, %rd2292, %rd670;
	not.b64 	%rd2294, %rd2293;
	add.s64 	%rd2295, %rd64, %rd2294;
	mad.lo.s64 	%rd2296, %rd2295, %rd1127, %rd671;
	add.s64 	%rd2297, %rd65, %rd3256;
	mad.lo.s64 	%rd2298, %rd2296, %rd1128, %rd2297;
	shl.b64 	%rd2299, %rd2298, 2;
	add.s64 	%rd2300, %rd1, %rd2299;
	ld.global.nc.f32 	%f267, [%rd2300];
	add.f32 	%f340, %f340, %f267;
	setp.eq.s64 	%p269, %rd676, 5;
	mov.u64 	%rd3259, %rd202;
	@%p269 bra 	$L__BB23_655;
	or.b64  	%rd2301, %rd202, %rd1136;
	and.b64  	%rd2302, %rd2301, -4294967296;
	setp.ne.s64 	%p270, %rd2302, 0;
	@%p270 bra 	$L__BB23_650;
	cvt.u32.u64 	%r585, %rd1136;
	cvt.u32.u64 	%r586, %rd202;
	div.u32 	%r587, %r586, %r585;
	cvt.u64.u32 	%rd3257, %r587;
	bra.uni 	$L__BB23_651;
$L__BB23_650:
	div.s64 	%rd3257, %rd202, %rd1136;
$L__BB23_651:
	or.b64  	%rd2303, %rd202, %rd1134;
	and.b64  	%rd2304, %rd2303, -4294967296;
	setp.ne.s64 	%p271, %rd2304, 0;
	@%p271 bra 	$L__BB23_653;
	cvt.u32.u64 	%r588, %rd1134;
	cvt.u32.u64 	%r589, %rd202;
	div.u32 	%r590, %r589, %r588;
	cvt.u64.u32 	%rd3258, %r590;
	bra.uni 	$L__BB23_654;
$L__BB23_653:
	div.s64 	%rd3258, %rd202, %rd1134;
$L__BB23_654:
	add.s64 	%rd3259, %rd202, %rd3059;
	sub.s64 	%rd2305, %rd50, %rd3257;
	add.s64 	%rd2306, %rd2305, %rd670;
	not.b64 	%rd2307, %rd2306;
	add.s64 	%rd2308, %rd64, %rd2307;
	mad.lo.s64 	%rd2309, %rd2308, %rd1127, %rd671;
	add.s64 	%rd2310, %rd65, %rd3258;
	mad.lo.s64 	%rd2311, %rd2309, %rd1128, %rd2310;
	shl.b64 	%rd2312, %rd2311, 2;
	add.s64 	%rd2313, %rd1, %rd2312;
	ld.global.nc.f32 	%f268, [%rd2313];
	add.f32 	%f340, %f340, %f268;
$L__BB23_655:
	setp.lt.u64 	%p272, %rd675, 7;
	@%p272 bra 	$L__BB23_705;
$L__BB23_656:
	.pragma "nounroll";
	or.b64  	%rd2314, %rd3259, %rd1136;
	and.b64  	%rd2315, %rd2314, -4294967296;
	setp.ne.s64 	%p273, %rd2315, 0;
	@%p273 bra 	$L__BB23_658;
	cvt.u32.u64 	%r591, %rd1136;
	cvt.u32.u64 	%r592, %rd3259;
	div.u32 	%r593, %r592, %r591;
	cvt.u64.u32 	%rd3261, %r593;
	bra.uni 	$L__BB23_659;
$L__BB23_658:
	div.s64 	%rd3261, %rd3259, %rd1136;
$L__BB23_659:
	or.b64  	%rd2316, %rd3259, %rd1134;
	and.b64  	%rd2317, %rd2316, -4294967296;
	setp.ne.s64 	%p274, %rd2317, 0;
	@%p274 bra 	$L__BB23_661;
	cvt.u32.u64 	%r594, %rd1134;
	cvt.u32.u64 	%r595, %rd3259;
	div.u32 	%r596, %r595, %r594;
	cvt.u64.u32 	%rd3262, %r596;
	bra.uni 	$L__BB23_662;
$L__BB23_661:
	div.s64 	%rd3262, %rd3259, %rd1134;
$L__BB23_662:
	sub.s64 	%rd2318, %rd50, %rd3261;
	add.s64 	%rd2319, %rd2318, %rd670;
	not.b64 	%rd2320, %rd2319;
	add.s64 	%rd2321, %rd64, %rd2320;
	mad.lo.s64 	%rd2322, %rd2321, %rd1127, %rd671;
	add.s64 	%rd2323, %rd65, %rd3262;
	mad.lo.s64 	%rd2324, %rd2322, %rd1128, %rd2323;
	shl.b64 	%rd2325, %rd2324, 2;
	add.s64 	%rd2326, %rd1, %rd2325;
	ld.global.nc.f32 	%f269, [%rd2326];
	add.f32 	%f110, %f340, %f269;
	add.s64 	%rd728, %rd3259, %rd3059;
	or.b64  	%rd2327, %rd728, %rd1136;
	and.b64  	%rd2328, %rd2327, -4294967296;
	setp.ne.s64 	%p275, %rd2328, 0;
	@%p275 bra 	$L__BB23_664;
	cvt.u32.u64 	%r597, %rd1136;
	cvt.u32.u64 	%r598, %rd728;
	div.u32 	%r599, %r598, %r597;
	cvt.u64.u32 	%rd3263, %r599;
	bra.uni 	$L__BB23_665;
$L__BB23_664:
	div.s64 	%rd3263, %rd728, %rd1136;
$L__BB23_665:
	or.b64  	%rd2329, %rd728, %rd1134;
	and.b64  	%rd2330, %rd2329, -4294967296;
	setp.ne.s64 	%p276, %rd2330, 0;
	@%p276 bra 	$L__BB23_667;
	cvt.u32.u64 	%r600, %rd1134;
	cvt.u32.u64 	%r601, %rd728;
	div.u32 	%r602, %r601, %r600;
	cvt.u64.u32 	%rd3264, %r602;
	bra.uni 	$L__BB23_668;
$L__BB23_667:
	div.s64 	%rd3264, %rd728, %rd1134;
$L__BB23_668:
	sub.s64 	%rd2331, %rd50, %rd3263;
	add.s64 	%rd2332, %rd2331, %rd670;
	not.b64 	%rd2333, %rd2332;
	add.s64 	%rd2334, %rd64, %rd2333;
	mad.lo.s64 	%rd2335, %rd2334, %rd1127, %rd671;
	add.s64 	%rd2336, %rd65, %rd3264;
	mad.lo.s64 	%rd2337, %rd2335, %rd1128, %rd2336;
	shl.b64 	%rd2338, %rd2337, 2;
	add.s64 	%rd2339, %rd1, %rd2338;
	ld.global.nc.f32 	%f270, [%rd2339];
	add.f32 	%f111, %f110, %f270;
	add.s64 	%rd735, %rd728, %rd3059;
	or.b64  	%rd2340, %rd735, %rd1136;
	and.b64  	%rd2341, %rd2340, -4294967296;
	setp.ne.s64 	%p277, %rd2341, 0;
	@%p277 bra 	$L__BB23_670;
	cvt.u32.u64 	%r603, %rd1136;
	cvt.u32.u64 	%r604, %rd735;
	div.u32 	%r605, %r604, %r603;
	cvt.u64.u32 	%rd3265, %r605;
	bra.uni 	$L__BB23_671;
$L__BB23_670:
	div.s64 	%rd3265, %rd735, %rd1136;
$L__BB23_671:
	or.b64  	%rd2342, %rd735, %rd1134;
	and.b64  	%rd2343, %rd2342, -4294967296;
	setp.ne.s64 	%p278, %rd2343, 0;
	@%p278 bra 	$L__BB23_673;
	cvt.u32.u64 	%r606, %rd1134;
	cvt.u32.u64 	%r607, %rd735;
	div.u32 	%r608, %r607, %r606;
	cvt.u64.u32 	%rd3266, %r608;
	bra.uni 	$L__BB23_674;
$L__BB23_673:
	div.s64 	%rd3266, %rd735, %rd1134;
$L__BB23_674:
	sub.s64 	%rd2344, %rd50, %rd3265;
	add.s64 	%rd2345, %rd2344, %rd670;
	not.b64 	%rd2346, %rd2345;
	add.s64 	%rd2347, %rd64, %rd2346;
	mad.lo.s64 	%rd2348, %rd2347, %rd1127, %rd671;
	add.s64 	%rd2349, %rd65, %rd3266;
	mad.lo.s64 	%rd2350, %rd2348, %rd1128, %rd2349;
	shl.b64 	%rd2351, %rd2350, 2;
	add.s64 	%rd2352, %rd1, %rd2351;
	ld.global.nc.f32 	%f271, [%rd2352];
	add.f32 	%f112, %f111, %f271;
	add.s64 	%rd742, %rd735, %rd3059;
	or.b64  	%rd2353, %rd742, %rd1136;
	and.b64  	%rd2354, %rd2353, -4294967296;
	setp.ne.s64 	%p279, %rd2354, 0;
	@%p279 bra 	$L__BB23_676;
	cvt.u32.u64 	%r609, %rd1136;
	cvt.u32.u64 	%r610, %rd742;
	div.u32 	%r611, %r610, %r609;
	cvt.u64.u32 	%rd3267, %r611;
	bra.uni 	$L__BB23_677;
$L__BB23_676:
	div.s64 	%rd3267, %rd742, %rd1136;
$L__BB23_677:
	or.b64  	%rd2355, %rd742, %rd1134;
	and.b64  	%rd2356, %rd2355, -4294967296;
	setp.ne.s64 	%p280, %rd2356, 0;
	@%p280 bra 	$L__BB23_679;
	cvt.u32.u64 	%r612, %rd1134;
	cvt.u32.u64 	%r613, %rd742;
	div.u32 	%r614, %r613, %r612;
	cvt.u64.u32 	%rd3268, %r614;
	bra.uni 	$L__BB23_680;
$L__BB23_679:
	div.s64 	%rd3268, %rd742, %rd1134;
$L__BB23_680:
	sub.s64 	%rd2357, %rd50, %rd3267;
	add.s64 	%rd2358, %rd2357, %rd670;
	not.b64 	%rd2359, %rd2358;
	add.s64 	%rd2360, %rd64, %rd2359;
	mad.lo.s64 	%rd2361, %rd2360, %rd1127, %rd671;
	add.s64 	%rd2362, %rd65, %rd3268;
	mad.lo.s64 	%rd2363, %rd2361, %rd1128, %rd2362;
	shl.b64 	%rd2364, %rd2363, 2;
	add.s64 	%rd2365, %rd1, %rd2364;
	ld.global.nc.f32 	%f272, [%rd2365];
	add.f32 	%f113, %f112, %f272;
	add.s64 	%rd749, %rd742, %rd3059;
	or.b64  	%rd2366, %rd749, %rd1136;
	and.b64  	%rd2367, %rd2366, -4294967296;
	setp.ne.s64 	%p281, %rd2367, 0;
	@%p281 bra 	$L__BB23_682;
	cvt.u32.u64 	%r615, %rd1136;
	cvt.u32.u64 	%r616, %rd749;
	div.u32 	%r617, %r616, %r615;
	cvt.u64.u32 	%rd3269, %r617;
	bra.uni 	$L__BB23_683;
$L__BB23_682:
	div.s64 	%rd3269, %rd749, %rd1136;
$L__BB23_683:
	or.b64  	%rd2368, %rd749, %rd1134;
	and.b64  	%rd2369, %rd2368, -4294967296;
	setp.ne.s64 	%p282, %rd2369, 0;
	@%p282 bra 	$L__BB23_685;
	cvt.u32.u64 	%r618, %rd1134;
	cvt.u32.u64 	%r619, %rd749;
	div.u32 	%r620, %r619, %r618;
	cvt.u64.u32 	%rd3270, %r620;
	bra.uni 	$L__BB23_686;
$L__BB23_685:
	div.s64 	%rd3270, %rd749, %rd1134;
$L__BB23_686:
	sub.s64 	%rd2370, %rd50, %rd3269;
	add.s64 	%rd2371, %rd2370, %rd670;
	not.b64 	%rd2372, %rd2371;
	add.s64 	%rd2373, %rd64, %rd2372;
	mad.lo.s64 	%rd2374, %rd2373, %rd1127, %rd671;
	add.s64 	%rd2375, %rd65, %rd3270;
	mad.lo.s64 	%rd2376, %rd2374, %rd1128, %rd2375;
	shl.b64 	%rd2377, %rd2376, 2;
	add.s64 	%rd2378, %rd1, %rd2377;
	ld.global.nc.f32 	%f273, [%rd2378];
	add.f32 	%f114, %f113, %f273;
	add.s64 	%rd756, %rd749, %rd3059;
	or.b64  	%rd2379, %rd756, %rd1136;
	and.b64  	%rd2380, %rd2379, -4294967296;
	setp.ne.s64 	%p283, %rd2380, 0;
	@%p283 bra 	$L__BB23_688;
	cvt.u32.u64 	%r621, %rd1136;
	cvt.u32.u64 	%r622, %rd756;
	div.u32 	%r623, %r622, %r621;
	cvt.u64.u32 	%rd3271, %r623;
	bra.uni 	$L__BB23_689;
$L__BB23_688:
	div.s64 	%rd3271, %rd756, %rd1136;
$L__BB23_689:
	or.b64  	%rd2381, %rd756, %rd1134;
	and.b64  	%rd2382, %rd2381, -4294967296;
	setp.ne.s64 	%p284, %rd2382, 0;
	@%p284 bra 	$L__BB23_691;
	cvt.u32.u64 	%r624, %rd1134;
	cvt.u32.u64 	%r625, %rd756;
	div.u32 	%r626, %r625, %r624;
	cvt.u64.u32 	%rd3272, %r626;
	bra.uni 	$L__BB23_692;
$L__BB23_691:
	div.s64 	%rd3272, %rd756, %rd1134;
$L__BB23_692:
	sub.s64 	%rd2383, %rd50, %rd3271;
	add.s64 	%rd2384, %rd2383, %rd670;
	not.b64 	%rd2385, %rd2384;
	add.s64 	%rd2386, %rd64, %rd2385;
	mad.lo.s64 	%rd2387, %rd2386, %rd1127, %rd671;
	add.s64 	%rd2388, %rd65, %rd3272;
	mad.lo.s64 	%rd2389, %rd2387, %rd1128, %rd2388;
	shl.b64 	%rd2390, %rd2389, 2;
	add.s64 	%rd2391, %rd1, %rd2390;
	ld.global.nc.f32 	%f274, [%rd2391];
	add.f32 	%f115, %f114, %f274;
	add.s64 	%rd763, %rd756, %rd3059;
	or.b64  	%rd2392, %rd763, %rd1136;
	and.b64  	%rd2393, %rd2392, -4294967296;
	setp.ne.s64 	%p285, %rd2393, 0;
	@%p285 bra 	$L__BB23_694;
	cvt.u32.u64 	%r627, %rd1136;
	cvt.u32.u64 	%r628, %rd763;
	div.u32 	%r629, %r628, %r627;
	cvt.u64.u32 	%rd3273, %r629;
	bra.uni 	$L__BB23_695;
$L__BB23_694:
	div.s64 	%rd3273, %rd763, %rd1136;
$L__BB23_695:
	or.b64  	%rd2394, %rd763, %rd1134;
	and.b64  	%rd2395, %rd2394, -4294967296;
	setp.ne.s64 	%p286, %rd2395, 0;
	@%p286 bra 	$L__BB23_697;
	cvt.u32.u64 	%r630, %rd1134;
	cvt.u32.u64 	%r631, %rd763;
	div.u32 	%r632, %r631, %r630;
	cvt.u64.u32 	%rd3274, %r632;
	bra.uni 	$L__BB23_698;
$L__BB23_697:
	div.s64 	%rd3274, %rd763, %rd1134;
$L__BB23_698:
	sub.s64 	%rd2396, %rd50, %rd3273;
	add.s64 	%rd2397, %rd2396, %rd670;
	not.b64 	%rd2398, %rd2397;
	add.s64 	%rd2399, %rd64, %rd2398;
	mad.lo.s64 	%rd2400, %rd2399, %rd1127, %rd671;
	add.s64 	%rd2401, %rd65, %rd3274;
	mad.lo.s64 	%rd2402, %rd2400, %rd1128, %rd2401;
	shl.b64 	%rd2403, %rd2402, 2;
	add.s64 	%rd2404, %rd1, %rd2403;
	ld.global.nc.f32 	%f275, [%rd2404];
	add.f32 	%f116, %f115, %f275;
	add.s64 	%rd770, %rd763, %rd3059;
	or.b64  	%rd2405, %rd770, %rd1136;
	and.b64  	%rd2406, %rd2405, -4294967296;
	setp.ne.s64 	%p287, %rd2406, 0;
	@%p287 bra 	$L__BB23_700;
	cvt.u32.u64 	%r633, %rd1136;
	cvt.u32.u64 	%r634, %rd770;
	div.u32 	%r635, %r634, %r633;
	cvt.u64.u32 	%rd3275, %r635;
	bra.uni 	$L__BB23_701;
$L__BB23_700:
	div.s64 	%rd3275, %rd770, %rd1136;
$L__BB23_701:
	or.b64  	%rd2407, %rd770, %rd1134;
	and.b64  	%rd2408, %rd2407, -4294967296;
	setp.ne.s64 	%p288, %rd2408, 0;
	@%p288 bra 	$L__BB23_703;
	cvt.u32.u64 	%r636, %rd1134;
	cvt.u32.u64 	%r637, %rd770;
	div.u32 	%r638, %r637, %r636;
	cvt.u64.u32 	%rd3276, %r638;
	bra.uni 	$L__BB23_704;
$L__BB23_703:
	div.s64 	%rd3276, %rd770, %rd1134;
$L__BB23_704:
	sub.s64 	%rd2409, %rd50, %rd3275;
	add.s64 	%rd2410, %rd2409, %rd670;
	not.b64 	%rd2411, %rd2410;
	add.s64 	%rd2412, %rd64, %rd2411;
	mad.lo.s64 	%rd2413, %rd2412, %rd1127, %rd671;
	add.s64 	%rd2414, %rd65, %rd3276;
	mad.lo.s64 	%rd2415, %rd2413, %rd1128, %rd2414;
	shl.b64 	%rd2416, %rd2415, 2;
	add.s64 	%rd2417, %rd1, %rd2416;
	ld.global.nc.f32 	%f276, [%rd2417];
	add.f32 	%f340, %f116, %f276;
	add.s64 	%rd3259, %rd770, %rd3059;
	setp.lt.s64 	%p289, %rd3259, %rd63;
	@%p289 bra 	$L__BB23_656;
$L__BB23_705:
	add.s64 	%rd778, %rd663, %rd3056;
	@%p70 bra 	$L__BB23_815;
	or.b64  	%rd2418, %rd778, %rd1135;
	and.b64  	%rd2419, %rd2418, -4294967296;
	setp.ne.s64 	%p291, %rd2419, 0;
	@%p291 bra 	$L__BB23_708;
	cvt.u32.u64 	%r639, %rd1135;
	cvt.u32.u64 	%r640, %rd778;
	div.u32 	%r641, %r640, %r639;
	cvt.u64.u32 	%rd3277, %r641;
	bra.uni 	$L__BB23_709;
$L__BB23_708:
	div.s64 	%rd3277, %rd778, %rd1135;
$L__BB23_709:
	or.b64  	%rd2420, %rd778, %rd1133;
	and.b64  	%rd2421, %rd2420, -4294967296;
	setp.ne.s64 	%p292, %rd2421, 0;
	@%p292 bra 	$L__BB23_711;
	cvt.u32.u64 	%r642, %rd1133;
	cvt.u32.u64 	%r643, %rd778;
	div.u32 	%r644, %r643, %r642;
	cvt.u64.u32 	%rd3278, %r644;
	bra.uni 	$L__BB23_712;
$L__BB23_711:
	div.s64 	%rd3278, %rd778, %rd1133;
$L__BB23_712:
	sub.s64 	%rd2422, %rd32, %rd3277;
	mul.lo.s64 	%rd785, %rd2422, %rd1130;
	add.s64 	%rd786, %rd3278, %rd44;
	or.b64  	%rd2423, %rd67, %rd3059;
	and.b64  	%rd2424, %rd2423, -4294967296;
	setp.ne.s64 	%p293, %rd2424, 0;
	@%p293 bra 	$L__BB23_714;
	cvt.u32.u64 	%r645, %rd3059;
	cvt.u32.u64 	%r646, %rd67;
	div.u32 	%r647, %r646, %r645;
	cvt.u64.u32 	%rd3279, %r647;
	bra.uni 	$L__BB23_715;
$L__BB23_714:
	div.u64 	%rd3279, %rd67, %rd3059;
$L__BB23_715:
	setp.lt.s64 	%p294, %rd66, %rd63;
	selp.u64 	%rd2425, 1, 0, %p294;
	add.s64 	%rd790, %rd3279, %rd2425;
	and.b64  	%rd791, %rd790, 7;
	setp.eq.s64 	%p295, %rd791, 7;
	mov.u64 	%rd3294, %rd3061;
	@%p295 bra 	$L__BB23_765;
	or.b64  	%rd2426, %rd3061, %rd1136;
	and.b64  	%rd2427, %rd2426, -4294967296;
	setp.ne.s64 	%p296, %rd2427, 0;
	@%p296 bra 	$L__BB23_718;
	cvt.u32.u64 	%r648, %rd1136;
	cvt.u32.u64 	%r649, %rd3061;
	div.u32 	%r650, %r649, %r648;
	cvt.u64.u32 	%rd3280, %r650;
	bra.uni 	$L__BB23_719;
$L__BB23_718:
	div.s64 	%rd3280, %rd3061, %rd1136;
$L__BB23_719:
	or.b64  	%rd2428, %rd3061, %rd1134;
	and.b64  	%rd2429, %rd2428, -4294967296;
	setp.ne.s64 	%p297, %rd2429, 0;
	@%p297 bra 	$L__BB23_721;
	cvt.u32.u64 	%r651, %rd1134;
	cvt.u32.u64 	%r652, %rd3061;
	div.u32 	%r653, %r652, %r651;
	cvt.u64.u32 	%rd3281, %r653;
	bra.uni 	$L__BB23_722;
$L__BB23_721:
	div.s64 	%rd3281, %rd3061, %rd1134;
$L__BB23_722:
	sub.s64 	%rd2430, %rd50, %rd3280;
	add.s64 	%rd2431, %rd2430, %rd785;
	not.b64 	%rd2432, %rd2431;
	add.s64 	%rd2433, %rd64, %rd2432;
	mad.lo.s64 	%rd2434, %rd2433, %rd1127, %rd786;
	add.s64 	%rd2435, %rd65, %rd3281;
	mad.lo.s64 	%rd2436, %rd2434, %rd1128, %rd2435;
	shl.b64 	%rd2437, %rd2436, 2;
	add.s64 	%rd2438, %rd1, %rd2437;
	ld.global.nc.f32 	%f278, [%rd2438];
	add.f32 	%f340, %f340, %f278;
	setp.eq.s64 	%p298, %rd791, 0;
	mov.u64 	%rd3294, %rd66;
	@%p298 bra 	$L__BB23_765;
	or.b64  	%rd2439, %rd66, %rd1136;
	and.b64  	%rd2440, %rd2439, -4294967296;
	setp.ne.s64 	%p299, %rd2440, 0;
	@%p299 bra 	$L__BB23_725;
	cvt.u32.u64 	%r654, %rd1136;
	cvt.u32.u64 	%r655, %rd66;
	div.u32 	%r656, %r655, %r654;
	cvt.u64.u32 	%rd3282, %r656;
	bra.uni 	$L__BB23_726;
$L__BB23_725:
	div.s64 	%rd3282, %rd66, %rd1136;
$L__BB23_726:
	or.b64  	%rd2441, %rd66, %rd1134;
	and.b64  	%rd2442, %rd2441, -4294967296;
	setp.ne.s64 	%p300, %rd2442, 0;
	@%p300 bra 	$L__BB23_728;
	cvt.u32.u64 	%r657, %rd1134;
	cvt.u32.u64 	%r658, %rd66;
	div.u32 	%r659, %r658, %r657;
	cvt.u64.u32 	%rd3283, %r659;
	bra.uni 	$L__BB23_729;
$L__BB23_728:
	div.s64 	%rd3283, %rd66, %rd1134;
$L__BB23_729:
	sub.s64 	%rd2443, %rd50, %rd3282;
	add.s64 	%rd2444, %rd2443, %rd785;
	not.b64 	%rd2445, %rd2444;
	add.s64 	%rd2446, %rd64, %rd2445;
	mad.lo.s64 	%rd2447, %rd2446, %rd1127, %rd786;
	add.s64 	%rd2448, %rd65, %rd3283;
	mad.lo.s64 	%rd2449, %rd2447, %rd1128, %rd2448;
	shl.b64 	%rd2450, %rd2449, 2;
	add.s64 	%rd2451, %rd1, %rd2450;
	ld.global.nc.f32 	%f279, [%rd2451];
	add.f32 	%f340, %f340, %f279;
	setp.eq.s64 	%p301, %rd791, 1;
	mov.u64 	%rd3294, %rd198;
	@%p301 bra 	$L__BB23_765;
	or.b64  	%rd2452, %rd198, %rd1136;
	and.b64  	%rd2453, %rd2452, -4294967296;
	setp.ne.s64 	%p302, %rd2453, 0;
	@%p302 bra 	$L__BB23_732;
	cvt.u32.u64 	%r660, %rd1136;
	cvt.u32.u64 	%r661, %rd198;
	div.u32 	%r662, %r661, %r660;
	cvt.u64.u32 	%rd3284, %r662;
	bra.uni 	$L__BB23_733;
$L__BB23_732:
	div.s64 	%rd3284, %rd198, %rd1136;
$L__BB23_733:
	or.b64  	%rd2454, %rd198, %rd1134;
	and.b64  	%rd2455, %rd2454, -4294967296;
	setp.ne.s64 	%p303, %rd2455, 0;
	@%p303 bra 	$L__BB23_735;
	cvt.u32.u64 	%r663, %rd1134;
	cvt.u32.u64 	%r664, %rd198;
	div.u32 	%r665, %r664, %r663;
	cvt.u64.u32 	%rd3285, %r665;
	bra.uni 	$L__BB23_736;
$L__BB23_735:
	div.s64 	%rd3285, %rd198, %rd1134;
$L__BB23_736:
	sub.s64 	%rd2456, %rd50, %rd3284;
	add.s64 	%rd2457, %rd2456, %rd785;
	not.b64 	%rd2458, %rd2457;
	add.s64 	%rd2459, %rd64, %rd2458;
	mad.lo.s64 	%rd2460, %rd2459, %rd1127, %rd786;
	add.s64 	%rd2461, %rd65, %rd3285;
	mad.lo.s64 	%rd2462, %rd2460, %rd1128, %rd2461;
	shl.b64 	%rd2463, %rd2462, 2;
	add.s64 	%rd2464, %rd1, %rd2463;
	ld.global.nc.f32 	%f280, [%rd2464];
	add.f32 	%f340, %f340, %f280;
	setp.eq.s64 	%p304, %rd791, 2;
	mov.u64 	%rd3294, %rd199;
	@%p304 bra 	$L__BB23_765;
	or.b64  	%rd2465, %rd199, %rd1136;
	and.b64  	%rd2466, %rd2465, -4294967296;
	setp.ne.s64 	%p305, %rd2466, 0;
	@%p305 bra 	$L__BB23_739;
	cvt.u32.u64 	%r666, %rd1136;
	cvt.u32.u64 	%r667, %rd199;
	div.u32 	%r668, %r667, %r666;
	cvt.u64.u32 	%rd3286, %r668;
	bra.uni 	$L__BB23_740;
$L__BB23_739:
	div.s64 	%rd3286, %rd199, %rd1136;
$L__BB23_740:
	or.b64  	%rd2467, %rd199, %rd1134;
	and.b64  	%rd2468, %rd2467, -4294967296;
	setp.ne.s64 	%p306, %rd2468, 0;
	@%p306 bra 	$L__BB23_742;
	cvt.u32.u64 	%r669, %rd1134;
	cvt.u32.u64 	%r670, %rd199;
	div.u32 	%r671, %r670, %r669;
	cvt.u64.u32 	%rd3287, %r671;
	bra.uni 	$L__BB23_743;
$L__BB23_742:
	div.s64 	%rd3287, %rd199, %rd1134;
$L__BB23_743:
	sub.s64 	%rd2469, %rd50, %rd3286;
	add.s64 	%rd2470, %rd2469, %rd785;
	not.b64 	%rd2471, %rd2470;
	add.s64 	%rd2472, %rd64, %rd2471;
	mad.lo.s64 	%rd2473, %rd2472, %rd1127, %rd786;
	add.s64 	%rd2474, %rd65, %rd3287;
	mad.lo.s64 	%rd2475, %rd2473, %rd1128, %rd2474;
	shl.b64 	%rd2476, %rd2475, 2;
	add.s64 	%rd2477, %rd1, %rd2476;
	ld.global.nc.f32 	%f281, [%rd2477];
	add.f32 	%f340, %f340, %f281;
	setp.eq.s64 	%p307, %rd791, 3;
	mov.u64 	%rd3294, %rd200;
	@%p307 bra 	$L__BB23_765;
	or.b64  	%rd2478, %rd200, %rd1136;
	and.b64  	%rd2479, %rd2478, -4294967296;
	setp.ne.s64 	%p308, %rd2479, 0;
	@%p308 bra 	$L__BB23_746;
	cvt.u32.u64 	%r672, %rd1136;
	cvt.u32.u64 	%r673, %rd200;
	div.u32 	%r674, %r673, %r672;
	cvt.u64.u32 	%rd3288, %r674;
	bra.uni 	$L__BB23_747;
$L__BB23_746:
	div.s64 	%rd3288, %rd200, %rd1136;
$L__BB23_747:
	or.b64  	%rd2480, %rd200, %rd1134;
	and.b64  	%rd2481, %rd2480, -4294967296;
	setp.ne.s64 	%p309, %rd2481, 0;
	@%p309 bra 	$L__BB23_749;
	cvt.u32.u64 	%r675, %rd1134;
	cvt.u32.u64 	%r676, %rd200;
	div.u32 	%r677, %r676, %r675;
	cvt.u64.u32 	%rd3289, %r677;
	bra.uni 	$L__BB23_750;
$L__BB23_749:
	div.s64 	%rd3289, %rd200, %rd1134;
$L__BB23_750:
	sub.s64 	%rd2482, %rd50, %rd3288;
	add.s64 	%rd2483, %rd2482, %rd785;
	not.b64 	%rd2484, %rd2483;
	add.s64 	%rd2485, %rd64, %rd2484;
	mad.lo.s64 	%rd2486, %rd2485, %rd1127, %rd786;
	add.s64 	%rd2487, %rd65, %rd3289;
	mad.lo.s64 	%rd2488, %rd2486, %rd1128, %rd2487;
	shl.b64 	%rd2489, %rd2488, 2;
	add.s64 	%rd2490, %rd1, %rd2489;
	ld.global.nc.f32 	%f282, [%rd2490];
	add.f32 	%f340, %f340, %f282;
	setp.eq.s64 	%p310, %rd791, 4;
	mov.u64 	%rd3294, %rd201;
	@%p310 bra 	$L__BB23_765;
	or.b64  	%rd2491, %rd201, %rd1136;
	and.b64  	%rd2492, %rd2491, -4294967296;
	setp.ne.s64 	%p311, %rd2492, 0;
	@%p311 bra 	$L__BB23_753;
	cvt.u32.u64 	%r678, %rd1136;
	cvt.u32.u64 	%r679, %rd201;
	div.u32 	%r680, %r679, %r678;
	cvt.u64.u32 	%rd3290, %r680;
	bra.uni 	$L__BB23_754;
$L__BB23_753:
	div.s64 	%rd3290, %rd201, %rd1136;
$L__BB23_754:
	or.b64  	%rd2493, %rd201, %rd1134;
	and.b64  	%rd2494, %rd2493, -4294967296;
	setp.ne.s64 	%p312, %rd2494, 0;
	@%p312 bra 	$L__BB23_756;
	cvt.u32.u64 	%r681, %rd1134;
	cvt.u32.u64 	%r682, %rd201;
	div.u32 	%r683, %r682, %r681;
	cvt.u64.u32 	%rd3291, %r683;
	bra.uni 	$L__BB23_757;
$L__BB23_756:
	div.s64 	%rd3291, %rd201, %rd1134;
$L__BB23_757:
	sub.s64 	%rd2495, %rd50, %rd3290;
	add.s64 	%rd2496, %rd2495, %rd785;
	not.b64 	%rd2497, %rd2496;
	add.s64 	%rd2498, %rd64, %rd2497;
	mad.lo.s64 	%rd2499, %rd2498, %rd1127, %rd786;
	add.s64 	%rd2500, %rd65, %rd3291;
	mad.lo.s64 	%rd2501, %rd2499, %rd1128, %rd2500;
	shl.b64 	%rd2502, %rd2501, 2;
	add.s64 	%rd2503, %rd1, %rd2502;
	ld.global.nc.f32 	%f283, [%rd2503];
	add.f32 	%f340, %f340, %f283;
	setp.eq.s64 	%p313, %rd791, 5;
	mov.u64 	%rd3294, %rd202;
	@%p313 bra 	$L__BB23_765;
	or.b64  	%rd2504, %rd202, %rd1136;
	and.b64  	%rd2505, %rd2504, -4294967296;
	setp.ne.s64 	%p314, %rd2505, 0;
	@%p314 bra 	$L__BB23_760;
	cvt.u32.u64 	%r684, %rd1136;
	cvt.u32.u64 	%r685, %rd202;
	div.u32 	%r686, %r685, %r684;
	cvt.u64.u32 	%rd3292, %r686;
	bra.uni 	$L__BB23_761;
$L__BB23_760:
	div.s64 	%rd3292, %rd202, %rd1136;
$L__BB23_761:
	or.b64  	%rd2506, %rd202, %rd1134;
	and.b64  	%rd2507, %rd2506, -4294967296;
	setp.ne.s64 	%p315, %rd2507, 0;
	@%p315 bra 	$L__BB23_763;
	cvt.u32.u64 	%r687, %rd1134;
	cvt.u32.u64 	%r688, %rd202;
	div.u32 	%r689, %r688, %r687;
	cvt.u64.u32 	%rd3293, %r689;
	bra.uni 	$L__BB23_764;
$L__BB23_763:
	div.s64 	%rd3293, %rd202, %rd1134;
$L__BB23_764:
	add.s64 	%rd3294, %rd202, %rd3059;
	sub.s64 	%rd2508, %rd50, %rd3292;
	add.s64 	%rd2509, %rd2508, %rd785;
	not.b64 	%rd2510, %rd2509;
	add.s64 	%rd2511, %rd64, %rd2510;
	mad.lo.s64 	%rd2512, %rd2511, %rd1127, %rd786;
	add.s64 	%rd2513, %rd65, %rd3293;
	mad.lo.s64 	%rd2514, %rd2512, %rd1128, %rd2513;
	shl.b64 	%rd2515, %rd2514, 2;
	add.s64 	%rd2516, %rd1, %rd2515;
	ld.global.nc.f32 	%f284, [%rd2516];
	add.f32 	%f340, %f340, %f284;
$L__BB23_765:
	setp.lt.u64 	%p316, %rd790, 7;
	@%p316 bra 	$L__BB23_815;
$L__BB23_766:
	.pragma "nounroll";
	or.b64  	%rd2517, %rd3294, %rd1136;
	and.b64  	%rd2518, %rd2517, -4294967296;
	setp.ne.s64 	%p317, %rd2518, 0;
	@%p317 bra 	$L__BB23_768;
	cvt.u32.u64 	%r690, %rd1136;
	cvt.u32.u64 	%r691, %rd3294;
	div.u32 	%r692, %r691, %r690;
	cvt.u64.u32 	%rd3296, %r692;
	bra.uni 	$L__BB23_769;
$L__BB23_768:
	div.s64 	%rd3296, %rd3294, %rd1136;
$L__BB23_769:
	or.b64  	%rd2519, %rd3294, %rd1134;
	and.b64  	%rd2520, %rd2519, -4294967296;
	setp.ne.s64 	%p318, %rd2520, 0;
	@%p318 bra 	$L__BB23_771;
	cvt.u32.u64 	%r693, %rd1134;
	cvt.u32.u64 	%r694, %rd3294;
	div.u32 	%r695, %r694, %r693;
	cvt.u64.u32 	%rd3297, %r695;
	bra.uni 	$L__BB23_772;
$L__BB23_771:
	div.s64 	%rd3297, %rd3294, %rd1134;
$L__BB23_772:
	sub.s64 	%rd2521, %rd50, %rd3296;
	add.s64 	%rd2522, %rd2521, %rd785;
	not.b64 	%rd2523, %rd2522;
	add.s64 	%rd2524, %rd64, %rd2523;
	mad.lo.s64 	%rd2525, %rd2524, %rd1127, %rd786;
	add.s64 	%rd2526, %rd65, %rd3297;
	mad.lo.s64 	%rd2527, %rd2525, %rd1128, %rd2526;
	shl.b64 	%rd2528, %rd2527, 2;
	add.s64 	%rd2529, %rd1, %rd2528;
	ld.global.nc.f32 	%f285, [%rd2529];
	add.f32 	%f129, %f340, %f285;
	add.s64 	%rd843, %rd3294, %rd3059;
	or.b64  	%rd2530, %rd843, %rd1136;
	and.b64  	%rd2531, %rd2530, -4294967296;
	setp.ne.s64 	%p319, %rd2531, 0;
	@%p319 bra 	$L__BB23_774;
	cvt.u32.u64 	%r696, %rd1136;
	cvt.u32.u64 	%r697, %rd843;
	div.u32 	%r698, %r697, %r696;
	cvt.u64.u32 	%rd3298, %r698;
	bra.uni 	$L__BB23_775;
$L__BB23_774:
	div.s64 	%rd3298, %rd843, %rd1136;
$L__BB23_775:
	or.b64  	%rd2532, %rd843, %rd1134;
	and.b64  	%rd2533, %rd2532, -4294967296;
	setp.ne.s64 	%p320, %rd2533, 0;
	@%p320 bra 	$L__BB23_777;
	cvt.u32.u64 	%r699, %rd1134;
	cvt.u32.u64 	%r700, %rd843;
	div.u32 	%r701, %r700, %r699;
	cvt.u64.u32 	%rd3299, %r701;
	bra.uni 	$L__BB23_778;
$L__BB23_777:
	div.s64 	%rd3299, %rd843, %rd1134;
$L__BB23_778:
	sub.s64 	%rd2534, %rd50, %rd3298;
	add.s64 	%rd2535, %rd2534, %rd785;
	not.b64 	%rd2536, %rd2535;
	add.s64 	%rd2537, %rd64, %rd2536;
	mad.lo.s64 	%rd2538, %rd2537, %rd1127, %rd786;
	add.s64 	%rd2539, %rd65, %rd3299;
	mad.lo.s64 	%rd2540, %rd2538, %rd1128, %rd2539;
	shl.b64 	%rd2541, %rd2540, 2;
	add.s64 	%rd2542, %rd1, %rd2541;
	ld.global.nc.f32 	%f286, [%rd2542];
	add.f32 	%f130, %f129, %f286;
	add.s64 	%rd850, %rd843, %rd3059;
	or.b64  	%rd2543, %rd850, %rd1136;
	and.b64  	%rd2544, %rd2543, -4294967296;
	setp.ne.s64 	%p321, %rd2544, 0;
	@%p321 bra 	$L__BB23_780;
	cvt.u32.u64 	%r702, %rd1136;
	cvt.u32.u64 	%r703, %rd850;
	div.u32 	%r704, %r703, %r702;
	cvt.u64.u32 	%rd3300, %r704;
	bra.uni 	$L__BB23_781;
$L__BB23_780:
	div.s64 	%rd3300, %rd850, %rd1136;
$L__BB23_781:
	or.b64  	%rd2545, %rd850, %rd1134;
	and.b64  	%rd2546, %rd2545, -4294967296;
	setp.ne.s64 	%p322, %rd2546, 0;
	@%p322 bra 	$L__BB23_783;
	cvt.u32.u64 	%r705, %rd1134;
	cvt.u32.u64 	%r706, %rd850;
	div.u32 	%r707, %r706, %r705;
	cvt.u64.u32 	%rd3301, %r707;
	bra.uni 	$L__BB23_784;
$L__BB23_783:
	div.s64 	%rd3301, %rd850, %rd1134;
$L__BB23_784:
	sub.s64 	%rd2547, %rd50, %rd3300;
	add.s64 	%rd2548, %rd2547, %rd785;
	not.b64 	%rd2549, %rd2548;
	add.s64 	%rd2550, %rd64, %rd2549;
	mad.lo.s64 	%rd2551, %rd2550, %rd1127, %rd786;
	add.s64 	%rd2552, %rd65, %rd3301;
	mad.lo.s64 	%rd2553, %rd2551, %rd1128, %rd2552;
	shl.b64 	%rd2554, %rd2553, 2;
	add.s64 	%rd2555, %rd1, %rd2554;
	ld.global.nc.f32 	%f287, [%rd2555];
	add.f32 	%f131, %f130, %f287;
	add.s64 	%rd857, %rd850, %rd3059;
	or.b64  	%rd2556, %rd857, %rd1136;
	and.b64  	%rd2557, %rd2556, -4294967296;
	setp.ne.s64 	%p323, %rd2557, 0;
	@%p323 bra 	$L__BB23_786;
	cvt.u32.u64 	%r708, %rd1136;
	cvt.u32.u64 	%r709, %rd857;
	div.u32 	%r710, %r709, %r708;
	cvt.u64.u32 	%rd3302, %r710;
	bra.uni 	$L__BB23_787;
$L__BB23_786:
	div.s64 	%rd3302, %rd857, %rd1136;
$L__BB23_787:
	or.b64  	%rd2558, %rd857, %rd1134;
	and.b64  	%rd2559, %rd2558, -4294967296;
	setp.ne.s64 	%p324, %rd2559, 0;
	@%p324 bra 	$L__BB23_789;
	cvt.u32.u64 	%r711, %rd1134;
	cvt.u32.u64 	%r712, %rd857;
	div.u32 	%r713, %r712, %r711;
	cvt.u64.u32 	%rd3303, %r713;
	bra.uni 	$L__BB23_790;
$L__BB23_789:
	div.s64 	%rd3303, %rd857, %rd1134;
$L__BB23_790:
	sub.s64 	%rd2560, %rd50, %rd3302;
	add.s64 	%rd2561, %rd2560, %rd785;
	not.b64 	%rd2562, %rd2561;
	add.s64 	%rd2563, %rd64, %rd2562;
	mad.lo.s64 	%rd2564, %rd2563, %rd1127, %rd786;
	add.s64 	%rd2565, %rd65, %rd3303;
	mad.lo.s64 	%rd2566, %rd2564, %rd1128, %rd2565;
	shl.b64 	%rd2567, %rd2566, 2;
	add.s64 	%rd2568, %rd1, %rd2567;
	ld.global.nc.f32 	%f288, [%rd2568];
	add.f32 	%f132, %f131, %f288;
	add.s64 	%rd864, %rd857, %rd3059;
	or.b64  	%rd2569, %rd864, %rd1136;
	and.b64  	%rd2570, %rd2569, -4294967296;
	setp.ne.s64 	%p325, %rd2570, 0;
	@%p325 bra 	$L__BB23_792;
	cvt.u32.u64 	%r714, %rd1136;
	cvt.u32.u64 	%r715, %rd864;
	div.u32 	%r716, %r715, %r714;
	cvt.u64.u32 	%rd3304, %r716;
	bra.uni 	$L__BB23_793;
$L__BB23_792:
	div.s64 	%rd3304, %rd864, %rd1136;
$L__BB23_793:
	or.b64  	%rd2571, %rd864, %rd1134;
	and.b64  	%rd2572, %rd2571, -4294967296;
	setp.ne.s64 	%p326, %rd2572, 0;
	@%p326 bra 	$L__BB23_795;
	cvt.u32.u64 	%r717, %rd1134;
	cvt.u32.u64 	%r718, %rd864;
	div.u32 	%r719, %r718, %r717;
	cvt.u64.u32 	%rd3305, %r719;
	bra.uni 	$L__BB23_796;
$L__BB23_795:
	div.s64 	%rd3305, %rd864, %rd1134;
$L__BB23_796:
	sub.s64 	%rd2573, %rd50, %rd3304;
	add.s64 	%rd2574, %rd2573, %rd785;
	not.b64 	%rd2575, %rd2574;
	add.s64 	%rd2576, %rd64, %rd2575;
	mad.lo.s64 	%rd2577, %rd2576, %rd1127, %rd786;
	add.s64 	%rd2578, %rd65, %rd3305;
	mad.lo.s64 	%rd2579, %rd2577, %rd1128, %rd2578;
	shl.b64 	%rd2580, %rd2579, 2;
	add.s64 	%rd2581, %rd1, %rd2580;
	ld.global.nc.f32 	%f289, [%rd2581];
	add.f32 	%f133, %f132, %f289;
	add.s64 	%rd871, %rd864, %rd3059;
	or.b64  	%rd2582, %rd871, %rd1136;
	and.b64  	%rd2583, %rd2582, -4294967296;
	setp.ne.s64 	%p327, %rd2583, 0;
	@%p327 bra 	$L__BB23_798;
	cvt.u32.u64 	%r720, %rd1136;
	cvt.u32.u64 	%r721, %rd871;
	div.u32 	%r722, %r721, %r720;
	cvt.u64.u32 	%rd3306, %r722;
	bra.uni 	$L__BB23_799;
$L__BB23_798:
	div.s64 	%rd3306, %rd871, %rd1136;
$L__BB23_799:
	or.b64  	%rd2584, %rd871, %rd1134;
	and.b64  	%rd2585, %rd2584, -4294967296;
	setp.ne.s64 	%p328, %rd2585, 0;
	@%p328 bra 	$L__BB23_801;
	cvt.u32.u64 	%r723, %rd1134;
	cvt.u32.u64 	%r724, %rd871;
	div.u32 	%r725, %r724, %r723;
	cvt.u64.u32 	%rd3307, %r725;
	bra.uni 	$L__BB23_802;
$L__BB23_801:
	div.s64 	%rd3307, %rd871, %rd1134;
$L__BB23_802:
	sub.s64 	%rd2586, %rd50, %rd3306;
	add.s64 	%rd2587, %rd2586, %rd785;
	not.b64 	%rd2588, %rd2587;
	add.s64 	%rd2589, %rd64, %rd2588;
	mad.lo.s64 	%rd2590, %rd2589, %rd1127, %rd786;
	add.s64 	%rd2591, %rd65, %rd3307;
	mad.lo.s64 	%rd2592, %rd2590, %rd1128, %rd2591;
	shl.b64 	%rd2593, %rd2592, 2;
	add.s64 	%rd2594, %rd1, %rd2593;
	ld.global.nc.f32 	%f290, [%rd2594];
	add.f32 	%f134, %f133, %f290;
	add.s64 	%rd878, %rd871, %rd3059;
	or.b64  	%rd2595, %rd878, %rd1136;
	and.b64  	%rd2596, %rd2595, -4294967296;
	setp.ne.s64 	%p329, %rd2596, 0;
	@%p329 bra 	$L__BB23_804;
	cvt.u32.u64 	%r726, %rd1136;
	cvt.u32.u64 	%r727, %rd878;
	div.u32 	%r728, %r727, %r726;
	cvt.u64.u32 	%rd3308, %r728;
	bra.uni 	$L__BB23_805;
$L__BB23_804:
	div.s64 	%rd3308, %rd878, %rd1136;
$L__BB23_805:
	or.b64  	%rd2597, %rd878, %rd1134;
	and.b64  	%rd2598, %rd2597, -4294967296;
	setp.ne.s64 	%p330, %rd2598, 0;
	@%p330 bra 	$L__BB23_807;
	cvt.u32.u64 	%r729, %rd1134;
	cvt.u32.u64 	%r730, %rd878;
	div.u32 	%r731, %r730, %r729;
	cvt.u64.u32 	%rd3309, %r731;
	bra.uni 	$L__BB23_808;
$L__BB23_807:
	div.s64 	%rd3309, %rd878, %rd1134;
$L__BB23_808:
	sub.s64 	%rd2599, %rd50, %rd3308;
	add.s64 	%rd2600, %rd2599, %rd785;
	not.b64 	%rd2601, %rd2600;
	add.s64 	%rd2602, %rd64, %rd2601;
	mad.lo.s64 	%rd2603, %rd2602, %rd1127, %rd786;
	add.s64 	%rd2604, %rd65, %rd3309;
	mad.lo.s64 	%rd2605, %rd2603, %rd1128, %rd2604;
	shl.b64 	%rd2606, %rd2605, 2;
	add.s64 	%rd2607, %rd1, %rd2606;
	ld.global.nc.f32 	%f291, [%rd2607];
	add.f32 	%f135, %f134, %f291;
	add.s64 	%rd885, %rd878, %rd3059;
	or.b64  	%rd2608, %rd885, %rd1136;
	and.b64  	%rd2609, %rd2608, -4294967296;
	setp.ne.s64 	%p331, %rd2609, 0;
	@%p331 bra 	$L__BB23_810;
	cvt.u32.u64 	%r732, %rd1136;
	cvt.u32.u64 	%r733, %rd885;
	div.u32 	%r734, %r733, %r732;
	cvt.u64.u32 	%rd3310, %r734;
	bra.uni 	$L__BB23_811;
$L__BB23_810:
	div.s64 	%rd3310, %rd885, %rd1136;
$L__BB23_811:
	or.b64  	%rd2610, %rd885, %rd1134;
	and.b64  	%rd2611, %rd2610, -4294967296;
	setp.ne.s64 	%p332, %rd2611, 0;
	@%p332 bra 	$L__BB23_813;
	cvt.u32.u64 	%r735, %rd1134;
	cvt.u32.u64 	%r736, %rd885;
	div.u32 	%r737, %r736, %r735;
	cvt.u64.u32 	%rd3311, %r737;
	bra.uni 	$L__BB23_814;
$L__BB23_813:
	div.s64 	%rd3311, %rd885, %rd1134;
$L__BB23_814:
	sub.s64 	%rd2612, %rd50, %rd3310;
	add.s64 	%rd2613, %rd2612, %rd785;
	not.b64 	%rd2614, %rd2613;
	add.s64 	%rd2615, %rd64, %rd2614;
	mad.lo.s64 	%rd2616, %rd2615, %rd1127, %rd786;
	add.s64 	%rd2617, %rd65, %rd3311;
	mad.lo.s64 	%rd2618, %rd2616, %rd1128, %rd2617;
	shl.b64 	%rd2619, %rd2618, 2;
	add.s64 	%rd2620, %rd1, %rd2619;
	ld.global.nc.f32 	%f292, [%rd2620];
	add.f32 	%f340, %f135, %f292;
	add.s64 	%rd3294, %rd885, %rd3059;
	setp.lt.s64 	%p333, %rd3294, %rd63;
	@%p333 bra 	$L__BB23_766;
$L__BB23_815:
	add.s64 	%rd893, %rd778, %rd3056;
	@%p70 bra 	$L__BB23_925;
	or.b64  	%rd2621, %rd893, %rd1135;
	and.b64  	%rd2622, %rd2621, -4294967296;
	setp.ne.s64 	%p335, %rd2622, 0;
	@%p335 bra 	$L__BB23_818;
	cvt.u32.u64 	%r738, %rd1135;
	cvt.u32.u64 	%r739, %rd893;
	div.u32 	%r740, %r739, %r738;
	cvt.u64.u32 	%rd3312, %r740;
	bra.uni 	$L__BB23_819;
$L__BB23_818:
	div.s64 	%rd3312, %rd893, %rd1135;
$L__BB23_819:
	or.b64  	%rd2623, %rd893, %rd1133;
	and.b64  	%rd2624, %rd2623, -4294967296;
	setp.ne.s64 	%p336, %rd2624, 0;
	@%p336 bra 	$L__BB23_821;
	cvt.u32.u64 	%r741, %rd1133;
	cvt.u32.u64 	%r742, %rd893;
	div.u32 	%r743, %r742, %r741;
	cvt.u64.u32 	%rd3313, %r743;
	bra.uni 	$L__BB23_822;
$L__BB23_821:
	div.s64 	%rd3313, %rd893, %rd1133;
$L__BB23_822:
	sub.s64 	%rd2625, %rd32, %rd3312;
	mul.lo.s64 	%rd900, %rd2625, %rd1130;
	add.s64 	%rd901, %rd3313, %rd44;
	or.b64  	%rd2626, %rd67, %rd3059;
	and.b64  	%rd2627, %rd2626, -4294967296;
	setp.ne.s64 	%p337, %rd2627, 0;
	@%p337 bra 	$L__BB23_824;
	cvt.u32.u64 	%r744, %rd3059;
	cvt.u32.u64 	%r745, %rd67;
	div.u32 	%r746, %r745, %r744;
	cvt.u64.u32 	%rd3314, %r746;
	bra.uni 	$L__BB23_825;
$L__BB23_824:
	div.u64 	%rd3314, %rd67, %rd3059;
$L__BB23_825:
	setp.lt.s64 	%p338, %rd66, %rd63;
	selp.u64 	%rd2628, 1, 0, %p338;
	add.s64 	%rd905, %rd3314, %rd2628;
	and.b64  	%rd906, %rd905, 7;
	setp.eq.s64 	%p339, %rd906, 7;
	mov.u64 	%rd3329, %rd3061;
	@%p339 bra 	$L__BB23_875;
	or.b64  	%rd2629, %rd3061, %rd1136;
	and.b64  	%rd2630, %rd2629, -4294967296;
	setp.ne.s64 	%p340, %rd2630, 0;
	@%p340 bra 	$L__BB23_828;
	cvt.u32.u64 	%r747, %rd1136;
	cvt.u32.u64 	%r748, %rd3061;
	div.u32 	%r749, %r748, %r747;
	cvt.u64.u32 	%rd3315, %r749;
	bra.uni 	$L__BB23_829;
$L__BB23_828:
	div.s64 	%rd3315, %rd3061, %rd1136;
$L__BB23_829:
	or.b64  	%rd2631, %rd3061, %rd1134;
	and.b64  	%rd2632, %rd2631, -4294967296;
	setp.ne.s64 	%p341, %rd2632, 0;
	@%p341 bra 	$L__BB23_831;
	cvt.u32.u64 	%r750, %rd1134;
	cvt.u32.u64 	%r751, %rd3061;
	div.u32 	%r752, %r751, %r750;
	cvt.u64.u32 	%rd3316, %r752;
	bra.uni 	$L__BB23_832;
$L__BB23_831:
	div.s64 	%rd3316, %rd3061, %rd1134;
$L__BB23_832:
	sub.s64 	%rd2633, %rd50, %rd3315;
	add.s64 	%rd2634, %rd2633, %rd900;
	not.b64 	%rd2635, %rd2634;
	add.s64 	%rd2636, %rd64, %rd2635;
	mad.lo.s64 	%rd2637, %rd2636, %rd1127, %rd901;
	add.s64 	%rd2638, %rd65, %rd3316;
	mad.lo.s64 	%rd2639, %rd2637, %rd1128, %rd2638;
	shl.b64 	%rd2640, %rd2639, 2;
	add.s64 	%rd2641, %rd1, %rd2640;
	ld.global.nc.f32 	%f294, [%rd2641];
	add.f32 	%f340, %f340, %f294;
	setp.eq.s64 	%p342, %rd906, 0;
	mov.u64 	%rd3329, %rd66;
	@%p342 bra 	$L__BB23_875;
	or.b64  	%rd2642, %rd66, %rd1136;
	and.b64  	%rd2643, %rd2642, -4294967296;
	setp.ne.s64 	%p343, %rd2643, 0;
	@%p343 bra 	$L__BB23_835;
	cvt.u32.u64 	%r753, %rd1136;
	cvt.u32.u64 	%r754, %rd66;
	div.u32 	%r755, %r754, %r753;
	cvt.u64.u32 	%rd3317, %r755;
	bra.uni 	$L__BB23_836;
$L__BB23_835:
	div.s64 	%rd3317, %rd66, %rd1136;
$L__BB23_836:
	or.b64  	%rd2644, %rd66, %rd1134;
	and.b64  	%rd2645, %rd2644, -4294967296;
	setp.ne.s64 	%p344, %rd2645, 0;
	@%p344 bra 	$L__BB23_838;
	cvt.u32.u64 	%r756, %rd1134;
	cvt.u32.u64 	%r757, %rd66;
	div.u32 	%r758, %r757, %r756;
	cvt.u64.u32 	%rd3318, %r758;
	bra.uni 	$L__BB23_839;
$L__BB23_838:
	div.s64 	%rd3318, %rd66, %rd1134;
$L__BB23_839:
	sub.s64 	%rd2646, %rd50, %rd3317;
	add.s64 	%rd2647, %rd2646, %rd900;
	not.b64 	%rd2648, %rd2647;
	add.s64 	%rd2649, %rd64, %rd2648;
	mad.lo.s64 	%rd2650, %rd2649, %rd1127, %rd901;
	add.s64 	%rd2651, %rd65, %rd3318;
	mad.lo.s64 	%rd2652, %rd2650, %rd1128, %rd2651;
	shl.b64 	%rd2653, %rd2652, 2;
	add.s64 	%rd2654, %rd1, %rd2653;
	ld.global.nc.f32 	%f295, [%rd2654];
	add.f32 	%f340, %f340, %f295;
	setp.eq.s64 	%p345, %rd906, 1;
	mov.u64 	%rd3329, %rd198;
	@%p345 bra 	$L__BB23_875;
	or.b64  	%rd2655, %rd198, %rd1136;
	and.b64  	%rd2656, %rd2655, -4294967296;
	setp.ne.s64 	%p346, %rd2656, 0;
	@%p346 bra 	$L__BB23_842;
	cvt.u32.u64 	%r759, %rd1136;
	cvt.u32.u64 	%r760, %rd198;
	div.u32 	%r761, %r760, %r759;
	cvt.u64.u32 	%rd3319, %r761;
	bra.uni 	$L__BB23_843;
$L__BB23_842:
	div.s64 	%rd3319, %rd198, %rd1136;
$L__BB23_843:
	or.b64  	%rd2657, %rd198, %rd1134;
	and.b64  	%rd2658, %rd2657, -4294967296;
	setp.ne.s64 	%p347, %rd2658, 0;
	@%p347 bra 	$L__BB23_845;
	cvt.u32.u64 	%r762, %rd1134;
	cvt.u32.u64 	%r763, %rd198;
	div.u32 	%r764, %r763, %r762;
	cvt.u64.u32 	%rd3320, %r764;
	bra.uni 	$L__BB23_846;
$L__BB23_845:
	div.s64 	%rd3320, %rd198, %rd1134;
$L__BB23_846:
	sub.s64 	%rd2659, %rd50, %rd3319;
	add.s64 	%rd2660, %rd2659, %rd900;
	not.b64 	%rd2661, %rd2660;
	add.s64 	%rd2662, %rd64, %rd2661;
	mad.lo.s64 	%rd2663, %rd2662, %rd1127, %rd901;
	add.s64 	%rd2664, %rd65, %rd3320;
	mad.lo.s64 	%rd2665, %rd2663, %rd1128, %rd2664;
	shl.b64 	%rd2666, %rd2665, 2;
	add.s64 	%rd2667, %rd1, %rd2666;
	ld.global.nc.f32 	%f296, [%rd2667];
	add.f32 	%f340, %f340, %f296;
	setp.eq.s64 	%p348, %rd906, 2;
	mov.u64 	%rd3329, %rd199;
	@%p348 bra 	$L__BB23_875;
	or.b64  	%rd2668, %rd199, %rd1136;
	and.b64  	%rd2669, %rd2668, -4294967296;
	setp.ne.s64 	%p349, %rd2669, 0;
	@%p349 bra 	$L__BB23_849;
	cvt.u32.u64 	%r765, %rd1136;
	cvt.u32.u64 	%r766, %rd199;
	div.u32 	%r767, %r766, %r765;
	cvt.u64.u32 	%rd3321, %r767;
	bra.uni 	$L__BB23_850;
$L__BB23_849:
	div.s64 	%rd3321, %rd199, %rd1136;
$L__BB23_850:
	or.b64  	%rd2670, %rd199, %rd1134;
	and.b64  	%rd2671, %rd2670, -4294967296;
	setp.ne.s64 	%p350, %rd2671, 0;
	@%p350 bra 	$L__BB23_852;
	cvt.u32.u64 	%r768, %rd1134;
	cvt.u32.u64 	%r769, %rd199;
	div.u32 	%r770, %r769, %r768;
	cvt.u64.u32 	%rd3322, %r770;
	bra.uni 	$L__BB23_853;
$L__BB23_852:
	div.s64 	%rd3322, %rd199, %rd1134;
$L__BB23_853:
	sub.s64 	%rd2672, %rd50, %rd3321;
	add.s64 	%rd2673, %rd2672, %rd900;
	not.b64 	%rd2674, %rd2673;
	add.s64 	%rd2675, %rd64, %rd2674;
	mad.lo.s64 	%rd2676, %rd2675, %rd1127, %rd901;
	add.s64 	%rd2677, %rd65, %rd3322;
	mad.lo.s64 	%rd2678, %rd2676, %rd1128, %rd2677;
	shl.b64 	%rd2679, %rd2678, 2;
	add.s64 	%rd2680, %rd1, %rd2679;
	ld.global.nc.f32 	%f297, [%rd2680];
	add.f32 	%f340, %f340, %f297;
	setp.eq.s64 	%p351, %rd906, 3;
	mov.u64 	%rd3329, %rd200;
	@%p351 bra 	$L__BB23_875;
	or.b64  	%rd2681, %rd200, %rd1136;
	and.b64  	%rd2682, %rd2681, -4294967296;
	setp.ne.s64 	%p352, %rd2682, 0;
	@%p352 bra 	$L__BB23_856;
	cvt.u32.u64 	%r771, %rd1136;
	cvt.u32.u64 	%r772, %rd200;
	div.u32 	%r773, %r772, %r771;
	cvt.u64.u32 	%rd3323, %r773;
	bra.uni 	$L__BB23_857;
$L__BB23_856:
	div.s64 	%rd3323, %rd200, %rd1136;
$L__BB23_857:
	or.b64  	%rd2683, %rd200, %rd1134;
	and.b64  	%rd2684, %rd2683, -4294967296;
	setp.ne.s64 	%p353, %rd2684, 0;
	@%p353 bra 	$L__BB23_859;
	cvt.u32.u64 	%r774, %rd1134;
	cvt.u32.u64 	%r775, %rd200;
	div.u32 	%r776, %r775, %r774;
	cvt.u64.u32 	%rd3324, %r776;
	bra.uni 	$L__BB23_860;
$L__BB23_859:
	div.s64 	%rd3324, %rd200, %rd1134;
$L__BB23_860:
	sub.s64 	%rd2685, %rd50, %rd3323;
	add.s64 	%rd2686, %rd2685, %rd900;
	not.b64 	%rd2687, %rd2686;
	add.s64 	%rd2688, %rd64, %rd2687;
	mad.lo.s64 	%rd2689, %rd2688, %rd1127, %rd901;
	add.s64 	%rd2690, %rd65, %rd3324;
	mad.lo.s64 	%rd2691, %rd2689, %rd1128, %rd2690;
	shl.b64 	%rd2692, %rd2691, 2;
	add.s64 	%rd2693, %rd1, %rd2692;
	ld.global.nc.f32 	%f298, [%rd2693];
	add.f32 	%f340, %f340, %f298;
	setp.eq.s64 	%p354, %rd906, 4;
	mov.u64 	%rd3329, %rd201;
	@%p354 bra 	$L__BB23_875;
	or.b64  	%rd2694, %rd201, %rd1136;
	and.b64  	%rd2695, %rd2694, -4294967296;
	setp.ne.s64 	%p355, %rd2695, 0;
	@%p355 bra 	$L__BB23_863;
	cvt.u32.u64 	%r777, %rd1136;
	cvt.u32.u64 	%r778, %rd201;
	div.u32 	%r779, %r778, %r777;
	cvt.u64.u32 	%rd3325, %r779;
	bra.uni 	$L__BB23_864;
$L__BB23_863:
	div.s64 	%rd3325, %rd201, %rd1136;
$L__BB23_864:
	or.b64  	%rd2696, %rd201, %rd1134;
	and.b64  	%rd2697, %rd2696, -4294967296;
	setp.ne.s64 	%p356, %rd2697, 0;
	@%p356 bra 	$L__BB23_866;
	cvt.u32.u64 	%r780, %rd1134;
	cvt.u32.u64 	%r781, %rd201;
	div.u32 	%r782, %r781, %r780;
	cvt.u64.u32 	%rd3326, %r782;
	bra.uni 	$L__BB23_867;
$L__BB23_866:
	div.s64 	%rd3326, %rd201, %rd1134;
$L__BB23_867:
	sub.s64 	%rd2698, %rd50, %rd3325;
	add.s64 	%rd2699, %rd2698, %rd900;
	not.b64 	%rd2700, %rd2699;
	add.s64 	%rd2701, %rd64, %rd2700;
	mad.lo.s64 	%rd2702, %rd2701, %rd1127, %rd901;
	add.s64 	%rd2703, %rd65, %rd3326;
	mad.lo.s64 	%rd2704, %rd2702, %rd1128, %rd2703;
	shl.b64 	%rd2705, %rd2704, 2;
	add.s64 	%rd2706, %rd1, %rd2705;
	ld.global.nc.f32 	%f299, [%rd2706];
	add.f32 	%f340, %f340, %f299;
	setp.eq.s64 	%p357, %rd906, 5;
	mov.u64 	%rd3329, %rd202;
	@%p357 bra 	$L__BB23_875;
	or.b64  	%rd2707, %rd202, %rd1136;
	and.b64  	%rd2708, %rd2707, -4294967296;
	setp.ne.s64 	%p358, %rd2708, 0;
	@%p358 bra 	$L__BB23_870;
	cvt.u32.u64 	%r783, %rd1136;
	cvt.u32.u64 	%r784, %rd202;
	div.u32 	%r785, %r784, %r783;
	cvt.u64.u32 	%rd3327, %r785;
	bra.uni 	$L__BB23_871;
$L__BB23_870:
	div.s64 	%rd3327, %rd202, %rd1136;
$L__BB23_871:
	or.b64  	%rd2709, %rd202, %rd1134;
	and.b64  	%rd2710, %rd2709, -4294967296;
	setp.ne.s64 	%p359, %rd2710, 0;
	@%p359 bra 	$L__BB23_873;
	cvt.u32.u64 	%r786, %rd1134;
	cvt.u32.u64 	%r787, %rd202;
	div.u32 	%r788, %r787, %r786;
	cvt.u64.u32 	%rd3328, %r788;
	bra.uni 	$L__BB23_874;
$L__BB23_873:
	div.s64 	%rd3328, %rd202, %rd1134;
$L__BB23_874:
	add.s64 	%rd3329, %rd202, %rd3059;
	sub.s64 	%rd2711, %rd50, %rd3327;
	add.s64 	%rd2712, %rd2711, %rd900;
	not.b64 	%rd2713, %rd2712;
	add.s64 	%rd2714, %rd64, %rd2713;
	mad.lo.s64 	%rd2715, %rd2714, %rd1127, %rd901;
	add.s64 	%rd2716, %rd65, %rd3328;
	mad.lo.s64 	%rd2717, %rd2715, %rd1128, %rd2716;
	shl.b64 	%rd2718, %rd2717, 2;
	add.s64 	%rd2719, %rd1, %rd2718;
	ld.global.nc.f32 	%f300, [%rd2719];
	add.f32 	%f340, %f340, %f300;
$L__BB23_875:
	setp.lt.u64 	%p360, %rd905, 7;
	@%p360 bra 	$L__BB23_925;
$L__BB23_876:
	.pragma "nounroll";
	or.b64  	%rd2720, %rd3329, %rd1136;
	and.b64  	%rd2721, %rd2720, -4294967296;
	setp.ne.s64 	%p361, %rd2721, 0;
	@%p361 bra 	$L__BB23_878;
	cvt.u32.u64 	%r789, %rd1136;
	cvt.u32.u64 	%r790, %rd3329;
	div.u32 	%r791, %r790, %r789;
	cvt.u64.u32 	%rd3331, %r791;
	bra.uni 	$L__BB23_879;
$L__BB23_878:
	div.s64 	%rd3331, %rd3329, %rd1136;
$L__BB23_879:
	or.b64  	%rd2722, %rd3329, %rd1134;
	and.b64  	%rd2723, %rd2722, -4294967296;
	setp.ne.s64 	%p362, %rd2723, 0;
	@%p362 bra 	$L__BB23_881;
	cvt.u32.u64 	%r792, %rd1134;
	cvt.u32.u64 	%r793, %rd3329;
	div.u32 	%r794, %r793, %r792;
	cvt.u64.u32 	%rd3332, %r794;
	bra.uni 	$L__BB23_882;
$L__BB23_881:
	div.s64 	%rd3332, %rd3329, %rd1134;
$L__BB23_882:
	sub.s64 	%rd2724, %rd50, %rd3331;
	add.s64 	%rd2725, %rd2724, %rd900;
	not.b64 	%rd2726, %rd2725;
	add.s64 	%rd2727, %rd64, %rd2726;
	mad.lo.s64 	%rd2728, %rd2727, %rd1127, %rd901;
	add.s64 	%rd2729, %rd65, %rd3332;
	mad.lo.s64 	%rd2730, %rd2728, %rd1128, %rd2729;
	shl.b64 	%rd2731, %rd2730, 2;
	add.s64 	%rd2732, %rd1, %rd2731;
	ld.global.nc.f32 	%f301, [%rd2732];
	add.f32 	%f148, %f340, %f301;
	add.s64 	%rd958, %rd3329, %rd3059;
	or.b64  	%rd2733, %rd958, %rd1136;
	and.b64  	%rd2734, %rd2733, -4294967296;
	setp.ne.s64 	%p363, %rd2734, 0;
	@%p363 bra 	$L__BB23_884;
	cvt.u32.u64 	%r795, %rd1136;
	cvt.u32.u64 	%r796, %rd958;
	div.u32 	%r797, %r796, %r795;
	cvt.u64.u32 	%rd3333, %r797;
	bra.uni 	$L__BB23_885;
$L__BB23_884:
	div.s64 	%rd3333, %rd958, %rd1136;
$L__BB23_885:
	or.b64  	%rd2735, %rd958, %rd1134;
	and.b64  	%rd2736, %rd2735, -4294967296;
	setp.ne.s64 	%p364, %rd2736, 0;
	@%p364 bra 	$L__BB23_887;
	cvt.u32.u64 	%r798, %rd1134;
	cvt.u32.u64 	%r799, %rd958;
	div.u32 	%r800, %r799, %r798;
	cvt.u64.u32 	%rd3334, %r800;
	bra.uni 	$L__BB23_888;
$L__BB23_887:
	div.s64 	%rd3334, %rd958, %rd1134;
$L__BB23_888:
	sub.s64 	%rd2737, %rd50, %rd3333;
	add.s64 	%rd2738, %rd2737, %rd900;
	not.b64 	%rd2739, %rd2738;
	add.s64 	%rd2740, %rd64, %rd2739;
	mad.lo.s64 	%rd2741, %rd2740, %rd1127, %rd901;
	add.s64 	%rd2742, %rd65, %rd3334;
	mad.lo.s64 	%rd2743, %rd2741, %rd1128, %rd2742;
	shl.b64 	%rd2744, %rd2743, 2;
	add.s64 	%rd2745, %rd1, %rd2744;
	ld.global.nc.f32 	%f302, [%rd2745];
	add.f32 	%f149, %f148, %f302;
	add.s64 	%rd965, %rd958, %rd3059;
	or.b64  	%rd2746, %rd965, %rd1136;
	and.b64  	%rd2747, %rd2746, -4294967296;
	setp.ne.s64 	%p365, %rd2747, 0;
	@%p365 bra 	$L__BB23_890;
	cvt.u32.u64 	%r801, %rd1136;
	cvt.u32.u64 	%r802, %rd965;
	div.u32 	%r803, %r802, %r801;
	cvt.u64.u32 	%rd3335, %r803;
	bra.uni 	$L__BB23_891;
$L__BB23_890:
	div.s64 	%rd3335, %rd965, %rd1136;
$L__BB23_891:
	or.b64  	%rd2748, %rd965, %rd1134;
	and.b64  	%rd2749, %rd2748, -4294967296;
	setp.ne.s64 	%p366, %rd2749, 0;
	@%p366 bra 	$L__BB23_893;
	cvt.u32.u64 	%r804, %rd1134;
	cvt.u32.u64 	%r805, %rd965;
	div.u32 	%r806, %r805, %r804;
	cvt.u64.u32 	%rd3336, %r806;
	bra.uni 	$L__BB23_894;
$L__BB23_893:
	div.s64 	%rd3336, %rd965, %rd1134;
$L__BB23_894:
	sub.s64 	%rd2750, %rd50, %rd3335;
	add.s64 	%rd2751, %rd2750, %rd900;
	not.b64 	%rd2752, %rd2751;
	add.s64 	%rd2753, %rd64, %rd2752;
	mad.lo.s64 	%rd2754, %rd2753, %rd1127, %rd901;
	add.s64 	%rd2755, %rd65, %rd3336;
	mad.lo.s64 	%rd2756, %rd2754, %rd1128, %rd2755;
	shl.b64 	%rd2757, %rd2756, 2;
	add.s64 	%rd2758, %rd1, %rd2757;
	ld.global.nc.f32 	%f303, [%rd2758];
	add.f32 	%f150, %f149, %f303;
	add.s64 	%rd972, %rd965, %rd3059;
	or.b64  	%rd2759, %rd972, %rd1136;
	and.b64  	%rd2760, %rd2759, -4294967296;
	setp.ne.s64 	%p367, %rd2760, 0;
	@%p367 bra 	$L__BB23_896;
	cvt.u32.u64 	%r807, %rd1136;
	cvt.u32.u64 	%r808, %rd972;
	div.u32 	%r809, %r808, %r807;
	cvt.u64.u32 	%rd3337, %r809;
	bra.uni 	$L__BB23_897;
$L__BB23_896:
	div.s64 	%rd3337, %rd972, %rd1136;
$L__BB23_897:
	or.b64  	%rd2761, %rd972, %rd1134;
	and.b64  	%rd2762, %rd2761, -4294967296;
	setp.ne.s64 	%p368, %rd2762, 0;
	@%p368 bra 	$L__BB23_899;
	cvt.u32.u64 	%r810, %rd1134;
	cvt.u32.u64 	%r811, %rd972;
	div.u32 	%r812, %r811, %r810;
	cvt.u64.u32 	%rd3338, %r812;
	bra.uni 	$L__BB23_900;
$L__BB23_899:
	div.s64 	%rd3338, %rd972, %rd1134;
$L__BB23_900:
	sub.s64 	%rd2763, %rd50, %rd3337;
	add.s64 	%rd2764, %rd2763, %rd900;
	not.b64 	%rd2765, %rd2764;
	add.s64 	%rd2766, %rd64, %rd2765;
	mad.lo.s64 	%rd2767, %rd2766, %rd1127, %rd901;
	add.s64 	%rd2768, %rd65, %rd3338;
	mad.lo.s64 	%rd2769, %rd2767, %rd1128, %rd2768;
	shl.b64 	%rd2770, %rd2769, 2;
	add.s64 	%rd2771, %rd1, %rd2770;
	ld.global.nc.f32 	%f304, [%rd2771];
	add.f32 	%f151, %f150, %f304;
	add.s64 	%rd979, %rd972, %rd3059;
	or.b64  	%rd2772, %rd979, %rd1136;
	and.b64  	%rd2773, %rd2772, -4294967296;
	setp.ne.s64 	%p369, %rd2773, 0;
	@%p369 bra 	$L__BB23_902;
	cvt.u32.u64 	%r813, %rd1136;
	cvt.u32.u64 	%r814, %rd979;
	div.u32 	%r815, %r814, %r813;
	cvt.u64.u32 	%rd3339, %r815;
	bra.uni 	$L__BB23_903;
$L__BB23_902:
	div.s64 	%rd3339, %rd979, %rd1136;
$L__BB23_903:
	or.b64  	%rd2774, %rd979, %rd1134;
	and.b64  	%rd2775, %rd2774, -4294967296;
	setp.ne.s64 	%p370, %rd2775, 0;
	@%p370 bra 	$L__BB23_905;
	cvt.u32.u64 	%r816, %rd1134;
	cvt.u32.u64 	%r817, %rd979;
	div.u32 	%r818, %r817, %r816;
	cvt.u64.u32 	%rd3340, %r818;
	bra.uni 	$L__BB23_906;
$L__BB23_905:
	div.s64 	%rd3340, %rd979, %rd1134;
$L__BB23_906:
	sub.s64 	%rd2776, %rd50, %rd3339;
	add.s64 	%rd2777, %rd2776, %rd900;
	not.b64 	%rd2778, %rd2777;
	add.s64 	%rd2779, %rd64, %rd2778;
	mad.lo.s64 	%rd2780, %rd2779, %rd1127, %rd901;
	add.s64 	%rd2781, %rd65, %rd3340;
	mad.lo.s64 	%rd2782, %rd2780, %rd1128, %rd2781;
	shl.b64 	%rd2783, %rd2782, 2;
	add.s64 	%rd2784, %rd1, %rd2783;
	ld.global.nc.f32 	%f305, [%rd2784];
	add.f32 	%f152, %f151, %f305;
	add.s64 	%rd986, %rd979, %rd3059;
	or.b64  	%rd2785, %rd986, %rd1136;
	and.b64  	%rd2786, %rd2785, -4294967296;
	setp.ne.s64 	%p371, %rd2786, 0;
	@%p371 bra 	$L__BB23_908;
	cvt.u32.u64 	%r819, %rd1136;
	cvt.u32.u64 	%r820, %rd986;
	div.u32 	%r821, %r820, %r819;
	cvt.u64.u32 	%rd3341, %r821;
	bra.uni 	$L__BB23_909;
$L__BB23_908:
	div.s64 	%rd3341, %rd986, %rd1136;
$L__BB23_909:
	or.b64  	%rd2787, %rd986, %rd1134;
	and.b64  	%rd2788, %rd2787, -4294967296;
	setp.ne.s64 	%p372, %rd2788, 0;
	@%p372 bra 	$L__BB23_911;
	cvt.u32.u64 	%r822, %rd1134;
	cvt.u32.u64 	%r823, %rd986;
	div.u32 	%r824, %r823, %r822;
	cvt.u64.u32 	%rd3342, %r824;
	bra.uni 	$L__BB23_912;
$L__BB23_911:
	div.s64 	%rd3342, %rd986, %rd1134;
$L__BB23_912:
	sub.s64 	%rd2789, %rd50, %rd3341;
	add.s64 	%rd2790, %rd2789, %rd900;
	not.b64 	%rd2791, %rd2790;
	add.s64 	%rd2792, %rd64, %rd2791;
	mad.lo.s64 	%rd2793, %rd2792, %rd1127, %rd901;
	add.s64 	%rd2794, %rd65, %rd3342;
	mad.lo.s64 	%rd2795, %rd2793, %rd1128, %rd2794;
	shl.b64 	%rd2796, %rd2795, 2;
	add.s64 	%rd2797, %rd1, %rd2796;
	ld.global.nc.f32 	%f306, [%rd2797];
	add.f32 	%f153, %f152, %f306;
	add.s64 	%rd993, %rd986, %rd3059;
	or.b64  	%rd2798, %rd993, %rd1136;
	and.b64  	%rd2799, %rd2798, -4294967296;
	setp.ne.s64 	%p373, %rd2799, 0;
	@%p373 bra 	$L__BB23_914;
	cvt.u32.u64 	%r825, %rd1136;
	cvt.u32.u64 	%r826, %rd993;
	div.u32 	%r827, %r826, %r825;
	cvt.u64.u32 	%rd3343, %r827;
	bra.uni 	$L__BB23_915;
$L__BB23_914:
	div.s64 	%rd3343, %rd993, %rd1136;
$L__BB23_915:
	or.b64  	%rd2800, %rd993, %rd1134;
	and.b64  	%rd2801, %rd2800, -4294967296;
	setp.ne.s64 	%p374, %rd2801, 0;
	@%p374 bra 	$L__BB23_917;
	cvt.u32.u64 	%r828, %rd1134;
	cvt.u32.u64 	%r829, %rd993;
	div.u32 	%r830, %r829, %r828;
	cvt.u64.u32 	%rd3344, %r830;
	bra.uni 	$L__BB23_918;
$L__BB23_917:
	div.s64 	%rd3344, %rd993, %rd1134;
$L__BB23_918:
	sub.s64 	%rd2802, %rd50, %rd3343;
	add.s64 	%rd2803, %rd2802, %rd900;
	not.b64 	%rd2804, %rd2803;
	add.s64 	%rd2805, %rd64, %rd2804;
	mad.lo.s64 	%rd2806, %rd2805, %rd1127, %rd901;
	add.s64 	%rd2807, %rd65, %rd3344;
	mad.lo.s64 	%rd2808, %rd2806, %rd1128, %rd2807;
	shl.b64 	%rd2809, %rd2808, 2;
	add.s64 	%rd2810, %rd1, %rd2809;
	ld.global.nc.f32 	%f307, [%rd2810];
	add.f32 	%f154, %f153, %f307;
	add.s64 	%rd1000, %rd993, %rd3059;
	or.b64  	%rd2811, %rd1000, %rd1136;
	and.b64  	%rd2812, %rd2811, -4294967296;
	setp.ne.s64 	%p375, %rd2812, 0;
	@%p375 bra 	$L__BB23_920;
	cvt.u32.u64 	%r831, %rd1136;
	cvt.u32.u64 	%r832, %rd1000;
	div.u32 	%r833, %r832, %r831;
	cvt.u64.u32 	%rd3345, %r833;
	bra.uni 	$L__BB23_921;
$L__BB23_920:
	div.s64 	%rd3345, %rd1000, %rd1136;
$L__BB23_921:
	or.b64  	%rd2813, %rd1000, %rd1134;
	and.b64  	%rd2814, %rd2813, -4294967296;
	setp.ne.s64 	%p376, %rd2814, 0;
	@%p376 bra 	$L__BB23_923;
	cvt.u32.u64 	%r834, %rd1134;
	cvt.u32.u64 	%r835, %rd1000;
	div.u32 	%r836, %r835, %r834;
	cvt.u64.u32 	%rd3346, %r836;
	bra.uni 	$L__BB23_924;
$L__BB23_923:
	div.s64 	%rd3346, %rd1000, %rd1134;
$L__BB23_924:
	sub.s64 	%rd2815, %rd50, %rd3345;
	add.s64 	%rd2816, %rd2815, %rd900;
	not.b64 	%rd2817, %rd2816;
	add.s64 	%rd2818, %rd64, %rd2817;
	mad.lo.s64 	%rd2819, %rd2818, %rd1127, %rd901;
	add.s64 	%rd2820, %rd65, %rd3346;
	mad.lo.s64 	%rd2821, %rd2819, %rd1128, %rd2820;
	shl.b64 	%rd2822, %rd2821, 2;
	add.s64 	%rd2823, %rd1, %rd2822;
	ld.global.nc.f32 	%f308, [%rd2823];
	add.f32 	%f340, %f154, %f308;
	add.s64 	%rd3329, %rd1000, %rd3059;
	setp.lt.s64 	%p377, %rd3329, %rd63;
	@%p377 bra 	$L__BB23_876;
$L__BB23_925:
	add.s64 	%rd1008, %rd893, %rd3056;
	@%p70 bra 	$L__BB23_1035;
	or.b64  	%rd2824, %rd1008, %rd1135;
	and.b64  	%rd2825, %rd2824, -4294967296;
	setp.ne.s64 	%p379, %rd2825, 0;
	@%p379 bra 	$L__BB23_928;
	cvt.u32.u64 	%r837, %rd1135;
	cvt.u32.u64 	%r838, %rd1008;
	div.u32 	%r839, %r838, %r837;
	cvt.u64.u32 	%rd3347, %r839;
	bra.uni 	$L__BB23_929;
$L__BB23_928:
	div.s64 	%rd3347, %rd1008, %rd1135;
$L__BB23_929:
	or.b64  	%rd2826, %rd1008, %rd1133;
	and.b64  	%rd2827, %rd2826, -4294967296;
	setp.ne.s64 	%p380, %rd2827, 0;
	@%p380 bra 	$L__BB23_931;
	cvt.u32.u64 	%r840, %rd1133;
	cvt.u32.u64 	%r841, %rd1008;
	div.u32 	%r842, %r841, %r840;
	cvt.u64.u32 	%rd3348, %r842;
	bra.uni 	$L__BB23_932;
$L__BB23_931:
	div.s64 	%rd3348, %rd1008, %rd1133;
$L__BB23_932:
	sub.s64 	%rd2828, %rd32, %rd3347;
	mul.lo.s64 	%rd1015, %rd2828, %rd1130;
	add.s64 	%rd1016, %rd3348, %rd44;
	or.b64  	%rd2829, %rd67, %rd3059;
	and.b64  	%rd2830, %rd2829, -4294967296;
	setp.ne.s64 	%p381, %rd2830, 0;
	@%p381 bra 	$L__BB23_934;
	cvt.u32.u64 	%r843, %rd3059;
	cvt.u32.u64 	%r844, %rd67;
	div.u32 	%r845, %r844, %r843;
	cvt.u64.u32 	%rd3349, %r845;
	bra.uni 	$L__BB23_935;
$L__BB23_934:
	div.u64 	%rd3349, %rd67, %rd3059;
$L__BB23_935:
	setp.lt.s64 	%p382, %rd66, %rd63;
	selp.u64 	%rd2831, 1, 0, %p382;
	add.s64 	%rd1020, %rd3349, %rd2831;
	and.b64  	%rd1021, %rd1020, 7;
	setp.eq.s64 	%p383, %rd1021, 7;
	mov.u64 	%rd3364, %rd3061;
	@%p383 bra 	$L__BB23_985;
	or.b64  	%rd2832, %rd3061, %rd1136;
	and.b64  	%rd2833, %rd2832, -4294967296;
	setp.ne.s64 	%p384, %rd2833, 0;
	@%p384 bra 	$L__BB23_938;
	cvt.u32.u64 	%r846, %rd1136;
	cvt.u32.u64 	%r847, %rd3061;
	div.u32 	%r848, %r847, %r846;
	cvt.u64.u32 	%rd3350, %r848;
	bra.uni 	$L__BB23_939;
$L__BB23_938:
	div.s64 	%rd3350, %rd3061, %rd1136;
$L__BB23_939:
	or.b64  	%rd2834, %rd3061, %rd1134;
	and.b64  	%rd2835, %rd2834, -4294967296;
	setp.ne.s64 	%p385, %rd2835, 0;
	@%p385 bra 	$L__BB23_941;
	cvt.u32.u64 	%r849, %rd1134;
	cvt.u32.u64 	%r850, %rd3061;
	div.u32 	%r851, %r850, %r849;
	cvt.u64.u32 	%rd3351, %r851;
	bra.uni 	$L__BB23_942;
$L__BB23_941:
	div.s64 	%rd3351, %rd3061, %rd1134;
$L__BB23_942:
	sub.s64 	%rd2836, %rd50, %rd3350;
	add.s64 	%rd2837, %rd2836, %rd1015;
	not.b64 	%rd2838, %rd2837;
	add.s64 	%rd2839, %rd64, %rd2838;
	mad.lo.s64 	%rd2840, %rd2839, %rd1127, %rd1016;
	add.s64 	%rd2841, %rd65, %rd3351;
	mad.lo.s64 	%rd2842, %rd2840, %rd1128, %rd2841;
	shl.b64 	%rd2843, %rd2842, 2;
	add.s64 	%rd2844, %rd1, %rd2843;
	ld.global.nc.f32 	%f310, [%rd2844];
	add.f32 	%f340, %f340, %f310;
	setp.eq.s64 	%p386, %rd1021, 0;
	mov.u64 	%rd3364, %rd66;
	@%p386 bra 	$L__BB23_985;
	or.b64  	%rd2845, %rd66, %rd1136;
	and.b64  	%rd2846, %rd2845, -4294967296;
	setp.ne.s64 	%p387, %rd2846, 0;
	@%p387 bra 	$L__BB23_945;
	cvt.u32.u64 	%r852, %rd1136;
	cvt.u32.u64 	%r853, %rd66;
	div.u32 	%r854, %r853, %r852;
	cvt.u64.u32 	%rd3352, %r854;
	bra.uni 	$L__BB23_946;
$L__BB23_945:
	div.s64 	%rd3352, %rd66, %rd1136;
$L__BB23_946:
	or.b64  	%rd2847, %rd66, %rd1134;
	and.b64  	%rd2848, %rd2847, -4294967296;
	setp.ne.s64 	%p388, %rd2848, 0;
	@%p388 bra 	$L__BB23_948;
	cvt.u32.u64 	%r855, %rd1134;
	cvt.u32.u64 	%r856, %rd66;
	div.u32 	%r857, %r856, %r855;
	cvt.u64.u32 	%rd3353, %r857;
	bra.uni 	$L__BB23_949;
$L__BB23_948:
	div.s64 	%rd3353, %rd66, %rd1134;
$L__BB23_949:
	sub.s64 	%rd2849, %rd50, %rd3352;
	add.s64 	%rd2850, %rd2849, %rd1015;
	not.b64 	%rd2851, %rd2850;
	add.s64 	%rd2852, %rd64, %rd2851;
	mad.lo.s64 	%rd2853, %rd2852, %rd1127, %rd1016;
	add.s64 	%rd2854, %rd65, %rd3353;
	mad.lo.s64 	%rd2855, %rd2853, %rd1128, %rd2854;
	shl.b64 	%rd2856, %rd2855, 2;
	add.s64 	%rd2857, %rd1, %rd2856;
	ld.global.nc.f32 	%f311, [%rd2857];
	add.f32 	%f340, %f340, %f311;
	setp.eq.s64 	%p389, %rd1021, 1;
	mov.u64 	%rd3364, %rd198;
	@%p389 bra 	$L__BB23_985;
	or.b64  	%rd2858, %rd198, %rd1136;
	and.b64  	%rd2859, %rd2858, -4294967296;
	setp.ne.s64 	%p390, %rd2859, 0;
	@%p390 bra 	$L__BB23_952;
	cvt.u32.u64 	%r858, %rd1136;
	cvt.u32.u64 	%r859, %rd198;
	div.u32 	%r860, %r859, %r858;
	cvt.u64.u32 	%rd3354, %r860;
	bra.uni 	$L__BB23_953;
$L__BB23_952:
	div.s64 	%rd3354, %rd198, %rd1136;
$L__BB23_953:
	or.b64  	%rd2860, %rd198, %rd1134;
	and.b64  	%rd2861, %rd2860, -4294967296;
	setp.ne.s64 	%p391, %rd2861, 0;
	@%p391 bra 	$L__BB23_955;
	cvt.u32.u64 	%r861, %rd1134;
	cvt.u32.u64 	%r862, %rd198;
	div.u32 	%r863, %r862, %r861;
	cvt.u64.u32 	%rd3355, %r863;
	bra.uni 	$L__BB23_956;
$L__BB23_955:
	div.s64 	%rd3355, %rd198, %rd1134;
$L__BB23_956:
	sub.s64 	%rd2862, %rd50, %rd3354;
	add.s64 	%rd2863, %rd2862, %rd1015;
	not.b64 	%rd2864, %rd2863;
	add.s64 	%rd2865, %rd64, %rd2864;
	mad.lo.s64 	%rd2866, %rd2865, %rd1127, %rd1016;
	add.s64 	%rd2867, %rd65, %rd3355;
	mad.lo.s64 	%rd2868, %rd2866, %rd1128, %rd2867;
	shl.b64 	%rd2869, %rd2868, 2;
	add.s64 	%rd2870, %rd1, %rd2869;
	ld.global.nc.f32 	%f312, [%rd2870];
	add.f32 	%f340, %f340, %f312;
	setp.eq.s64 	%p392, %rd1021, 2;
	mov.u64 	%rd3364, %rd199;
	@%p392 bra 	$L__BB23_985;
	or.b64  	%rd2871, %rd199, %rd1136;
	and.b64  	%rd2872, %rd2871, -4294967296;
	setp.ne.s64 	%p393, %rd2872, 0;
	@%p393 bra 	$L__BB23_959;
	cvt.u32.u64 	%r864, %rd1136;
	cvt.u32.u64 	%r865, %rd199;
	div.u32 	%r866, %r865, %r864;
	cvt.u64.u32 	%rd3356, %r866;
	bra.uni 	$L__BB23_960;
$L__BB23_959:
	div.s64 	%rd3356, %rd199, %rd1136;
$L__BB23_960:
	or.b64  	%rd2873, %rd199, %rd1134;
	and.b64  	%rd2874, %rd2873, -4294967296;
	setp.ne.s64 	%p394, %rd2874, 0;
	@%p394 bra 	$L__BB23_962;
	cvt.u32.u64 	%r867, %rd1134;
	cvt.u32.u64 	%r868, %rd199;
	div.u32 	%r869, %r868, %r867;
	cvt.u64.u32 	%rd3357, %r869;
	bra.uni 	$L__BB23_963;
$L__BB23_962:
	div.s64 	%rd3357, %rd199, %rd1134;
$L__BB23_963:
	sub.s64 	%rd2875, %rd50, %rd3356;
	add.s64 	%rd2876, %rd2875, %rd1015;
	not.b64 	%rd2877, %rd2876;
	add.s64 	%rd2878, %rd64, %rd2877;
	mad.lo.s64 	%rd2879, %rd2878, %rd1127, %rd1016;
	add.s64 	%rd2880, %rd65, %rd3357;
	mad.lo.s64 	%rd2881, %rd2879, %rd1128, %rd2880;
	shl.b64 	%rd2882, %rd2881, 2;
	add.s64 	%rd2883, %rd1, %rd2882;
	ld.global.nc.f32 	%f313, [%rd2883];
	add.f32 	%f340, %f340, %f313;
	setp.eq.s64 	%p395, %rd1021, 3;
	mov.u64 	%rd3364, %rd200;
	@%p395 bra 	$L__BB23_985;
	or.b64  	%rd2884, %rd200, %rd1136;
	and.b64  	%rd2885, %rd2884, -4294967296;
	setp.ne.s64 	%p396, %rd2885, 0;
	@%p396 bra 	$L__BB23_966;
	cvt.u32.u64 	%r870, %rd1136;
	cvt.u32.u64 	%r871, %rd200;
	div.u32 	%r872, %r871, %r870;
	cvt.u64.u32 	%rd3358, %r872;
	bra.uni 	$L__BB23_967;
$L__BB23_966:
	div.s64 	%rd3358, %rd200, %rd1136;
$L__BB23_967:
	or.b64  	%rd2886, %rd200, %rd1134;
	and.b64  	%rd2887, %rd2886, -4294967296;
	setp.ne.s64 	%p397, %rd2887, 0;
	@%p397 bra 	$L__BB23_969;
	cvt.u32.u64 	%r873, %rd1134;
	cvt.u32.u64 	%r874, %rd200;
	div.u32 	%r875, %r874, %r873;
	cvt.u64.u32 	%rd3359, %r875;
	bra.uni 	$L__BB23_970;
$L__BB23_969:
	div.s64 	%rd3359, %rd200, %rd1134;
$L__BB23_970:
	sub.s64 	%rd2888, %rd50, %rd3358;
	add.s64 	%rd2889, %rd2888, %rd1015;
	not.b64 	%rd2890, %rd2889;
	add.s64 	%rd2891, %rd64, %rd2890;
	mad.lo.s64 	%rd2892, %rd2891, %rd1127, %rd1016;
	add.s64 	%rd2893, %rd65, %rd3359;
	mad.lo.s64 	%rd2894, %rd2892, %rd1128, %rd2893;
	shl.b64 	%rd2895, %rd2894, 2;
	add.s64 	%rd2896, %rd1, %rd2895;
	ld.global.nc.f32 	%f314, [%rd2896];
	add.f32 	%f340, %f340, %f314;
	setp.eq.s64 	%p398, %rd1021, 4;
	mov.u64 	%rd3364, %rd201;
	@%p398 bra 	$L__BB23_985;
	or.b64  	%rd2897, %rd201, %rd1136;
	and.b64  	%rd2898, %rd2897, -4294967296;
	setp.ne.s64 	%p399, %rd2898, 0;
	@%p399 bra 	$L__BB23_973;
	cvt.u32.u64 	%r876, %rd1136;
	cvt.u32.u64 	%r877, %rd201;
	div.u32 	%r878, %r877, %r876;
	cvt.u64.u32 	%rd3360, %r878;
	bra.uni 	$L__BB23_974;
$L__BB23_973:
	div.s64 	%rd3360, %rd201, %rd1136;
$L__BB23_974:
	or.b64  	%rd2899, %rd201, %rd1134;
	and.b64  	%rd2900, %rd2899, -4294967296;
	setp.ne.s64 	%p400, %rd2900, 0;
	@%p400 bra 	$L__BB23_976;
	cvt.u32.u64 	%r879, %rd1134;
	cvt.u32.u64 	%r880, %rd201;
	div.u32 	%r881, %r880, %r879;
	cvt.u64.u32 	%rd3361, %r881;
	bra.uni 	$L__BB23_977;
$L__BB23_976:
	div.s64 	%rd3361, %rd201, %rd1134;
$L__BB23_977:
	sub.s64 	%rd2901, %rd50, %rd3360;
	add.s64 	%rd2902, %rd2901, %rd1015;
	not.b64 	%rd2903, %rd2902;
	add.s64 	%rd2904, %rd64, %rd2903;
	mad.lo.s64 	%rd2905, %rd2904, %rd1127, %rd1016;
	add.s64 	%rd2906, %rd65, %rd3361;
	mad.lo.s64 	%rd2907, %rd2905, %rd1128, %rd2906;
	shl.b64 	%rd2908, %rd2907, 2;
	add.s64 	%rd2909, %rd1, %rd2908;
	ld.global.nc.f32 	%f315, [%rd2909];
	add.f32 	%f340, %f340, %f315;
	setp.eq.s64 	%p401, %rd1021, 5;
	mov.u64 	%rd3364, %rd202;
	@%p401 bra 	$L__BB23_985;
	or.b64  	%rd2910, %rd202, %rd1136;
	and.b64  	%rd2911, %rd2910, -4294967296;
	setp.ne.s64 	%p402, %rd2911, 0;
	@%p402 bra 	$L__BB23_980;
	cvt.u32.u64 	%r882, %rd1136;
	cvt.u32.u64 	%r883, %rd202;
	div.u32 	%r884, %r883, %r882;
	cvt.u64.u32 	%rd3362, %r884;
	bra.uni 	$L__BB23_981;
$L__BB23_980:
	div.s64 	%rd3362, %rd202, %rd1136;
$L__BB23_981:
	or.b64  	%rd2912, %rd202, %rd1134;
	and.b64  	%rd2913, %rd2912, -4294967296;
	setp.ne.s64 	%p403, %rd2913, 0;
	@%p403 bra 	$L__BB23_983;
	cvt.u32.u64 	%r885, %rd1134;
	cvt.u32.u64 	%r886, %rd202;
	div.u32 	%r887, %r886, %r885;
	cvt.u64.u32 	%rd3363, %r887;
	bra.uni 	$L__BB23_984;
$L__BB23_983:
	div.s64 	%rd3363, %rd202, %rd1134;
$L__BB23_984:
	add.s64 	%rd3364, %rd202, %rd3059;
	sub.s64 	%rd2914, %rd50, %rd3362;
	add.s64 	%rd2915, %rd2914, %rd1015;
	not.b64 	%rd2916, %rd2915;
	add.s64 	%rd2917, %rd64, %rd2916;
	mad.lo.s64 	%rd2918, %rd2917, %rd1127, %rd1016;
	add.s64 	%rd2919, %rd65, %rd3363;
	mad.lo.s64 	%rd2920, %rd2918, %rd1128, %rd2919;
	shl.b64 	%rd2921, %rd2920, 2;
	add.s64 	%rd2922, %rd1, %rd2921;
	ld.global.nc.f32 	%f316, [%rd2922];
	add.f32 	%f340, %f340, %f316;
$L__BB23_985:
	setp.lt.u64 	%p404, %rd1020, 7;
	@%p404 bra 	$L__BB23_1035;
$L__BB23_986:
	.pragma "nounroll";
	or.b64  	%rd2923, %rd3364, %rd1136;
	and.b64  	%rd2924, %rd2923, -4294967296;
	setp.ne.s64 	%p405, %rd2924, 0;
	@%p405 bra 	$L__BB23_988;
	cvt.u32.u64 	%r888, %rd1136;
	cvt.u32.u64 	%r889, %rd3364;
	div.u32 	%r890, %r889, %r888;
	cvt.u64.u32 	%rd3366, %r890;
	bra.uni 	$L__BB23_989;
$L__BB23_988:
	div.s64 	%rd3366, %rd3364, %rd1136;
$L__BB23_989:
	or.b64  	%rd2925, %rd3364, %rd1134;
	and.b64  	%rd2926, %rd2925, -4294967296;
	setp.ne.s64 	%p406, %rd2926, 0;
	@%p406 bra 	$L__BB23_991;
	cvt.u32.u64 	%r891, %rd1134;
	cvt.u32.u64 	%r892, %rd3364;
	div.u32 	%r893, %r892, %r891;
	cvt.u64.u32 	%rd3367, %r893;
	bra.uni 	$L__BB23_992;
$L__BB23_991:
	div.s64 	%rd3367, %rd3364, %rd1134;
$L__BB23_992:
	sub.s64 	%rd2927, %rd50, %rd3366;
	add.s64 	%rd2928, %rd2927, %rd1015;
	not.b64 	%rd2929, %rd2928;
	add.s64 	%rd2930, %rd64, %rd2929;
	mad.lo.s64 	%rd2931, %rd2930, %rd1127, %rd1016;
	add.s64 	%rd2932, %rd65, %rd3367;
	mad.lo.s64 	%rd2933, %rd2931, %rd1128, %rd2932;
	shl.b64 	%rd2934, %rd2933, 2;
	add.s64 	%rd2935, %rd1, %rd2934;
	ld.global.nc.f32 	%f317, [%rd2935];
	add.f32 	%f167, %f340, %f317;
	add.s64 	%rd1073, %rd3364, %rd3059;
	or.b64  	%rd2936, %rd1073, %rd1136;
	and.b64  	%rd2937, %rd2936, -4294967296;
	setp.ne.s64 	%p407, %rd2937, 0;
	@%p407 bra 	$L__BB23_994;
	cvt.u32.u64 	%r894, %rd1136;
	cvt.u32.u64 	%r895, %rd1073;
	div.u32 	%r896, %r895, %r894;
	cvt.u64.u32 	%rd3368, %r896;
	bra.uni 	$L__BB23_995;
$L__BB23_994:
	div.s64 	%rd3368, %rd1073, %rd1136;
$L__BB23_995:
	or.b64  	%rd2938, %rd1073, %rd1134;
	and.b64  	%rd2939, %rd2938, -4294967296;
	setp.ne.s64 	%p408, %rd2939, 0;
	@%p408 bra 	$L__BB23_997;
	cvt.u32.u64 	%r897, %rd1134;
	cvt.u32.u64 	%r898, %rd1073;
	div.u32 	%r899, %r898, %r897;
	cvt.u64.u32 	%rd3369, %r899;
	bra.uni 	$L__BB23_998;
$L__BB23_997:
	div.s64 	%rd3369, %rd1073, %rd1134;
$L__BB23_998:
	sub.s64 	%rd2940, %rd50, %rd3368;
	add.s64 	%rd2941, %rd2940, %rd1015;
	not.b64 	%rd2942, %rd2941;
	add.s64 	%rd2943, %rd64, %rd2942;
	mad.lo.s64 	%rd2944, %rd2943, %rd1127, %rd1016;
	add.s64 	%rd2945, %rd65, %rd3369;
	mad.lo.s64 	%rd2946, %rd2944, %rd1128, %rd2945;
	shl.b64 	%rd2947, %rd2946, 2;
	add.s64 	%rd2948, %rd1, %rd2947;
	ld.global.nc.f32 	%f318, [%rd2948];
	add.f32 	%f168, %f167, %f318;
	add.s64 	%rd1080, %rd1073, %rd3059;
	or.b64  	%rd2949, %rd1080, %rd1136;
	and.b64  	%rd2950, %rd2949, -4294967296;
	setp.ne.s64 	%p409, %rd2950, 0;
	@%p409 bra 	$L__BB23_1000;
	cvt.u32.u64 	%r900, %rd1136;
	cvt.u32.u64 	%r901, %rd1080;
	div.u32 	%r902, %r901, %r900;
	cvt.u64.u32 	%rd3370, %r902;
	bra.uni 	$L__BB23_1001;
$L__BB23_1000:
	div.s64 	%rd3370, %rd1080, %rd1136;
$L__BB23_1001:
	or.b64  	%rd2951, %rd1080, %rd1134;
	and.b64  	%rd2952, %rd2951, -4294967296;
	setp.ne.s64 	%p410, %rd2952, 0;
	@%p410 bra 	$L__BB23_1003;
	cvt.u32.u64 	%r903, %rd1134;
	cvt.u32.u64 	%r904, %rd1080;
	div.u32 	%r905, %r904, %r903;
	cvt.u64.u32 	%rd3371, %r905;
	bra.uni 	$L__BB23_1004;
$L__BB23_1003:
	div.s64 	%rd3371, %rd1080, %rd1134;
$L__BB23_1004:
	sub.s64 	%rd2953, %rd50, %rd3370;
	add.s64 	%rd2954, %rd2953, %rd1015;
	not.b64 	%rd2955, %rd2954;
	add.s64 	%rd2956, %rd64, %rd2955;
	mad.lo.s64 	%rd2957, %rd2956, %rd1127, %rd1016;
	add.s64 	%rd2958, %rd65, %rd3371;
	mad.lo.s64 	%rd2959, %rd2957, %rd1128, %rd2958;
	shl.b64 	%rd2960, %rd2959, 2;
	add.s64 	%rd2961, %rd1, %rd2960;
	ld.global.nc.f32 	%f319, [%rd2961];
	add.f32 	%f169, %f168, %f319;
	add.s64 	%rd1087, %rd1080, %rd3059;
	or.b64  	%rd2962, %rd1087, %rd1136;
	and.b64  	%rd2963, %rd2962, -4294967296;
	setp.ne.s64 	%p411, %rd2963, 0;
	@%p411 bra 	$L__BB23_1006;
	cvt.u32.u64 	%r906, %rd1136;
	cvt.u32.u64 	%r907, %rd1087;
	div.u32 	%r908, %r907, %r906;
	cvt.u64.u32 	%rd3372, %r908;
	bra.uni 	$L__BB23_1007;
$L__BB23_1006:
	div.s64 	%rd3372, %rd1087, %rd1136;
$L__BB23_1007:
	or.b64  	%rd2964, %rd1087, %rd1134;
	and.b64  	%rd2965, %rd2964, -4294967296;
	setp.ne.s64 	%p412, %rd2965, 0;
	@%p412 bra 	$L__BB23_1009;
	cvt.u32.u64 	%r909, %rd1134;
	cvt.u32.u64 	%r910, %rd1087;
	div.u32 	%r911, %r910, %r909;
	cvt.u64.u32 	%rd3373, %r911;
	bra.uni 	$L__BB23_1010;
$L__BB23_1009:
	div.s64 	%rd3373, %rd1087, %rd1134;
$L__BB23_1010:
	sub.s64 	%rd2966, %rd50, %rd3372;
	add.s64 	%rd2967, %rd2966, %rd1015;
	not.b64 	%rd2968, %rd2967;
	add.s64 	%rd2969, %rd64, %rd2968;
	mad.lo.s64 	%rd2970, %rd2969, %rd1127, %rd1016;
	add.s64 	%rd2971, %rd65, %rd3373;
	mad.lo.s64 	%rd2972, %rd2970, %rd1128, %rd2971;
	shl.b64 	%rd2973, %rd2972, 2;
	add.s64 	%rd2974, %rd1, %rd2973;
	ld.global.nc.f32 	%f320, [%rd2974];
	add.f32 	%f170, %f169, %f320;
	add.s64 	%rd1094, %rd1087, %rd3059;
	or.b64  	%rd2975, %rd1094, %rd1136;
	and.b64  	%rd2976, %rd2975, -4294967296;
	setp.ne.s64 	%p413, %rd2976, 0;
	@%p413 bra 	$L__BB23_1012;
	cvt.u32.u64 	%r912, %rd1136;
	cvt.u32.u64 	%r913, %rd1094;
	div.u32 	%r914, %r913, %r912;
	cvt.u64.u32 	%rd3374, %r914;
	bra.uni 	$L__BB23_1013;
$L__BB23_1012:
	div.s64 	%rd3374, %rd1094, %rd1136;
$L__BB23_1013:
	or.b64  	%rd2977, %rd1094, %rd1134;
	and.b64  	%rd2978, %rd2977, -4294967296;
	setp.ne.s64 	%p414, %rd2978, 0;
	@%p414 bra 	$L__BB23_1015;
	cvt.u32.u64 	%r915, %rd1134;
	cvt.u32.u64 	%r916, %rd1094;
	div.u32 	%r917, %r916, %r915;
	cvt.u64.u32 	%rd3375, %r917;
	bra.uni 	$L__BB23_1016;
$L__BB23_1015:
	div.s64 	%rd3375, %rd1094, %rd1134;
$L__BB23_1016:
	sub.s64 	%rd2979, %rd50, %rd3374;
	add.s64 	%rd2980, %rd2979, %rd1015;
	not.b64 	%rd2981, %rd2980;
	add.s64 	%rd2982, %rd64, %rd2981;
	mad.lo.s64 	%rd2983, %rd2982, %rd1127, %rd1016;
	add.s64 	%rd2984, %rd65, %rd3375;
	mad.lo.s64 	%rd2985, %rd2983, %rd1128, %rd2984;
	shl.b64 	%rd2986, %rd2985, 2;
	add.s64 	%rd2987, %rd1, %rd2986;
	ld.global.nc.f32 	%f321, [%rd2987];
	add.f32 	%f171, %f170, %f321;
	add.s64 	%rd1101, %rd1094, %rd3059;
	or.b64  	%rd2988, %rd1101, %rd1136;
	and.b64  	%rd2989, %rd2988, -4294967296;
	setp.ne.s64 	%p415, %rd2989, 0;
	@%p415 bra 	$L__BB23_1018;
	cvt.u32.u64 	%r918, %rd1136;
	cvt.u32.u64 	%r919, %rd1101;
	div.u32 	%r920, %r919, %r918;
	cvt.u64.u32 	%rd3376, %r920;
	bra.uni 	$L__BB23_1019;
$L__BB23_1018:
	div.s64 	%rd3376, %rd1101, %rd1136;
$L__BB23_1019:
	or.b64  	%rd2990, %rd1101, %rd1134;
	and.b64  	%rd2991, %rd2990, -4294967296;
	setp.ne.s64 	%p416, %rd2991, 0;
	@%p416 bra 	$L__BB23_1021;
	cvt.u32.u64 	%r921, %rd1134;
	cvt.u32.u64 	%r922, %rd1101;
	div.u32 	%r923, %r922, %r921;
	cvt.u64.u32 	%rd3377, %r923;
	bra.uni 	$L__BB23_1022;
$L__BB23_1021:
	div.s64 	%rd3377, %rd1101, %rd1134;
$L__BB23_1022:
	sub.s64 	%rd2992, %rd50, %rd3376;
	add.s64 	%rd2993, %rd2992, %rd1015;
	not.b64 	%rd2994, %rd2993;
	add.s64 	%rd2995, %rd64, %rd2994;
	mad.lo.s64 	%rd2996, %rd2995, %rd1127, %rd1016;
	add.s64 	%rd2997, %rd65, %rd3377;
	mad.lo.s64 	%rd2998, %rd2996, %rd1128, %rd2997;
	shl.b64 	%rd2999, %rd2998, 2;
	add.s64 	%rd3000, %rd1, %rd2999;
	ld.global.nc.f32 	%f322, [%rd3000];
	add.f32 	%f172, %f171, %f322;
	add.s64 	%rd1108, %rd1101, %rd3059;
	or.b64  	%rd3001, %rd1108, %rd1136;
	and.b64  	%rd3002, %rd3001, -4294967296;
	setp.ne.s64 	%p417, %rd3002, 0;
	@%p417 bra 	$L__BB23_1024;
	cvt.u32.u64 	%r924, %rd1136;
	cvt.u32.u64 	%r925, %rd1108;
	div.u32 	%r926, %r925, %r924;
	cvt.u64.u32 	%rd3378, %r926;
	bra.uni 	$L__BB23_1025;
$L__BB23_1024:
	div.s64 	%rd3378, %rd1108, %rd1136;
$L__BB23_1025:
	or.b64  	%rd3003, %rd1108, %rd1134;
	and.b64  	%rd3004, %rd3003, -4294967296;
	setp.ne.s64 	%p418, %rd3004, 0;
	@%p418 bra 	$L__BB23_1027;
	cvt.u32.u64 	%r927, %rd1134;
	cvt.u32.u64 	%r928, %rd1108;
	div.u32 	%r929, %r928, %r927;
	cvt.u64.u32 	%rd3379, %r929;
	bra.uni 	$L__BB23_1028;
$L__BB23_1027:
	div.s64 	%rd3379, %rd1108, %rd1134;
$L__BB23_1028:
	sub.s64 	%rd3005, %rd50, %rd3378;
	add.s64 	%rd3006, %rd3005, %rd1015;
	not.b64 	%rd3007, %rd3006;
	add.s64 	%rd3008, %rd64, %rd3007;
	mad.lo.s64 	%rd3009, %rd3008, %rd1127, %rd1016;
	add.s64 	%rd3010, %rd65, %rd3379;
	mad.lo.s64 	%rd3011, %rd3009, %rd1128, %rd3010;
	shl.b64 	%rd3012, %rd3011, 2;
	add.s64 	%rd3013, %rd1, %rd3012;
	ld.global.nc.f32 	%f323, [%rd3013];
	add.f32 	%f173, %f172, %f323;
	add.s64 	%rd1115, %rd1108, %rd3059;
	or.b64  	%rd3014, %rd1115, %rd1136;
	and.b64  	%rd3015, %rd3014, -4294967296;
	setp.ne.s64 	%p419, %rd3015, 0;
	@%p419 bra 	$L__BB23_1030;
	cvt.u32.u64 	%r930, %rd1136;
	cvt.u32.u64 	%r931, %rd1115;
	div.u32 	%r932, %r931, %r930;
	cvt.u64.u32 	%rd3380, %r932;
	bra.uni 	$L__BB23_1031;
$L__BB23_1030:
	div.s64 	%rd3380, %rd1115, %rd1136;
$L__BB23_1031:
	or.b64  	%rd3016, %rd1115, %rd1134;
	and.b64  	%rd3017, %rd3016, -4294967296;
	setp.ne.s64 	%p420, %rd3017, 0;
	@%p420 bra 	$L__BB23_1033;
	cvt.u32.u64 	%r933, %rd1134;
	cvt.u32.u64 	%r934, %rd1115;
	div.u32 	%r935, %r934, %r933;
	cvt.u64.u32 	%rd3381, %r935;
	bra.uni 	$L__BB23_1034;
$L__BB23_1033:
	div.s64 	%rd3381, %rd1115, %rd1134;
$L__BB23_1034:
	sub.s64 	%rd3018, %rd50, %rd3380;
	add.s64 	%rd3019, %rd3018, %rd1015;
	not.b64 	%rd3020, %rd3019;
	add.s64 	%rd3021, %rd64, %rd3020;
	mad.lo.s64 	%rd3022, %rd3021, %rd1127, %rd1016;
	add.s64 	%rd3023, %rd65, %rd3381;
	mad.lo.s64 	%rd3024, %rd3022, %rd1128, %rd3023;
	shl.b64 	%rd3025, %rd3024, 2;
	add.s64 	%rd3026, %rd1, %rd3025;
	ld.global.nc.f32 	%f324, [%rd3026];
	add.f32 	%f340, %f173, %f324;
	add.s64 	%rd3364, %rd1115, %rd3059;
	setp.lt.s64 	%p421, %rd3364, %rd63;
	@%p421 bra 	$L__BB23_986;
$L__BB23_1035:
	add.s64 	%rd3100, %rd1008, %rd3056;
	setp.lt.s64 	%p422, %rd3100, %rd45;
	@%p422 bra 	$L__BB23_155;
$L__BB23_1036:
	ld.param.u64 	%rd3042, [Xcol2imKernelFlip_param_24];
	ld.param.u64 	%rd3041, [Xcol2imKernelFlip_param_23];
	ld.param.u64 	%rd3040, [Xcol2imKernelFlip_param_9];
	ld.param.u64 	%rd3038, [Xcol2imKernelFlip_param_3];
	ld.param.u64 	%rd3036, [Xcol2imKernelFlip_param_2];
	mul.lo.s64 	%rd3027, %rd3053, %rd3036;
	sub.s64 	%rd3028, %rd3027, %rd3040;
	mad.lo.s64 	%rd3029, %rd26, %rd1141, %rd3028;
	add.s64 	%rd3030, %rd27, %rd3042;
	mad.lo.s64 	%rd3031, %rd3029, %rd3038, %rd3030;
	cvta.to.global.u64 	%rd3032, %rd3041;
	shl.b64 	%rd3033, %rd3031, 2;
	add.s64 	%rd3034, %rd3032, %rd3033;
	ld.global.f32 	%f325, [%rd3034];
	add.f32 	%f326, %f340, %f325;
	st.global.f32 	[%rd3034], %f326;
$L__BB23_1037:
	ret;

}
	// .globl	Xcol2imKernelNormal
.visible .entry Xcol2imKernelNormal(
	.param .u64 Xcol2imKernelNormal_param_0,
	.param .u64 Xcol2imKernelNormal_param_1,
	.param .u64 Xcol2imKernelNormal_param_2,
	.param .u64 Xcol2imKernelNormal_param_3,
	.param .u64 Xcol2imKernelNormal_param_4,
	.param .u64 Xcol2imKernelNormal_param_5,
	.param .u64 Xcol2imKernelNormal_param_6,
	.param .u64 Xcol2imKernelNormal_param_7,
	.param .u64 Xcol2imKernelNormal_param_8,
	.param .u64 Xcol2imKernelNormal_param_9,
	.param .u64 Xcol2imKernelNormal_param_10,
	.param .u64 Xcol2imKernelNormal_param_11,
	.param .u64 Xcol2imKernelNormal_param_12,
	.param .u64 Xcol2imKernelNormal_param_13,
	.param .u64 Xcol2imKernelNormal_param_14,
	.param .u64 Xcol2imKernelNormal_param_15,
	.param .u64 Xcol2imKernelNormal_param_16,
	.param .u64 Xcol2imKernelNormal_param_17,
	.param .u64 Xcol2imKernelNormal_param_18,
	.param .u64 Xcol2imKernelNormal_param_19,
	.param .u64 Xcol2imKernelNormal_param_20,
	.param .u64 .ptr .align 1 Xcol2imKernelNormal_param_21,
	.param .u64 Xcol2imKernelNormal_param_22,
	.param .u64 .ptr .align 1 Xcol2imKernelNormal_param_23,
	.param .u64 Xcol2imKernelNormal_param_24
)
{
	.reg .pred 	%p<414>;
	.reg .b32 	%r<936>;
	.reg .b32 	%f<368>;
	.reg .b64 	%rd<3095>;

	ld.param.u64 	%rd1140, [Xcol2imKernelNormal_param_0];
	ld.param.u64 	%rd1141, [Xcol2imKernelNormal_param_1];
	ld.param.u64 	%rd1120, [Xcol2imKernelNormal_param_4];
	ld.param.u64 	%rd1121, [Xcol2imKernelNormal_param_5];
	ld.param.u64 	%rd1122, [Xcol2imKernelNormal_param_6];
	ld.param.u64 	%rd1123, [Xcol2imKernelNormal_param_7];
	ld.param.u64 	%rd1124, [Xcol2imKernelNormal_param_8];
	ld.param.u64 	%rd1126, [Xcol2imKernelNormal_param_10];
	ld.param.u64 	%rd1127, [Xcol2imKernelNormal_param_11];
	ld.param.u64 	%rd1128, [Xcol2imKernelNormal_param_12];
	ld.param.u64 	%rd1129, [Xcol2imKernelNormal_param_13];
	ld.param.u64 	%rd1130, [Xcol2imKernelNormal_param_14];
	ld.param.u64 	%rd1131, [Xcol2imKernelNormal_param_15];
	ld.param.u64 	%rd1132, [Xcol2imKernelNormal_param_16];
	ld.param.u64 	%rd1133, [Xcol2imKernelNormal_param_17];
	ld.param.u64 	%rd1134, [Xcol2imKernelNormal_param_18];
	ld.param.u64 	%rd1135, [Xcol2imKernelNormal_param_19];
	ld.param.u64 	%rd1136, [Xcol2imKernelNormal_param_20];
	ld.param.u64 	%rd1143, [Xcol2imKernelNormal_param_21];
	ld.param.u64 	%rd1137, [Xcol2imKernelNormal_param_22];
	cvta.to.global.u64 	%rd1, %rd1143;
	mov.u32 	%r1, %ntid.x;
	mov.u32 	%r2, %ctaid.x;
	mov.u32 	%r3, %tid.x;
	mad.lo.s32 	%r4, %r1, %r2, %r3;
	cvt.u64.u32 	%rd2, %r4;
	mov.u32 	%r5, %ntid.y;
	mov.u32 	%r6, %ctaid.y;
	mov.u32 	%r7, %tid.y;
	mad.lo.s32 	%r8, %r5, %r6, %r7;
	cvt.u64.u32 	%rd3, %r8;
	setp.le.s64 	%p1, %rd1140, %rd2;
	setp.le.s64 	%p2, %rd1141, %rd3;
	or.pred  	%p3, %p1, %p2;
	@%p3 bra 	$L__BB24_1037;
	ld.param.u64 	%rd2748, [Xcol2imKernelNormal_param_2];
	add.s64 	%rd4, %rd2748, -1;
	or.b64  	%rd1144, %rd4, %rd1135;
	and.b64  	%rd1145, %rd1144, -4294967296;
	setp.ne.s64 	%p4, %rd1145, 0;
	@%p4 bra 	$L__BB24_3;
	cvt.u32.u64 	%r10, %rd1135;
	cvt.u32.u64 	%r11, %rd4;
	div.u32 	%r12, %r11, %r10;
	cvt.u64.u32 	%rd2764, %r12;
	bra.uni 	$L__BB24_4;
$L__BB24_3:
	div.s64 	%rd2764, %rd4, %rd1135;
$L__BB24_4:
	add.s64 	%rd8, %rd2764, 1;
	add.s64 	%rd9, %rd1126, -1;
	or.b64  	%rd1146, %rd9, %rd1136;
	and.b64  	%rd1147, %rd1146, -4294967296;
	setp.ne.s64 	%p5, %rd1147, 0;
	@%p5 bra 	$L__BB24_6;
	cvt.u32.u64 	%r13, %rd1136;
	cvt.u32.u64 	%r14, %rd9;
	div.u32 	%r15, %r14, %r13;
	cvt.u64.u32 	%rd2765, %r15;
	bra.uni 	$L__BB24_7;
$L__BB24_6:
	div.s64 	%rd2765, %rd9, %rd1136;
$L__BB24_7:
	add.s64 	%rd13, %rd2765, %rd2;
	add.s64 	%rd14, %rd13, 1;
	and.b64  	%rd1148, %rd8, -4294967296;
	setp.ne.s64 	%p6, %rd1148, 0;
	@%p6 bra 	$L__BB24_9;
	cvt.u32.u64 	%r16, %rd8;
	cvt.u32.u64 	%r17, %rd3;
	div.u32 	%r18, %r17, %r16;
	mul.lo.s32 	%r19, %r18, %r16;
	sub.s32 	%r20, %r17, %r19;
	cvt.u64.u32 	%rd2766, %r18;
	cvt.u64.u32 	%rd2767, %r20;
	bra.uni 	$L__BB24_10;
$L__BB24_9:
	div.s64 	%rd2766, %rd3, %rd8;
	mul.lo.s64 	%rd1149, %rd2766, %rd8;
	sub.s64 	%rd2767, %rd3, %rd1149;
$L__BB24_10:
	ld.param.u64 	%rd2752, [Xcol2imKernelNormal_param_9];
	add.s64 	%rd21, %rd2752, -1;
	or.b64  	%rd1150, %rd21, %rd1135;
	and.b64  	%rd1151, %rd1150, -4294967296;
	setp.ne.s64 	%p7, %rd1151, 0;
	@%p7 bra 	$L__BB24_12;
	cvt.u32.u64 	%r21, %rd1135;
	cvt.u32.u64 	%r22, %rd21;
	div.u32 	%r23, %r22, %r21;
	cvt.u64.u32 	%rd2768, %r23;
	bra.uni 	$L__BB24_13;
$L__BB24_12:
	div.s64 	%rd2768, %rd21, %rd1135;
$L__BB24_13:
	add.s64 	%rd25, %rd2768, %rd2767;
	add.s64 	%rd26, %rd25, 1;
	mul.lo.s64 	%rd1152, %rd14, %rd1136;
	sub.s64 	%rd27, %rd1152, %rd1126;
	mul.lo.s64 	%rd28, %rd1129, %rd1127;
	or.b64  	%rd1153, %rd28, %rd1135;
	and.b64  	%rd1154, %rd1153, -4294967296;
	setp.ne.s64 	%p8, %rd1154, 0;
	@%p8 bra 	$L__BB24_15;
	cvt.u32.u64 	%r24, %rd1135;
	cvt.u32.u64 	%r25, %rd28;
	div.u32 	%r26, %r25, %r24;
	cvt.u64.u32 	%rd2769, %r26;
	bra.uni 	$L__BB24_16;
$L__BB24_15:
	div.s64 	%rd2769, %rd28, %rd1135;
$L__BB24_16:
	mul.lo.s64 	%rd1155, %rd1131, %rd1127;
	not.b64 	%rd1156, %rd25;
	mul.lo.s64 	%rd1157, %rd1155, %rd1156;
	mul.lo.s64 	%rd32, %rd26, %rd1133;
	sub.s64 	%rd1158, %rd32, %rd1123;
	mad.lo.s64 	%rd1159, %rd1129, %rd1158, %rd1129;
	max.s64 	%rd33, %rd1157, %rd1159;
	setp.lt.s64 	%p9, %rd33, 1;
	@%p9 bra 	$L__BB24_20;
	add.s64 	%rd34, %rd33, -1;
	or.b64  	%rd1162, %rd34, %rd2769;
	and.b64  	%rd1163, %rd1162, -4294967296;
	setp.ne.s64 	%p11, %rd1163, 0;
	@%p11 bra 	$L__BB24_19;
	cvt.u32.u64 	%r30, %rd2769;
	cvt.u32.u64 	%r31, %rd34;
	div.u32 	%r32, %r31, %r30;
	cvt.u64.u32 	%rd35, %r32;
	mad.lo.s64 	%rd2813, %rd2769, %rd35, %rd2769;
	bra.uni 	$L__BB24_24;
$L__BB24_19:
	div.s64 	%rd36, %rd34, %rd2769;
	mad.lo.s64 	%rd2813, %rd2769, %rd36, %rd2769;
	bra.uni 	$L__BB24_24;
$L__BB24_20:
	or.b64  	%rd1160, %rd33, %rd2769;
	and.b64  	%rd1161, %rd1160, -4294967296;
	setp.ne.s64 	%p10, %rd1161, 0;
	@%p10 bra 	$L__BB24_22;
	cvt.u32.u64 	%r27, %rd2769;
	cvt.u32.u64 	%r28, %rd33;
	rem.u32 	%r29, %r28, %r27;
	cvt.u64.u32 	%rd2770, %r29;
	bra.uni 	$L__BB24_23;
$L__BB24_22:
	rem.s64 	%rd2770, %rd33, %rd2769;
$L__BB24_23:
	sub.s64 	%rd2813, %rd33, %rd2770;
$L__BB24_24:
	mul.lo.s64 	%rd44, %rd26, %rd1131;
	sub.s64 	%rd1164, %rd1121, %rd44;
	mul.lo.s64 	%rd1165, %rd1164, %rd1127;
	mad.lo.s64 	%rd1166, %rd1129, %rd32, %rd1129;
	min.s64 	%rd45, %rd1165, %rd1166;
	mul.lo.s64 	%rd46, %rd1130, %rd1128;
	or.b64  	%rd1167, %rd46, %rd1136;
	and.b64  	%rd1168, %rd1167, -4294967296;
	setp.ne.s64 	%p12, %rd1168, 0;
	@%p12 bra 	$L__BB24_26;
	cvt.u32.u64 	%r33, %rd1136;
	cvt.u32.u64 	%r34, %rd46;
	div.u32 	%r35, %r34, %r33;
	cvt.u64.u32 	%rd2772, %r35;
	bra.uni 	$L__BB24_27;
$L__BB24_26:
	div.s64 	%rd2772, %rd46, %rd1136;
$L__BB24_27:
	mul.lo.s64 	%rd1169, %rd1132, %rd1128;
	not.b64 	%rd1170, %rd13;
	mul.lo.s64 	%rd1171, %rd1169, %rd1170;
	mul.lo.s64 	%rd50, %rd14, %rd1134;
	sub.s64 	%rd1172, %rd50, %rd1124;
	mad.lo.s64 	%rd1173, %rd1130, %rd1172, %rd1130;
	max.s64 	%rd51, %rd1171, %rd1173;
	setp.lt.s64 	%p13, %rd51, 1;
	@%p13 bra 	$L__BB24_31;
	add.s64 	%rd52, %rd51, -1;
	or.b64  	%rd1176, %rd52, %rd2772;
	and.b64  	%rd1177, %rd1176, -4294967296;
	setp.ne.s64 	%p15, %rd1177, 0;
	@%p15 bra 	$L__BB24_30;
	cvt.u32.u64 	%r39, %rd2772;
	cvt.u32.u64 	%r40, %rd52;
	div.u32 	%r41, %r40, %r39;
	cvt.u64.u32 	%rd53, %r41;
	mad.lo.s64 	%rd2774, %rd2772, %rd53, %rd2772;
	bra.uni 	$L__BB24_35;
$L__BB24_30:
	div.s64 	%rd54, %rd52, %rd2772;
	mad.lo.s64 	%rd2774, %rd2772, %rd54, %rd2772;
	bra.uni 	$L__BB24_35;
$L__BB24_31:
	or.b64  	%rd1174, %rd51, %rd2772;
	and.b64  	%rd1175, %rd1174, -4294967296;
	setp.ne.s64 	%p14, %rd1175, 0;
	@%p14 bra 	$L__BB24_33;
	cvt.u32.u64 	%r36, %rd2772;
	cvt.u32.u64 	%r37, %rd51;
	rem.u32 	%r38, %r37, %r36;
	cvt.u64.u32 	%rd2773, %r38;
	bra.uni 	$L__BB24_34;
$L__BB24_33:
	rem.s64 	%rd2773, %rd51, %rd2772;
$L__BB24_34:
	sub.s64 	%rd2774, %rd51, %rd2773;
$L__BB24_35:
	ld.param.u64 	%rd2750, [Xcol2imKernelNormal_param_3];
	mul.lo.s64 	%rd62, %rd14, %rd1132;
	sub.s64 	%rd1178, %rd1122, %rd62;
	mul.lo.s64 	%rd1179, %rd1178, %rd1128;
	mad.lo.s64 	%rd1180, %rd1130, %rd50, %rd1130;
	min.s64 	%rd63, %rd1179, %rd1180;
	setp.ge.s64 	%p16, %rd27, %rd2750;
	setp.ge.s64 	%p17, %rd2766, %rd1120;
	or.pred  	%p18, %p16, %p17;
	@%p18 bra 	$L__BB24_1037;
	setp.ge.s64 	%p19, %rd2813, %rd45;
	mov.f32 	%f340, 0f00000000;
	@%p19 bra 	$L__BB24_1036;
	mad.lo.s64 	%rd64, %rd2766, %rd1123, %rd32;
	add.s64 	%rd65, %rd62, %rd1137;
	add.s64 	%rd66, %rd2774, %rd2772;
	max.s64 	%rd1181, %rd63, %rd66;
	setp.lt.s64 	%p20, %rd66, %rd63;
	selp.u64 	%rd67, 1, 0, %p20;
	add.s64 	%rd1182, %rd66, %rd67;
	sub.s64 	%rd68, %rd1181, %rd1182;
	add.s64 	%rd1183, %rd2813, %rd2769;
	max.s64 	%rd1184, %rd45, %rd1183;
	setp.lt.s64 	%p21, %rd1183, %rd45;
	selp.u64 	%rd69, 1, 0, %p21;
	add.s64 	%rd1185, %rd1183, %rd69;
	sub.s64 	%rd70, %rd1184, %rd1185;
	or.b64  	%rd1186, %rd70, %rd2769;
	and.b64  	%rd1187, %rd1186, -4294967296;
	setp.ne.s64 	%p22, %rd1187, 0;
	@%p22 bra 	$L__BB24_39;
	cvt.u32.u64 	%r42, %rd2769;
	cvt.u32.u64 	%r43, %rd70;
	div.u32 	%r44, %r43, %r42;
	cvt.u64.u32 	%rd2775, %r44;
	bra.uni 	$L__BB24_40;
$L__BB24_39:
	div.u64 	%rd2775, %rd70, %rd2769;
$L__BB24_40:
	add.s64 	%rd74, %rd2775, %rd69;
	and.b64  	%rd1188, %rd74, 7;
	setp.eq.s64 	%p23, %rd1188, 7;
	mov.f32 	%f340, 0f00000000;
	@%p23 bra 	$L__BB24_153;
	add.s64 	%rd75, %rd66, %rd2772;
	add.s64 	%rd76, %rd75, %rd2772;
	add.s64 	%rd77, %rd76, %rd2772;
	add.s64 	%rd78, %rd77, %rd2772;
	add.s64 	%rd79, %rd78, %rd2772;
	mov.b64 	%rd2777, 0;
	mov.f32 	%f340, 0f00000000;
	cvt.u32.u64 	%r45, %rd1129;
	cvt.u32.u64 	%r48, %rd1127;
	cvt.u32.u64 	%r51, %rd2772;
	cvt.u32.u64 	%r52, %rd68;
	div.u32 	%r53, %r52, %r51;
	cvt.u32.u64 	%r96, %rd1130;
	cvt.u32.u64 	%r99, %rd1128;
	cvt.u32.u64 	%r55, %rd2774;
	div.u32 	%r56, %r55, %r96;
$L__BB24_42:
	.pragma "nounroll";
	setp.ge.s64 	%p24, %rd2774, %rd63;
	@%p24 bra 	$L__BB24_152;
	or.b64  	%rd1190, %rd2813, %rd1129;
	and.b64  	%rd1191, %rd1190, -4294967296;
	setp.ne.s64 	%p25, %rd1191, 0;
	@%p25 bra 	$L__BB24_45;
	cvt.u32.u64 	%r46, %rd2813;
	div.u32 	%r47, %r46, %r45;
	cvt.u64.u32 	%rd2778, %r47;
	bra.uni 	$L__BB24_46;
$L__BB24_45:
	div.s64 	%rd2778, %rd2813, %rd1129;
$L__BB24_46:
	or.b64  	%rd1192, %rd2813, %rd1127;
	and.b64  	%rd1193, %rd1192, -4294967296;
	setp.ne.s64 	%p26, %rd1193, 0;
	@%p26 bra 	$L__BB24_48;
	cvt.u32.u64 	%r49, %rd2813;
	div.u32 	%r50, %r49, %r48;
	cvt.u64.u32 	%rd2779, %r50;
	bra.uni 	$L__BB24_49;
$L__BB24_48:
	div.s64 	%rd2779, %rd2813, %rd1127;
$L__BB24_49:
	sub.s64 	%rd1194, %rd64, %rd2778;
	mul.lo.s64 	%rd88, %rd1194, %rd1124;
	add.s64 	%rd89, %rd2779, %rd44;
	or.b64  	%rd1195, %rd68, %rd2772;
	and.b64  	%rd1196, %rd1195, -4294967296;
	setp.ne.s64 	%p27, %rd1196, 0;
	@%p27 bra 	$L__BB24_51;
	cvt.u64.u32 	%rd2780, %r53;
	bra.uni 	$L__BB24_52;
$L__BB24_51:
	div.u64 	%rd2780, %rd68, %rd2772;
$L__BB24_52:
	add.s64 	%rd93, %rd2780, %rd67;
	and.b64  	%rd94, %rd93, 7;
	setp.eq.s64 	%p28, %rd94, 7;
	mov.u64 	%rd2795, %rd2774;
	@%p28 bra 	$L__BB24_102;
	or.b64  	%rd1197, %rd2774, %rd1130;
	and.b64  	%rd1198, %rd1197, -4294967296;
	setp.ne.s64 	%p29, %rd1198, 0;
	@%p29 bra 	$L__BB24_55;
	cvt.u64.u32 	%rd2781, %r56;
	bra.uni 	$L__BB24_56;
$L__BB24_55:
	div.s64 	%rd2781, %rd2774, %rd1130;
$L__BB24_56:
	or.b64  	%rd1199, %rd2774, %rd1128;
	and.b64  	%rd1200, %rd1199, -4294967296;
	setp.ne.s64 	%p30, %rd1200, 0;
	@%p30 bra 	$L__BB24_58;
	cvt.u32.u64 	%r57, %rd1128;
	cvt.u32.u64 	%r58, %rd2774;
	div.u32 	%r59, %r58, %r57;
	cvt.u64.u32 	%rd2782, %r59;
	bra.uni 	$L__BB24_59;
$L__BB24_58:
	div.s64 	%rd2782, %rd2774, %rd1128;
$L__BB24_59:
	sub.s64 	%rd1201, %rd50, %rd2781;
	add.s64 	%rd1202, %rd1201, %rd88;
	mad.lo.s64 	%rd1203, %rd1202, %rd1121, %rd89;
	add.s64 	%rd1204, %rd65, %rd2782;
	mad.lo.s64 	%rd1205, %rd1203, %rd1122, %rd1204;
	shl.b64 	%rd1206, %rd1205, 2;
	add.s64 	%rd1207, %rd1, %rd1206;
	ld.global.nc.f32 	%f182, [%rd1207];
	add.f32 	%f340, %f340, %f182;
	setp.eq.s64 	%p31, %rd94, 0;
	mov.u64 	%rd2795, %rd66;
	@%p31 bra 	$L__BB24_102;
	or.b64  	%rd1208, %rd66, %rd1130;
	and.b64  	%rd1209, %rd1208, -4294967296;
	setp.ne.s64 	%p32, %rd1209, 0;
	@%p32 bra 	$L__BB24_62;
	cvt.u32.u64 	%r60, %rd1130;
	cvt.u32.u64 	%r61, %rd66;
	div.u32 	%r62, %r61, %r60;
	cvt.u64.u32 	%rd2783, %r62;
	bra.uni 	$L__BB24_63;
$L__BB24_62:
	div.s64 	%rd2783, %rd66, %rd1130;
$L__BB24_63:
	or.b64  	%rd1210, %rd66, %rd1128;
	and.b64  	%rd1211, %rd1210, -4294967296;
	setp.ne.s64 	%p33, %rd1211, 0;
	@%p33 bra 	$L__BB24_65;
	cvt.u32.u64 	%r63, %rd1128;
	cvt.u32.u64 	%r64, %rd66;
	div.u32 	%r65, %r64, %r63;
	cvt.u64.u32 	%rd2784, %r65;
	bra.uni 	$L__BB24_66;
$L__BB24_65:
	div.s64 	%rd2784, %rd66, %rd1128;
$L__BB24_66:
	sub.s64 	%rd1212, %rd50, %rd2783;
	add.s64 	%rd1213, %rd1212, %rd88;
	mad.lo.s64 	%rd1214, %rd1213, %rd1121, %rd89;
	add.s64 	%rd1215, %rd65, %rd2784;
	mad.lo.s64 	%rd1216, %rd1214, %rd1122, %rd1215;
	shl.b64 	%rd1217, %rd1216, 2;
	add.s64 	%rd1218, %rd1, %rd1217;
	ld.global.nc.f32 	%f183, [%rd1218];
	add.f32 	%f340, %f340, %f183;
	setp.eq.s64 	%p34, %rd94, 1;
	mov.u64 	%rd2795, %rd75;
	@%p34 bra 	$L__BB24_102;
	or.b64  	%rd1219, %rd75, %rd1130;
	and.b64  	%rd1220, %rd1219, -4294967296;
	setp.ne.s64 	%p35, %rd1220, 0;
	@%p35 bra 	$L__BB24_69;
	cvt.u32.u64 	%r66, %rd1130;
	cvt.u32.u64 	%r67, %rd75;
	div.u32 	%r68, %r67, %r66;
	cvt.u64.u32 	%rd2785, %r68;
	bra.uni 	$L__BB24_70;
$L__BB24_69:
	div.s64 	%rd2785, %rd75, %rd1130;
$L__BB24_70:
	or.b64  	%rd1221, %rd75, %rd1128;
	and.b64  	%rd1222, %rd1221, -4294967296;
	setp.ne.s64 	%p36, %rd1222, 0;
	@%p36 bra 	$L__BB24_72;
	cvt.u32.u64 	%r69, %rd1128;
	cvt.u32.u64 	%r70, %rd75;
	div.u32 	%r71, %r70, %r69;
	cvt.u64.u32 	%rd2786, %r71;
	bra.uni 	$L__BB24_73;
$L__BB24_72:
	div.s64 	%rd2786, %rd75, %rd1128;
$L__BB24_73:
	sub.s64 	%rd1223, %rd50, %rd2785;
	add.s64 	%rd1224, %rd1223, %rd88;
	mad.lo.s64 	%rd1225, %rd1224, %rd1121, %rd89;
	add.s64 	%rd1226, %rd65, %rd2786;
	mad.lo.s64 	%rd1227, %rd1225, %rd1122, %rd1226;
	shl.b64 	%rd1228, %rd1227, 2;
	add.s64 	%rd1229, %rd1, %rd1228;
	ld.global.nc.f32 	%f184, [%rd1229];
	add.f32 	%f340, %f340, %f184;
	setp.eq.s64 	%p37, %rd94, 2;
	mov.u64 	%rd2795, %rd76;
	@%p37 bra 	$L__BB24_102;
	or.b64  	%rd1230, %rd76, %rd1130;
	and.b64  	%rd1231, %rd1230, -4294967296;
	setp.ne.s64 	%p38, %rd1231, 0;
	@%p38 bra 	$L__BB24_76;
	cvt.u32.u64 	%r72, %rd1130;
	cvt.u32.u64 	%r73, %rd76;
	div.u32 	%r74, %r73, %r72;
	cvt.u64.u32 	%rd2787, %r74;
	bra.uni 	$L__BB24_77;
$L__BB24_76:
	div.s64 	%rd2787, %rd76, %rd1130;
$L__BB24_77:
	or.b64  	%rd1232, %rd76, %rd1128;
	and.b64  	%rd1233, %rd1232, -4294967296;
	setp.ne.s64 	%p39, %rd1233, 0;
	@%p39 bra 	$L__BB24_79;
	cvt.u32.u64 	%r75, %rd1128;
	cvt.u32.u64 	%r76, %rd76;
	div.u32 	%r77, %r76, %r75;
	cvt.u64.u32 	%rd2788, %r77;
	bra.uni 	$L__BB24_80;
$L__BB24_79:
	div.s64 	%rd2788, %rd76, %rd1128;
$L__BB24_80:
	sub.s64 	%rd1234, %rd50, %rd2787;
	add.s64 	%rd1235, %rd1234, %rd88;
	mad.lo.s64 	%rd1236, %rd1235, %rd1121, %rd89;
	add.s64 	%rd1237, %rd65, %rd2788;
	mad.lo.s64 	%rd1238, %rd1236, %rd1122, %rd1237;
	shl.b64 	%rd1239, %rd1238, 2;
	add.s64 	%rd1240, %rd1, %rd1239;
	ld.global.nc.f32 	%f185, [%rd1240];
	add.f32 	%f340, %f340, %f185;
	setp.eq.s64 	%p40, %rd94, 3;
	mov.u64 	%rd2795, %rd77;
	@%p40 bra 	$L__BB24_102;
	or.b64  	%rd1241, %rd77, %rd1130;
	and.b64  	%rd1242, %rd1241, -4294967296;
	setp.ne.s64 	%p41, %rd1242, 0;
	@%p41 bra 	$L__BB24_83;
	cvt.u32.u64 	%r78, %rd1130;
	cvt.u32.u64 	%r79, %rd77;
	div.u32 	%r80, %r79, %r78;
	cvt.u64.u32 	%rd2789, %r80;
	bra.uni 	$L__BB24_84;
$L__BB24_83:
	div.s64 	%rd2789, %rd77, %rd1130;
$L__BB24_84:
	or.b64  	%rd1243, %rd77, %rd1128;
	and.b64  	%rd1244, %rd1243, -4294967296;
	setp.ne.s64 	%p42, %rd1244, 0;
	@%p42 bra 	$L__BB24_86;
	cvt.u32.u64 	%r81, %rd1128;
	cvt.u32.u64 	%r82, %rd77;
	div.u32 	%r83, %r82, %r81;
	cvt.u64.u32 	%rd2790, %r83;
	bra.uni 	$L__BB24_87;
$L__BB24_86:
	div.s64 	%rd2790, %rd77, %rd1128;
$L__BB24_87:
	sub.s64 	%rd1245, %rd50, %rd2789;
	add.s64 	%rd1246, %rd1245, %rd88;
	mad.lo.s64 	%rd1247, %rd1246, %rd1121, %rd89;
	add.s64 	%rd1248, %rd65, %rd2790;
	mad.lo.s64 	%rd1249, %rd1247, %rd1122, %rd1248;
	shl.b64 	%rd1250, %rd1249, 2;
	add.s64 	%rd1251, %rd1, %rd1250;
	ld.global.nc.f32 	%f186, [%rd1251];
	add.f32 	%f340, %f340, %f186;
	setp.eq.s64 	%p43, %rd94, 4;
	mov.u64 	%rd2795, %rd78;
	@%p43 bra 	$L__BB24_102;
	or.b64  	%rd1252, %rd78, %rd1130;
	and.b64  	%rd1253, %rd1252, -4294967296;
	setp.ne.s64 	%p44, %rd1253, 0;
	@%p44 bra 	$L__BB24_90;
	cvt.u32.u64 	%r84, %rd1130;
	cvt.u32.u64 	%r85, %rd78;
	div.u32 	%r86, %r85, %r84;
	cvt.u64.u32 	%rd2791, %r86;
	bra.uni 	$L__BB24_91;
$L__BB24_90:
	div.s64 	%rd2791, %rd78, %rd1130;
$L__BB24_91:
	or.b64  	%rd1254, %rd78, %rd1128;
	and.b64  	%rd1255, %rd1254, -4294967296;
	setp.ne.s64 	%p45, %rd1255, 0;
	@%p45 bra 	$L__BB24_93;
	cvt.u32.u64 	%r87, %rd1128;
	cvt.u32.u64 	%r88, %rd78;
	div.u32 	%r89, %r88, %r87;
	cvt.u64.u32 	%rd2792, %r89;
	bra.uni 	$L__BB24_94;
$L__BB24_93:
	div.s64 	%rd2792, %rd78, %rd1128;
$L__BB24_94:
	sub.s64 	%rd1256, %rd50, %rd2791;
	add.s64 	%rd1257, %rd1256, %rd88;
	mad.lo.s64 	%rd1258, %rd1257, %rd1121, %rd89;
	add.s64 	%rd1259, %rd65, %rd2792;
	mad.lo.s64 	%rd1260, %rd1258, %rd1122, %rd1259;
	shl.b64 	%rd1261, %rd1260, 2;
	add.s64 	%rd1262, %rd1, %rd1261;
	ld.global.nc.f32 	%f187, [%rd1262];
	add.f32 	%f340, %f340, %f187;
	setp.eq.s64 	%p46, %rd94, 5;
	mov.u64 	%rd2795, %rd79;
	@%p46 bra 	$L__BB24_102;
	or.b64  	%rd1263, %rd79, %rd1130;
	and.b64  	%rd1264, %rd1263, -4294967296;
	setp.ne.s64 	%p47, %rd1264, 0;
	@%p47 bra 	$L__BB24_97;
	cvt.u32.u64 	%r90, %rd1130;
	cvt.u32.u64 	%r91, %rd79;
	div.u32 	%r92, %r91, %r90;
	cvt.u64.u32 	%rd2793, %r92;
	bra.uni 	$L__BB24_98;
$L__BB24_97:
	div.s64 	%rd2793, %rd79, %rd1130;
$L__BB24_98:
	or.b64  	%rd1265, %rd79, %rd1128;
	and.b64  	%rd1266, %rd1265, -4294967296;
	setp.ne.s64 	%p48, %rd1266, 0;
	@%p48 bra 	$L__BB24_100;
	cvt.u32.u64 	%r93, %rd1128;
	cvt.u32.u64 	%r94, %rd79;
	div.u32 	%r95, %r94, %r93;
	cvt.u64.u32 	%rd2794, %r95;
	bra.uni 	$L__BB24_101;
$L__BB24_100:
	div.s64 	%rd2794, %rd79, %rd1128;
$L__BB24_101:
	add.s64 	%rd2795, %rd79, %rd2772;
	sub.s64 	%rd1267, %rd50, %rd2793;
	add.s64 	%rd1268, %rd1267, %rd88;
	mad.lo.s64 	%rd1269, %rd1268, %rd1121, %rd89;
	add.s64 	%rd1270, %rd65, %rd2794;
	mad.lo.s64 	%rd1271, %rd1269, %rd1122, %rd1270;
	shl.b64 	%rd1272, %rd1271, 2;
	add.s64 	%rd1273, %rd1, %rd1272;
	ld.global.nc.f32 	%f188, [%rd1273];
	add.f32 	%f340, %f340, %f188;
$L__BB24_102:
	setp.lt.u64 	%p49, %rd93, 7;
	@%p49 bra 	$L__BB24_152;
$L__BB24_103:
	.pragma "nounroll";
	or.b64  	%rd1274, %rd2795, %rd1130;
	and.b64  	%rd1275, %rd1274, -4294967296;
	setp.ne.s64 	%p50, %rd1275, 0;
	@%p50 bra 	$L__BB24_105;
	cvt.u32.u64 	%r97, %rd2795;
	div.u32 	%r98, %r97, %r96;
	cvt.u64.u32 	%rd2797, %r98;
	bra.uni 	$L__BB24_106;
$L__BB24_105:
	div.s64 	%rd2797, %rd2795, %rd1130;
$L__BB24_106:
	or.b64  	%rd1276, %rd2795, %rd1128;
	and.b64  	%rd1277, %rd1276, -4294967296;
	setp.ne.s64 	%p51, %rd1277, 0;
	@%p51 bra 	$L__BB24_108;
	cvt.u32.u64 	%r100, %rd2795;
	div.u32 	%r101, %r100, %r99;
	cvt.u64.u32 	%rd2798, %r101;
	bra.uni 	$L__BB24_109;
$L__BB24_108:
	div.s64 	%rd2798, %rd2795, %rd1128;
$L__BB24_109:
	sub.s64 	%rd1278, %rd50, %rd2797;
	add.s64 	%rd1279, %rd1278, %rd88;
	mad.lo.s64 	%rd1280, %rd1279, %rd1121, %rd89;
	add.s64 	%rd1281, %rd65, %rd2798;
	mad.lo.s64 	%rd1282, %rd1280, %rd1122, %rd1281;
	shl.b64 	%rd1283, %rd1282, 2;
	add.s64 	%rd1284, %rd1, %rd1283;
	ld.global.nc.f32 	%f189, [%rd1284];
	add.f32 	%f12, %f340, %f189;
	add.s64 	%rd146, %rd2795, %rd2772;
	or.b64  	%rd1285, %rd146, %rd1130;
	and.b64  	%rd1286, %rd1285, -4294967296;
	setp.ne.s64 	%p52, %rd1286, 0;
	@%p52 bra 	$L__BB24_111;
	cvt.u32.u64 	%r103, %rd146;
	div.u32 	%r104, %r103, %r96;
	cvt.u64.u32 	%rd2799, %r104;
	bra.uni 	$L__BB24_112;
$L__BB24_111:
	div.s64 	%rd2799, %rd146, %rd1130;
$L__BB24_112:
	or.b64  	%rd1287, %rd146, %rd1128;
	and.b64  	%rd1288, %rd1287, -4294967296;
	setp.ne.s64 	%p53, %rd1288, 0;
	@%p53 bra 	$L__BB24_114;
	cvt.u32.u64 	%r106, %rd146;
	div.u32 	%r107, %r106, %r99;
	cvt.u64.u32 	%rd2800, %r107;
	bra.uni 	$L__BB24_115;
$L__BB24_114:
	div.s64 	%rd2800, %rd146, %rd1128;
$L__BB24_115:
	sub.s64 	%rd1289, %rd50, %rd2799;
	add.s64 	%rd1290, %rd1289, %rd88;
	mad.lo.s64 	%rd1291, %rd1290, %rd1121, %rd89;
	add.s64 	%rd1292, %rd65, %rd2800;
	mad.lo.s64 	%rd1293, %rd1291, %rd1122, %rd1292;
	shl.b64 	%rd1294, %rd1293, 2;
	add.s64 	%rd1295, %rd1, %rd1294;
	ld.global.nc.f32 	%f190, [%rd1295];
	add.f32 	%f13, %f12, %f190;
	add.s64 	%rd153, %rd146, %rd2772;
	or.b64  	%rd1296, %rd153, %rd1130;
	and.b64  	%rd1297, %rd1296, -4294967296;
	setp.ne.s64 	%p54, %rd1297, 0;
	@%p54 bra 	$L__BB24_117;
	cvt.u32.u64 	%r109, %rd153;
	div.u32 	%r110, %r109, %r96;
	cvt.u64.u32 	%rd2801, %r110;
	bra.uni 	$L__BB24_118;
$L__BB24_117:
	div.s64 	%rd2801, %rd153, %rd1130;
$L__BB24_118:
	or.b64  	%rd1298, %rd153, %rd1128;
	and.b64  	%rd1299, %rd1298, -4294967296;
	setp.ne.s64 	%p55, %rd1299, 0;
	@%p55 bra 	$L__BB24_120;
	cvt.u32.u64 	%r112, %rd153;
	div.u32 	%r113, %r112, %r99;
	cvt.u64.u32 	%rd2802, %r113;
	bra.uni 	$L__BB24_121;
$L__BB24_120:
	div.s64 	%rd2802, %rd153, %rd1128;
$L__BB24_121:
	sub.s64 	%rd1300, %rd50, %rd2801;
	add.s64 	%rd1301, %rd1300, %rd88;
	mad.lo.s64 	%rd1302, %rd1301, %rd1121, %rd89;
	add.s64 	%rd1303, %rd65, %rd2802;
	mad.lo.s64 	%rd1304, %rd1302, %rd1122, %rd1303;
	shl.b64 	%rd1305, %rd1304, 2;
	add.s64 	%rd1306, %rd1, %rd1305;
	ld.global.nc.f32 	%f191, [%rd1306];
	add.f32 	%f14, %f13, %f191;
	add.s64 	%rd160, %rd153, %rd2772;
	or.b64  	%rd1307, %rd160, %rd1130;
	and.b64  	%rd1308, %rd1307, -4294967296;
	setp.ne.s64 	%p56, %rd1308, 0;
	@%p56 bra 	$L__BB24_123;
	cvt.u32.u64 	%r115, %rd160;
	div.u32 	%r116, %r115, %r96;
	cvt.u64.u32 	%rd2803, %r116;
	bra.uni 	$L__BB24_124;
$L__BB24_123:
	div.s64 	%rd2803, %rd160, %rd1130;
$L__BB24_124:
	or.b64  	%rd1309, %rd160, %rd1128;
	and.b64  	%rd1310, %rd1309, -4294967296;
	setp.ne.s64 	%p57, %rd1310, 0;
	@%p57 bra 	$L__BB24_126;
	cvt.u32.u64 	%r118, %rd160;
	div.u32 	%r119, %r118, %r99;
	cvt.u64.u32 	%rd2804, %r119;
	bra.uni 	$L__BB24_127;
$L__BB24_126:
	div.s64 	%rd2804, %rd160, %rd1128;
$L__BB24_127:
	sub.s64 	%rd1311, %rd50, %rd2803;
	add.s64 	%rd1312, %rd1311, %rd88;
	mad.lo.s64 	%rd1313, %rd1312, %rd1121, %rd89;
	add.s64 	%rd1314, %rd65, %rd2804;
	mad.lo.s64 	%rd1315, %rd1313, %rd1122, %rd1314;
	shl.b64 	%rd1316, %rd1315, 2;
	add.s64 	%rd1317, %rd1, %rd1316;
	ld.global.nc.f32 	%f192, [%rd1317];
	add.f32 	%f15, %f14, %f192;
	add.s64 	%rd167, %rd160, %rd2772;
	or.b64  	%rd1318, %rd167, %rd1130;
	and.b64  	%rd1319, %rd1318, -4294967296;
	setp.ne.s64 	%p58, %rd1319, 0;
	@%p58 bra 	$L__BB24_129;
	cvt.u32.u64 	%r121, %rd167;
	div.u32 	%r122, %r121, %r96;
	cvt.u64.u32 	%rd2805, %r122;
	bra.uni 	$L__BB24_130;
$L__BB24_129:
	div.s64 	%rd2805, %rd167, %rd1130;
$L__BB24_130:
	or.b64  	%rd1320, %rd167, %rd1128;
	and.b64  	%rd1321, %rd1320, -4294967296;
	setp.ne.s64 	%p59, %rd1321, 0;
	@%p59 bra 	$L__BB24_132;
	cvt.u32.u64 	%r124, %rd167;
	div.u32 	%r125, %r124, %r99;
	cvt.u64.u32 	%rd2806, %r125;
	bra.uni 	$L__BB24_133;
$L__BB24_132:
	div.s64 	%rd2806, %rd167, %rd1128;
$L__BB24_133:
	sub.s64 	%rd1322, %rd50, %rd2805;
	add.s64 	%rd1323, %rd1322, %rd88;
	mad.lo.s64 	%rd1324, %rd1323, %rd1121, %rd89;
	add.s64 	%rd1325, %rd65, %rd2806;
	mad.lo.s64 	%rd1326, %rd1324, %rd1122, %rd1325;
	shl.b64 	%rd1327, %rd1326, 2;
	add.s64 	%rd1328, %rd1, %rd1327;
	ld.global.nc.f32 	%f193, [%rd1328];
	add.f32 	%f16, %f15, %f193;
	add.s64 	%rd174, %rd167, %rd2772;
	or.b64  	%rd1329, %rd174, %rd1130;
	and.b64  	%rd1330, %rd1329, -4294967296;
	setp.ne.s64 	%p60, %rd1330, 0;
	@%p60 bra 	$L__BB24_135;
	cvt.u32.u64 	%r127, %rd174;
	div.u32 	%r128, %r127, %r96;
	cvt.u64.u32 	%rd2807, %r128;
	bra.uni 	$L__BB24_136;
$L__BB24_135:
	div.s64 	%rd2807, %rd174, %rd1130;
$L__BB24_136:
	or.b64  	%rd1331, %rd174, %rd1128;
	and.b64  	%rd1332, %rd1331, -4294967296;
	setp.ne.s64 	%p61, %rd1332, 0;
	@%p61 bra 	$L__BB24_138;
	cvt.u32.u64 	%r130, %rd174;
	div.u32 	%r131, %r130, %r99;
	cvt.u64.u32 	%rd2808, %r131;
	bra.uni 	$L__BB24_139;
$L__BB24_138:
	div.s64 	%rd2808, %rd174, %rd1128;
$L__BB24_139:
	sub.s64 	%rd1333, %rd50, %rd2807;
	add.s64 	%rd1334, %rd1333, %rd88;
	mad.lo.s64 	%rd1335, %rd1334, %rd1121, %rd89;
	add.s64 	%rd1336, %rd65, %rd2808;
	mad.lo.s64 	%rd1337, %rd1335, %rd1122, %rd1336;
	shl.b64 	%rd1338, %rd1337, 2;
	add.s64 	%rd1339, %rd1, %rd1338;
	ld.global.nc.f32 	%f194, [%rd1339];
	add.f32 	%f17, %f16, %f194;
	add.s64 	%rd181, %rd174, %rd2772;
	or.b64  	%rd1340, %rd181, %rd1130;
	and.b64  	%rd1341, %rd1340, -4294967296;
	setp.ne.s64 	%p62, %rd1341, 0;
	@%p62 bra 	$L__BB24_141;
	cvt.u32.u64 	%r133, %rd181;
	div.u32 	%r134, %r133, %r96;
	cvt.u64.u32 	%rd2809, %r134;
	bra.uni 	$L__BB24_142;
$L__BB24_141:
	div.s64 	%rd2809, %rd181, %rd1130;
$L__BB24_142:
	or.b64  	%rd1342, %rd181, %rd1128;
	and.b64  	%rd1343, %rd1342, -4294967296;
	setp.ne.s64 	%p63, %rd1343, 0;
	@%p63 bra 	$L__BB24_144;
	cvt.u32.u64 	%r136, %rd181;
	div.u32 	%r137, %r136, %r99;
	cvt.u64.u32 	%rd2810, %r137;
	bra.uni 	$L__BB24_145;
$L__BB24_144:
	div.s64 	%rd2810, %rd181, %rd1128;
$L__BB24_145:
	sub.s64 	%rd1344, %rd50, %rd2809;
	add.s64 	%rd1345, %rd1344, %rd88;
	mad.lo.s64 	%rd1346, %rd1345, %rd1121, %rd89;
	add.s64 	%rd1347, %rd65, %rd2810;
	mad.lo.s64 	%rd1348, %rd1346, %rd1122, %rd1347;
	shl.b64 	%rd1349, %rd1348, 2;
	add.s64 	%rd1350, %rd1, %rd1349;
	ld.global.nc.f32 	%f195, [%rd1350];
	add.f32 	%f18, %f17, %f195;
	add.s64 	%rd188, %rd181, %rd2772;
	or.b64  	%rd1351, %rd188, %rd1130;
	and.b64  	%rd1352, %rd1351, -4294967296;
	setp.ne.s64 	%p64, %rd1352, 0;
	@%p64 bra 	$L__BB24_147;
	cvt.u32.u64 	%r139, %rd188;
	div.u32 	%r140, %r139, %r96;
	cvt.u64.u32 	%rd2811, %r140;
	bra.uni 	$L__BB24_148;
$L__BB24_147:
	div.s64 	%rd2811, %rd188, %rd1130;
$L__BB24_148:
	or.b64  	%rd1353, %rd188, %rd1128;
	and.b64  	%rd1354, %rd1353, -4294967296;
	setp.ne.s64 	%p65, %rd1354, 0;
	@%p65 bra 	$L__BB24_150;
	cvt.u32.u64 	%r142, %rd188;
	div.u32 	%r143, %r142, %r99;
	cvt.u64.u32 	%rd2812, %r143;
	bra.uni 	$L__BB24_151;
$L__BB24_150:
	div.s64 	%rd2812, %rd188, %rd1128;
$L__BB24_151:
	sub.s64 	%rd1355, %rd50, %rd2811;
	add.s64 	%rd1356, %rd1355, %rd88;
	mad.lo.s64 	%rd1357, %rd1356, %rd1121, %rd89;
	add.s64 	%rd1358, %rd65, %rd2812;
	mad.lo.s64 	%rd1359, %rd1357, %rd1122, %rd1358;
	shl.b64 	%rd1360, %rd1359, 2;
	add.s64 	%rd1361, %rd1, %rd1360;
	ld.global.nc.f32 	%f196, [%rd1361];
	add.f32 	%f340, %f18, %f196;
	add.s64 	%rd2795, %rd188, %rd2772;
	setp.lt.s64 	%p66, %rd2795, %rd63;
	@%p66 bra 	$L__BB24_103;
$L__BB24_152:
	add.s64 	%rd2813, %rd2813, %rd2769;
	add.s64 	%rd2777, %rd2777, 1;
	add.s64 	%rd1362, %rd74, 1;
	and.b64  	%rd1363, %rd1362, 7;
	setp.ne.s64 	%p67, %rd2777, %rd1363;
	@%p67 bra 	$L__BB24_42;
$L__BB24_153:
	setp.lt.u64 	%p68, %rd74, 7;
	@%p68 bra 	$L__BB24_1036;
	add.s64 	%rd199, %rd66, %rd2772;
	add.s64 	%rd200, %rd199, %rd2772;
	add.s64 	%rd201, %rd200, %rd2772;
	add.s64 	%rd202, %rd201, %rd2772;
	add.s64 	%rd203, %rd202, %rd2772;
	add.s64 	%rd204, %rd203, %rd2772;
	cvt.u32.u64 	%r144, %rd1129;
	cvt.u32.u64 	%r147, %rd1127;
	cvt.u32.u64 	%r150, %rd2772;
	cvt.u32.u64 	%r151, %rd68;
	div.u32 	%r152, %r151, %r150;
	cvt.u32.u64 	%r195, %rd1130;
	cvt.u32.u64 	%r198, %rd1128;
	cvt.u32.u64 	%r154, %rd2774;
	div.u32 	%r155, %r154, %r195;
$L__BB24_155:
	.pragma "nounroll";
	setp.ge.s64 	%p69, %rd2774, %rd63;
	@%p69 bra 	$L__BB24_265;
	or.b64  	%rd1364, %rd2813, %rd1129;
	and.b64  	%rd1365, %rd1364, -4294967296;
	setp.ne.s64 	%p70, %rd1365, 0;
	@%p70 bra 	$L__BB24_158;
	cvt.u32.u64 	%r145, %rd2813;
	div.u32 	%r146, %r145, %r144;
	cvt.u64.u32 	%rd2815, %r146;
	bra.uni 	$L__BB24_159;
$L__BB24_158:
	div.s64 	%rd2815, %rd2813, %rd1129;
$L__BB24_159:
	or.b64  	%rd1366, %rd2813, %rd1127;
	and.b64  	%rd1367, %rd1366, -4294967296;
	setp.ne.s64 	%p71, %rd1367, 0;
	@%p71 bra 	$L__BB24_161;
	cvt.u32.u64 	%r148, %rd2813;
	div.u32 	%r149, %r148, %r147;
	cvt.u64.u32 	%rd2816, %r149;
	bra.uni 	$L__BB24_162;
$L__BB24_161:
	div.s64 	%rd2816, %rd2813, %rd1127;
$L__BB24_162:
	sub.s64 	%rd1368, %rd64, %rd2815;
	mul.lo.s64 	%rd212, %rd1368, %rd1124;
	add.s64 	%rd213, %rd2816, %rd44;
	or.b64  	%rd1369, %rd68, %rd2772;
	and.b64  	%rd1370, %rd1369, -4294967296;
	setp.ne.s64 	%p72, %rd1370, 0;
	@%p72 bra 	$L__BB24_164;
	cvt.u64.u32 	%rd2817, %r152;
	bra.uni 	$L__BB24_165;
$L__BB24_164:
	div.u64 	%rd2817, %rd68, %rd2772;
$L__BB24_165:
	add.s64 	%rd217, %rd2817, %rd67;
	and.b64  	%rd218, %rd217, 7;
	setp.eq.s64 	%p73, %rd218, 7;
	mov.u64 	%rd2832, %rd2774;
	@%p73 bra 	$L__BB24_215;
	or.b64  	%rd1371, %rd2774, %rd1130;
	and.b64  	%rd1372, %rd1371, -4294967296;
	setp.ne.s64 	%p74, %rd1372, 0;
	@%p74 bra 	$L__BB24_168;
	cvt.u64.u32 	%rd2818, %r155;
	bra.uni 	$L__BB24_169;
$L__BB24_168:
	div.s64 	%rd2818, %rd2774, %rd1130;
$L__BB24_169:
	or.b64  	%rd1373, %rd2774, %rd1128;
	and.b64  	%rd1374, %rd1373, -4294967296;
	setp.ne.s64 	%p75, %rd1374, 0;
	@%p75 bra 	$L__BB24_171;
	cvt.u32.u64 	%r156, %rd1128;
	cvt.u32.u64 	%r157, %rd2774;
	div.u32 	%r158, %r157, %r156;
	cvt.u64.u32 	%rd2819, %r158;
	bra.uni 	$L__BB24_172;
$L__BB24_171:
	div.s64 	%rd2819, %rd2774, %rd1128;
$L__BB24_172:
	sub.s64 	%rd1375, %rd50, %rd2818;
	add.s64 	%rd1376, %rd1375, %rd212;
	mad.lo.s64 	%rd1377, %rd1376, %rd1121, %rd213;
	add.s64 	%rd1378, %rd65, %rd2819;
	mad.lo.s64 	%rd1379, %rd1377, %rd1122, %rd1378;
	shl.b64 	%rd1380, %rd1379, 2;
	add.s64 	%rd1381, %rd1, %rd1380;
	ld.global.nc.f32 	%f198, [%rd1381];
	add.f32 	%f340, %f340, %f198;
	setp.eq.s64 	%p76, %rd218, 0;
	mov.u64 	%rd2832, %rd66;
	@%p76 bra 	$L__BB24_215;
	or.b64  	%rd1382, %rd66, %rd1130;
	and.b64  	%rd1383, %rd1382, -4294967296;
	setp.ne.s64 	%p77, %rd1383, 0;
	@%p77 bra 	$L__BB24_175;
	cvt.u32.u64 	%r159, %rd1130;
	cvt.u32.u64 	%r160, %rd66;
	div.u32 	%r161, %r160, %r159;
	cvt.u64.u32 	%rd2820, %r161;
	bra.uni 	$L__BB24_176;
$L__BB24_175:
	div.s64 	%rd2820, %rd66, %rd1130;
$L__BB24_176:
	or.b64  	%rd1384, %rd66, %rd1128;
	and.b64  	%rd1385, %rd1384, -4294967296;
	setp.ne.s64 	%p78, %rd1385, 0;
	@%p78 bra 	$L__BB24_178;
	cvt.u32.u64 	%r162, %rd1128;
	cvt.u32.u64 	%r163, %rd66;
	div.u32 	%r164, %r163, %r162;
	cvt.u64.u32 	%rd2821, %r164;
	bra.uni 	$L__BB24_179;
$L__BB24_178:
	div.s64 	%rd2821, %rd66, %rd1128;
$L__BB24_179:
	sub.s64 	%rd1386, %rd50, %rd2820;
	add.s64 	%rd1387, %rd1386, %rd212;
	mad.lo.s64 	%rd1388, %rd1387, %rd1121, %rd213;
	add.s64 	%rd1389, %rd65, %rd2821;
	mad.lo.s64 	%rd1390, %rd1388, %rd1122, %rd1389;
	shl.b64 	%rd1391, %rd1390, 2;
	add.s64 	%rd1392, %rd1, %rd1391;
	ld.global.nc.f32 	%f199, [%rd1392];
	add.f32 	%f340, %f340, %f199;
	setp.eq.s64 	%p79, %rd218, 1;
	mov.u64 	%rd2832, %rd199;
	@%p79 bra 	$L__BB24_215;
	or.b64  	%rd1393, %rd199, %rd1130;
	and.b64  	%rd1394, %rd1393, -4294967296;
	setp.ne.s64 	%p80, %rd1394, 0;
	@%p80 bra 	$L__BB24_182;
	cvt.u32.u64 	%r165, %rd1130;
	cvt.u32.u64 	%r166, %rd199;
	div.u32 	%r167, %r166, %r165;
	cvt.u64.u32 	%rd2822, %r167;
	bra.uni 	$L__BB24_183;
$L__BB24_182:
	div.s64 	%rd2822, %rd199, %rd1130;
$L__BB24_183:
	or.b64  	%rd1395, %rd199, %rd1128;
	and.b64  	%rd1396, %rd1395, -4294967296;
	setp.ne.s64 	%p81, %rd1396, 0;
	@%p81 bra 	$L__BB24_185;
	cvt.u32.u64 	%r168, %rd1128;
	cvt.u32.u64 	%r169, %rd199;
	div.u32 	%r170, %r169, %r168;
	cvt.u64.u32 	%rd2823, %r170;
	bra.uni 	$L__BB24_186;
$L__BB24_185:
	div.s64 	%rd2823, %rd199, %rd1128;
$L__BB24_186:
	sub.s64 	%rd1397, %rd50, %rd2822;
	add.s64 	%rd1398, %rd1397, %rd212;
	mad.lo.s64 	%rd1399, %rd1398, %rd1121, %rd213;
	add.s64 	%rd1400, %rd65, %rd2823;
	mad.lo.s64 	%rd1401, %rd1399, %rd1122, %rd1400;
	shl.b64 	%rd1402, %rd1401, 2;
	add.s64 	%rd1403, %rd1, %rd1402;
	ld.global.nc.f32 	%f200, [%rd1403];
	add.f32 	%f340, %f340, %f200;
	setp.eq.s64 	%p82, %rd218, 2;
	mov.u64 	%rd2832, %rd200;
	@%p82 bra 	$L__BB24_215;
	or.b64  	%rd1404, %rd200, %rd1130;
	and.b64  	%rd1405, %rd1404, -4294967296;
	setp.ne.s64 	%p83, %rd1405, 0;
	@%p83 bra 	$L__BB24_189;
	cvt.u32.u64 	%r171, %rd1130;
	cvt.u32.u64 	%r172, %rd200;
	div.u32 	%r173, %r172, %r171;
	cvt.u64.u32 	%rd2824, %r173;
	bra.uni 	$L__BB24_190;
$L__BB24_189:
	div.s64 	%rd2824, %rd200, %rd1130;
$L__BB24_190:
	or.b64  	%rd1406, %rd200, %rd1128;
	and.b64  	%rd1407, %rd1406, -4294967296;
	setp.ne.s64 	%p84, %rd1407, 0;
	@%p84 bra 	$L__BB24_192;
	cvt.u32.u64 	%r174, %rd1128;
	cvt.u32.u64 	%r175, %rd200;
	div.u32 	%r176, %r175, %r174;
	cvt.u64.u32 	%rd2825, %r176;
	bra.uni 	$L__BB24_193;
$L__BB24_192:
	div.s64 	%rd2825, %rd200, %rd1128;
$L__BB24_193:
	sub.s64 	%rd1408, %rd50, %rd2824;
	add.s64 	%rd1409, %rd1408, %rd212;
	mad.lo.s64 	%rd1410, %rd1409, %rd1121, %rd213;
	add.s64 	%rd1411, %rd65, %rd2825;
	mad.lo.s64 	%rd1412, %rd1410, %rd1122, %rd1411;
	shl.b64 	%rd1413, %rd1412, 2;
	add.s64 	%rd1414, %rd1, %rd1413;
	ld.global.nc.f32 	%f201, [%rd1414];
	add.f32 	%f340, %f340, %f201;
	setp.eq.s64 	%p85, %rd218, 3;
	mov.u64 	%rd2832, %rd201;
	@%p85 bra 	$L__BB24_215;
	or.b64  	%rd1415, %rd201, %rd1130;
	and.b64  	%rd1416, %rd1415, -4294967296;
	setp.ne.s64 	%p86, %rd1416, 0;
	@%p86 bra 	$L__BB24_196;
	cvt.u32.u64 	%r177, %rd1130;
	cvt.u32.u64 	%r178, %rd201;
	div.u32 	%r179, %r178, %r177;
	cvt.u64.u32 	%rd2826, %r179;
	bra.uni 	$L__BB24_197;
$L__BB24_196:
	div.s64 	%rd2826, %rd201, %rd1130;
$L__BB24_197:
	or.b64  	%rd1417, %rd201, %rd1128;
	and.b64  	%rd1418, %rd1417, -4294967296;
	setp.ne.s64 	%p87, %rd1418, 0;
	@%p87 bra 	$L__BB24_199;
	cvt.u32.u64 	%r180, %rd1128;
	cvt.u32.u64 	%r181, %rd201;
	div.u32 	%r182, %r181, %r180;
	cvt.u64.u32 	%rd2827, %r182;
	bra.uni 	$L__BB24_200;
$L__BB24_199:
	div.s64 	%rd2827, %rd201, %rd1128;
$L__BB24_200:
	sub.s64 	%rd1419, %rd50, %rd2826;
	add.s64 	%rd1420, %rd1419, %rd212;
	mad.lo.s64 	%rd1421, %rd1420, %rd1121, %rd213;
	add.s64 	%rd1422, %rd65, %rd2827;
	mad.lo.s64 	%rd1423, %rd1421, %rd1122, %rd1422;
	shl.b64 	%rd1424, %rd1423, 2;
	add.s64 	%rd1425, %rd1, %rd1424;
	ld.global.nc.f32 	%f202, [%rd1425];
	add.f32 	%f340, %f340, %f202;
	setp.eq.s64 	%p88, %rd218, 4;
	mov.u64 	%rd2832, %rd202;
	@%p88 bra 	$L__BB24_215;
	or.b64  	%rd1426, %rd202, %rd1130;
	and.b64  	%rd1427, %rd1426, -4294967296;
	setp.ne.s64 	%p89, %rd1427, 0;
	@%p89 bra 	$L__BB24_203;
	cvt.u32.u64 	%r183, %rd1130;
	cvt.u32.u64 	%r184, %rd202;
	div.u32 	%r185, %r184, %r183;
	cvt.u64.u32 	%rd2828, %r185;
	bra.uni 	$L__BB24_204;
$L__BB24_203:
	div.s64 	%rd2828, %rd202, %rd1130;
$L__BB24_204:
	or.b64  	%rd1428, %rd202, %rd1128;
	and.b64  	%rd1429, %rd1428, -4294967296;
	setp.ne.s64 	%p90, %rd1429, 0;
	@%p90 bra 	$L__BB24_206;
	cvt.u32.u64 	%r186, %rd1128;
	cvt.u32.u64 	%r187, %rd202;
	div.u32 	%r188, %r187, %r186;
	cvt.u64.u32 	%rd2829, %r188;
	bra.uni 	$L__BB24_207;
$L__BB24_206:
	div.s64 	%rd2829, %rd202, %rd1128;
$L__BB24_207:
	sub.s64 	%rd1430, %rd50, %rd2828;
	add.s64 	%rd1431, %rd1430, %rd212;
	mad.lo.s64 	%rd1432, %rd1431, %rd1121, %rd213;
	add.s64 	%rd1433, %rd65, %rd2829;
	mad.lo.s64 	%rd1434, %rd1432, %rd1122, %rd1433;
	shl.b64 	%rd1435, %rd1434, 2;
	add.s64 	%rd1436, %rd1, %rd1435;
	ld.global.nc.f32 	%f203, [%rd1436];
	add.f32 	%f340, %f340, %f203;
	setp.eq.s64 	%p91, %rd218, 5;
	mov.u64 	%rd2832, %rd203;
	@%p91 bra 	$L__BB24_215;
	or.b64  	%rd1437, %rd203, %rd1130;
	and.b64  	%rd1438, %rd1437, -4294967296;
	setp.ne.s64 	%p92, %rd1438, 0;
	@%p92 bra 	$L__BB24_210;
	cvt.u32.u64 	%r189, %rd1130;
	cvt.u32.u64 	%r190, %rd203;
	div.u32 	%r191, %r190, %r189;
	cvt.u64.u32 	%rd2830, %r191;
	bra.uni 	$L__BB24_211;
$L__BB24_210:
	div.s64 	%rd2830, %rd203, %rd1130;
$L__BB24_211:
	or.b64  	%rd1439, %rd203, %rd1128;
	and.b64  	%rd1440, %rd1439, -4294967296;
	setp.ne.s64 	%p93, %rd1440, 0;
	@%p93 bra 	$L__BB24_213;
	cvt.u32.u64 	%r192, %rd1128;
	cvt.u32.u64 	%r193, %rd203;
	div.u32 	%r194, %r193, %r192;
	cvt.u64.u32 	%rd2831, %r194;
	bra.uni 	$L__BB24_214;
$L__BB24_213:
	div.s64 	%rd2831, %rd203, %rd1128;
$L__BB24_214:
	sub.s64 	%rd1441, %rd50, %rd2830;
	add.s64 	%rd1442, %rd1441, %rd212;
	mad.lo.s64 	%rd1443, %rd1442, %rd1121, %rd213;
	add.s64 	%rd1444, %rd65, %rd2831;
	mad.lo.s64 	%rd1445, %rd1443, %rd1122, %rd1444;
	shl.b64 	%rd1446, %rd1445, 2;
	add.s64 	%rd1447, %rd1, %rd1446;
	ld.global.nc.f32 	%f204, [%rd1447];
	add.f32 	%f340, %f340, %f204;
	mov.u64 	%rd2832, %rd204;
$L__BB24_215:
	setp.lt.u64 	%p94, %rd217, 7;
	@%p94 bra 	$L__BB24_265;
$L__BB24_216:
	.pragma "nounroll";
	or.b64  	%rd1448, %rd2832, %rd1130;
	and.b64  	%rd1449, %rd1448, -4294967296;
	setp.ne.s64 	%p95, %rd1449, 0;
	@%p95 bra 	$L__BB24_218;
	cvt.u32.u64 	%r196, %rd2832;
	div.u32 	%r197, %r196, %r195;
	cvt.u64.u32 	%rd2834, %r197;
	bra.uni 	$L__BB24_219;
$L__BB24_218:
	div.s64 	%rd2834, %rd2832, %rd1130;
$L__BB24_219:
	or.b64  	%rd1450, %rd2832, %rd1128;
	and.b64  	%rd1451, %rd1450, -4294967296;
	setp.ne.s64 	%p96, %rd1451, 0;
	@%p96 bra 	$L__BB24_221;
	cvt.u32.u64 	%r199, %rd2832;
	div.u32 	%r200, %r199, %r198;
	cvt.u64.u32 	%rd2835, %r200;
	bra.uni 	$L__BB24_222;
$L__BB24_221:
	div.s64 	%rd2835, %rd2832, %rd1128;
$L__BB24_222:
	sub.s64 	%rd1452, %rd50, %rd2834;
	add.s64 	%rd1453, %rd1452, %rd212;
	mad.lo.s64 	%rd1454, %rd1453, %rd1121, %rd213;
	add.s64 	%rd1455, %rd65, %rd2835;
	mad.lo.s64 	%rd1456, %rd1454, %rd1122, %rd1455;
	shl.b64 	%rd1457, %rd1456, 2;
	add.s64 	%rd1458, %rd1, %rd1457;
	ld.global.nc.f32 	%f205, [%rd1458];
	add.f32 	%f34, %f340, %f205;
	add.s64 	%rd269, %rd2832, %rd2772;
	or.b64  	%rd1459, %rd269, %rd1130;
	and.b64  	%rd1460, %rd1459, -4294967296;
	setp.ne.s64 	%p97, %rd1460, 0;
	@%p97 bra 	$L__BB24_224;
	cvt.u32.u64 	%r202, %rd269;
	div.u32 	%r203, %r202, %r195;
	cvt.u64.u32 	%rd2836, %r203;
	bra.uni 	$L__BB24_225;
$L__BB24_224:
	div.s64 	%rd2836, %rd269, %rd1130;
$L__BB24_225:
	or.b64  	%rd1461, %rd269, %rd1128;
	and.b64  	%rd1462, %rd1461, -4294967296;
	setp.ne.s64 	%p98, %rd1462, 0;
	@%p98 bra 	$L__BB24_227;
	cvt.u32.u64 	%r205, %rd269;
	div.u32 	%r206, %r205, %r198;
	cvt.u64.u32 	%rd2837, %r206;
	bra.uni 	$L__BB24_228;
$L__BB24_227:
	div.s64 	%rd2837, %rd269, %rd1128;
$L__BB24_228:
	sub.s64 	%rd1463, %rd50, %rd2836;
	add.s64 	%rd1464, %rd1463, %rd212;
	mad.lo.s64 	%rd1465, %rd1464, %rd1121, %rd213;
	add.s64 	%rd1466, %rd65, %rd2837;
	mad.lo.s64 	%rd1467, %rd1465, %rd1122, %rd1466;
	shl.b64 	%rd1468, %rd1467, 2;
	add.s64 	%rd1469, %rd1, %rd1468;
	ld.global.nc.f32 	%f206, [%rd1469];
	add.f32 	%f35, %f34, %f206;
	add.s64 	%rd276, %rd269, %rd2772;
	or.b64  	%rd1470, %rd276, %rd1130;
	and.b64  	%rd1471, %rd1470, -4294967296;
	setp.ne.s64 	%p99, %rd1471, 0;
	@%p99 bra 	$L__BB24_230;
	cvt.u32.u64 	%r208, %rd276;
	div.u32 	%r209, %r208, %r195;
	cvt.u64.u32 	%rd2838, %r209;
	bra.uni 	$L__BB24_231;
$L__BB24_230:
	div.s64 	%rd2838, %rd276, %rd1130;
$L__BB24_231:
	or.b64  	%rd1472, %rd276, %rd1128;
	and.b64  	%rd1473, %rd1472, -4294967296;
	setp.ne.s64 	%p100, %rd1473, 0;
	@%p100 bra 	$L__BB24_233;
	cvt.u32.u64 	%r211, %rd276;
	div.u32 	%r212, %r211, %r198;
	cvt.u64.u32 	%rd2839, %r212;
	bra.uni 	$L__BB24_234;
$L__BB24_233:
	div.s64 	%rd2839, %rd276, %rd1128;
$L__BB24_234:
	sub.s64 	%rd1474, %rd50, %rd2838;
	add.s64 	%rd1475, %rd1474, %rd212;
	mad.lo.s64 	%rd1476, %rd1475, %rd1121, %rd213;
	add.s64 	%rd1477, %rd65, %rd2839;
	mad.lo.s64 	%rd1478, %rd1476, %rd1122, %rd1477;
	shl.b64 	%rd1479, %rd1478, 2;
	add.s64 	%rd1480, %rd1, %rd1479;
	ld.global.nc.f32 	%f207, [%rd1480];
	add.f32 	%f36, %f35, %f207;
	add.s64 	%rd283, %rd276, %rd2772;
	or.b64  	%rd1481, %rd283, %rd1130;
	and.b64  	%rd1482, %rd1481, -4294967296;
	setp.ne.s64 	%p101, %rd1482, 0;
	@%p101 bra 	$L__BB24_236;
	cvt.u32.u64 	%r214, %rd283;
	div.u32 	%r215, %r214, %r195;
	cvt.u64.u32 	%rd2840, %r215;
	bra.uni 	$L__BB24_237;
$L__BB24_236:
	div.s64 	%rd2840, %rd283, %rd1130;
$L__BB24_237:
	or.b64  	%rd1483, %rd283, %rd1128;
	and.b64  	%rd1484, %rd1483, -4294967296;
	setp.ne.s64 	%p102, %rd1484, 0;
	@%p102 bra 	$L__BB24_239;
	cvt.u32.u64 	%r217, %rd283;
	div.u32 	%r218, %r217, %r198;
	cvt.u64.u32 	%rd2841, %r218;
	bra.uni 	$L__BB24_240;
$L__BB24_239:
	div.s64 	%rd2841, %rd283, %rd1128;
$L__BB24_240:
	sub.s64 	%rd1485, %rd50, %rd2840;
	add.s64 	%rd1486, %rd1485, %rd212;
	mad.lo.s64 	%rd1487, %rd1486, %rd1121, %rd213;
	add.s64 	%rd1488, %rd65, %rd2841;
	mad.lo.s64 	%rd1489, %rd1487, %rd1122, %rd1488;
	shl.b64 	%rd1490, %rd1489, 2;
	add.s64 	%rd1491, %rd1, %rd1490;
	ld.global.nc.f32 	%f208, [%rd1491];
	add.f32 	%f37, %f36, %f208;
	add.s64 	%rd290, %rd283, %rd2772;
	or.b64  	%rd1492, %rd290, %rd1130;
	and.b64  	%rd1493, %rd1492, -4294967296;
	setp.ne.s64 	%p103, %rd1493, 0;
	@%p103 bra 	$L__BB24_242;
	cvt.u32.u64 	%r220, %rd290;
	div.u32 	%r221, %r220, %r195;
	cvt.u64.u32 	%rd2842, %r221;
	bra.uni 	$L__BB24_243;
$L__BB24_242:
	div.s64 	%rd2842, %rd290, %rd1130;
$L__BB24_243:
	or.b64  	%rd1494, %rd290, %rd1128;
	and.b64  	%rd1495, %rd1494, -4294967296;
	setp.ne.s64 	%p104, %rd1495, 0;
	@%p104 bra 	$L__BB24_245;
	cvt.u32.u64 	%r223, %rd290;
	div.u32 	%r224, %r223, %r198;
	cvt.u64.u32 	%rd2843, %r224;
	bra.uni 	$L__BB24_246;
$L__BB24_245:
	div.s64 	%rd2843, %rd290, %rd1128;
$L__BB24_246:
	sub.s64 	%rd1496, %rd50, %rd2842;
	add.s64 	%rd1497, %rd1496, %rd212;
	mad.lo.s64 	%rd1498, %rd1497, %rd1121, %rd213;
	add.s64 	%rd1499, %rd65, %rd2843;
	mad.lo.s64 	%rd1500, %rd1498, %rd1122, %rd1499;
	shl.b64 	%rd1501, %rd1500, 2;
	add.s64 	%rd1502, %rd1, %rd1501;
	ld.global.nc.f32 	%f209, [%rd1502];
	add.f32 	%f38, %f37, %f209;
	add.s64 	%rd297, %rd290, %rd2772;
	or.b64  	%rd1503, %rd297, %rd1130;
	and.b64  	%rd1504, %rd1503, -4294967296;
	setp.ne.s64 	%p105, %rd1504, 0;
	@%p105 bra 	$L__BB24_248;
	cvt.u32.u64 	%r226, %rd297;
	div.u32 	%r227, %r226, %r195;
	cvt.u64.u32 	%rd2844, %r227;
	bra.uni 	$L__BB24_249;
$L__BB24_248:
	div.s64 	%rd2844, %rd297, %rd1130;
$L__BB24_249:
	or.b64  	%rd1505, %rd297, %rd1128;
	and.b64  	%rd1506, %rd1505, -4294967296;
	setp.ne.s64 	%p106, %rd1506, 0;
	@%p106 bra 	$L__BB24_251;
	cvt.u32.u64 	%r229, %rd297;
	div.u32 	%r230, %r229, %r198;
	cvt.u64.u32 	%rd2845, %r230;
	bra.uni 	$L__BB24_252;
$L__BB24_251:
	div.s64 	%rd2845, %rd297, %rd1128;
$L__BB24_252:
	sub.s64 	%rd1507, %rd50, %rd2844;
	add.s64 	%rd1508, %rd1507, %rd212;
	mad.lo.s64 	%rd1509, %rd1508, %rd1121, %rd213;
	add.s64 	%rd1510, %rd65, %rd2845;
	mad.lo.s64 	%rd1511, %rd1509, %rd1122, %rd1510;
	shl.b64 	%rd1512, %rd1511, 2;
	add.s64 	%rd1513, %rd1, %rd1512;
	ld.global.nc.f32 	%f210, [%rd1513];
	add.f32 	%f39, %f38, %f210;
	add.s64 	%rd304, %rd297, %rd2772;
	or.b64  	%rd1514, %rd304, %rd1130;
	and.b64  	%rd1515, %rd1514, -4294967296;
	setp.ne.s64 	%p107, %rd1515, 0;
	@%p107 bra 	$L__BB24_254;
	cvt.u32.u64 	%r232, %rd304;
	div.u32 	%r233, %r232, %r195;
	cvt.u64.u32 	%rd2846, %r233;
	bra.uni 	$L__BB24_255;
$L__BB24_254:
	div.s64 	%rd2846, %rd304, %rd1130;
$L__BB24_255:
	or.b64  	%rd1516, %rd304, %rd1128;
	and.b64  	%rd1517, %rd1516, -4294967296;
	setp.ne.s64 	%p108, %rd1517, 0;
	@%p108 bra 	$L__BB24_257;
	cvt.u32.u64 	%r235, %rd304;
	div.u32 	%r236, %r235, %r198;
	cvt.u64.u32 	%rd2847, %r236;
	bra.uni 	$L__BB24_258;
$L__BB24_257:
	div.s64 	%rd2847, %rd304, %rd1128;
$L__BB24_258:
	sub.s64 	%rd1518, %rd50, %rd2846;
	add.s64 	%rd1519, %rd1518, %rd212;
	mad.lo.s64 	%rd1520, %rd1519, %rd1121, %rd213;
	add.s64 	%rd1521, %rd65, %rd2847;
	mad.lo.s64 	%rd1522, %rd1520, %rd1122, %rd1521;
	shl.b64 	%rd1523, %rd1522, 2;
	add.s64 	%rd1524, %rd1, %rd1523;
	ld.global.nc.f32 	%f211, [%rd1524];
	add.f32 	%f40, %f39, %f211;
	add.s64 	%rd311, %rd304, %rd2772;
	or.b64  	%rd1525, %rd311, %rd1130;
	and.b64  	%rd1526, %rd1525, -4294967296;
	setp.ne.s64 	%p109, %rd1526, 0;
	@%p109 bra 	$L__BB24_260;
	cvt.u32.u64 	%r238, %rd311;
	div.u32 	%r239, %r238, %r195;
	cvt.u64.u32 	%rd2848, %r239;
	bra.uni 	$L__BB24_261;
$L__BB24_260:
	div.s64 	%rd2848, %rd311, %rd1130;
$L__BB24_261:
	or.b64  	%rd1527, %rd311, %rd1128;
	and.b64  	%rd1528, %rd1527, -4294967296;
	setp.ne.s64 	%p110, %rd1528, 0;
	@%p110 bra 	$L__BB24_263;
	cvt.u32.u64 	%r241, %rd311;
	div.u32 	%r242, %r241, %r198;
	cvt.u64.u32 	%rd2849, %r242;
	bra.uni 	$L__BB24_264;
$L__BB24_263:
	div.s64 	%rd2849, %rd311, %rd1128;
$L__BB24_264:
	sub.s64 	%rd1529, %rd50, %rd2848;
	add.s64 	%rd1530, %rd1529, %rd212;
	mad.lo.s64 	%rd1531, %rd1530, %rd1121, %rd213;
	add.s64 	%rd1532, %rd65, %rd2849;
	mad.lo.s64 	%rd1533, %rd1531, %rd1122, %rd1532;
	shl.b64 	%rd1534, %rd1533, 2;
	add.s64 	%rd1535, %rd1, %rd1534;
	ld.global.nc.f32 	%f212, [%rd1535];
	add.f32 	%f340, %f40, %f212;
	add.s64 	%rd2832, %rd311, %rd2772;
	setp.lt.s64 	%p111, %rd2832, %rd63;
	@%p111 bra 	$L__BB24_216;
$L__BB24_265:
	add.s64 	%rd319, %rd2813, %rd2769;
	@%p69 bra 	$L__BB24_375;
	or.b64  	%rd1536, %rd319, %rd1129;
	and.b64  	%rd1537, %rd1536, -4294967296;
	setp.ne.s64 	%p113, %rd1537, 0;
	@%p113 bra 	$L__BB24_268;
	cvt.u32.u64 	%r243, %rd1129;
	cvt.u32.u64 	%r244, %rd319;
	div.u32 	%r245, %r244, %r243;
	cvt.u64.u32 	%rd2850, %r245;
	bra.uni 	$L__BB24_269;
$L__BB24_268:
	div.s64 	%rd2850, %rd319, %rd1129;
$L__BB24_269:
	or.b64  	%rd1538, %rd319, %rd1127;
	and.b64  	%rd1539, %rd1538, -4294967296;
	setp.ne.s64 	%p114, %rd1539, 0;
	@%p114 bra 	$L__BB24_271;
	cvt.u32.u64 	%r246, %rd1127;
	cvt.u32.u64 	%r247, %rd319;
	div.u32 	%r248, %r247, %r246;
	cvt.u64.u32 	%rd2851, %r248;
	bra.uni 	$L__BB24_272;
$L__BB24_271:
	div.s64 	%rd2851, %rd319, %rd1127;
$L__BB24_272:
	sub.s64 	%rd1540, %rd64, %rd2850;
	mul.lo.s64 	%rd326, %rd1540, %rd1124;
	add.s64 	%rd327, %rd2851, %rd44;
	or.b64  	%rd1541, %rd68, %rd2772;
	and.b64  	%rd1542, %rd1541, -4294967296;
	setp.ne.s64 	%p115, %rd1542, 0;
	@%p115 bra 	$L__BB24_274;
	cvt.u32.u64 	%r249, %rd2772;
	cvt.u32.u64 	%r250, %rd68;
	div.u32 	%r251, %r250, %r249;
	cvt.u64.u32 	%rd2852, %r251;
	bra.uni 	$L__BB24_275;
$L__BB24_274:
	div.u64 	%rd2852, %rd68, %rd2772;
$L__BB24_275:
	add.s64 	%rd331, %rd2852, %rd67;
	and.b64  	%rd332, %rd331, 7;
	setp.eq.s64 	%p116, %rd332, 7;
	mov.u64 	%rd2867, %rd2774;
	@%p116 bra 	$L__BB24_325;
	or.b64  	%rd1543, %rd2774, %rd1130;
	and.b64  	%rd1544, %rd1543, -4294967296;
	setp.ne.s64 	%p117, %rd1544, 0;
	@%p117 bra 	$L__BB24_278;
	cvt.u32.u64 	%r252, %rd1130;
	cvt.u32.u64 	%r253, %rd2774;
	div.u32 	%r254, %r253, %r252;
	cvt.u64.u32 	%rd2853, %r254;
	bra.uni 	$L__BB24_279;
$L__BB24_278:
	div.s64 	%rd2853, %rd2774, %rd1130;
$L__BB24_279:
	or.b64  	%rd1545, %rd2774, %rd1128;
	and.b64  	%rd1546, %rd1545, -4294967296;
	setp.ne.s64 	%p118, %rd1546, 0;
	@%p118 bra 	$L__BB24_281;
	cvt.u32.u64 	%r255, %rd1128;
	cvt.u32.u64 	%r256, %rd2774;
	div.u32 	%r257, %r256, %r255;
	cvt.u64.u32 	%rd2854, %r257;
	bra.uni 	$L__BB24_282;
$L__BB24_281:
	div.s64 	%rd2854, %rd2774, %rd1128;
$L__BB24_282:
	sub.s64 	%rd1547, %rd50, %rd2853;
	add.s64 	%rd1548, %rd1547, %rd326;
	mad.lo.s64 	%rd1549, %rd1548, %rd1121, %rd327;
	add.s64 	%rd1550, %rd65, %rd2854;
	mad.lo.s64 	%rd1551, %rd1549, %rd1122, %rd1550;
	shl.b64 	%rd1552, %rd1551, 2;
	add.s64 	%rd1553, %rd1, %rd1552;
	ld.global.nc.f32 	%f214, [%rd1553];
	add.f32 	%f340, %f340, %f214;
	setp.eq.s64 	%p119, %rd332, 0;
	mov.u64 	%rd2867, %rd66;
	@%p119 bra 	$L__BB24_325;
	or.b64  	%rd1554, %rd66, %rd1130;
	and.b64  	%rd1555, %rd1554, -4294967296;
	setp.ne.s64 	%p120, %rd1555, 0;
	@%p120 bra 	$L__BB24_285;
	cvt.u32.u64 	%r258, %rd1130;
	cvt.u32.u64 	%r259, %rd66;
	div.u32 	%r260, %r259, %r258;
	cvt.u64.u32 	%rd2855, %r260;
	bra.uni 	$L__BB24_286;
$L__BB24_285:
	div.s64 	%rd2855, %rd66, %rd1130;
$L__BB24_286:
	or.b64  	%rd1556, %rd66, %rd1128;
	and.b64  	%rd1557, %rd1556, -4294967296;
	setp.ne.s64 	%p121, %rd1557, 0;
	@%p121 bra 	$L__BB24_288;
	cvt.u32.u64 	%r261, %rd1128;
	cvt.u32.u64 	%r262, %rd66;
	div.u32 	%r263, %r262, %r261;
	cvt.u64.u32 	%rd2856, %r263;
	bra.uni 	$L__BB24_289;
$L__BB24_288:
	div.s64 	%rd2856, %rd66, %rd1128;
$L__BB24_289:
	sub.s64 	%rd1558, %rd50, %rd2855;
	add.s64 	%rd1559, %rd1558, %rd326;
	mad.lo.s64 	%rd1560, %rd1559, %rd1121, %rd327;
	add.s64 	%rd1561, %rd65, %rd2856;
	mad.lo.s64 	%rd1562, %rd1560, %rd1122, %rd1561;
	shl.b64 	%rd1563, %rd1562, 2;
	add.s64 	%rd1564, %rd1, %rd1563;
	ld.global.nc.f32 	%f215, [%rd1564];
	add.f32 	%f340, %f340, %f215;
	setp.eq.s64 	%p122, %rd332, 1;
	mov.u64 	%rd2867, %rd199;
	@%p122 bra 	$L__BB24_325;
	or.b64  	%rd1565, %rd199, %rd1130;
	and.b64  	%rd1566, %rd1565, -4294967296;
	setp.ne.s64 	%p123, %rd1566, 0;
	@%p123 bra 	$L__BB24_292;
	cvt.u32.u64 	%r264, %rd1130;
	cvt.u32.u64 	%r265, %rd199;
	div.u32 	%r266, %r265, %r264;
	cvt.u64.u32 	%rd2857, %r266;
	bra.uni 	$L__BB24_293;
$L__BB24_292:
	div.s64 	%rd2857, %rd199, %rd1130;
$L__BB24_293:
	or.b64  	%rd1567, %rd199, %rd1128;
	and.b64  	%rd1568, %rd1567, -4294967296;
	setp.ne.s64 	%p124, %rd1568, 0;
	@%p124 bra 	$L__BB24_295;
	cvt.u32.u64 	%r267, %rd1128;
	cvt.u32.u64 	%r268, %rd199;
	div.u32 	%r269, %r268, %r267;
	cvt.u64.u32 	%rd2858, %r269;
	bra.uni 	$L__BB24_296;
$L__BB24_295:
	div.s64 	%rd2858, %rd199, %rd1128;
$L__BB24_296:
	sub.s64 	%rd1569, %rd50, %rd2857;
	add.s64 	%rd1570, %rd1569, %rd326;
	mad.lo.s64 	%rd1571, %rd1570, %rd1121, %rd327;
	add.s64 	%rd1572, %rd65, %rd2858;
	mad.lo.s64 	%rd1573, %rd1571, %rd1122, %rd1572;
	shl.b64 	%rd1574, %rd1573, 2;
	add.s64 	%rd1575, %rd1, %rd1574;
	ld.global.nc.f32 	%f216, [%rd1575];
	add.f32 	%f340, %f340, %f216;
	setp.eq.s64 	%p125, %rd332, 2;
	mov.u64 	%rd2867, %rd200;
	@%p125 bra 	$L__BB24_325;
	or.b64  	%rd1576, %rd200, %rd1130;
	and.b64  	%rd1577, %rd1576, -4294967296;
	setp.ne.s64 	%p126, %rd1577, 0;
	@%p126 bra 	$L__BB24_299;
	cvt.u32.u64 	%r270, %rd1130;
	cvt.u32.u64 	%r271, %rd200;
	div.u32 	%r272, %r271, %r270;
	cvt.u64.u32 	%rd2859, %r272;
	bra.uni 	$L__BB24_300;
$L__BB24_299:
	div.s64 	%rd2859, %rd200, %rd1130;
$L__BB24_300:
	or.b64  	%rd1578, %rd200, %rd1128;
	and.b64  	%rd1579, %rd1578, -4294967296;
	setp.ne.s64 	%p127, %rd1579, 0;
	@%p127 bra 	$L__BB24_302;
	cvt.u32.u64 	%r273, %rd1128;
	cvt.u32.u64 	%r274, %rd200;
	div.u32 	%r275, %r274, %r273;
	cvt.u64.u32 	%rd2860, %r275;
	bra.uni 	$L__BB24_303;
$L__BB24_302:
	div.s64 	%rd2860, %rd200, %rd1128;
$L__BB24_303:
	sub.s64 	%rd1580, %rd50, %rd2859;
	add.s64 	%rd1581, %rd1580, %rd326;
	mad.lo.s64 	%rd1582, %rd1581, %rd1121, %rd327;
	add.s64 	%rd1583, %rd65, %rd2860;
	mad.lo.s64 	%rd1584, %rd1582, %rd1122, %rd1583;
	shl.b64 	%rd1585, %rd1584, 2;
	add.s64 	%rd1586, %rd1, %rd1585;
	ld.global.nc.f32 	%f217, [%rd1586];
	add.f32 	%f340, %f340, %f217;
	setp.eq.s64 	%p128, %rd332, 3;
	mov.u64 	%rd2867, %rd201;
	@%p128 bra 	$L__BB24_325;
	or.b64  	%rd1587, %rd201, %rd1130;
	and.b64  	%rd1588, %rd1587, -4294967296;
	setp.ne.s64 	%p129, %rd1588, 0;
	@%p129 bra 	$L__BB24_306;
	cvt.u32.u64 	%r276, %rd1130;
	cvt.u32.u64 	%r277, %rd201;
	div.u32 	%r278, %r277, %r276;
	cvt.u64.u32 	%rd2861, %r278;
	bra.uni 	$L__BB24_307;
$L__BB24_306:
	div.s64 	%rd2861, %rd201, %rd1130;
$L__BB24_307:
	or.b64  	%rd1589, %rd201, %rd1128;
	and.b64  	%rd1590, %rd1589, -4294967296;
	setp.ne.s64 	%p130, %rd1590, 0;
	@%p130 bra 	$L__BB24_309;
	cvt.u32.u64 	%r279, %rd1128;
	cvt.u32.u64 	%r280, %rd201;
	div.u32 	%r281, %r280, %r279;
	cvt.u64.u32 	%rd2862, %r281;
	bra.uni 	$L__BB24_310;
$L__BB24_309:
	div.s64 	%rd2862, %rd201, %rd1128;
$L__BB24_310:
	sub.s64 	%rd1591, %rd50, %rd2861;
	add.s64 	%rd1592, %rd1591, %rd326;
	mad.lo.s64 	%rd1593, %rd1592, %rd1121, %rd327;
	add.s64 	%rd1594, %rd65, %rd2862;
	mad.lo.s64 	%rd1595, %rd1593, %rd1122, %rd1594;
	shl.b64 	%rd1596, %rd1595, 2;
	add.s64 	%rd1597, %rd1, %rd1596;
	ld.global.nc.f32 	%f218, [%rd1597];
	add.f32 	%f340, %f340, %f218;
	setp.eq.s64 	%p131, %rd332, 4;
	mov.u64 	%rd2867, %rd202;
	@%p131 bra 	$L__BB24_325;
	or.b64  	%rd1598, %rd202, %rd1130;
	and.b64  	%rd1599, %rd1598, -4294967296;
	setp.ne.s64 	%p132, %rd1599, 0;
	@%p132 bra 	$L__BB24_313;
	cvt.u32.u64 	%r282, %rd1130;
	cvt.u32.u64 	%r283, %rd202;
	div.u32 	%r284, %r283, %r282;
	cvt.u64.u32 	%rd2863, %r284;
	bra.uni 	$L__BB24_314;
$L__BB24_313:
	div.s64 	%rd2863, %rd202, %rd1130;
$L__BB24_314:
	or.b64  	%rd1600, %rd202, %rd1128;
	and.b64  	%rd1601, %rd1600, -4294967296;
	setp.ne.s64 	%p133, %rd1601, 0;
	@%p133 bra 	$L__BB24_316;
	cvt.u32.u64 	%r285, %rd1128;
	cvt.u32.u64 	%r286, %rd202;
	div.u32 	%r287, %r286, %r285;
	cvt.u64.u32 	%rd2864, %r287;
	bra.uni 	$L__BB24_317;
$L__BB24_316:
	div.s64 	%rd2864, %rd202, %rd1128;
$L__BB24_317:
	sub.s64 	%rd1602, %rd50, %rd2863;
	add.s64 	%rd1603, %rd1602, %rd326;
	mad.lo.s64 	%rd1604, %rd1603, %rd1121, %rd327;
	add.s64 	%rd1605, %rd65, %rd2864;
	mad.lo.s64 	%rd1606, %rd1604, %rd1122, %rd1605;
	shl.b64 	%rd1607, %rd1606, 2;
	add.s64 	%rd1608, %rd1, %rd1607;
	ld.global.nc.f32 	%f219, [%rd1608];
	add.f32 	%f340, %f340, %f219;
	setp.eq.s64 	%p134, %rd332, 5;
	mov.u64 	%rd2867, %rd203;
	@%p134 bra 	$L__BB24_325;
	or.b64  	%rd1609, %rd203, %rd1130;
	and.b64  	%rd1610, %rd1609, -4294967296;
	setp.ne.s64 	%p135, %rd1610, 0;
	@%p135 bra 	$L__BB24_320;
	cvt.u32.u64 	%r288, %rd1130;
	cvt.u32.u64 	%r289, %rd203;
	div.u32 	%r290, %r289, %r288;
	cvt.u64.u32 	%rd2865, %r290;
	bra.uni 	$L__BB24_321;
$L__BB24_320:
	div.s64 	%rd2865, %rd203, %rd1130;
$L__BB24_321:
	or.b64  	%rd1611, %rd203, %rd1128;
	and.b64  	%rd1612, %rd1611, -4294967296;
	setp.ne.s64 	%p136, %rd1612, 0;
	@%p136 bra 	$L__BB24_323;
	cvt.u32.u64 	%r291, %rd1128;
	cvt.u32.u64 	%r292, %rd203;
	div.u32 	%r293, %r292, %r291;
	cvt.u64.u32 	%rd2866, %r293;
	bra.uni 	$L__BB24_324;
$L__BB24_323:
	div.s64 	%rd2866, %rd203, %rd1128;
$L__BB24_324:
	sub.s64 	%rd1613, %rd50, %rd2865;
	add.s64 	%rd1614, %rd1613, %rd326;
	mad.lo.s64 	%rd1615, %rd1614, %rd1121, %rd327;
	add.s64 	%rd1616, %rd65, %rd2866;
	mad.lo.s64 	%rd1617, %rd1615, %rd1122, %rd1616;
	shl.b64 	%rd1618, %rd1617, 2;
	add.s64 	%rd1619, %rd1, %rd1618;
	ld.global.nc.f32 	%f220, [%rd1619];
	add.f32 	%f340, %f340, %f220;
	mov.u64 	%rd2867, %rd204;
$L__BB24_325:
	setp.lt.u64 	%p137, %rd331, 7;
	@%p137 bra 	$L__BB24_375;
$L__BB24_326:
	.pragma "nounroll";
	or.b64  	%rd1620, %rd2867, %rd1130;
	and.b64  	%rd1621, %rd1620, -4294967296;
	setp.ne.s64 	%p138, %rd1621, 0;
	@%p138 bra 	$L__BB24_328;
	cvt.u32.u64 	%r294, %rd1130;
	cvt.u32.u64 	%r295, %rd2867;
	div.u32 	%r296, %r295, %r294;
	cvt.u64.u32 	%rd2869, %r296;
	bra.uni 	$L__BB24_329;
$L__BB24_328:
	div.s64 	%rd2869, %rd2867, %rd1130;
$L__BB24_329:
	or.b64  	%rd1622, %rd2867, %rd1128;
	and.b64  	%rd1623, %rd1622, -4294967296;
	setp.ne.s64 	%p139, %rd1623, 0;
	@%p139 bra 	$L__BB24_331;
	cvt.u32.u64 	%r297, %rd1128;
	cvt.u32.u64 	%r298, %rd2867;
	div.u32 	%r299, %r298, %r297;
	cvt.u64.u32 	%rd2870, %r299;
	bra.uni 	$L__BB24_332;
$L__BB24_331:
	div.s64 	%rd2870, %rd2867, %rd1128;
$L__BB24_332:
	sub.s64 	%rd1624, %rd50, %rd2869;
	add.s64 	%rd1625, %rd1624, %rd326;
	mad.lo.s64 	%rd1626, %rd1625, %rd1121, %rd327;
	add.s64 	%rd1627, %rd65, %rd2870;
	mad.lo.s64 	%rd1628, %rd1626, %rd1122, %rd1627;
	shl.b64 	%rd1629, %rd1628, 2;
	add.s64 	%rd1630, %rd1, %rd1629;
	ld.global.nc.f32 	%f221, [%rd1630];
	add.f32 	%f53, %f340, %f221;
	add.s64 	%rd383, %rd2867, %rd2772;
	or.b64  	%rd1631, %rd383, %rd1130;
	and.b64  	%rd1632, %rd1631, -4294967296;
	setp.ne.s64 	%p140, %rd1632, 0;
	@%p140 bra 	$L__BB24_334;
	cvt.u32.u64 	%r300, %rd1130;
	cvt.u32.u64 	%r301, %rd383;
	div.u32 	%r302, %r301, %r300;
	cvt.u64.u32 	%rd2871, %r302;
	bra.uni 	$L__BB24_335;
$L__BB24_334:
	div.s64 	%rd2871, %rd383, %rd1130;
$L__BB24_335:
	or.b64  	%rd1633, %rd383, %rd1128;
	and.b64  	%rd1634, %rd1633, -4294967296;
	setp.ne.s64 	%p141, %rd1634, 0;
	@%p141 bra 	$L__BB24_337;
	cvt.u32.u64 	%r303, %rd1128;
	cvt.u32.u64 	%r304, %rd383;
	div.u32 	%r305, %r304, %r303;
	cvt.u64.u32 	%rd2872, %r305;
	bra.uni 	$L__BB24_338;
$L__BB24_337:
	div.s64 	%rd2872, %rd383, %rd1128;
$L__BB24_338:
	sub.s64 	%rd1635, %rd50, %rd2871;
	add.s64 	%rd1636, %rd1635, %rd326;
	mad.lo.s64 	%rd1637, %rd1636, %rd1121, %rd327;
	add.s64 	%rd1638, %rd65, %rd2872;
	mad.lo.s64 	%rd1639, %rd1637, %rd1122, %rd1638;
	shl.b64 	%rd1640, %rd1639, 2;
	add.s64 	%rd1641, %rd1, %rd1640;
	ld.global.nc.f32 	%f222, [%rd1641];
	add.f32 	%f54, %f53, %f222;
	add.s64 	%rd390, %rd383, %rd2772;
	or.b64  	%rd1642, %rd390, %rd1130;
	and.b64  	%rd1643, %rd1642, -4294967296;
	setp.ne.s64 	%p142, %rd1643, 0;
	@%p142 bra 	$L__BB24_340;
	cvt.u32.u64 	%r306, %rd1130;
	cvt.u32.u64 	%r307, %rd390;
	div.u32 	%r308, %r307, %r306;
	cvt.u64.u32 	%rd2873, %r308;
	bra.uni 	$L__BB24_341;
$L__BB24_340:
	div.s64 	%rd2873, %rd390, %rd1130;
$L__BB24_341:
	or.b64  	%rd1644, %rd390, %rd1128;
	and.b64  	%rd1645, %rd1644, -4294967296;
	setp.ne.s64 	%p143, %rd1645, 0;
	@%p143 bra 	$L__BB24_343;
	cvt.u32.u64 	%r309, %rd1128;
	cvt.u32.u64 	%r310, %rd390;
	div.u32 	%r311, %r310, %r309;
	cvt.u64.u32 	%rd2874, %r311;
	bra.uni 	$L__BB24_344;
$L__BB24_343:
	div.s64 	%rd2874, %rd390, %rd1128;
$L__BB24_344:
	sub.s64 	%rd1646, %rd50, %rd2873;
	add.s64 	%rd1647, %rd1646, %rd326;
	mad.lo.s64 	%rd1648, %rd1647, %rd1121, %rd327;
	add.s64 	%rd1649, %rd65, %rd2874;
	mad.lo.s64 	%rd1650, %rd1648, %rd1122, %rd1649;
	shl.b64 	%rd1651, %rd1650, 2;
	add.s64 	%rd1652, %rd1, %rd1651;
	ld.global.nc.f32 	%f223, [%rd1652];
	add.f32 	%f55, %f54, %f223;
	add.s64 	%rd397, %rd390, %rd2772;
	or.b64  	%rd1653, %rd397, %rd1130;
	and.b64  	%rd1654, %rd1653, -4294967296;
	setp.ne.s64 	%p144, %rd1654, 0;
	@%p144 bra 	$L__BB24_346;
	cvt.u32.u64 	%r312, %rd1130;
	cvt.u32.u64 	%r313, %rd397;
	div.u32 	%r314, %r313, %r312;
	cvt.u64.u32 	%rd2875, %r314;
	bra.uni 	$L__BB24_347;
$L__BB24_346:
	div.s64 	%rd2875, %rd397, %rd1130;
$L__BB24_347:
	or.b64  	%rd1655, %rd397, %rd1128;
	and.b64  	%rd1656, %rd1655, -4294967296;
	setp.ne.s64 	%p145, %rd1656, 0;
	@%p145 bra 	$L__BB24_349;
	cvt.u32.u64 	%r315, %rd1128;
	cvt.u32.u64 	%r316, %rd397;
	div.u32 	%r317, %r316, %r315;
	cvt.u64.u32 	%rd2876, %r317;
	bra.uni 	$L__BB24_350;
$L__BB24_349:
	div.s64 	%rd2876, %rd397, %rd1128;
$L__BB24_350:
	sub.s64 	%rd1657, %rd50, %rd2875;
	add.s64 	%rd1658, %rd1657, %rd326;
	mad.lo.s64 	%rd1659, %rd1658, %rd1121, %rd327;
	add.s64 	%rd1660, %rd65, %rd2876;
	mad.lo.s64 	%rd1661, %rd1659, %rd1122, %rd1660;
	shl.b64 	%rd1662, %rd1661, 2;
	add.s64 	%rd1663, %rd1, %rd1662;
	ld.global.nc.f32 	%f224, [%rd1663];
	add.f32 	%f56, %f55, %f224;
	add.s64 	%rd404, %rd397, %rd2772;
	or.b64  	%rd1664, %rd404, %rd1130;
	and.b64  	%rd1665, %rd1664, -4294967296;
	setp.ne.s64 	%p146, %rd1665, 0;
	@%p146 bra 	$L__BB24_352;
	cvt.u32.u64 	%r318, %rd1130;
	cvt.u32.u64 	%r319, %rd404;
	div.u32 	%r320, %r319, %r318;
	cvt.u64.u32 	%rd2877, %r320;
	bra.uni 	$L__BB24_353;
$L__BB24_352:
	div.s64 	%rd2877, %rd404, %rd1130;
$L__BB24_353:
	or.b64  	%rd1666, %rd404, %rd1128;
	and.b64  	%rd1667, %rd1666, -4294967296;
	setp.ne.s64 	%p147, %rd1667, 0;
	@%p147 bra 	$L__BB24_355;
	cvt.u32.u64 	%r321, %rd1128;
	cvt.u32.u64 	%r322, %rd404;
	div.u32 	%r323, %r322, %r321;
	cvt.u64.u32 	%rd2878, %r323;
	bra.uni 	$L__BB24_356;
$L__BB24_355:
	div.s64 	%rd2878, %rd404, %rd1128;
$L__BB24_356:
	sub.s64 	%rd1668, %rd50, %rd2877;
	add.s64 	%rd1669, %rd1668, %rd326;
	mad.lo.s64 	%rd1670, %rd1669, %rd1121, %rd327;
	add.s64 	%rd1671, %rd65, %rd2878;
	mad.lo.s64 	%rd1672, %rd1670, %rd1122, %rd1671;
	shl.b64 	%rd1673, %rd1672, 2;
	add.s64 	%rd1674, %rd1, %rd1673;
	ld.global.nc.f32 	%f225, [%rd1674];
	add.f32 	%f57, %f56, %f225;
	add.s64 	%rd411, %rd404, %rd2772;
	or.b64  	%rd1675, %rd411, %rd1130;
	and.b64  	%rd1676, %rd1675, -4294967296;
	setp.ne.s64 	%p148, %rd1676, 0;
	@%p148 bra 	$L__BB24_358;
	cvt.u32.u64 	%r324, %rd1130;
	cvt.u32.u64 	%r325, %rd411;
	div.u32 	%r326, %r325, %r324;
	cvt.u64.u32 	%rd2879, %r326;
	bra.uni 	$L__BB24_359;
$L__BB24_358:
	div.s64 	%rd2879, %rd411, %rd1130;
$L__BB24_359:
	or.b64  	%rd1677, %rd411, %rd1128;
	and.b64  	%rd1678, %rd1677, -4294967296;
	setp.ne.s64 	%p149, %rd1678, 0;
	@%p149 bra 	$L__BB24_361;
	cvt.u32.u64 	%r327, %rd1128;
	cvt.u32.u64 	%r328, %rd411;
	div.u32 	%r329, %r328, %r327;
	cvt.u64.u32 	%rd2880, %r329;
	bra.uni 	$L__BB24_362;
$L__BB24_361:
	div.s64 	%rd2880, %rd411, %rd1128;
$L__BB24_362:
	sub.s64 	%rd1679, %rd50, %rd2879;
	add.s64 	%rd1680, %rd1679, %rd326;
	mad.lo.s64 	%rd1681, %rd1680, %rd1121, %rd327;
	add.s64 	%rd1682, %rd65, %rd2880;
	mad.lo.s64 	%rd1683, %rd1681, %rd1122, %rd1682;
	shl.b64 	%rd1684, %rd1683, 2;
	add.s64 	%rd1685, %rd1, %rd1684;
	ld.global.nc.f32 	%f226, [%rd1685];
	add.f32 	%f58, %f57, %f226;
	add.s64 	%rd418, %rd411, %rd2772;
	or.b64  	%rd1686, %rd418, %rd1130;
	and.b64  	%rd1687, %rd1686, -4294967296;
	setp.ne.s64 	%p150, %rd1687, 0;
	@%p150 bra 	$L__BB24_364;
	cvt.u32.u64 	%r330, %rd1130;
	cvt.u32.u64 	%r331, %rd418;
	div.u32 	%r332, %r331, %r330;
	cvt.u64.u32 	%rd2881, %r332;
	bra.uni 	$L__BB24_365;
$L__BB24_364:
	div.s64 	%rd2881, %rd418, %rd1130;
$L__BB24_365:
	or.b64  	%rd1688, %rd418, %rd1128;
	and.b64  	%rd1689, %rd1688, -4294967296;
	setp.ne.s64 	%p151, %rd1689, 0;
	@%p151 bra 	$L__BB24_367;
	cvt.u32.u64 	%r333, %rd1128;
	cvt.u32.u64 	%r334, %rd418;
	div.u32 	%r335, %r334, %r333;
	cvt.u64.u32 	%rd2882, %r335;
	bra.uni 	$L__BB24_368;
$L__BB24_367:
	div.s64 	%rd2882, %rd418, %rd1128;
$L__BB24_368:
	sub.s64 	%rd1690, %rd50, %rd2881;
	add.s64 	%rd1691, %rd1690, %rd326;
	mad.lo.s64 	%rd1692, %rd1691, %rd1121, %rd327;
	add.s64 	%rd1693, %rd65, %rd2882;
	mad.lo.s64 	%rd1694, %rd1692, %rd1122, %rd1693;
	shl.b64 	%rd1695, %rd1694, 2;
	add.s64 	%rd1696, %rd1, %rd1695;
	ld.global.nc.f32 	%f227, [%rd1696];
	add.f32 	%f59, %f58, %f227;
	add.s64 	%rd425, %rd418, %rd2772;
	or.b64  	%rd1697, %rd425, %rd1130;
	and.b64  	%rd1698, %rd1697, -4294967296;
	setp.ne.s64 	%p152, %rd1698, 0;
	@%p152 bra 	$L__BB24_370;
	cvt.u32.u64 	%r336, %rd1130;
	cvt.u32.u64 	%r337, %rd425;
	div.u32 	%r338, %r337, %r336;
	cvt.u64.u32 	%rd2883, %r338;
	bra.uni 	$L__BB24_371;
$L__BB24_370:
	div.s64 	%rd2883, %rd425, %rd1130;
$L__BB24_371:
	or.b64  	%rd1699, %rd425, %rd1128;
	and.b64  	%rd1700, %rd1699, -4294967296;
	setp.ne.s64 	%p153, %rd1700, 0;
	@%p153 bra 	$L__BB24_373;
	cvt.u32.u64 	%r339, %rd1128;
	cvt.u32.u64 	%r340, %rd425;
	div.u32 	%r341, %r340, %r339;
	cvt.u64.u32 	%rd2884, %r341;
	bra.uni 	$L__BB24_374;
$L__BB24_373:
	div.s64 	%rd2884, %rd425, %rd1128;
$L__BB24_374:
	sub.s64 	%rd1701, %rd50, %rd2883;
	add.s64 	%rd1702, %rd1701, %rd326;
	mad.lo.s64 	%rd1703, %rd1702, %rd1121, %rd327;
	add.s64 	%rd1704, %rd65, %rd2884;
	mad.lo.s64 	%rd1705, %rd1703, %rd1122, %rd1704;
	shl.b64 	%rd1706, %rd1705, 2;
	add.s64 	%rd1707, %rd1, %rd1706;
	ld.global.nc.f32 	%f228, [%rd1707];
	add.f32 	%f340, %f59, %f228;
	add.s64 	%rd2867, %rd425, %rd2772;
	setp.lt.s64 	%p154, %rd2867, %rd63;
	@%p154 bra 	$L__BB24_326;
$L__BB24_375:
	add.s64 	%rd433, %rd319, %rd2769;
	@%p69 bra 	$L__BB24_485;
	or.b64  	%rd1708, %rd433, %rd1129;
	and.b64  	%rd1709, %rd1708, -4294967296;
	setp.ne.s64 	%p156, %rd1709, 0;
	@%p156 bra 	$L__BB24_378;
	cvt.u32.u64 	%r342, %rd1129;
	cvt.u32.u64 	%r343, %rd433;
	div.u32 	%r344, %r343, %r342;
	cvt.u64.u32 	%rd2885, %r344;
	bra.uni 	$L__BB24_379;
$L__BB24_378:
	div.s64 	%rd2885, %rd433, %rd1129;
$L__BB24_379:
	or.b64  	%rd1710, %rd433, %rd1127;
	and.b64  	%rd1711, %rd1710, -4294967296;
	setp.ne.s64 	%p157, %rd1711, 0;
	@%p157 bra 	$L__BB24_381;
	cvt.u32.u64 	%r345, %rd1127;
	cvt.u32.u64 	%r346, %rd433;
	div.u32 	%r347, %r346, %r345;
	cvt.u64.u32 	%rd2886, %r347;
	bra.uni 	$L__BB24_382;
$L__BB24_381:
	div.s64 	%rd2886, %rd433, %rd1127;
$L__BB24_382:
	sub.s64 	%rd1712, %rd64, %rd2885;
	mul.lo.s64 	%rd440, %rd1712, %rd1124;
	add.s64 	%rd441, %rd2886, %rd44;
	or.b64  	%rd1713, %rd68, %rd2772;
	and.b64  	%rd1714, %rd1713, -4294967296;
	setp.ne.s64 	%p158, %rd1714, 0;
	@%p158 bra 	$L__BB24_384;
	cvt.u32.u64 	%r348, %rd2772;
	cvt.u32.u64 	%r349, %rd68;
	div.u32 	%r350, %r349, %r348;
	cvt.u64.u32 	%rd2887, %r350;
	bra.uni 	$L__BB24_385;
$L__BB24_384:
	div.u64 	%rd2887, %rd68, %rd2772;
$L__BB24_385:
	add.s64 	%rd445, %rd2887, %rd67;
	and.b64  	%rd446, %rd445, 7;
	setp.eq.s64 	%p159, %rd446, 7;
	mov.u64 	%rd2902, %rd2774;
	@%p159 bra 	$L__BB24_435;
	or.b64  	%rd1715, %rd2774, %rd1130;
	and.b64  	%rd1716, %rd1715, -4294967296;
	setp.ne.s64 	%p160, %rd1716, 0;
	@%p160 bra 	$L__BB24_388;
	cvt.u32.u64 	%r351, %rd1130;
	cvt.u32.u64 	%r352, %rd2774;
	div.u32 	%r353, %r352, %r351;
	cvt.u64.u32 	%rd2888, %r353;
	bra.uni 	$L__BB24_389;
$L__BB24_388:
	div.s64 	%rd2888, %rd2774, %rd1130;
$L__BB24_389:
	or.b64  	%rd1717, %rd2774, %rd1128;
	and.b64  	%rd1718, %rd1717, -4294967296;
	setp.ne.s64 	%p161, %rd1718, 0;
	@%p161 bra 	$L__BB24_391;
	cvt.u32.u64 	%r354, %rd1128;
	cvt.u32.u64 	%r355, %rd2774;
	div.u32 	%r356, %r355, %r354;
	cvt.u64.u32 	%rd2889, %r356;
	bra.uni 	$L__BB24_392;
$L__BB24_391:
	div.s64 	%rd2889, %rd2774, %rd1128;
$L__BB24_392:
	sub.s64 	%rd1719, %rd50, %rd2888;
	add.s64 	%rd1720, %rd1719, %rd440;
	mad.lo.s64 	%rd1721, %rd1720, %rd1121, %rd441;
	add.s64 	%rd1722, %rd65, %rd2889;
	mad.lo.s64 	%rd1723, %rd1721, %rd1122, %rd1722;
	shl.b64 	%rd1724, %rd1723, 2;
	add.s64 	%rd1725, %rd1, %rd1724;
	ld.global.nc.f32 	%f230, [%rd1725];
	add.f32 	%f340, %f340, %f230;
	setp.eq.s64 	%p162, %rd446, 0;
	mov.u64 	%rd2902, %rd66;
	@%p162 bra 	$L__BB24_435;
	or.b64  	%rd1726, %rd66, %rd1130;
	and.b64  	%rd1727, %rd1726, -4294967296;
	setp.ne.s64 	%p163, %rd1727, 0;
	@%p163 bra 	$L__BB24_395;
	cvt.u32.u64 	%r357, %rd1130;
	cvt.u32.u64 	%r358, %rd66;
	div.u32 	%r359, %r358, %r357;
	cvt.u64.u32 	%rd2890, %r359;
	bra.uni 	$L__BB24_396;
$L__BB24_395:
	div.s64 	%rd2890, %rd66, %rd1130;
$L__BB24_396:
	or.b64  	%rd1728, %rd66, %rd1128;
	and.b64  	%rd1729, %rd1728, -4294967296;
	setp.ne.s64 	%p164, %rd1729, 0;
	@%p164 bra 	$L__BB24_398;
	cvt.u32.u64 	%r360, %rd1128;
	cvt.u32.u64 	%r361, %rd66;
	div.u32 	%r362, %r361, %r360;
	cvt.u64.u32 	%rd2891, %r362;
	bra.uni 	$L__BB24_399;
$L__BB24_398:
	div.s64 	%rd2891, %rd66, %rd1128;
$L__BB24_399:
	sub.s64 	%rd1730, %rd50, %rd2890;
	add.s64 	%rd1731, %rd1730, %rd440;
	mad.lo.s64 	%rd1732, %rd1731, %rd1121, %rd441;
	add.s64 	%rd1733, %rd65, %rd2891;
	mad.lo.s64 	%rd1734, %rd1732, %rd1122, %rd1733;
	shl.b64 	%rd1735, %rd1734, 2;
	add.s64 	%rd1736, %rd1, %rd1735;
	ld.global.nc.f32 	%f231, [%rd1736];
	add.f32 	%f340, %f340, %f231;
	setp.eq.s64 	%p165, %rd446, 1;
	mov.u64 	%rd2902, %rd199;
	@%p165 bra 	$L__BB24_435;
	or.b64  	%rd1737, %rd199, %rd1130;
	and.b64  	%rd1738, %rd1737, -4294967296;
	setp.ne.s64 	%p166, %rd1738, 0;
	@%p166 bra 	$L__BB24_402;
	cvt.u32.u64 	%r363, %rd1130;
	cvt.u32.u64 	%r364, %rd199;
	div.u32 	%r365, %r364, %r363;
	cvt.u64.u32 	%rd2892, %r365;
	bra.uni 	$L__BB24_403;
$L__BB24_402:
	div.s64 	%rd2892, %rd199, %rd1130;
$L__BB24_403:
	or.b64  	%rd1739, %rd199, %rd1128;
	and.b64  	%rd1740, %rd1739, -4294967296;
	setp.ne.s64 	%p167, %rd1740, 0;
	@%p167 bra 	$L__BB24_405;
	cvt.u32.u64 	%r366, %rd1128;
	cvt.u32.u64 	%r367, %rd199;
	div.u32 	%r368, %r367, %r366;
	cvt.u64.u32 	%rd2893, %r368;
	bra.uni 	$L__BB24_406;
$L__BB24_405:
	div.s64 	%rd2893, %rd199, %rd1128;
$L__BB24_406:
	sub.s64 	%rd1741, %rd50, %rd2892;
	add.s64 	%rd1742, %rd1741, %rd440;
	mad.lo.s64 	%rd1743, %rd1742, %rd1121, %rd441;
	add.s64 	%rd1744, %rd65, %rd2893;
	mad.lo.s64 	%rd1745, %rd1743, %rd1122, %rd1744;
	shl.b64 	%rd1746, %rd1745, 2;
	add.s64 	%rd1747, %rd1, %rd1746;
	ld.global.nc.f32 	%f232, [%rd1747];
	add.f32 	%f340, %f340, %f232;
	setp.eq.s64 	%p168, %rd446, 2;
	mov.u64 	%rd2902, %rd200;
	@%p168 bra 	$L__BB24_435;
	or.b64  	%rd1748, %rd200, %rd1130;
	and.b64  	%rd1749, %rd1748, -4294967296;
	setp.ne.s64 	%p169, %rd1749, 0;
	@%p169 bra 	$L__BB24_409;
	cvt.u32.u64 	%r369, %rd1130;
	cvt.u32.u64 	%r370, %rd200;
	div.u32 	%r371, %r370, %r369;
	cvt.u64.u32 	%rd2894, %r371;
	bra.uni 	$L__BB24_410;
$L__BB24_409:
	div.s64 	%rd2894, %rd200, %rd1130;
$L__BB24_410:
	or.b64  	%rd1750, %rd200, %rd1128;
	and.b64  	%rd1751, %rd1750, -4294967296;
	setp.ne.s64 	%p170, %rd1751, 0;
	@%p170 bra 	$L__BB24_412;
	cvt.u32.u64 	%r372, %rd1128;
	cvt.u32.u64 	%r373, %rd200;
	div.u32 	%r374, %r373, %r372;
	cvt.u64.u32 	%rd2895, %r374;
	bra.uni 	$L__BB24_413;
$L__BB24_412:
	div.s64 	%rd2895, %rd200, %rd1128;
$L__BB24_413:
	sub.s64 	%rd1752, %rd50, %rd2894;
	add.s64 	%rd1753, %rd1752, %rd440;
	mad.lo.s64 	%rd1754, %rd1753, %rd1121, %rd441;
	add.s64 	%rd1755, %rd65, %rd2895;
	mad.lo.s64 	%rd1756, %rd1754, %rd1122, %rd1755;
	shl.b64 	%rd1757, %rd1756, 2;
	add.s64 	%rd1758, %rd1, %rd1757;
	ld.global.nc.f32 	%f233, [%rd1758];
	add.f32 	%f340, %f340, %f233;
	setp.eq.s64 	%p171, %rd446, 3;
	mov.u64 	%rd2902, %rd201;
	@%p171 bra 	$L__BB24_435;
	or.b64  	%rd1759, %rd201, %rd1130;
	and.b64  	%rd1760, %rd1759, -4294967296;
	setp.ne.s64 	%p172, %rd1760, 0;
	@%p172 bra 	$L__BB24_416;
	cvt.u32.u64 	%r375, %rd1130;
	cvt.u32.u64 	%r376, %rd201;
	div.u32 	%r377, %r376, %r375;
	cvt.u64.u32 	%rd2896, %r377;
	bra.uni 	$L__BB24_417;
$L__BB24_416:
	div.s64 	%rd2896, %rd201, %rd1130;
$L__BB24_417:
	or.b64  	%rd1761, %rd201, %rd1128;
	and.b64  	%rd1762, %rd1761, -4294967296;
	setp.ne.s64 	%p173, %rd1762, 0;
	@%p173 bra 	$L__BB24_419;
	cvt.u32.u64 	%r378, %rd1128;
	cvt.u32.u64 	%r379, %rd201;
	div.u32 	%r380, %r379, %r378;
	cvt.u64.u32 	%rd2897, %r380;
	bra.uni 	$L__BB24_420;
$L__BB24_419:
	div.s64 	%rd2897, %rd201, %rd1128;
$L__BB24_420:
	sub.s64 	%rd1763, %rd50, %rd2896;
	add.s64 	%rd1764, %rd1763, %rd440;
	mad.lo.s64 	%rd1765, %rd1764, %rd1121, %rd441;
	add.s64 	%rd1766, %rd65, %rd2897;
	mad.lo.s64 	%rd1767, %rd1765, %rd1122, %rd1766;
	shl.b64 	%rd1768, %rd1767, 2;
	add.s64 	%rd1769, %rd1, %rd1768;
	ld.global.nc.f32 	%f234, [%rd1769];
	add.f32 	%f340, %f340, %f234;
	setp.eq.s64 	%p174, %rd446, 4;
	mov.u64 	%rd2902, %rd202;
	@%p174 bra 	$L__BB24_435;
	or.b64  	%rd1770, %rd202, %rd1130;
	and.b64  	%rd1771, %rd1770, -4294967296;
	setp.ne.s64 	%p175, %rd1771, 0;
	@%p175 bra 	$L__BB24_423;
	cvt.u32.u64 	%r381, %rd1130;
	cvt.u32.u64 	%r382, %rd202;
	div.u32 	%r383, %r382, %r381;
	cvt.u64.u32 	%rd2898, %r383;
	bra.uni 	$L__BB24_424;
$L__BB24_423:
	div.s64 	%rd2898, %rd202, %rd1130;
$L__BB24_424:
	or.b64  	%rd1772, %rd202, %rd1128;
	and.b64  	%rd1773, %rd1772, -4294967296;
	setp.ne.s64 	%p176, %rd1773, 0;
	@%p176 bra 	$L__BB24_426;
	cvt.u32.u64 	%r384, %rd1128;
	cvt.u32.u64 	%r385, %rd202;
	div.u32 	%r386, %r385, %r384;
	cvt.u64.u32 	%rd2899, %r386;
	bra.uni 	$L__BB24_427;
$L__BB24_426:
	div.s64 	%rd2899, %rd202, %rd1128;
$L__BB24_427:
	sub.s64 	%rd1774, %rd50, %rd2898;
	add.s64 	%rd1775, %rd1774, %rd440;
	mad.lo.s64 	%rd1776, %rd1775, %rd1121, %rd441;
	add.s64 	%rd1777, %rd65, %rd2899;
	mad.lo.s64 	%rd1778, %rd1776, %rd1122, %rd1777;
	shl.b64 	%rd1779, %rd1778, 2;
	add.s64 	%rd1780, %rd1, %rd1779;
	ld.global.nc.f32 	%f235, [%rd1780];
	add.f32 	%f340, %f340, %f235;
	setp.eq.s64 	%p177, %rd446, 5;
	mov.u64 	%rd2902, %rd203;
	@%p177 bra 	$L__BB24_435;
	or.b64  	%rd1781, %rd203, %rd1130;
	and.b64  	%rd1782, %rd1781, -4294967296;
	setp.ne.s64 	%p178, %rd1782, 0;
	@%p178 bra 	$L__BB24_430;
	cvt.u32.u64 	%r387, %rd1130;
	cvt.u32.u64 	%r388, %rd203;
	div.u32 	%r389, %r388, %r387;
	cvt.u64.u32 	%rd2900, %r389;
	bra.uni 	$L__BB24_431;
$L__BB24_430:
	div.s64 	%rd2900, %rd203, %rd1130;
$L__BB24_431:
	or.b64  	%rd1783, %rd203, %rd1128;
	and.b64  	%rd1784, %rd1783, -4294967296;
	setp.ne.s64 	%p179, %rd1784, 0;
	@%p179 bra 	$L__BB24_433;
	cvt.u32.u64 	%r390, %rd1128;
	cvt.u32.u64 	%r391, %rd203;
	div.u32 	%r392, %r391, %r390;
	cvt.u64.u32 	%rd2901, %r392;
	bra.uni 	$L__BB24_434;
$L__BB24_433:
	div.s64 	%rd2901, %rd203, %rd1128;
$L__BB24_434:
	sub.s64 	%rd1785, %rd50, %rd2900;
	add.s64 	%rd1786, %rd1785, %rd440;
	mad.lo.s64 	%rd1787, %rd1786, %rd1121, %rd441;
	add.s64 	%rd1788, %rd65, %rd2901;
	mad.lo.s64 	%rd1789, %rd1787, %rd1122, %rd1788;
	shl.b64 	%rd1790, %rd1789, 2;
	add.s64 	%rd1791, %rd1, %rd1790;
	ld.global.nc.f32 	%f236, [%rd1791];
	add.f32 	%f340, %f340, %f236;
	mov.u64 	%rd2902, %rd204;
$L__BB24_435:
	setp.lt.u64 	%p180, %rd445, 7;
	@%p180 bra 	$L__BB24_485;
$L__BB24_436:
	.pragma "nounroll";
	or.b64  	%rd1792, %rd2902, %rd1130;
	and.b64  	%rd1793, %rd1792, -4294967296;
	setp.ne.s64 	%p181, %rd1793, 0;
	@%p181 bra 	$L__BB24_438;
	cvt.u32.u64 	%r393, %rd1130;
	cvt.u32.u64 	%r394, %rd2902;
	div.u32 	%r395, %r394, %r393;
	cvt.u64.u32 	%rd2904, %r395;
	bra.uni 	$L__BB24_439;
$L__BB24_438:
	div.s64 	%rd2904, %rd2902, %rd1130;
$L__BB24_439:
	or.b64  	%rd1794, %rd2902, %rd1128;
	and.b64  	%rd1795, %rd1794, -4294967296;
	setp.ne.s64 	%p182, %rd1795, 0;
	@%p182 bra 	$L__BB24_441;
	cvt.u32.u64 	%r396, %rd1128;
	cvt.u32.u64 	%r397, %rd2902;
	div.u32 	%r398, %r397, %r396;
	cvt.u64.u32 	%rd2905, %r398;
	bra.uni 	$L__BB24_442;
$L__BB24_441:
	div.s64 	%rd2905, %rd2902, %rd1128;
$L__BB24_442:
	sub.s64 	%rd1796, %rd50, %rd2904;
	add.s64 	%rd1797, %rd1796, %rd440;
	mad.lo.s64 	%rd1798, %rd1797, %rd1121, %rd441;
	add.s64 	%rd1799, %rd65, %rd2905;
	mad.lo.s64 	%rd1800, %rd1798, %rd1122, %rd1799;
	shl.b64 	%rd1801, %rd1800, 2;
	add.s64 	%rd1802, %rd1, %rd1801;
	ld.global.nc.f32 	%f237, [%rd1802];
	add.f32 	%f72, %f340, %f237;
	add.s64 	%rd497, %rd2902, %rd2772;
	or.b64  	%rd1803, %rd497, %rd1130;
	and.b64  	%rd1804, %rd1803, -4294967296;
	setp.ne.s64 	%p183, %rd1804, 0;
	@%p183 bra 	$L__BB24_444;
	cvt.u32.u64 	%r399, %rd1130;
	cvt.u32.u64 	%r400, %rd497;
	div.u32 	%r401, %r400, %r399;
	cvt.u64.u32 	%rd2906, %r401;
	bra.uni 	$L__BB24_445;
$L__BB24_444:
	div.s64 	%rd2906, %rd497, %rd1130;
$L__BB24_445:
	or.b64  	%rd1805, %rd497, %rd1128;
	and.b64  	%rd1806, %rd1805, -4294967296;
	setp.ne.s64 	%p184, %rd1806, 0;
	@%p184 bra 	$L__BB24_447;
	cvt.u32.u64 	%r402, %rd1128;
	cvt.u32.u64 	%r403, %rd497;
	div.u32 	%r404, %r403, %r402;
	cvt.u64.u32 	%rd2907, %r404;
	bra.uni 	$L__BB24_448;
$L__BB24_447:
	div.s64 	%rd2907, %rd497, %rd1128;
$L__BB24_448:
	sub.s64 	%rd1807, %rd50, %rd2906;
	add.s64 	%rd1808, %rd1807, %rd440;
	mad.lo.s64 	%rd1809, %rd1808, %rd1121, %rd441;
	add.s64 	%rd1810, %rd65, %rd2907;
	mad.lo.s64 	%rd1811, %rd1809, %rd1122, %rd1810;
	shl.b64 	%rd1812, %rd1811, 2;
	add.s64 	%rd1813, %rd1, %rd1812;
	ld.global.nc.f32 	%f238, [%rd1813];
	add.f32 	%f73, %f72, %f238;
	add.s64 	%rd504, %rd497, %rd2772;
	or.b64  	%rd1814, %rd504, %rd1130;
	and.b64  	%rd1815, %rd1814, -4294967296;
	setp.ne.s64 	%p185, %rd1815, 0;
	@%p185 bra 	$L__BB24_450;
	cvt.u32.u64 	%r405, %rd1130;
	cvt.u32.u64 	%r406, %rd504;
	div.u32 	%r407, %r406, %r405;
	cvt.u64.u32 	%rd2908, %r407;
	bra.uni 	$L__BB24_451;
$L__BB24_450:
	div.s64 	%rd2908, %rd504, %rd1130;
$L__BB24_451:
	or.b64  	%rd1816, %rd504, %rd1128;
	and.b64  	%rd1817, %rd1816, -4294967296;
	setp.ne.s64 	%p186, %rd1817, 0;
	@%p186 bra 	$L__BB24_453;
	cvt.u32.u64 	%r408, %rd1128;
	cvt.u32.u64 	%r409, %rd504;
	div.u32 	%r410, %r409, %r408;
	cvt.u64.u32 	%rd2909, %r410;
	bra.uni 	$L__BB24_454;
$L__BB24_453:
	div.s64 	%rd2909, %rd504, %rd1128;
$L__BB24_454:
	sub.s64 	%rd1818, %rd50, %rd2908;
	add.s64 	%rd1819, %rd1818, %rd440;
	mad.lo.s64 	%rd1820, %rd1819, %rd1121, %rd441;
	add.s64 	%rd1821, %rd65, %rd2909;
	mad.lo.s64 	%rd1822, %rd1820, %rd1122, %rd1821;
	shl.b64 	%rd1823, %rd1822, 2;
	add.s64 	%rd1824, %rd1, %rd1823;
	ld.global.nc.f32 	%f239, [%rd1824];
	add.f32 	%f74, %f73, %f239;
	add.s64 	%rd511, %rd504, %rd2772;
	or.b64  	%rd1825, %rd511, %rd1130;
	and.b64  	%rd1826, %rd1825, -4294967296;
	setp.ne.s64 	%p187, %rd1826, 0;
	@%p187 bra 	$L__BB24_456;
	cvt.u32.u64 	%r411, %rd1130;
	cvt.u32.u64 	%r412, %rd511;
	div.u32 	%r413, %r412, %r411;
	cvt.u64.u32 	%rd2910, %r413;
	bra.uni 	$L__BB24_457;
$L__BB24_456:
	div.s64 	%rd2910, %rd511, %rd1130;
$L__BB24_457:
	or.b64  	%rd1827, %rd511, %rd1128;
	and.b64  	%rd1828, %rd1827, -4294967296;
	setp.ne.s64 	%p188, %rd1828, 0;
	@%p188 bra 	$L__BB24_459;
	cvt.u32.u64 	%r414, %rd1128;
	cvt.u32.u64 	%r415, %rd511;
	div.u32 	%r416, %r415, %r414;
	cvt.u64.u32 	%rd2911, %r416;
	bra.uni 	$L__BB24_460;
$L__BB24_459:
	div.s64 	%rd2911, %rd511, %rd1128;
$L__BB24_460:
	sub.s64 	%rd1829, %rd50, %rd2910;
	add.s64 	%rd1830, %rd1829, %rd440;
	mad.lo.s64 	%rd1831, %rd1830, %rd1121, %rd441;
	add.s64 	%rd1832, %rd65, %rd2911;
	mad.lo.s64 	%rd1833, %rd1831, %rd1122, %rd1832;
	shl.b64 	%rd1834, %rd1833, 2;
	add.s64 	%rd1835, %rd1, %rd1834;
	ld.global.nc.f32 	%f240, [%rd1835];
	add.f32 	%f75, %f74, %f240;
	add.s64 	%rd518, %rd511, %rd2772;
	or.b64  	%rd1836, %rd518, %rd1130;
	and.b64  	%rd1837, %rd1836, -4294967296;
	setp.ne.s64 	%p189, %rd1837, 0;
	@%p189 bra 	$L__BB24_462;
	cvt.u32.u64 	%r417, %rd1130;
	cvt.u32.u64 	%r418, %rd518;
	div.u32 	%r419, %r418, %r417;
	cvt.u64.u32 	%rd2912, %r419;
	bra.uni 	$L__BB24_463;
$L__BB24_462:
	div.s64 	%rd2912, %rd518, %rd1130;
$L__BB24_463:
	or.b64  	%rd1838, %rd518, %rd1128;
	and.b64  	%rd1839, %rd1838, -4294967296;
	setp.ne.s64 	%p190, %rd1839, 0;
	@%p190 bra 	$L__BB24_465;
	cvt.u32.u64 	%r420, %rd1128;
	cvt.u32.u64 	%r421, %rd518;
	div.u32 	%r422, %r421, %r420;
	cvt.u64.u32 	%rd2913, %r422;
	bra.uni 	$L__BB24_466;
$L__BB24_465:
	div.s64 	%rd2913, %rd518, %rd1128;
$L__BB24_466:
	sub.s64 	%rd1840, %rd50, %rd2912;
	add.s64 	%rd1841, %rd1840, %rd440;
	mad.lo.s64 	%rd1842, %rd1841, %rd1121, %rd441;
	add.s64 	%rd1843, %rd65, %rd2913;
	mad.lo.s64 	%rd1844, %rd1842, %rd1122, %rd1843;
	shl.b64 	%rd1845, %rd1844, 2;
	add.s64 	%rd1846, %rd1, %rd1845;
	ld.global.nc.f32 	%f241, [%rd1846];
	add.f32 	%f76, %f75, %f241;
	add.s64 	%rd525, %rd518, %rd2772;
	or.b64  	%rd1847, %rd525, %rd1130;
	and.b64  	%rd1848, %rd1847, -4294967296;
	setp.ne.s64 	%p191, %rd1848, 0;
	@%p191 bra 	$L__BB24_468;
	cvt.u32.u64 	%r423, %rd1130;
	cvt.u32.u64 	%r424, %rd525;
	div.u32 	%r425, %r424, %r423;
	cvt.u64.u32 	%rd2914, %r425;
	bra.uni 	$L__BB24_469;
$L__BB24_468:
	div.s64 	%rd2914, %rd525, %rd1130;
$L__BB24_469:
	or.b64  	%rd1849, %rd525, %rd1128;
	and.b64  	%rd1850, %rd1849, -4294967296;
	setp.ne.s64 	%p192, %rd1850, 0;
	@%p192 bra 	$L__BB24_471;
	cvt.u32.u64 	%r426, %rd1128;
	cvt.u32.u64 	%r427, %rd525;
	div.u32 	%r428, %r427, %r426;
	cvt.u64.u32 	%rd2915, %r428;
	bra.uni 	$L__BB24_472;
$L__BB24_471:
	div.s64 	%rd2915, %rd525, %rd1128;
$L__BB24_472:
	sub.s64 	%rd1851, %rd50, %rd2914;
	add.s64 	%rd1852, %rd1851, %rd440;
	mad.lo.s64 	%rd1853, %rd1852, %rd1121, %rd441;
	add.s64 	%rd1854, %rd65, %rd2915;
	mad.lo.s64 	%rd1855, %rd1853, %rd1122, %rd1854;
	shl.b64 	%rd1856, %rd1855, 2;
	add.s64 	%rd1857, %rd1, %rd1856;
	ld.global.nc.f32 	%f242, [%rd1857];
	add.f32 	%f77, %f76, %f242;
	add.s64 	%rd532, %rd525, %rd2772;
	or.b64  	%rd1858, %rd532, %rd1130;
	and.b64  	%rd1859, %rd1858, -4294967296;
	setp.ne.s64 	%p193, %rd1859, 0;
	@%p193 bra 	$L__BB24_474;
	cvt.u32.u64 	%r429, %rd1130;
	cvt.u32.u64 	%r430, %rd532;
	div.u32 	%r431, %r430, %r429;
	cvt.u64.u32 	%rd2916, %r431;
	bra.uni 	$L__BB24_475;
$L__BB24_474:
	div.s64 	%rd2916, %rd532, %rd1130;
$L__BB24_475:
	or.b64  	%rd1860, %rd532, %rd1128;
	and.b64  	%rd1861, %rd1860, -4294967296;
	setp.ne.s64 	%p194, %rd1861, 0;
	@%p194 bra 	$L__BB24_477;
	cvt.u32.u64 	%r432, %rd1128;
	cvt.u32.u64 	%r433, %rd532;
	div.u32 	%r434, %r433, %r432;
	cvt.u64.u32 	%rd2917, %r434;
	bra.uni 	$L__BB24_478;
$L__BB24_477:
	div.s64 	%rd2917, %rd532, %rd1128;
$L__BB24_478:
	sub.s64 	%rd1862, %rd50, %rd2916;
	add.s64 	%rd1863, %rd1862, %rd440;
	mad.lo.s64 	%rd1864, %rd1863, %rd1121, %rd441;
	add.s64 	%rd1865, %rd65, %rd2917;
	mad.lo.s64 	%rd1866, %rd1864, %rd1122, %rd1865;
	shl.b64 	%rd1867, %rd1866, 2;
	add.s64 	%rd1868, %rd1, %rd1867;
	ld.global.nc.f32 	%f243, [%rd1868];
	add.f32 	%f78, %f77, %f243;
	add.s64 	%rd539, %rd532, %rd2772;
	or.b64  	%rd1869, %rd539, %rd1130;
	and.b64  	%rd1870, %rd1869, -4294967296;
	setp.ne.s64 	%p195, %rd1870, 0;
	@%p195 bra 	$L__BB24_480;
	cvt.u32.u64 	%r435, %rd1130;
	cvt.u32.u64 	%r436, %rd539;
	div.u32 	%r437, %r436, %r435;
	cvt.u64.u32 	%rd2918, %r437;
	bra.uni 	$L__BB24_481;
$L__BB24_480:
	div.s64 	%rd2918, %rd539, %rd1130;
$L__BB24_481:
	or.b64  	%rd1871, %rd539, %rd1128;
	and.b64  	%rd1872, %rd1871, -4294967296;
	setp.ne.s64 	%p196, %rd1872, 0;
	@%p196 bra 	$L__BB24_483;
	cvt.u32.u64 	%r438, %rd1128;
	cvt.u32.u64 	%r439, %rd539;
	div.u32 	%r440, %r439, %r438;
	cvt.u64.u32 	%rd2919, %r440;
	bra.uni 	$L__BB24_484;
$L__BB24_483:
	div.s64 	%rd2919, %rd539, %rd1128;
$L__BB24_484:
	sub.s64 	%rd1873, %rd50, %rd2918;
	add.s64 	%rd1874, %rd1873, %rd440;
	mad.lo.s64 	%rd1875, %rd1874, %rd1121, %rd441;
	add.s64 	%rd1876, %rd65, %rd2919;
	mad.lo.s64 	%rd1877, %rd1875, %rd1122, %rd1876;
	shl.b64 	%rd1878, %rd1877, 2;
	add.s64 	%rd1879, %rd1, %rd1878;
	ld.global.nc.f32 	%f244, [%rd1879];
	add.f32 	%f340, %f78, %f244;
	add.s64 	%rd2902, %rd539, %rd2772;
	setp.lt.s64 	%p197, %rd2902, %rd63;
	@%p197 bra 	$L__BB24_436;
$L__BB24_485:
	add.s64 	%rd547, %rd433, %rd2769;
	@%p69 bra 	$L__BB24_595;
	or.b64  	%rd1880, %rd547, %rd1129;
	and.b64  	%rd1881, %rd1880, -4294967296;
	setp.ne.s64 	%p199, %rd1881, 0;
	@%p199 bra 	$L__BB24_488;
	cvt.u32.u64 	%r441, %rd1129;
	cvt.u32.u64 	%r442, %rd547;
	div.u32 	%r443, %r442, %r441;
	cvt.u64.u32 	%rd2920, %r443;
	bra.uni 	$L__BB24_489;
$L__BB24_488:
	div.s64 	%rd2920, %rd547, %rd1129;
$L__BB24_489:
	or.b64  	%rd1882, %rd547, %rd1127;
	and.b64  	%rd1883, %rd1882, -4294967296;
	setp.ne.s64 	%p200, %rd1883, 0;
	@%p200 bra 	$L__BB24_491;
	cvt.u32.u64 	%r444, %rd1127;
	cvt.u32.u64 	%r445, %rd547;
	div.u32 	%r446, %r445, %r444;
	cvt.u64.u32 	%rd2921, %r446;
	bra.uni 	$L__BB24_492;
$L__BB24_491:
	div.s64 	%rd2921, %rd547, %rd1127;
$L__BB24_492:
	sub.s64 	%rd1884, %rd64, %rd2920;
	mul.lo.s64 	%rd554, %rd1884, %rd1124;
	add.s64 	%rd555, %rd2921, %rd44;
	or.b64  	%rd1885, %rd68, %rd2772;
	and.b64  	%rd1886, %rd1885, -4294967296;
	setp.ne.s64 	%p201, %rd1886, 0;
	@%p201 bra 	$L__BB24_494;
	cvt.u32.u64 	%r447, %rd2772;
	cvt.u32.u64 	%r448, %rd68;
	div.u32 	%r449, %r448, %r447;
	cvt.u64.u32 	%rd2922, %r449;
	bra.uni 	$L__BB24_495;
$L__BB24_494:
	div.u64 	%rd2922, %rd68, %rd2772;
$L__BB24_495:
	add.s64 	%rd559, %rd2922, %rd67;
	and.b64  	%rd560, %rd559, 7;
	setp.eq.s64 	%p202, %rd560, 7;
	mov.u64 	%rd2937, %rd2774;
	@%p202 bra 	$L__BB24_545;
	or.b64  	%rd1887, %rd2774, %rd1130;
	and.b64  	%rd1888, %rd1887, -4294967296;
	setp.ne.s64 	%p203, %rd1888, 0;
	@%p203 bra 	$L__BB24_498;
	cvt.u32.u64 	%r450, %rd1130;
	cvt.u32.u64 	%r451, %rd2774;
	div.u32 	%r452, %r451, %r450;
	cvt.u64.u32 	%rd2923, %r452;
	bra.uni 	$L__BB24_499;
$L__BB24_498:
	div.s64 	%rd2923, %rd2774, %rd1130;
$L__BB24_499:
	or.b64  	%rd1889, %rd2774, %rd1128;
	and.b64  	%rd1890, %rd1889, -4294967296;
	setp.ne.s64 	%p204, %rd1890, 0;
	@%p204 bra 	$L__BB24_501;
	cvt.u32.u64 	%r453, %rd1128;
	cvt.u32.u64 	%r454, %rd2774;
	div.u32 	%r455, %r454, %r453;
	cvt.u64.u32 	%rd2924, %r455;
	bra.uni 	$L__BB24_502;
$L__BB24_501:
	div.s64 	%rd2924, %rd2774, %rd1128;
$L__BB24_502:
	sub.s64 	%rd1891, %rd50, %rd2923;
	add.s64 	%rd1892, %rd1891, %rd554;
	mad.lo.s64 	%rd1893, %rd1892, %rd1121, %rd555;
	add.s64 	%rd1894, %rd65, %rd2924;
	mad.lo.s64 	%rd1895, %rd1893, %rd1122, %rd1894;
	shl.b64 	%rd1896, %rd1895, 2;
	add.s64 	%rd1897, %rd1, %rd1896;
	ld.global.nc.f32 	%f246, [%rd1897];
	add.f32 	%f340, %f340, %f246;
	setp.eq.s64 	%p205, %rd560, 0;
	mov.u64 	%rd2937, %rd66;
	@%p205 bra 	$L__BB24_545;
	or.b64  	%rd1898, %rd66, %rd1130;
	and.b64  	%rd1899, %rd1898, -4294967296;
	setp.ne.s64 	%p206, %rd1899, 0;
	@%p206 bra 	$L__BB24_505;
	cvt.u32.u64 	%r456, %rd1130;
	cvt.u32.u64 	%r457, %rd66;
	div.u32 	%r458, %r457, %r456;
	cvt.u64.u32 	%rd2925, %r458;
	bra.uni 	$L__BB24_506;
$L__BB24_505:
	div.s64 	%rd2925, %rd66, %rd1130;
$L__BB24_506:
	or.b64  	%rd1900, %rd66, %rd1128;
	and.b64  	%rd1901, %rd1900, -4294967296;
	setp.ne.s64 	%p207, %rd1901, 0;
	@%p207 bra 	$L__BB24_508;
	cvt.u32.u64 	%r459, %rd1128;
	cvt.u32.u64 	%r460, %rd66;
	div.u32 	%r461, %r460, %r459;
	cvt.u64.u32 	%rd2926, %r461;
	bra.uni 	$L__BB24_509;
$L__BB24_508:
	div.s64 	%rd2926, %rd66, %rd1128;
$L__BB24_509:
	sub.s64 	%rd1902, %rd50, %rd2925;
	add.s64 	%rd1903, %rd1902, %rd554;
	mad.lo.s64 	%rd1904, %rd1903, %rd1121, %rd555;
	add.s64 	%rd1905, %rd65, %rd2926;
	mad.lo.s64 	%rd1906, %rd1904, %rd1122, %rd1905;
	shl.b64 	%rd1907, %rd1906, 2;
	add.s64 	%rd1908, %rd1, %rd1907;
	ld.global.nc.f32 	%f247, [%rd1908];
	add.f32 	%f340, %f340, %f247;
	setp.eq.s64 	%p208, %rd560, 1;
	mov.u64 	%rd2937, %rd199;
	@%p208 bra 	$L__BB24_545;
	or.b64  	%rd1909, %rd199, %rd1130;
	and.b64  	%rd1910, %rd1909, -4294967296;
	setp.ne.s64 	%p209, %rd1910, 0;
	@%p209 bra 	$L__BB24_512;
	cvt.u32.u64 	%r462, %rd1130;
	cvt.u32.u64 	%r463, %rd199;
	div.u32 	%r464, %r463, %r462;
	cvt.u64.u32 	%rd2927, %r464;
	bra.uni 	$L__BB24_513;
$L__BB24_512:
	div.s64 	%rd2927, %rd199, %rd1130;
$L__BB24_513:
	or.b64  	%rd1911, %rd199, %rd1128;
	and.b64  	%rd1912, %rd1911, -4294967296;
	setp.ne.s64 	%p210, %rd1912, 0;
	@%p210 bra 	$L__BB24_515;
	cvt.u32.u64 	%r465, %rd1128;
	cvt.u32.u64 	%r466, %rd199;
	div.u32 	%r467, %r466, %r465;
	cvt.u64.u32 	%rd2928, %r467;
	bra.uni 	$L__BB24_516;
$L__BB24_515:
	div.s64 	%rd2928, %rd199, %rd1128;
$L__BB24_516:
	sub.s64 	%rd1913, %rd50, %rd2927;
	add.s64 	%rd1914, %rd1913, %rd554;
	mad.lo.s64 	%rd1915, %rd1914, %rd1121, %rd555;
	add.s64 	%rd1916, %rd65, %rd2928;
	mad.lo.s64 	%rd1917, %rd1915, %rd1122, %rd1916;
	shl.b64 	%rd1918, %rd1917, 2;
	add.s64 	%rd1919, %rd1, %rd1918;
	ld.global.nc.f32 	%f248, [%rd1919];
	add.f32 	%f340, %f340, %f248;
	setp.eq.s64 	%p211, %rd560, 2;
	mov.u64 	%rd2937, %rd200;
	@%p211 bra 	$L__BB24_545;
	or.b64  	%rd1920, %rd200, %rd1130;
	and.b64  	%rd1921, %rd1920, -4294967296;
	setp.ne.s64 	%p212, %rd1921, 0;
	@%p212 bra 	$L__BB24_519;
	cvt.u32.u64 	%r468, %rd1130;
	cvt.u32.u64 	%r469, %rd200;
	div.u32 	%r470, %r469, %r468;
	cvt.u64.u32 	%rd2929, %r470;
	bra.uni 	$L__BB24_520;
$L__BB24_519:
	div.s64 	%rd2929, %rd200, %rd1130;
$L__BB24_520:
	or.b64  	%rd1922, %rd200, %rd1128;
	and.b64  	%rd1923, %rd1922, -4294967296;
	setp.ne.s64 	%p213, %rd1923, 0;
	@%p213 bra 	$L__BB24_522;
	cvt.u32.u64 	%r471, %rd1128;
	cvt.u32.u64 	%r472, %rd200;
	div.u32 	%r473, %r472, %r471;
	cvt.u64.u32 	%rd2930, %r473;
	bra.uni 	$L__BB24_523;
$L__BB24_522:
	div.s64 	%rd2930, %rd200, %rd1128;
$L__BB24_523:
	sub.s64 	%rd1924, %rd50, %rd2929;
	add.s64 	%rd1925, %rd1924, %rd554;
	mad.lo.s64 	%rd1926, %rd1925, %rd1121, %rd555;
	add.s64 	%rd1927, %rd65, %rd2930;
	mad.lo.s64 	%rd1928, %rd1926, %rd1122, %rd1927;
	shl.b64 	%rd1929, %rd1928, 2;
	add.s64 	%rd1930, %rd1, %rd1929;
	ld.global.nc.f32 	%f249, [%rd1930];
	add.f32 	%f340, %f340, %f249;
	setp.eq.s64 	%p214, %rd560, 3;
	mov.u64 	%rd2937, %rd201;
	@%p214 bra 	$L__BB24_545;
	or.b64  	%rd1931, %rd201, %rd1130;
	and.b64  	%rd1932, %rd1931, -4294967296;
	setp.ne.s64 	%p215, %rd1932, 0;
	@%p215 bra 	$L__BB24_526;
	cvt.u32.u64 	%r474, %rd1130;
	cvt.u32.u64 	%r475, %rd201;
	div.u32 	%r476, %r475, %r474;
	cvt.u64.u32 	%rd2931, %r476;
	bra.uni 	$L__BB24_527;
$L__BB24_526:
	div.s64 	%rd2931, %rd201, %rd1130;
$L__BB24_527:
	or.b64  	%rd1933, %rd201, %rd1128;
	and.b64  	%rd1934, %rd1933, -4294967296;
	setp.ne.s64 	%p216, %rd1934, 0;
	@%p216 bra 	$L__BB24_529;
	cvt.u32.u64 	%r477, %rd1128;
	cvt.u32.u64 	%r478, %rd201;
	div.u32 	%r479, %r478, %r477;
	cvt.u64.u32 	%rd2932, %r479;
	bra.uni 	$L__BB24_530;
$L__BB24_529:
	div.s64 	%rd2932, %rd201, %rd1128;
$L__BB24_530:
	sub.s64 	%rd1935, %rd50, %rd2931;
	add.s64 	%rd1936, %rd1935, %rd554;
	mad.lo.s64 	%rd1937, %rd1936, %rd1121, %rd555;
	add.s64 	%rd1938, %rd65, %rd2932;
	mad.lo.s64 	%rd1939, %rd1937, %rd1122, %rd1938;
	shl.b64 	%rd1940, %rd1939, 2;
	add.s64 	%rd1941, %rd1, %rd1940;
	ld.global.nc.f32 	%f250, [%rd1941];
	add.f32 	%f340, %f340, %f250;
	setp.eq.s64 	%p217, %rd560, 4;
	mov.u64 	%rd2937, %rd202;
	@%p217 bra 	$L__BB24_545;
	or.b64  	%rd1942, %rd202, %rd1130;
	and.b64  	%rd1943, %rd1942, -4294967296;
	setp.ne.s64 	%p218, %rd1943, 0;
	@%p218 bra 	$L__BB24_533;
	cvt.u32.u64 	%r480, %rd1130;
	cvt.u32.u64 	%r481, %rd202;
	div.u32 	%r482, %r481, %r480;
	cvt.u64.u32 	%rd2933, %r482;
	bra.uni 	$L__BB24_534;
$L__BB24_533:
	div.s64 	%rd2933, %rd202, %rd1130;
$L__BB24_534:
	or.b64  	%rd1944, %rd202, %rd1128;
	and.b64  	%rd1945, %rd1944, -4294967296;
	setp.ne.s64 	%p219, %rd1945, 0;
	@%p219 bra 	$L__BB24_536;
	cvt.u32.u64 	%r483, %rd1128;
	cvt.u32.u64 	%r484, %rd202;
	div.u32 	%r485, %r484, %r483;
	cvt.u64.u32 	%rd2934, %r485;
	bra.uni 	$L__BB24_537;
$L__BB24_536:
	div.s64 	%rd2934, %rd202, %rd1128;
$L__BB24_537:
	sub.s64 	%rd1946, %rd50, %rd2933;
	add.s64 	%rd1947, %rd1946, %rd554;
	mad.lo.s64 	%rd1948, %rd1947, %rd1121, %rd555;
	add.s64 	%rd1949, %rd65, %rd2934;
	mad.lo.s64 	%rd1950, %rd1948, %rd1122, %rd1949;
	shl.b64 	%rd1951, %rd1950, 2;
	add.s64 	%rd1952, %rd1, %rd1951;
	ld.global.nc.f32 	%f251, [%rd1952];
	add.f32 	%f340, %f340, %f251;
	setp.eq.s64 	%p220, %rd560, 5;
	mov.u64 	%rd2937, %rd203;
	@%p220 bra 	$L__BB24_545;
	or.b64  	%rd1953, %rd203, %rd1130;
	and.b64  	%rd1954, %rd1953, -4294967296;
	setp.ne.s64 	%p221, %rd1954, 0;
	@%p221 bra 	$L__BB24_540;
	cvt.u32.u64 	%r486, %rd1130;
	cvt.u32.u64 	%r487, %rd203;
	div.u32 	%r488, %r487, %r486;
	cvt.u64.u32 	%rd2935, %r488;
	bra.uni 	$L__BB24_541;
$L__BB24_540:
	div.s64 	%rd2935, %rd203, %rd1130;
$L__BB24_541:
	or.b64  	%rd1955, %rd203, %rd1128;
	and.b64  	%rd1956, %rd1955, -4294967296;
	setp.ne.s64 	%p222, %rd1956, 0;
	@%p222 bra 	$L__BB24_543;
	cvt.u32.u64 	%r489, %rd1128;
	cvt.u32.u64 	%r490, %rd203;
	div.u32 	%r491, %r490, %r489;
	cvt.u64.u32 	%rd2936, %r491;
	bra.uni 	$L__BB24_544;
$L__BB24_543:
	div.s64 	%rd2936, %rd203, %rd1128;
$L__BB24_544:
	sub.s64 	%rd1957, %rd50, %rd2935;
	add.s64 	%rd1958, %rd1957, %rd554;
	mad.lo.s64 	%rd1959, %rd1958, %rd1121, %rd555;
	add.s64 	%rd1960, %rd65, %rd2936;
	mad.lo.s64 	%rd1961, %rd1959, %rd1122, %rd1960;
	shl.b64 	%rd1962, %rd1961, 2;
	add.s64 	%rd1963, %rd1, %rd1962;
	ld.global.nc.f32 	%f252, [%rd1963];
	add.f32 	%f340, %f340, %f252;
	mov.u64 	%rd2937, %rd204;
$L__BB24_545:
	setp.lt.u64 	%p223, %rd559, 7;
	@%p223 bra 	$L__BB24_595;
$L__BB24_546:
	.pragma "nounroll";
	or.b64  	%rd1964, %rd2937, %rd1130;
	and.b64  	%rd1965, %rd1964, -4294967296;
	setp.ne.s64 	%p224, %rd1965, 0;
	@%p224 bra 	$L__BB24_548;
	cvt.u32.u64 	%r492, %rd1130;
	cvt.u32.u64 	%r493, %rd2937;
	div.u32 	%r494, %r493, %r492;
	cvt.u64.u32 	%rd2939, %r494;
	bra.uni 	$L__BB24_549;
$L__BB24_548:
	div.s64 	%rd2939, %rd2937, %rd1130;
$L__BB24_549:
	or.b64  	%rd1966, %rd2937, %rd1128;
	and.b64  	%rd1967, %rd1966, -4294967296;
	setp.ne.s64 	%p225, %rd1967, 0;
	@%p225 bra 	$L__BB24_551;
	cvt.u32.u64 	%r495, %rd1128;
	cvt.u32.u64 	%r496, %rd2937;
	div.u32 	%r497, %r496, %r495;
	cvt.u64.u32 	%rd2940, %r497;
	bra.uni 	$L__BB24_552;
$L__BB24_551:
	div.s64 	%rd2940, %rd2937, %rd1128;
$L__BB24_552:
	sub.s64 	%rd1968, %rd50, %rd2939;
	add.s64 	%rd1969, %rd1968, %rd554;
	mad.lo.s64 	%rd1970, %rd1969, %rd1121, %rd555;
	add.s64 	%rd1971, %rd65, %rd2940;
	mad.lo.s64 	%rd1972, %rd1970, %rd1122, %rd1971;
	shl.b64 	%rd1973, %rd1972, 2;
	add.s64 	%rd1974, %rd1, %rd1973;
	ld.global.nc.f32 	%f253, [%rd1974];
	add.f32 	%f91, %f340, %f253;
	add.s64 	%rd611, %rd2937, %rd2772;
	or.b64  	%rd1975, %rd611, %rd1130;
	and.b64  	%rd1976, %rd1975, -4294967296;
	setp.ne.s64 	%p226, %rd1976, 0;
	@%p226 bra 	$L__BB24_554;
	cvt.u32.u64 	%r498, %rd1130;
	cvt.u32.u64 	%r499, %rd611;
	div.u32 	%r500, %r499, %r498;
	cvt.u64.u32 	%rd2941, %r500;
	bra.uni 	$L__BB24_555;
$L__BB24_554:
	div.s64 	%rd2941, %rd611, %rd1130;
$L__BB24_555:
	or.b64  	%rd1977, %rd611, %rd1128;
	and.b64  	%rd1978, %rd1977, -4294967296;
	setp.ne.s64 	%p227, %rd1978, 0;
	@%p227 bra 	$L__BB24_557;
	cvt.u32.u64 	%r501, %rd1128;
	cvt.u32.u64 	%r502, %rd611;
	div.u32 	%r503, %r502, %r501;
	cvt.u64.u32 	%rd2942, %r503;
	bra.uni 	$L__BB24_558;
$L__BB24_557:
	div.s64 	%rd2942, %rd611, %rd1128;
$L__BB24_558:
	sub.s64 	%rd1979, %rd50, %rd2941;
	add.s64 	%rd1980, %rd1979, %rd554;
	mad.lo.s64 	%rd1981, %rd1980, %rd1121, %rd555;
	add.s64 	%rd1982, %rd65, %rd2942;
	mad.lo.s64 	%rd1983, %rd1981, %rd1122, %rd1982;
	shl.b64 	%rd1984, %rd1983, 2;
	add.s64 	%rd1985, %rd1, %rd1984;
	ld.global.nc.f32 	%f254, [%rd1985];
	add.f32 	%f92, %f91, %f254;
	add.s64 	%rd618, %rd611, %rd2772;
	or.b64  	%rd1986, %rd618, %rd1130;
	and.b64  	%rd1987, %rd1986, -4294967296;
	setp.ne.s64 	%p228, %rd1987, 0;
	@%p228 bra 	$L__BB24_560;
	cvt.u32.u64 	%r504, %rd1130;
	cvt.u32.u64 	%r505, %rd618;
	div.u32 	%r506, %r505, %r504;
	cvt.u64.u32 	%rd2943, %r506;
	bra.uni 	$L__BB24_561;
$L__BB24_560:
	div.s64 	%rd2943, %rd618, %rd1130;
$L__BB24_561:
	or.b64  	%rd1988, %rd618, %rd1128;
	and.b64  	%rd1989, %rd1988, -4294967296;
	setp.ne.s64 	%p229, %rd1989, 0;
	@%p229 bra 	$L__BB24_563;
	cvt.u32.u64 	%r507, %rd1128;
	cvt.u32.u64 	%r508, %rd618;
	div.u32 	%r509, %r508, %r507;
	cvt.u64.u32 	%rd2944, %r509;
	bra.uni 	$L__BB24_564;
$L__BB24_563:
	div.s64 	%rd2944, %rd618, %rd1128;
$L__BB24_564:
	sub.s64 	%rd1990, %rd50, %rd2943;
	add.s64 	%rd1991, %rd1990, %rd554;
	mad.lo.s64 	%rd1992, %rd1991, %rd1121, %rd555;
	add.s64 	%rd1993, %rd65, %rd2944;
	mad.lo.s64 	%rd1994, %rd1992, %rd1122, %rd1993;
	shl.b64 	%rd1995, %rd1994, 2;
	add.s64 	%rd1996, %rd1, %rd1995;
	ld.global.nc.f32 	%f255, [%rd1996];
	add.f32 	%f93, %f92, %f255;
	add.s64 	%rd625, %rd618, %rd2772;
	or.b64  	%rd1997, %rd625, %rd1130;
	and.b64  	%rd1998, %rd1997, -4294967296;
	setp.ne.s64 	%p230, %rd1998, 0;
	@%p230 bra 	$L__BB24_566;
	cvt.u32.u64 	%r510, %rd1130;
	cvt.u32.u64 	%r511, %rd625;
	div.u32 	%r512, %r511, %r510;
	cvt.u64.u32 	%rd2945, %r512;
	bra.uni 	$L__BB24_567;
$L__BB24_566:
	div.s64 	%rd2945, %rd625, %rd1130;
$L__BB24_567:
	or.b64  	%rd1999, %rd625, %rd1128;
	and.b64  	%rd2000, %rd1999, -4294967296;
	setp.ne.s64 	%p231, %rd2000, 0;
	@%p231 bra 	$L__BB24_569;
	cvt.u32.u64 	%r513, %rd1128;
	cvt.u32.u64 	%r514, %rd625;
	div.u32 	%r515, %r514, %r513;
	cvt.u64.u32 	%rd2946, %r515;
	bra.uni 	$L__BB24_570;
$L__BB24_569:
	div.s64 	%rd2946, %rd625, %rd1128;
$L__BB24_570:
	sub.s64 	%rd2001, %rd50, %rd2945;
	add.s64 	%rd2002, %rd2001, %rd554;
	mad.lo.s64 	%rd2003, %rd2002, %rd1121, %rd555;
	add.s64 	%rd2004, %rd65, %rd2946;
	mad.lo.s64 	%rd2005, %rd2003, %rd1122, %rd2004;
	shl.b64 	%rd2006, %rd2005, 2;
	add.s64 	%rd2007, %rd1, %rd2006;
	ld.global.nc.f32 	%f256, [%rd2007];
	add.f32 	%f94, %f93, %f256;
	add.s64 	%rd632, %rd625, %rd2772;
	or.b64  	%rd2008, %rd632, %rd1130;
	and.b64  	%rd2009, %rd2008, -4294967296;
	setp.ne.s64 	%p232, %rd2009, 0;
	@%p232 bra 	$L__BB24_572;
	cvt.u32.u64 	%r516, %rd1130;
	cvt.u32.u64 	%r517, %rd632;
	div.u32 	%r518, %r517, %r516;
	cvt.u64.u32 	%rd2947, %r518;
	bra.uni 	$L__BB24_573;
$L__BB24_572:
	div.s64 	%rd2947, %rd632, %rd1130;
$L__BB24_573:
	or.b64  	%rd2010, %rd632, %rd1128;
	and.b64  	%rd2011, %rd2010, -4294967296;
	setp.ne.s64 	%p233, %rd2011, 0;
	@%p233 bra 	$L__BB24_575;
	cvt.u32.u64 	%r519, %rd1128;
	cvt.u32.u64 	%r520, %rd632;
	div.u32 	%r521, %r520, %r519;
	cvt.u64.u32 	%rd2948, %r521;
	bra.uni 	$L__BB24_576;
$L__BB24_575:
	div.s64 	%rd2948, %rd632, %rd1128;
$L__BB24_576:
	sub.s64 	%rd2012, %rd50, %rd2947;
	add.s64 	%rd2013, %rd2012, %rd554;
	mad.lo.s64 	%rd2014, %rd2013, %rd1121, %rd555;
	add.s64 	%rd2015, %rd65, %rd2948;
	mad.lo.s64 	%rd2016, %rd2014, %rd1122, %rd2015;
	shl.b64 	%rd2017, %rd2016, 2;
	add.s64 	%rd2018, %rd1, %rd2017;
	ld.global.nc.f32 	%f257, [%rd2018];
	add.f32 	%f95, %f94, %f257;
	add.s64 	%rd639, %rd632, %rd2772;
	or.b64  	%rd2019, %rd639, %rd1130;
	and.b64  	%rd2020, %rd2019, -4294967296;
	setp.ne.s64 	%p234, %rd2020, 0;
	@%p234 bra 	$L__BB24_578;
	cvt.u32.u64 	%r522, %rd1130;
	cvt.u32.u64 	%r523, %rd639;
	div.u32 	%r524, %r523, %r522;
	cvt.u64.u32 	%rd2949, %r524;
	bra.uni 	$L__BB24_579;
$L__BB24_578:
	div.s64 	%rd2949, %rd639, %rd1130;
$L__BB24_579:
	or.b64  	%rd2021, %rd639, %rd1128;
	and.b64  	%rd2022, %rd2021, -4294967296;
	setp.ne.s64 	%p235, %rd2022, 0;
	@%p235 bra 	$L__BB24_581;
	cvt.u32.u64 	%r525, %rd1128;
	cvt.u32.u64 	%r526, %rd639;
	div.u32 	%r527, %r526, %r525;
	cvt.u64.u32 	%rd2950, %r527;
	bra.uni 	$L__BB24_582;
$L__BB24_581:
	div.s64 	%rd2950, %rd639, %rd1128;
$L__BB24_582:
	sub.s64 	%rd2023, %rd50, %rd2949;
	add.s64 	%rd2024, %rd2023, %rd554;
	mad.lo.s64 	%rd2025, %rd2024, %rd1121, %rd555;
	add.s64 	%rd2026, %rd65, %rd2950;
	mad.lo.s64 	%rd2027, %rd2025, %rd1122, %rd2026;
	shl.b64 	%rd2028, %rd2027, 2;
	add.s64 	%rd2029, %rd1, %rd2028;
	ld.global.nc.f32 	%f258, [%rd2029];
	add.f32 	%f96, %f95, %f258;
	add.s64 	%rd646, %rd639, %rd2772;
	or.b64  	%rd2030, %rd646, %rd1130;
	and.b64  	%rd2031, %rd2030, -4294967296;
	setp.ne.s64 	%p236, %rd2031, 0;
	@%p236 bra 	$L__BB24_584;
	cvt.u32.u64 	%r528, %rd1130;
	cvt.u32.u64 	%r529, %rd646;
	div.u32 	%r530, %r529, %r528;
	cvt.u64.u32 	%rd2951, %r530;
	bra.uni 	$L__BB24_585;
$L__BB24_584:
	div.s64 	%rd2951, %rd646, %rd1130;
$L__BB24_585:
	or.b64  	%rd2032, %rd646, %rd1128;
	and.b64  	%rd2033, %rd2032, -4294967296;
	setp.ne.s64 	%p237, %rd2033, 0;
	@%p237 bra 	$L__BB24_587;
	cvt.u32.u64 	%r531, %rd1128;
	cvt.u32.u64 	%r532, %rd646;
	div.u32 	%r533, %r532, %r531;
	cvt.u64.u32 	%rd2952, %r533;
	bra.uni 	$L__BB24_588;
$L__BB24_587:
	div.s64 	%rd2952, %rd646, %rd1128;
$L__BB24_588:
	sub.s64 	%rd2034, %rd50, %rd2951;
	add.s64 	%rd2035, %rd2034, %rd554;
	mad.lo.s64 	%rd2036, %rd2035, %rd1121, %rd555;
	add.s64 	%rd2037, %rd65, %rd2952;
	mad.lo.s64 	%rd2038, %rd2036, %rd1122, %rd2037;
	shl.b64 	%rd2039, %rd2038, 2;
	add.s64 	%rd2040, %rd1, %rd2039;
	ld.global.nc.f32 	%f259, [%rd2040];
	add.f32 	%f97, %f96, %f259;
	add.s64 	%rd653, %rd646, %rd2772;
	or.b64  	%rd2041, %rd653, %rd1130;
	and.b64  	%rd2042, %rd2041, -4294967296;
	setp.ne.s64 	%p238, %rd2042, 0;
	@%p238 bra 	$L__BB24_590;
	cvt.u32.u64 	%r534, %rd1130;
	cvt.u32.u64 	%r535, %rd653;
	div.u32 	%r536, %r535, %r534;
	cvt.u64.u32 	%rd2953, %r536;
	bra.uni 	$L__BB24_591;
$L__BB24_590:
	div.s64 	%rd2953, %rd653, %rd1130;
$L__BB24_591:
	or.b64  	%rd2043, %rd653, %rd1128;
	and.b64  	%rd2044, %rd2043, -4294967296;
	setp.ne.s64 	%p239, %rd2044, 0;
	@%p239 bra 	$L__BB24_593;
	cvt.u32.u64 	%r537, %rd1128;
	cvt.u32.u64 	%r538, %rd653;
	div.u32 	%r539, %r538, %r537;
	cvt.u64.u32 	%rd2954, %r539;
	bra.uni 	$L__BB24_594;
$L__BB24_593:
	div.s64 	%rd2954, %rd653, %rd1128;
$L__BB24_594:
	sub.s64 	%rd2045, %rd50, %rd2953;
	add.s64 	%rd2046, %rd2045, %rd554;
	mad.lo.s64 	%rd2047, %rd2046, %rd1121, %rd555;
	add.s64 	%rd2048, %rd65, %rd2954;
	mad.lo.s64 	%rd2049, %rd2047, %rd1122, %rd2048;
	shl.b64 	%rd2050, %rd2049, 2;
	add.s64 	%rd2051, %rd1, %rd2050;
	ld.global.nc.f32 	%f260, [%rd2051];
	add.f32 	%f340, %f97, %f260;
	add.s64 	%rd2937, %rd653, %rd2772;
	setp.lt.s64 	%p240, %rd2937, %rd63;
	@%p240 bra 	$L__BB24_546;
$L__BB24_595:
	add.s64 	%rd661, %rd547, %rd2769;
	@%p69 bra 	$L__BB24_705;
	or.b64  	%rd2052, %rd661, %rd1129;
	and.b64  	%rd2053, %rd2052, -4294967296;
	setp.ne.s64 	%p242, %rd2053, 0;
	@%p242 bra 	$L__BB24_598;
	cvt.u32.u64 	%r540, %rd1129;
	cvt.u32.u64 	%r541, %rd661;
	div.u32 	%r542, %r541, %r540;
	cvt.u64.u32 	%rd2955, %r542;
	bra.uni 	$L__BB24_599;
$L__BB24_598:
	div.s64 	%rd2955, %rd661, %rd1129;
$L__BB24_599:
	or.b64  	%rd2054, %rd661, %rd1127;
	and.b64  	%rd2055, %rd2054, -4294967296;
	setp.ne.s64 	%p243, %rd2055, 0;
	@%p243 bra 	$L__BB24_601;
	cvt.u32.u64 	%r543, %rd1127;
	cvt.u32.u64 	%r544, %rd661;
	div.u32 	%r545, %r544, %r543;
	cvt.u64.u32 	%rd2956, %r545;
	bra.uni 	$L__BB24_602;
$L__BB24_601:
	div.s64 	%rd2956, %rd661, %rd1127;
$L__BB24_602:
	sub.s64 	%rd2056, %rd64, %rd2955;
	mul.lo.s64 	%rd668, %rd2056, %rd1124;
	add.s64 	%rd669, %rd2956, %rd44;
	or.b64  	%rd2057, %rd68, %rd2772;
	and.b64  	%rd2058, %rd2057, -4294967296;
	setp.ne.s64 	%p244, %rd2058, 0;
	@%p244 bra 	$L__BB24_604;
	cvt.u32.u64 	%r546, %rd2772;
	cvt.u32.u64 	%r547, %rd68;
	div.u32 	%r548, %r547, %r546;
	cvt.u64.u32 	%rd2957, %r548;
	bra.uni 	$L__BB24_605;
$L__BB24_604:
	div.u64 	%rd2957, %rd68, %rd2772;
$L__BB24_605:
	add.s64 	%rd673, %rd2957, %rd67;
	and.b64  	%rd674, %rd673, 7;
	setp.eq.s64 	%p245, %rd674, 7;
	mov.u64 	%rd2972, %rd2774;
	@%p245 bra 	$L__BB24_655;
	or.b64  	%rd2059, %rd2774, %rd1130;
	and.b64  	%rd2060, %rd2059, -4294967296;
	setp.ne.s64 	%p246, %rd2060, 0;
	@%p246 bra 	$L__BB24_608;
	cvt.u32.u64 	%r549, %rd1130;
	cvt.u32.u64 	%r550, %rd2774;
	div.u32 	%r551, %r550, %r549;
	cvt.u64.u32 	%rd2958, %r551;
	bra.uni 	$L__BB24_609;
$L__BB24_608:
	div.s64 	%rd2958, %rd2774, %rd1130;
$L__BB24_609:
	or.b64  	%rd2061, %rd2774, %rd1128;
	and.b64  	%rd2062, %rd2061, -4294967296;
	setp.ne.s64 	%p247, %rd2062, 0;
	@%p247 bra 	$L__BB24_611;
	cvt.u32.u64 	%r552, %rd1128;
	cvt.u32.u64 	%r553, %rd2774;
	div.u32 	%r554, %r553, %r552;
	cvt.u64.u32 	%rd2959, %r554;
	bra.uni 	$L__BB24_612;
$L__BB24_611:
	div.s64 	%rd2959, %rd2774, %rd1128;
$L__BB24_612:
	sub.s64 	%rd2063, %rd50, %rd2958;
	add.s64 	%rd2064, %rd2063, %rd668;
	mad.lo.s64 	%rd2065, %rd2064, %rd1121, %rd669;
	add.s64 	%rd2066, %rd65, %rd2959;
	mad.lo.s64 	%rd2067, %rd2065, %rd1122, %rd2066;
	shl.b64 	%rd2068, %rd2067, 2;
	add.s64 	%rd2069, %rd1, %rd2068;
	ld.global.nc.f32 	%f262, [%rd2069];
	add.f32 	%f340, %f340, %f262;
	setp.eq.s64 	%p248, %rd674, 0;
	mov.u64 	%rd2972, %rd66;
	@%p248 bra 	$L__BB24_655;
	or.b64  	%rd2070, %rd66, %rd1130;
	and.b64  	%rd2071, %rd2070, -4294967296;
	setp.ne.s64 	%p249, %rd2071, 0;
	@%p249 bra 	$L__BB24_615;
	cvt.u32.u64 	%r555, %rd1130;
	cvt.u32.u64 	%r556, %rd66;
	div.u32 	%r557, %r556, %r555;
	cvt.u64.u32 	%rd2960, %r557;
	bra.uni 	$L__BB24_616;
$L__BB24_615:
	div.s64 	%rd2960, %rd66, %rd1130;
$L__BB24_616:
	or.b64  	%rd2072, %rd66, %rd1128;
	and.b64  	%rd2073, %rd2072, -4294967296;
	setp.ne.s64 	%p250, %rd2073, 0;
	@%p250 bra 	$L__BB24_618;
	cvt.u32.u64 	%r558, %rd1128;
	cvt.u32.u64 	%r559, %rd66;
	div.u32 	%r560, %r559, %r558;
	cvt.u64.u32 	%rd2961, %r560;
	bra.uni 	$L__BB24_619;
$L__BB24_618:
	div.s64 	%rd2961, %rd66, %rd1128;
$L__BB24_619:
	sub.s64 	%rd2074, %rd50, %rd2960;
	add.s64 	%rd2075, %rd2074, %rd668;
	mad.lo.s64 	%rd2076, %rd2075, %rd1121, %rd669;
	add.s64 	%rd2077, %rd65, %rd2961;
	mad.lo.s64 	%rd2078, %rd2076, %rd1122, %rd2077;
	shl.b64 	%rd2079, %rd2078, 2;
	add.s64 	%rd2080, %rd1, %rd2079;
	ld.global.nc.f32 	%f263, [%rd2080];
	add.f32 	%f340, %f340, %f263;
	setp.eq.s64 	%p251, %rd674, 1;
	mov.u64 	%rd2972, %rd199;
	@%p251 bra 	$L__BB24_655;
	or.b64  	%rd2081, %rd199, %rd1130;
	and.b64  	%rd2082, %rd2081, -4294967296;
	setp.ne.s64 	%p252, %rd2082, 0;
	@%p252 bra 	$L__BB24_622;
	cvt.u32.u64 	%r561, %rd1130;
	cvt.u32.u64 	%r562, %rd199;
	div.u32 	%r563, %r562, %r561;
	cvt.u64.u32 	%rd2962, %r563;
	bra.uni 	$L__BB24_623;
$L__BB24_622:
	div.s64 	%rd2962, %rd199, %rd1130;
$L__BB24_623:
	or.b64  	%rd2083, %rd199, %rd1128;
	and.b64  	%rd2084, %rd2083, -4294967296;
	setp.ne.s64 	%p253, %rd2084, 0;
	@%p253 bra 	$L__BB24_625;
	cvt.u32.u64 	%r564, %rd1128;
	cvt.u32.u64 	%r565, %rd199;
	div.u32 	%r566, %r565, %r564;
	cvt.u64.u32 	%rd2963, %r566;
	bra.uni 	$L__BB24_626;
$L__BB24_625:
	div.s64 	%rd2963, %rd199, %rd1128;
$L__BB24_626:
	sub.s64 	%rd2085, %rd50, %rd2962;
	add.s64 	%rd2086, %rd2085, %rd668;
	mad.lo.s64 	%rd2087, %rd2086, %rd1121, %rd669;
	add.s64 	%rd2088, %rd65, %rd2963;
	mad.lo.s64 	%rd2089, %rd2087, %rd1122, %rd2088;
	shl.b64 	%rd2090, %rd2089, 2;
	add.s64 	%rd2091, %rd1, %rd2090;
	ld.global.nc.f32 	%f264, [%rd2091];
	add.f32 	%f340, %f340, %f264;
	setp.eq.s64 	%p254, %rd674, 2;
	mov.u64 	%rd2972, %rd200;
	@%p254 bra 	$L__BB24_655;
	or.b64  	%rd2092, %rd200, %rd1130;
	and.b64  	%rd2093, %rd2092, -4294967296;
	setp.ne.s64 	%p255, %rd2093, 0;
	@%p255 bra 	$L__BB24_629;
	cvt.u32.u64 	%r567, %rd1130;
	cvt.u32.u64 	%r568, %rd200;
	div.u32 	%r569, %r568, %r567;
	cvt.u64.u32 	%rd2964, %r569;
	bra.uni 	$L__BB24_630;
$L__BB24_629:
	div.s64 	%rd2964, %rd200, %rd1130;
$L__BB24_630:
	or.b64  	%rd2094, %rd200, %rd1128;
	and.b64  	%rd2095, %rd2094, -4294967296;
	setp.ne.s64 	%p256, %rd2095, 0;
	@%p256 bra 	$L__BB24_632;
	cvt.u32.u64 	%r570, %rd1128;
	cvt.u32.u64 	%r571, %rd200;
	div.u32 	%r572, %r571, %r570;
	cvt.u64.u32 	%rd2965, %r572;
	bra.uni 	$L__BB24_633;
$L__BB24_632:
	div.s64 	%rd2965, %rd200, %rd1128;
$L__BB24_633:
	sub.s64 	%rd2096, %rd50, %rd2964;
	add.s64 	%rd2097, %rd2096, %rd668;
	mad.lo.s64 	%rd2098, %rd2097, %rd1121, %rd669;
	add.s64 	%rd2099, %rd65, %rd2965;
	mad.lo.s64 	%rd2100, %rd2098, %rd1122, %rd2099;
	shl.b64 	%rd2101, %rd2100, 2;
	add.s64 	%rd2102, %rd1, %rd2101;
	ld.global.nc.f32 	%f265, [%rd2102];
	add.f32 	%f340, %f340, %f265;
	setp.eq.s64 	%p257, %rd674, 3;
	mov.u64 	%rd2972, %rd201;
	@%p257 bra 	$L__BB24_655;
	or.b64  	%rd2103, %rd201, %rd1130;
	and.b64  	%rd2104, %rd2103, -4294967296;
	setp.ne.s64 	%p258, %rd2104, 0;
	@%p258 bra 	$L__BB24_636;
	cvt.u32.u64 	%r573, %rd1130;
	cvt.u32.u64 	%r574, %rd201;
	div.u32 	%r575, %r574, %r573;
	cvt.u64.u32 	%rd2966, %r575;
	bra.uni 	$L__BB24_637;
$L__BB24_636:
	div.s64 	%rd2966, %rd201, %rd1130;
$L__BB24_637:
	or.b64  	%rd2105, %rd201, %rd1128;
	and.b64  	%rd2106, %rd2105, -4294967296;
	setp.ne.s64 	%p259, %rd2106, 0;
	@%p259 bra 	$L__BB24_639;
	cvt.u32.u64 	%r576, %rd1128;
	cvt.u32.u64 	%r577, %rd201;
	div.u32 	%r578, %r577, %r576;
	cvt.u64.u32 	%rd2967, %r578;
	bra.uni 	$L__BB24_640;
$L__BB24_639:
	div.s64 	%rd2967, %rd201, %rd1128;
$L__BB24_640:
	sub.s64 	%rd2107, %rd50, %rd2966;
	add.s64 	%rd2108, %rd2107, %rd668;
	mad.lo.s64 	%rd2109, %rd2108, %rd1121, %rd669;
	add.s64 	%rd2110, %rd65, %rd2967;
	mad.lo.s64 	%rd2111, %rd2109, %rd1122, %rd2110;
	shl.b64 	%rd2112, %rd2111, 2;
	add.s64 	%rd2113, %rd1, %rd2112;
	ld.global.nc.f32 	%f266, [%rd2113];
	add.f32 	%f340, %f340, %f266;
	setp.eq.s64 	%p260, %rd674, 4;
	mov.u64 	%rd2972, %rd202;
	@%p260 bra 	$L__BB24_655;
	or.b64  	%rd2114, %rd202, %rd1130;
	and.b64  	%rd2115, %rd2114, -4294967296;
	setp.ne.s64 	%p261, %rd2115, 0;
	@%p261 bra 	$L__BB24_643;
	cvt.u32.u64 	%r579, %rd1130;
	cvt.u32.u64 	%r580, %rd202;
	div.u32 	%r581, %r580, %r579;
	cvt.u64.u32 	%rd2968, %r581;
	bra.uni 	$L__BB24_644;
$L__BB24_643:
	div.s64 	%rd2968, %rd202, %rd1130;
$L__BB24_644:
	or.b64  	%rd2116, %rd202, %rd1128;
	and.b64  	%rd2117, %rd2116, -4294967296;
	setp.ne.s64 	%p262, %rd2117, 0;
	@%p262 bra 	$L__BB24_646;
	cvt.u32.u64 	%r582, %rd1128;
	cvt.u32.u64 	%r583, %rd202;
	div.u32 	%r584, %r583, %r582;
	cvt.u64.u32 	%rd2969, %r584;
	bra.uni 	$L__BB24_647;
$L__BB24_646:
	div.s64 	%rd2969, %rd202, %rd1128;
$L__BB24_647:
	sub.s64 	%rd2118, %rd50, %rd2968;
	add.s64 	%rd2119, %rd2118, %rd668;
	mad.lo.s64 	%rd2120, %rd2119, %rd1121, %rd669;
	add.s64 	%rd2121, %rd65, %rd2969;
	mad.lo.s64 	%rd2122, %rd2120, %rd1122, %rd2121;
	shl.b64 	%rd2123, %rd2122, 2;
	add.s64 	%rd2124, %rd1, %rd2123;
	ld.global.nc.f32 	%f267, [%rd2124];
	add.f32 	%f340, %f340, %f267;
	setp.eq.s64 	%p263, %rd674, 5;
	mov.u64 	%rd2972, %rd203;
	@%p263 bra 	$L__BB24_655;
	or.b64  	%rd2125, %rd203, %rd1130;
	and.b64  	%rd2126, %rd2125, -4294967296;
	setp.ne.s64 	%p264, %rd2126, 0;
	@%p264 bra 	$L__BB24_650;
	cvt.u32.u64 	%r585, %rd1130;
	cvt.u32.u64 	%r586, %rd203;
	div.u32 	%r587, %r586, %r585;
	cvt.u64.u32 	%rd2970, %r587;
	bra.uni 	$L__BB24_651;
$L__BB24_650:
	div.s64 	%rd2970, %rd203, %rd1130;
$L__BB24_651:
	or.b64  	%rd2127, %rd203, %rd1128;
	and.b64  	%rd2128, %rd2127, -4294967296;
	setp.ne.s64 	%p265, %rd2128, 0;
	@%p265 bra 	$L__BB24_653;
	cvt.u32.u64 	%r588, %rd1128;
	cvt.u32.u64 	%r589, %rd203;
	div.u32 	%r590, %r589, %r588;
	cvt.u64.u32 	%rd2971, %r590;
	bra.uni 	$L__BB24_654;
$L__BB24_653:
	div.s64 	%rd2971, %rd203, %rd1128;
$L__BB24_654:
	sub.s64 	%rd2129, %rd50, %rd2970;
	add.s64 	%rd2130, %rd2129, %rd668;
	mad.lo.s64 	%rd2131, %rd2130, %rd1121, %rd669;
	add.s64 	%rd2132, %rd65, %rd2971;
	mad.lo.s64 	%rd2133, %rd2131, %rd1122, %rd2132;
	shl.b64 	%rd2134, %rd2133, 2;
	add.s64 	%rd2135, %rd1, %rd2134;
	ld.global.nc.f32 	%f268, [%rd2135];
	add.f32 	%f340, %f340, %f268;
	mov.u64 	%rd2972, %rd204;
$L__BB24_655:
	setp.lt.u64 	%p266, %rd673, 7;
	@%p266 bra 	$L__BB24_705;
$L__BB24_656:
	.pragma "nounroll";
	or.b64  	%rd2136, %rd2972, %rd1130;
	and.b64  	%rd2137, %rd2136, -4294967296;
	setp.ne.s64 	%p267, %rd2137, 0;
	@%p267 bra 	$L__BB24_658;
	cvt.u32.u64 	%r591, %rd1130;
	cvt.u32.u64 	%r592, %rd2972;
	div.u32 	%r593, %r592, %r591;
	cvt.u64.u32 	%rd2974, %r593;
	bra.uni 	$L__BB24_659;
$L__BB24_658:
	div.s64 	%rd2974, %rd2972, %rd1130;
$L__BB24_659:
	or.b64  	%rd2138, %rd2972, %rd1128;
	and.b64  	%rd2139, %rd2138, -4294967296;
	setp.ne.s64 	%p268, %rd2139, 0;
	@%p268 bra 	$L__BB24_661;
	cvt.u32.u64 	%r594, %rd1128;
	cvt.u32.u64 	%r595, %rd2972;
	div.u32 	%r596, %r595, %r594;
	cvt.u64.u32 	%rd2975, %r596;
	bra.uni 	$L__BB24_662;
$L__BB24_661:
	div.s64 	%rd2975, %rd2972, %rd1128;
$L__BB24_662:
	sub.s64 	%rd2140, %rd50, %rd2974;
	add.s64 	%rd2141, %rd2140, %rd668;
	mad.lo.s64 	%rd2142, %rd2141, %rd1121, %rd669;
	add.s64 	%rd2143, %rd65, %rd2975;
	mad.lo.s64 	%rd2144, %rd2142, %rd1122, %rd2143;
	shl.b64 	%rd2145, %rd2144, 2;
	add.s64 	%rd2146, %rd1, %rd2145;
	ld.global.nc.f32 	%f269, [%rd2146];
	add.f32 	%f110, %f340, %f269;
	add.s64 	%rd725, %rd2972, %rd2772;
	or.b64  	%rd2147, %rd725, %rd1130;
	and.b64  	%rd2148, %rd2147, -4294967296;
	setp.ne.s64 	%p269, %rd2148, 0;
	@%p269 bra 	$L__BB24_664;
	cvt.u32.u64 	%r597, %rd1130;
	cvt.u32.u64 	%r598, %rd725;
	div.u32 	%r599, %r598, %r597;
	cvt.u64.u32 	%rd2976, %r599;
	bra.uni 	$L__BB24_665;
$L__BB24_664:
	div.s64 	%rd2976, %rd725, %rd1130;
$L__BB24_665:
	or.b64  	%rd2149, %rd725, %rd1128;
	and.b64  	%rd2150, %rd2149, -4294967296;
	setp.ne.s64 	%p270, %rd2150, 0;
	@%p270 bra 	$L__BB24_667;
	cvt.u32.u64 	%r600, %rd1128;
	cvt.u32.u64 	%r601, %rd725;
	div.u32 	%r602, %r601, %r600;
	cvt.u64.u32 	%rd2977, %r602;
	bra.uni 	$L__BB24_668;
$L__BB24_667:
	div.s64 	%rd2977, %rd725, %rd1128;
$L__BB24_668:
	sub.s64 	%rd2151, %rd50, %rd2976;
	add.s64 	%rd2152, %rd2151, %rd668;
	mad.lo.s64 	%rd2153, %rd2152, %rd1121, %rd669;
	add.s64 	%rd2154, %rd65, %rd2977;
	mad.lo.s64 	%rd2155, %rd2153, %rd1122, %rd2154;
	shl.b64 	%rd2156, %rd2155, 2;
	add.s64 	%rd2157, %rd1, %rd2156;
	ld.global.nc.f32 	%f270, [%rd2157];
	add.f32 	%f111, %f110, %f270;
	add.s64 	%rd732, %rd725, %rd2772;
	or.b64  	%rd2158, %rd732, %rd1130;
	and.b64  	%rd2159, %rd2158, -4294967296;
	setp.ne.s64 	%p271, %rd2159, 0;
	@%p271 bra 	$L__BB24_670;
	cvt.u32.u64 	%r603, %rd1130;
	cvt.u32.u64 	%r604, %rd732;
	div.u32 	%r605, %r604, %r603;
	cvt.u64.u32 	%rd2978, %r605;
	bra.uni 	$L__BB24_671;
$L__BB24_670:
	div.s64 	%rd2978, %rd732, %rd1130;
$L__BB24_671:
	or.b64  	%rd2160, %rd732, %rd1128;
	and.b64  	%rd2161, %rd2160, -4294967296;
	setp.ne.s64 	%p272, %rd2161, 0;
	@%p272 bra 	$L__BB24_673;
	cvt.u32.u64 	%r606, %rd1128;
	cvt.u32.u64 	%r607, %rd732;
	div.u32 	%r608, %r607, %r606;
	cvt.u64.u32 	%rd2979, %r608;
	bra.uni 	$L__BB24_674;
$L__BB24_673:
	div.s64 	%rd2979, %rd732, %rd1128;
$L__BB24_674:
	sub.s64 	%rd2162, %rd50, %rd2978;
	add.s64 	%rd2163, %rd2162, %rd668;
	mad.lo.s64 	%rd2164, %rd2163, %rd1121, %rd669;
	add.s64 	%rd2165, %rd65, %rd2979;
	mad.lo.s64 	%rd2166, %rd2164, %rd1122, %rd2165;
	shl.b64 	%rd2167, %rd2166, 2;
	add.s64 	%rd2168, %rd1, %rd2167;
	ld.global.nc.f32 	%f271, [%rd2168];
	add.f32 	%f112, %f111, %f271;
	add.s64 	%rd739, %rd732, %rd2772;
	or.b64  	%rd2169, %rd739, %rd1130;
	and.b64  	%rd2170, %rd2169, -4294967296;
	setp.ne.s64 	%p273, %rd2170, 0;
	@%p273 bra 	$L__BB24_676;
	cvt.u32.u64 	%r609, %rd1130;
	cvt.u32.u64 	%r610, %rd739;
	div.u32 	%r611, %r610, %r609;
	cvt.u64.u32 	%rd2980, %r611;
	bra.uni 	$L__BB24_677;
$L__BB24_676:
	div.s64 	%rd2980, %rd739, %rd1130;
$L__BB24_677:
	or.b64  	%rd2171, %rd739, %rd1128;
	and.b64  	%rd2172, %rd2171, -4294967296;
	setp.ne.s64 	%p274, %rd2172, 0;
	@%p274 bra 	$L__BB24_679;
	cvt.u32.u64 	%r612, %rd1128;
	cvt.u32.u64 	%r613, %rd739;
	div.u32 	%r614, %r613, %r612;
	cvt.u64.u32 	%rd2981, %r614;
	bra.uni 	$L__BB24_680;
$L__BB24_679:
	div.s64 	%rd2981, %rd739, %rd1128;
$L__BB24_680:
	sub.s64 	%rd2173, %rd50, %rd2980;
	add.s64 	%rd2174, %rd2173, %rd668;
	mad.lo.s64 	%rd2175, %rd2174, %rd1121, %rd669;
	add.s64 	%rd2176, %rd65, %rd2981;
	mad.lo.s64 	%rd2177, %rd2175, %rd1122, %rd2176;
	shl.b64 	%rd2178, %rd2177, 2;
	add.s64 	%rd2179, %rd1, %rd2178;
	ld.global.nc.f32 	%f272, [%rd2179];
	add.f32 	%f113, %f112, %f272;
	add.s64 	%rd746, %rd739, %rd2772;
	or.b64  	%rd2180, %rd746, %rd1130;
	and.b64  	%rd2181, %rd2180, -4294967296;
	setp.ne.s64 	%p275, %rd2181, 0;
	@%p275 bra 	$L__BB24_682;
	cvt.u32.u64 	%r615, %rd1130;
	cvt.u32.u64 	%r616, %rd746;
	div.u32 	%r617, %r616, %r615;
	cvt.u64.u32 	%rd2982, %r617;
	bra.uni 	$L__BB24_683;
$L__BB24_682:
	div.s64 	%rd2982, %rd746, %rd1130;
$L__BB24_683:
	or.b64  	%rd2182, %rd746, %rd1128;
	and.b64  	%rd2183, %rd2182, -4294967296;
	setp.ne.s64 	%p276, %rd2183, 0;
	@%p276 bra 	$L__BB24_685;
	cvt.u32.u64 	%r618, %rd1128;
	cvt.u32.u64 	%r619, %rd746;
	div.u32 	%r620, %r619, %r618;
	cvt.u64.u32 	%rd2983, %r620;
	bra.uni 	$L__BB24_686;
$L__BB24_685:
	div.s64 	%rd2983, %rd746, %rd1128;
$L__BB24_686:
	sub.s64 	%rd2184, %rd50, %rd2982;
	add.s64 	%rd2185, %rd2184, %rd668;
	mad.lo.s64 	%rd2186, %rd2185, %rd1121, %rd669;
	add.s64 	%rd2187, %rd65, %rd2983;
	mad.lo.s64 	%rd2188, %rd2186, %rd1122, %rd2187;
	shl.b64 	%rd2189, %rd2188, 2;
	add.s64 	%rd2190, %rd1, %rd2189;
	ld.global.nc.f32 	%f273, [%rd2190];
	add.f32 	%f114, %f113, %f273;
	add.s64 	%rd753, %rd746, %rd2772;
	or.b64  	%rd2191, %rd753, %rd1130;
	and.b64  	%rd2192, %rd2191, -4294967296;
	setp.ne.s64 	%p277, %rd2192, 0;
	@%p277 bra 	$L__BB24_688;
	cvt.u32.u64 	%r621, %rd1130;
	cvt.u32.u64 	%r622, %rd753;
	div.u32 	%r623, %r622, %r621;
	cvt.u64.u32 	%rd2984, %r623;
	bra.uni 	$L__BB24_689;
$L__BB24_688:
	div.s64 	%rd2984, %rd753, %rd1130;
$L__BB24_689:
	or.b64  	%rd2193, %rd753, %rd1128;
	and.b64  	%rd2194, %rd2193, -4294967296;
	setp.ne.s64 	%p278, %rd2194, 0;
	@%p278 bra 	$L__BB24_691;
	cvt.u32.u64 	%r624, %rd1128;
	cvt.u32.u64 	%r625, %rd753;
	div.u32 	%r626, %r625, %r624;
	cvt.u64.u32 	%rd2985, %r626;
	bra.uni 	$L__BB24_692;
$L__BB24_691:
	div.s64 	%rd2985, %rd753, %rd1128;
$L__BB24_692:
	sub.s64 	%rd2195, %rd50, %rd2984;
	add.s64 	%rd2196, %rd2195, %rd668;
	mad.lo.s64 	%rd2197, %rd2196, %rd1121, %rd669;
	add.s64 	%rd2198, %rd65, %rd2985;
	mad.lo.s64 	%rd2199, %rd2197, %rd1122, %rd2198;
	shl.b64 	%rd2200, %rd2199, 2;
	add.s64 	%rd2201, %rd1, %rd2200;
	ld.global.nc.f32 	%f274, [%rd2201];
	add.f32 	%f115, %f114, %f274;
	add.s64 	%rd760, %rd753, %rd2772;
	or.b64  	%rd2202, %rd760, %rd1130;
	and.b64  	%rd2203, %rd2202, -4294967296;
	setp.ne.s64 	%p279, %rd2203, 0;
	@%p279 bra 	$L__BB24_694;
	cvt.u32.u64 	%r627, %rd1130;
	cvt.u32.u64 	%r628, %rd760;
	div.u32 	%r629, %r628, %r627;
	cvt.u64.u32 	%rd2986, %r629;
	bra.uni 	$L__BB24_695;
$L__BB24_694:
	div.s64 	%rd2986, %rd760, %rd1130;
$L__BB24_695:
	or.b64  	%rd2204, %rd760, %rd1128;
	and.b64  	%rd2205, %rd2204, -4294967296;
	setp.ne.s64 	%p280, %rd2205, 0;
	@%p280 bra 	$L__BB24_697;
	cvt.u32.u64 	%r630, %rd1128;
	cvt.u32.u64 	%r631, %rd760;
	div.u32 	%r632, %r631, %r630;
	cvt.u64.u32 	%rd2987, %r632;
	bra.uni 	$L__BB24_698;
$L__BB24_697:
	div.s64 	%rd2987, %rd760, %rd1128;
$L__BB24_698:
	sub.s64 	%rd2206, %rd50, %rd2986;
	add.s64 	%rd2207, %rd2206, %rd668;
	mad.lo.s64 	%rd2208, %rd2207, %rd1121, %rd669;
	add.s64 	%rd2209, %rd65, %rd2987;
	mad.lo.s64 	%rd2210, %rd2208, %rd1122, %rd2209;
	shl.b64 	%rd2211, %rd2210, 2;
	add.s64 	%rd2212, %rd1, %rd2211;
	ld.global.nc.f32 	%f275, [%rd2212];
	add.f32 	%f116, %f115, %f275;
	add.s64 	%rd767, %rd760, %rd2772;
	or.b64  	%rd2213, %rd767, %rd1130;
	and.b64  	%rd2214, %rd2213, -4294967296;
	setp.ne.s64 	%p281, %rd2214, 0;
	@%p281 bra 	$L__BB24_700;
	cvt.u32.u64 	%r633, %rd1130;
	cvt.u32.u64 	%r634, %rd767;
	div.u32 	%r635, %r634, %r633;
	cvt.u64.u32 	%rd2988, %r635;
	bra.uni 	$L__BB24_701;
$L__BB24_700:
	div.s64 	%rd2988, %rd767, %rd1130;
$L__BB24_701:
	or.b64  	%rd2215, %rd767, %rd1128;
	and.b64  	%rd2216, %rd2215, -4294967296;
	setp.ne.s64 	%p282, %rd2216, 0;
	@%p282 bra 	$L__BB24_703;
	cvt.u32.u64 	%r636, %rd1128;
	cvt.u32.u64 	%r637, %rd767;
	div.u32 	%r638, %r637, %r636;
	cvt.u64.u32 	%rd2989, %r638;
	bra.uni 	$L__BB24_704;
$L__BB24_703:
	div.s64 	%rd2989, %rd767, %rd1128;
$L__BB24_704:
	sub.s64 	%rd2217, %rd50, %rd2988;
	add.s64 	%rd2218, %rd2217, %rd668;
	mad.lo.s64 	%rd2219, %rd2218, %rd1121, %rd669;
	add.s64 	%rd2220, %rd65, %rd2989;
	mad.lo.s64 	%rd2221, %rd2219, %rd1122, %rd2220;
	shl.b64 	%rd2222, %rd2221, 2;
	add.s64 	%rd2223, %rd1, %rd2222;
	ld.global.nc.f32 	%f276, [%rd2223];
	add.f32 	%f340, %f116, %f276;
	add.s64 	%rd2972, %rd767, %rd2772;
	setp.lt.s64 	%p283, %rd2972, %rd63;
	@%p283 bra 	$L__BB24_656;
$L__BB24_705:
	add.s64 	%rd775, %rd661, %rd2769;
	@%p69 bra 	$L__BB24_815;
	or.b64  	%rd2224, %rd775, %rd1129;
	and.b64  	%rd2225, %rd2224, -4294967296;
	setp.ne.s64 	%p285, %rd2225, 0;
	@%p285 bra 	$L__BB24_708;
	cvt.u32.u64 	%r639, %rd1129;
	cvt.u32.u64 	%r640, %rd775;
	div.u32 	%r641, %r640, %r639;
	cvt.u64.u32 	%rd2990, %r641;
	bra.uni 	$L__BB24_709;
$L__BB24_708:
	div.s64 	%rd2990, %rd775, %rd1129;
$L__BB24_709:
	or.b64  	%rd2226, %rd775, %rd1127;
	and.b64  	%rd2227, %rd2226, -4294967296;
	setp.ne.s64 	%p286, %rd2227, 0;
	@%p286 bra 	$L__BB24_711;
	cvt.u32.u64 	%r642, %rd1127;
	cvt.u32.u64 	%r643, %rd775;
	div.u32 	%r644, %r643, %r642;
	cvt.u64.u32 	%rd2991, %r644;
	bra.uni 	$L__BB24_712;
$L__BB24_711:
	div.s64 	%rd2991, %rd775, %rd1127;
$L__BB24_712:
	sub.s64 	%rd2228, %rd64, %rd2990;
	mul.lo.s64 	%rd782, %rd2228, %rd1124;
	add.s64 	%rd783, %rd2991, %rd44;
	or.b64  	%rd2229, %rd68, %rd2772;
	and.b64  	%rd2230, %rd2229, -4294967296;
	setp.ne.s64 	%p287, %rd2230, 0;
	@%p287 bra 	$L__BB24_714;
	cvt.u32.u64 	%r645, %rd2772;
	cvt.u32.u64 	%r646, %rd68;
	div.u32 	%r647, %r646, %r645;
	cvt.u64.u32 	%rd2992, %r647;
	bra.uni 	$L__BB24_715;
$L__BB24_714:
	div.u64 	%rd2992, %rd68, %rd2772;
$L__BB24_715:
	add.s64 	%rd787, %rd2992, %rd67;
	and.b64  	%rd788, %rd787, 7;
	setp.eq.s64 	%p288, %rd788, 7;
	mov.u64 	%rd3007, %rd2774;
	@%p288 bra 	$L__BB24_765;
	or.b64  	%rd2231, %rd2774, %rd1130;
	and.b64  	%rd2232, %rd2231, -4294967296;
	setp.ne.s64 	%p289, %rd2232, 0;
	@%p289 bra 	$L__BB24_718;
	cvt.u32.u64 	%r648, %rd1130;
	cvt.u32.u64 	%r649, %rd2774;
	div.u32 	%r650, %r649, %r648;
	cvt.u64.u32 	%rd2993, %r650;
	bra.uni 	$L__BB24_719;
$L__BB24_718:
	div.s64 	%rd2993, %rd2774, %rd1130;
$L__BB24_719:
	or.b64  	%rd2233, %rd2774, %rd1128;
	and.b64  	%rd2234, %rd2233, -4294967296;
	setp.ne.s64 	%p290, %rd2234, 0;
	@%p290 bra 	$L__BB24_721;
	cvt.u32.u64 	%r651, %rd1128;
	cvt.u32.u64 	%r652, %rd2774;
	div.u32 	%r653, %r652, %r651;
	cvt.u64.u32 	%rd2994, %r653;
	bra.uni 	$L__BB24_722;
$L__BB24_721:
	div.s64 	%rd2994, %rd2774, %rd1128;
$L__BB24_722:
	sub.s64 	%rd2235, %rd50, %rd2993;
	add.s64 	%rd2236, %rd2235, %rd782;
	mad.lo.s64 	%rd2237, %rd2236, %rd1121, %rd783;
	add.s64 	%rd2238, %rd65, %rd2994;
	mad.lo.s64 	%rd2239, %rd2237, %rd1122, %rd2238;
	shl.b64 	%rd2240, %rd2239, 2;
	add.s64 	%rd2241, %rd1, %rd2240;
	ld.global.nc.f32 	%f278, [%rd2241];
	add.f32 	%f340, %f340, %f278;
	setp.eq.s64 	%p291, %rd788, 0;
	mov.u64 	%rd3007, %rd66;
	@%p291 bra 	$L__BB24_765;
	or.b64  	%rd2242, %rd66, %rd1130;
	and.b64  	%rd2243, %rd2242, -4294967296;
	setp.ne.s64 	%p292, %rd2243, 0;
	@%p292 bra 	$L__BB24_725;
	cvt.u32.u64 	%r654, %rd1130;
	cvt.u32.u64 	%r655, %rd66;
	div.u32 	%r656, %r655, %r654;
	cvt.u64.u32 	%rd2995, %r656;
	bra.uni 	$L__BB24_726;
$L__BB24_725:
	div.s64 	%rd2995, %rd66, %rd1130;
$L__BB24_726:
	or.b64  	%rd2244, %rd66, %rd1128;
	and.b64  	%rd2245, %rd2244, -4294967296;
	setp.ne.s64 	%p293, %rd2245, 0;
	@%p293 bra 	$L__BB24_728;
	cvt.u32.u64 	%r657, %rd1128;
	cvt.u32.u64 	%r658, %rd66;
	div.u32 	%r659, %r658, %r657;
	cvt.u64.u32 	%rd2996, %r659;
	bra.uni 	$L__BB24_729;
$L__BB24_728:
	div.s64 	%rd2996, %rd66, %rd1128;
$L__BB24_729:
	sub.s64 	%rd2246, %rd50, %rd2995;
	add.s64 	%rd2247, %rd2246, %rd782;
	mad.lo.s64 	%rd2248, %rd2247, %rd1121, %rd783;
	add.s64 	%rd2249, %rd65, %rd2996;
	mad.lo.s64 	%rd2250, %rd2248, %rd1122, %rd2249;
	shl.b64 	%rd2251, %rd2250, 2;
	add.s64 	%rd2252, %rd1, %rd2251;
	ld.global.nc.f32 	%f279, [%rd2252];
	add.f32 	%f340, %f340, %f279;
	setp.eq.s64 	%p294, %rd788, 1;
	mov.u64 	%rd3007, %rd199;
	@%p294 bra 	$L__BB24_765;
	or.b64  	%rd2253, %rd199, %rd1130;
	and.b64  	%rd2254, %rd2253, -4294967296;
	setp.ne.s64 	%p295, %rd2254, 0;
	@%p295 bra 	$L__BB24_732;
	cvt.u32.u64 	%r660, %rd1130;
	cvt.u32.u64 	%r661, %rd199;
	div.u32 	%r662, %r661, %r660;
	cvt.u64.u32 	%rd2997, %r662;
	bra.uni 	$L__BB24_733;
$L__BB24_732:
	div.s64 	%rd2997, %rd199, %rd1130;
$L__BB24_733:
	or.b64  	%rd2255, %rd199, %rd1128;
	and.b64  	%rd2256, %rd2255, -4294967296;
	setp.ne.s64 	%p296, %rd2256, 0;
	@%p296 bra 	$L__BB24_735;
	cvt.u32.u64 	%r663, %rd1128;
	cvt.u32.u64 	%r664, %rd199;
	div.u32 	%r665, %r664, %r663;
	cvt.u64.u32 	%rd2998, %r665;
	bra.uni 	$L__BB24_736;
$L__BB24_735:
	div.s64 	%rd2998, %rd199, %rd1128;
$L__BB24_736:
	sub.s64 	%rd2257, %rd50, %rd2997;
	add.s64 	%rd2258, %rd2257, %rd782;
	mad.lo.s64 	%rd2259, %rd2258, %rd1121, %rd783;
	add.s64 	%rd2260, %rd65, %rd2998;
	mad.lo.s64 	%rd2261, %rd2259, %rd1122, %rd2260;
	shl.b64 	%rd2262, %rd2261, 2;
	add.s64 	%rd2263, %rd1, %rd2262;
	ld.global.nc.f32 	%f280, [%rd2263];
	add.f32 	%f340, %f340, %f280;
	setp.eq.s64 	%p297, %rd788, 2;
	mov.u64 	%rd3007, %rd200;
	@%p297 bra 	$L__BB24_765;
	or.b64  	%rd2264, %rd200, %rd1130;
	and.b64  	%rd2265, %rd2264, -4294967296;
	setp.ne.s64 	%p298, %rd2265, 0;
	@%p298 bra 	$L__BB24_739;
	cvt.u32.u64 	%r666, %rd1130;
	cvt.u32.u64 	%r667, %rd200;
	div.u32 	%r668, %r667, %r666;
	cvt.u64.u32 	%rd2999, %r668;
	bra.uni 	$L__BB24_740;
$L__BB24_739:
	div.s64 	%rd2999, %rd200, %rd1130;
$L__BB24_740:
	or.b64  	%rd2266, %rd200, %rd1128;
	and.b64  	%rd2267, %rd2266, -4294967296;
	setp.ne.s64 	%p299, %rd2267, 0;
	@%p299 bra 	$L__BB24_742;
	cvt.u32.u64 	%r669, %rd1128;
	cvt.u32.u64 	%r670, %rd200;
	div.u32 	%r671, %r670, %r669;
	cvt.u64.u32 	%rd3000, %r671;
	bra.uni 	$L__BB24_743;
$L__BB24_742:
	div.s64 	%rd3000, %rd200, %rd1128;
$L__BB24_743:
	sub.s64 	%rd2268, %rd50, %rd2999;
	add.s64 	%rd2269, %rd2268, %rd782;
	mad.lo.s64 	%rd2270, %rd2269, %rd1121, %rd783;
	add.s64 	%rd2271, %rd65, %rd3000;
	mad.lo.s64 	%rd2272, %rd2270, %rd1122, %rd2271;
	shl.b64 	%rd2273, %rd2272, 2;
	add.s64 	%rd2274, %rd1, %rd2273;
	ld.global.nc.f32 	%f281, [%rd2274];
	add.f32 	%f340, %f340, %f281;
	setp.eq.s64 	%p300, %rd788, 3;
	mov.u64 	%rd3007, %rd201;
	@%p300 bra 	$L__BB24_765;
	or.b64  	%rd2275, %rd201, %rd1130;
	and.b64  	%rd2276, %rd2275, -4294967296;
	setp.ne.s64 	%p301, %rd2276, 0;
	@%p301 bra 	$L__BB24_746;
	cvt.u32.u64 	%r672, %rd1130;
	cvt.u32.u64 	%r673, %rd201;
	div.u32 	%r674, %r673, %r672;
	cvt.u64.u32 	%rd3001, %r674;
	bra.uni 	$L__BB24_747;
$L__BB24_746:
	div.s64 	%rd3001, %rd201, %rd1130;
$L__BB24_747:
	or.b64  	%rd2277, %rd201, %rd1128;
	and.b64  	%rd2278, %rd2277, -4294967296;
	setp.ne.s64 	%p302, %rd2278, 0;
	@%p302 bra 	$L__BB24_749;
	cvt.u32.u64 	%r675, %rd1128;
	cvt.u32.u64 	%r676, %rd201;
	div.u32 	%r677, %r676, %r675;
	cvt.u64.u32 	%rd3002, %r677;
	bra.uni 	$L__BB24_750;
$L__BB24_749:
	div.s64 	%rd3002, %rd201, %rd1128;
$L__BB24_750:
	sub.s64 	%rd2279, %rd50, %rd3001;
	add.s64 	%rd2280, %rd2279, %rd782;
	mad.lo.s64 	%rd2281, %rd2280, %rd1121, %rd783;
	add.s64 	%rd2282, %rd65, %rd3002;
	mad.lo.s64 	%rd2283, %rd2281, %rd1122, %rd2282;
	shl.b64 	%rd2284, %rd2283, 2;
	add.s64 	%rd2285, %rd1, %rd2284;
	ld.global.nc.f32 	%f282, [%rd2285];
	add.f32 	%f340, %f340, %f282;
	setp.eq.s64 	%p303, %rd788, 4;
	mov.u64 	%rd3007, %rd202;
	@%p303 bra 	$L__BB24_765;
	or.b64  	%rd2286, %rd202, %rd1130;
	and.b64  	%rd2287, %rd2286, -4294967296;
	setp.ne.s64 	%p304, %rd2287, 0;
	@%p304 bra 	$L__BB24_753;
	cvt.u32.u64 	%r678, %rd1130;
	cvt.u32.u64 	%r679, %rd202;
	div.u32 	%r680, %r679, %r678;
	cvt.u64.u32 	%rd3003, %r680;
	bra.uni 	$L__BB24_754;
$L__BB24_753:
	div.s64 	%rd3003, %rd202, %rd1130;
$L__BB24_754:
	or.b64  	%rd2288, %rd202, %rd1128;
	and.b64  	%rd2289, %rd2288, -4294967296;
	setp.ne.s64 	%p305, %rd2289, 0;
	@%p305 bra 	$L__BB24_756;
	cvt.u32.u64 	%r681, %rd1128;
	cvt.u32.u64 	%r682, %rd202;
	div.u32 	%r683, %r682, %r681;
	cvt.u64.u32 	%rd3004, %r683;
	bra.uni 	$L__BB24_757;
$L__BB24_756:
	div.s64 	%rd3004, %rd202, %rd1128;
$L__BB24_757:
	sub.s64 	%rd2290, %rd50, %rd3003;
	add.s64 	%rd2291, %rd2290, %rd782;
	mad.lo.s64 	%rd2292, %rd2291, %rd1121, %rd783;
	add.s64 	%rd2293, %rd65, %rd3004;
	mad.lo.s64 	%rd2294, %rd2292, %rd1122, %rd2293;
	shl.b64 	%rd2295, %rd2294, 2;
	add.s64 	%rd2296, %rd1, %rd2295;
	ld.global.nc.f32 	%f283, [%rd2296];
	add.f32 	%f340, %f340, %f283;
	setp.eq.s64 	%p306, %rd788, 5;
	mov.u64 	%rd3007, %rd203;
	@%p306 bra 	$L__BB24_765;
	or.b64  	%rd2297, %rd203, %rd1130;
	and.b64  	%rd2298, %rd2297, -4294967296;
	setp.ne.s64 	%p307, %rd2298, 0;
	@%p307 bra 	$L__BB24_760;
	cvt.u32.u64 	%r684, %rd1130;
	cvt.u32.u64 	%r685, %rd203;
	div.u32 	%r686, %r685, %r684;
	cvt.u64.u32 	%rd3005, %r686;
	bra.uni 	$L__BB24_761;
$L__BB24_760:
	div.s64 	%rd3005, %rd203, %rd1130;
$L__BB24_761:
	or.b64  	%rd2299, %rd203, %rd1128;
	and.b64  	%rd2300, %rd2299, -4294967296;
	setp.ne.s64 	%p308, %rd2300, 0;
	@%p308 bra 	$L__BB24_763;
	cvt.u32.u64 	%r687, %rd1128;
	cvt.u32.u64 	%r688, %rd203;
	div.u32 	%r689, %r688, %r687;
	cvt.u64.u32 	%rd3006, %r689;
	bra.uni 	$L__BB24_764;
$L__BB24_763:
	div.s64 	%rd3006, %rd203, %rd1128;
$L__BB24_764:
	sub.s64 	%rd2301, %rd50, %rd3005;
	add.s64 	%rd2302, %rd2301, %rd782;
	mad.lo.s64 	%rd2303, %rd2302, %rd1121, %rd783;
	add.s64 	%rd2304, %rd65, %rd3006;
	mad.lo.s64 	%rd2305, %rd2303, %rd1122, %rd2304;
	shl.b64 	%rd2306, %rd2305, 2;
	add.s64 	%rd2307, %rd1, %rd2306;
	ld.global.nc.f32 	%f284, [%rd2307];
	add.f32 	%f340, %f340, %f284;
	mov.u64 	%rd3007, %rd204;
$L__BB24_765:
	setp.lt.u64 	%p309, %rd787, 7;
	@%p309 bra 	$L__BB24_815;
$L__BB24_766:
	.pragma "nounroll";
	or.b64  	%rd2308, %rd3007, %rd1130;
	and.b64  	%rd2309, %rd2308, -4294967296;
	setp.ne.s64 	%p310, %rd2309, 0;
	@%p310 bra 	$L__BB24_768;
	cvt.u32.u64 	%r690, %rd1130;
	cvt.u32.u64 	%r691, %rd3007;
	div.u32 	%r692, %r691, %r690;
	cvt.u64.u32 	%rd3009, %r692;
	bra.uni 	$L__BB24_769;
$L__BB24_768:
	div.s64 	%rd3009, %rd3007, %rd1130;
$L__BB24_769:
	or.b64  	%rd2310, %rd3007, %rd1128;
	and.b64  	%rd2311, %rd2310, -4294967296;
	setp.ne.s64 	%p311, %rd2311, 0;
	@%p311 bra 	$L__BB24_771;
	cvt.u32.u64 	%r693, %rd1128;
	cvt.u32.u64 	%r694, %rd3007;
	div.u32 	%r695, %r694, %r693;
	cvt.u64.u32 	%rd3010, %r695;
	bra.uni 	$L__BB24_772;
$L__BB24_771:
	div.s64 	%rd3010, %rd3007, %rd1128;
$L__BB24_772:
	sub.s64 	%rd2312, %rd50, %rd3009;
	add.s64 	%rd2313, %rd2312, %rd782;
	mad.lo.s64 	%rd2314, %rd2313, %rd1121, %rd783;
	add.s64 	%rd2315, %rd65, %rd3010;
	mad.lo.s64 	%rd2316, %rd2314, %rd1122, %rd2315;
	shl.b64 	%rd2317, %rd2316, 2;
	add.s64 	%rd2318, %rd1, %rd2317;
	ld.global.nc.f32 	%f285, [%rd2318];
	add.f32 	%f129, %f340, %f285;
	add.s64 	%rd839, %rd3007, %rd2772;
	or.b64  	%rd2319, %rd839, %rd1130;
	and.b64  	%rd2320, %rd2319, -4294967296;
	setp.ne.s64 	%p312, %rd2320, 0;
	@%p312 bra 	$L__BB24_774;
	cvt.u32.u64 	%r696, %rd1130;
	cvt.u32.u64 	%r697, %rd839;
	div.u32 	%r698, %r697, %r696;
	cvt.u64.u32 	%rd3011, %r698;
	bra.uni 	$L__BB24_775;
$L__BB24_774:
	div.s64 	%rd3011, %rd839, %rd1130;
$L__BB24_775:
	or.b64  	%rd2321, %rd839, %rd1128;
	and.b64  	%rd2322, %rd2321, -4294967296;
	setp.ne.s64 	%p313, %rd2322, 0;
	@%p313 bra 	$L__BB24_777;
	cvt.u32.u64 	%r699, %rd1128;
	cvt.u32.u64 	%r700, %rd839;
	div.u32 	%r701, %r700, %r699;
	cvt.u64.u32 	%rd3012, %r701;
	bra.uni 	$L__BB24_778;
$L__BB24_777:
	div.s64 	%rd3012, %rd839, %rd1128;
$L__BB24_778:
	sub.s64 	%rd2323, %rd50, %rd3011;
	add.s64 	%rd2324, %rd2323, %rd782;
	mad.lo.s64 	%rd2325, %rd2324, %rd1121, %rd783;
	add.s64 	%rd2326, %rd65, %rd3012;
	mad.lo.s64 	%rd2327, %rd2325, %rd1122, %rd2326;
	shl.b64 	%rd2328, %rd2327, 2;
	add.s64 	%rd2329, %rd1, %rd2328;
	ld.global.nc.f32 	%f286, [%rd2329];
	add.f32 	%f130, %f129, %f286;
	add.s64 	%rd846, %rd839, %rd2772;
	or.b64  	%rd2330, %rd846, %rd1130;
	and.b64  	%rd2331, %rd2330, -4294967296;
	setp.ne.s64 	%p314, %rd2331, 0;
	@%p314 bra 	$L__BB24_780;
	cvt.u32.u64 	%r702, %rd1130;
	cvt.u32.u64 	%r703, %rd846;
	div.u32 	%r704, %r703, %r702;
	cvt.u64.u32 	%rd3013, %r704;
	bra.uni 	$L__BB24_781;
$L__BB24_780:
	div.s64 	%rd3013, %rd846, %rd1130;
$L__BB24_781:
	or.b64  	%rd2332, %rd846, %rd1128;
	and.b64  	%rd2333, %rd2332, -4294967296;
	setp.ne.s64 	%p315, %rd2333, 0;
	@%p315 bra 	$L__BB24_783;
	cvt.u32.u64 	%r705, %rd1128;
	cvt.u32.u64 	%r706, %rd846;
	div.u32 	%r707, %r706, %r705;
	cvt.u64.u32 	%rd3014, %r707;
	bra.uni 	$L__BB24_784;
$L__BB24_783:
	div.s64 	%rd3014, %rd846, %rd1128;
$L__BB24_784:
	sub.s64 	%rd2334, %rd50, %rd3013;
	add.s64 	%rd2335, %rd2334, %rd782;
	mad.lo.s64 	%rd2336, %rd2335, %rd1121, %rd783;
	add.s64 	%rd2337, %rd65, %rd3014;
	mad.lo.s64 	%rd2338, %rd2336, %rd1122, %rd2337;
	shl.b64 	%rd2339, %rd2338, 2;
	add.s64 	%rd2340, %rd1, %rd2339;
	ld.global.nc.f32 	%f287, [%rd2340];
	add.f32 	%f131, %f130, %f287;
	add.s64 	%rd853, %rd846, %rd2772;
	or.b64  	%rd2341, %rd853, %rd1130;
	and.b64  	%rd2342, %rd2341, -4294967296;
	setp.ne.s64 	%p316, %rd2342, 0;
	@%p316 bra 	$L__BB24_786;
	cvt.u32.u64 	%r708, %rd1130;
	cvt.u32.u64 	%r709, %rd853;
	div.u32 	%r710, %r709, %r708;
	cvt.u64.u32 	%rd3015, %r710;
	bra.uni 	$L__BB24_787;
$L__BB24_786:
	div.s64 	%rd3015, %rd853, %rd1130;
$L__BB24_787:
	or.b64  	%rd2343, %rd853, %rd1128;
	and.b64  	%rd2344, %rd2343, -4294967296;
	setp.ne.s64 	%p317, %rd2344, 0;
	@%p317 bra 	$L__BB24_789;
	cvt.u32.u64 	%r711, %rd1128;
	cvt.u32.u64 	%r712, %rd853;
	div.u32 	%r713, %r712, %r711;
	cvt.u64.u32 	%rd3016, %r713;
	bra.uni 	$L__BB24_790;
$L__BB24_789:
	div.s64 	%rd3016, %rd853, %rd1128;
$L__BB24_790:
	sub.s64 	%rd2345, %rd50, %rd3015;
	add.s64 	%rd2346, %rd2345, %rd782;
	mad.lo.s64 	%rd2347, %rd2346, %rd1121, %rd783;
	add.s64 	%rd2348, %rd65, %rd3016;
	mad.lo.s64 	%rd2349, %rd2347, %rd1122, %rd2348;
	shl.b64 	%rd2350, %rd2349, 2;
	add.s64 	%rd2351, %rd1, %rd2350;
	ld.global.nc.f32 	%f288, [%rd2351];
	add.f32 	%f132, %f131, %f288;
	add.s64 	%rd860, %rd853, %rd2772;
	or.b64  	%rd2352, %rd860, %rd1130;
	and.b64  	%rd2353, %rd2352, -4294967296;
	setp.ne.s64 	%p318, %rd2353, 0;
	@%p318 bra 	$L__BB24_792;
	cvt.u32.u64 	%r714, %rd1130;
	cvt.u32.u64 	%r715, %rd860;
	div.u32 	%r716, %r715, %r714;
	cvt.u64.u32 	%rd3017, %r716;
	bra.uni 	$L__BB24_793;
$L__BB24_792:
	div.s64 	%rd3017, %rd860, %rd1130;
$L__BB24_793:
	or.b64  	%rd2354, %rd860, %rd1128;
	and.b64  	%rd2355, %rd2354, -4294967296;
	setp.ne.s64 	%p319, %rd2355, 0;
	@%p319 bra 	$L__BB24_795;
	cvt.u32.u64 	%r717, %rd1128;
	cvt.u32.u64 	%r718, %rd860;
	div.u32 	%r719, %r718, %r717;
	cvt.u64.u32 	%rd3018, %r719;
	bra.uni 	$L__BB24_796;
$L__BB24_795:
	div.s64 	%rd3018, %rd860, %rd1128;
$L__BB24_796:
	sub.s64 	%rd2356, %rd50, %rd3017;
	add.s64 	%rd2357, %rd2356, %rd782;
	mad.lo.s64 	%rd2358, %rd2357, %rd1121, %rd783;
	add.s64 	%rd2359, %rd65, %rd3018;
	mad.lo.s64 	%rd2360, %rd2358, %rd1122, %rd2359;
	shl.b64 	%rd2361, %rd2360, 2;
	add.s64 	%rd2362, %rd1, %rd2361;
	ld.global.nc.f32 	%f289, [%rd2362];
	add.f32 	%f133, %f132, %f289;
	add.s64 	%rd867, %rd860, %rd2772;
	or.b64  	%rd2363, %rd867, %rd1130;
	and.b64  	%rd2364, %rd2363, -4294967296;
	setp.ne.s64 	%p320, %rd2364, 0;
	@%p320 bra 	$L__BB24_798;
	cvt.u32.u64 	%r720, %rd1130;
	cvt.u32.u64 	%r721, %rd867;
	div.u32 	%r722, %r721, %r720;
	cvt.u64.u32 	%rd3019, %r722;
	bra.uni 	$L__BB24_799;
$L__BB24_798:
	div.s64 	%rd3019, %rd867, %rd1130;
$L__BB24_799:
	or.b64  	%rd2365, %rd867, %rd1128;
	and.b64  	%rd2366, %rd2365, -4294967296;
	setp.ne.s64 	%p321, %rd2366, 0;
	@%p321 bra 	$L__BB24_801;
	cvt.u32.u64 	%r723, %rd1128;
	cvt.u32.u64 	%r724, %rd867;
	div.u32 	%r725, %r724, %r723;
	cvt.u64.u32 	%rd3020, %r725;
	bra.uni 	$L__BB24_802;
$L__BB24_801:
	div.s64 	%rd3020, %rd867, %rd1128;
$L__BB24_802:
	sub.s64 	%rd2367, %rd50, %rd3019;
	add.s64 	%rd2368, %rd2367, %rd782;
	mad.lo.s64 	%rd2369, %rd2368, %rd1121, %rd783;
	add.s64 	%rd2370, %rd65, %rd3020;
	mad.lo.s64 	%rd2371, %rd2369, %rd1122, %rd2370;
	shl.b64 	%rd2372, %rd2371, 2;
	add.s64 	%rd2373, %rd1, %rd2372;
	ld.global.nc.f32 	%f290, [%rd2373];
	add.f32 	%f134, %f133, %f290;
	add.s64 	%rd874, %rd867, %rd2772;
	or.b64  	%rd2374, %rd874, %rd1130;
	and.b64  	%rd2375, %rd2374, -4294967296;
	setp.ne.s64 	%p322, %rd2375, 0;
	@%p322 bra 	$L__BB24_804;
	cvt.u32.u64 	%r726, %rd1130;
	cvt.u32.u64 	%r727, %rd874;
	div.u32 	%r728, %r727, %r726;
	cvt.u64.u32 	%rd3021, %r728;
	bra.uni 	$L__BB24_805;
$L__BB24_804:
	div.s64 	%rd3021, %rd874, %rd1130;
$L__BB24_805:
	or.b64  	%rd2376, %rd874, %rd1128;
	and.b64  	%rd2377, %rd2376, -4294967296;
	setp.ne.s64 	%p323, %rd2377, 0;
	@%p323 bra 	$L__BB24_807;
	cvt.u32.u64 	%r729, %rd1128;
	cvt.u32.u64 	%r730, %rd874;
	div.u32 	%r731, %r730, %r729;
	cvt.u64.u32 	%rd3022, %r731;
	bra.uni 	$L__BB24_808;
$L__BB24_807:
	div.s64 	%rd3022, %rd874, %rd1128;
$L__BB24_808:
	sub.s64 	%rd2378, %rd50, %rd3021;
	add.s64 	%rd2379, %rd2378, %rd782;
	mad.lo.s64 	%rd2380, %rd2379, %rd1121, %rd783;
	add.s64 	%rd2381, %rd65, %rd3022;
	mad.lo.s64 	%rd2382, %rd2380, %rd1122, %rd2381;
	shl.b64 	%rd2383, %rd2382, 2;
	add.s64 	%rd2384, %rd1, %rd2383;
	ld.global.nc.f32 	%f291, [%rd2384];
	add.f32 	%f135, %f134, %f291;
	add.s64 	%rd881, %rd874, %rd2772;
	or.b64  	%rd2385, %rd881, %rd1130;
	and.b64  	%rd2386, %rd2385, -4294967296;
	setp.ne.s64 	%p324, %rd2386, 0;
	@%p324 bra 	$L__BB24_810;
	cvt.u32.u64 	%r732, %rd1130;
	cvt.u32.u64 	%r733, %rd881;
	div.u32 	%r734, %r733, %r732;
	cvt.u64.u32 	%rd3023, %r734;
	bra.uni 	$L__BB24_811;
$L__BB24_810:
	div.s64 	%rd3023, %rd881, %rd1130;
$L__BB24_811:
	or.b64  	%rd2387, %rd881, %rd1128;
	and.b64  	%rd2388, %rd2387, -4294967296;
	setp.ne.s64 	%p325, %rd2388, 0;
	@%p325 bra 	$L__BB24_813;
	cvt.u32.u64 	%r735, %rd1128;
	cvt.u32.u64 	%r736, %rd881;
	div.u32 	%r737, %r736, %r735;
	cvt.u64.u32 	%rd3024, %r737;
	bra.uni 	$L__BB24_814;
$L__BB24_813:
	div.s64 	%rd3024, %rd881, %rd1128;
$L__BB24_814:
	sub.s64 	%rd2389, %rd50, %rd3023;
	add.s64 	%rd2390, %rd2389, %rd782;
	mad.lo.s64 	%rd2391, %rd2390, %rd1121, %rd783;
	add.s64 	%rd2392, %rd65, %rd3024;
	mad.lo.s64 	%rd2393, %rd2391, %rd1122, %rd2392;
	shl.b64 	%rd2394, %rd2393, 2;
	add.s64 	%rd2395, %rd1, %rd2394;
	ld.global.nc.f32 	%f292, [%rd2395];
	add.f32 	%f340, %f135, %f292;
	add.s64 	%rd3007, %rd881, %rd2772;
	setp.lt.s64 	%p326, %rd3007, %rd63;
	@%p326 bra 	$L__BB24_766;
$L__BB24_815:
	add.s64 	%rd889, %rd775, %rd2769;
	@%p69 bra 	$L__BB24_925;
	or.b64  	%rd2396, %rd889, %rd1129;
	and.b64  	%rd2397, %rd2396, -4294967296;
	setp.ne.s64 	%p328, %rd2397, 0;
	@%p328 bra 	$L__BB24_818;
	cvt.u32.u64 	%r738, %rd1129;
	cvt.u32.u64 	%r739, %rd889;
	div.u32 	%r740, %r739, %r738;
	cvt.u64.u32 	%rd3025, %r740;
	bra.uni 	$L__BB24_819;
$L__BB24_818:
	div.s64 	%rd3025, %rd889, %rd1129;
$L__BB24_819:
	or.b64  	%rd2398, %rd889, %rd1127;
	and.b64  	%rd2399, %rd2398, -4294967296;
	setp.ne.s64 	%p329, %rd2399, 0;
	@%p329 bra 	$L__BB24_821;
	cvt.u32.u64 	%r741, %rd1127;
	cvt.u32.u64 	%r742, %rd889;
	div.u32 	%r743, %r742, %r741;
	cvt.u64.u32 	%rd3026, %r743;
	bra.uni 	$L__BB24_822;
$L__BB24_821:
	div.s64 	%rd3026, %rd889, %rd1127;
$L__BB24_822:
	sub.s64 	%rd2400, %rd64, %rd3025;
	mul.lo.s64 	%rd896, %rd2400, %rd1124;
	add.s64 	%rd897, %rd3026, %rd44;
	or.b64  	%rd2401, %rd68, %rd2772;
	and.b64  	%rd2402, %rd2401, -4294967296;
	setp.ne.s64 	%p330, %rd2402, 0;
	@%p330 bra 	$L__BB24_824;
	cvt.u32.u64 	%r744, %rd2772;
	cvt.u32.u64 	%r745, %rd68;
	div.u32 	%r746, %r745, %r744;
	cvt.u64.u32 	%rd3027, %r746;
	bra.uni 	$L__BB24_825;
$L__BB24_824:
	div.u64 	%rd3027, %rd68, %rd2772;
$L__BB24_825:
	add.s64 	%rd901, %rd3027, %rd67;
	and.b64  	%rd902, %rd901, 7;
	setp.eq.s64 	%p331, %rd902, 7;
	mov.u64 	%rd3042, %rd2774;
	@%p331 bra 	$L__BB24_875;
	or.b64  	%rd2403, %rd2774, %rd1130;
	and.b64  	%rd2404, %rd2403, -4294967296;
	setp.ne.s64 	%p332, %rd2404, 0;
	@%p332 bra 	$L__BB24_828;
	cvt.u32.u64 	%r747, %rd1130;
	cvt.u32.u64 	%r748, %rd2774;
	div.u32 	%r749, %r748, %r747;
	cvt.u64.u32 	%rd3028, %r749;
	bra.uni 	$L__BB24_829;
$L__BB24_828:
	div.s64 	%rd3028, %rd2774, %rd1130;
$L__BB24_829:
	or.b64  	%rd2405, %rd2774, %rd1128;
	and.b64  	%rd2406, %rd2405, -4294967296;
	setp.ne.s64 	%p333, %rd2406, 0;
	@%p333 bra 	$L__BB24_831;
	cvt.u32.u64 	%r750, %rd1128;
	cvt.u32.u64 	%r751, %rd2774;
	div.u32 	%r752, %r751, %r750;
	cvt.u64.u32 	%rd3029, %r752;
	bra.uni 	$L__BB24_832;
$L__BB24_831:
	div.s64 	%rd3029, %rd2774, %rd1128;
$L__BB24_832:
	sub.s64 	%rd2407, %rd50, %rd3028;
	add.s64 	%rd2408, %rd2407, %rd896;
	mad.lo.s64 	%rd2409, %rd2408, %rd1121, %rd897;
	add.s64 	%rd2410, %rd65, %rd3029;
	mad.lo.s64 	%rd2411, %rd2409, %rd1122, %rd2410;
	shl.b64 	%rd2412, %rd2411, 2;
	add.s64 	%rd2413, %rd1, %rd2412;
	ld.global.nc.f32 	%f294, [%rd2413];
	add.f32 	%f340, %f340, %f294;
	setp.eq.s64 	%p334, %rd902, 0;
	mov.u64 	%rd3042, %rd66;
	@%p334 bra 	$L__BB24_875;
	or.b64  	%rd2414, %rd66, %rd1130;
	and.b64  	%rd2415, %rd2414, -4294967296;
	setp.ne.s64 	%p335, %rd2415, 0;
	@%p335 bra 	$L__BB24_835;
	cvt.u32.u64 	%r753, %rd1130;
	cvt.u32.u64 	%r754, %rd66;
	div.u32 	%r755, %r754, %r753;
	cvt.u64.u32 	%rd3030, %r755;
	bra.uni 	$L__BB24_836;
$L__BB24_835:
	div.s64 	%rd3030, %rd66, %rd1130;
$L__BB24_836:
	or.b64  	%rd2416, %rd66, %rd1128;
	and.b64  	%rd2417, %rd2416, -4294967296;
	setp.ne.s64 	%p336, %rd2417, 0;
	@%p336 bra 	$L__BB24_838;
	cvt.u32.u64 	%r756, %rd1128;
	cvt.u32.u64 	%r757, %rd66;
	div.u32 	%r758, %r757, %r756;
	cvt.u64.u32 	%rd3031, %r758;
	bra.uni 	$L__BB24_839;
$L__BB24_838:
	div.s64 	%rd3031, %rd66, %rd1128;
$L__BB24_839:
	sub.s64 	%rd2418, %rd50, %rd3030;
	add.s64 	%rd2419, %rd2418, %rd896;
	mad.lo.s64 	%rd2420, %rd2419, %rd1121, %rd897;
	add.s64 	%rd2421, %rd65, %rd3031;
	mad.lo.s64 	%rd2422, %rd2420, %rd1122, %rd2421;
	shl.b64 	%rd2423, %rd2422, 2;
	add.s64 	%rd2424, %rd1, %rd2423;
	ld.global.nc.f32 	%f295, [%rd2424];
	add.f32 	%f340, %f340, %f295;
	setp.eq.s64 	%p337, %rd902, 1;
	mov.u64 	%rd3042, %rd199;
	@%p337 bra 	$L__BB24_875;
	or.b64  	%rd2425, %rd199, %rd1130;
	and.b64  	%rd2426, %rd2425, -4294967296;
	setp.ne.s64 	%p338, %rd2426, 0;
	@%p338 bra 	$L__BB24_842;
	cvt.u32.u64 	%r759, %rd1130;
	cvt.u32.u64 	%r760, %rd199;
	div.u32 	%r761, %r760, %r759;
	cvt.u64.u32 	%rd3032, %r761;
	bra.uni 	$L__BB24_843;
$L__BB24_842:
	div.s64 	%rd3032, %rd199, %rd1130;
$L__BB24_843:
	or.b64  	%rd2427, %rd199, %rd1128;
	and.b64  	%rd2428, %rd2427, -4294967296;
	setp.ne.s64 	%p339, %rd2428, 0;
	@%p339 bra 	$L__BB24_845;
	cvt.u32.u64 	%r762, %rd1128;
	cvt.u32.u64 	%r763, %rd199;
	div.u32 	%r764, %r763, %r762;
	cvt.u64.u32 	%rd3033, %r764;
	bra.uni 	$L__BB24_846;
$L__BB24_845:
	div.s64 	%rd3033, %rd199, %rd1128;
$L__BB24_846:
	sub.s64 	%rd2429, %rd50, %rd3032;
	add.s64 	%rd2430, %rd2429, %rd896;
	mad.lo.s64 	%rd2431, %rd2430, %rd1121, %rd897;
	add.s64 	%rd2432, %rd65, %rd3033;
	mad.lo.s64 	%rd2433, %rd2431, %rd1122, %rd2432;
	shl.b64 	%rd2434, %rd2433, 2;
	add.s64 	%rd2435, %rd1, %rd2434;
	ld.global.nc.f32 	%f296, [%rd2435];
	add.f32 	%f340, %f340, %f296;
	setp.eq.s64 	%p340, %rd902, 2;
	mov.u64 	%rd3042, %rd200;
	@%p340 bra 	$L__BB24_875;
	or.b64  	%rd2436, %rd200, %rd1130;
	and.b64  	%rd2437, %rd2436, -4294967296;
	setp.ne.s64 	%p341, %rd2437, 0;
	@%p341 bra 	$L__BB24_849;
	cvt.u32.u64 	%r765, %rd1130;
	cvt.u32.u64 	%r766, %rd200;
	div.u32 	%r767, %r766, %r765;
	cvt.u64.u32 	%rd3034, %r767;
	bra.uni 	$L__BB24_850;
$L__BB24_849:
	div.s64 	%rd3034, %rd200, %rd1130;
$L__BB24_850:
	or.b64  	%rd2438, %rd200, %rd1128;
	and.b64  	%rd2439, %rd2438, -4294967296;
	setp.ne.s64 	%p342, %rd2439, 0;
	@%p342 bra 	$L__BB24_852;
	cvt.u32.u64 	%r768, %rd1128;
	cvt.u32.u64 	%r769, %rd200;
	div.u32 	%r770, %r769, %r768;
	cvt.u64.u32 	%rd3035, %r770;
	bra.uni 	$L__BB24_853;
$L__BB24_852:
	div.s64 	%rd3035, %rd200, %rd1128;
$L__BB24_853:
	sub.s64 	%rd2440, %rd50, %rd3034;
	add.s64 	%rd2441, %rd2440, %rd896;
	mad.lo.s64 	%rd2442, %rd2441, %rd1121, %rd897;
	add.s64 	%rd2443, %rd65, %rd3035;
	mad.lo.s64 	%rd2444, %rd2442, %rd1122, %rd2443;
	shl.b64 	%rd2445, %rd2444, 2;
	add.s64 	%rd2446, %rd1, %rd2445;
	ld.global.nc.f32 	%f297, [%rd2446];
	add.f32 	%f340, %f340, %f297;
	setp.eq.s64 	%p343, %rd902, 3;
	mov.u64 	%rd3042, %rd201;
	@%p343 bra 	$L__BB24_875;
	or.b64  	%rd2447, %rd201, %rd1130;
	and.b64  	%rd2448, %rd2447, -4294967296;
	setp.ne.s64 	%p344, %rd2448, 0;
	@%p344 bra 	$L__BB24_856;
	cvt.u32.u64 	%r771, %rd1130;
	cvt.u32.u64 	%r772, %rd201;
	div.u32 	%r773, %r772, %r771;
	cvt.u64.u32 	%rd3036, %r773;
	bra.uni 	$L__BB24_857;
$L__BB24_856:
	div.s64 	%rd3036, %rd201, %rd1130;
$L__BB24_857:
	or.b64  	%rd2449, %rd201, %rd1128;
	and.b64  	%rd2450, %rd2449, -4294967296;
	setp.ne.s64 	%p345, %rd2450, 0;
	@%p345 bra 	$L__BB24_859;
	cvt.u32.u64 	%r774, %rd1128;
	cvt.u32.u64 	%r775, %rd201;
	div.u32 	%r776, %r775, %r774;
	cvt.u64.u32 	%rd3037, %r776;
	bra.uni 	$L__BB24_860;
$L__BB24_859:
	div.s64 	%rd3037, %rd201, %rd1128;
$L__BB24_860:
	sub.s64 	%rd2451, %rd50, %rd3036;
	add.s64 	%rd2452, %rd2451, %rd896;
	mad.lo.s64 	%rd2453, %rd2452, %rd1121, %rd897;
	add.s64 	%rd2454, %rd65, %rd3037;
	mad.lo.s64 	%rd2455, %rd2453, %rd1122, %rd2454;
	shl.b64 	%rd2456, %rd2455, 2;
	add.s64 	%rd2457, %rd1, %rd2456;
	ld.global.nc.f32 	%f298, [%rd2457];
	add.f32 	%f340, %f340, %f298;
	setp.eq.s64 	%p346, %rd902, 4;
	mov.u64 	%rd3042, %rd202;
	@%p346 bra 	$L__BB24_875;
	or.b64  	%rd2458, %rd202, %rd1130;
	and.b64  	%rd2459, %rd2458, -4294967296;
	setp.ne.s64 	%p347, %rd2459, 0;
	@%p347 bra 	$L__BB24_863;
	cvt.u32.u64 	%r777, %rd1130;
	cvt.u32.u64 	%r778, %rd202;
	div.u32 	%r779, %r778, %r777;
	cvt.u64.u32 	%rd3038, %r779;
	bra.uni 	$L__BB24_864;
$L__BB24_863:
	div.s64 	%rd3038, %rd202, %rd1130;
$L__BB24_864:
	or.b64  	%rd2460, %rd202, %rd1128;
	and.b64  	%rd2461, %rd2460, -4294967296;
	setp.ne.s64 	%p348, %rd2461, 0;
	@%p348 bra 	$L__BB24_866;
	cvt.u32.u64 	%r780, %rd1128;
	cvt.u32.u64 	%r781, %rd202;
	div.u32 	%r782, %r781, %r780;
	cvt.u64.u32 	%rd3039, %r782;
	bra.uni 	$L__BB24_867;
$L__BB24_866:
	div.s64 	%rd3039, %rd202, %rd1128;
$L__BB24_867:
	sub.s64 	%rd2462, %rd50, %rd3038;
	add.s64 	%rd2463, %rd2462, %rd896;
	mad.lo.s64 	%rd2464, %rd2463, %rd1121, %rd897;
	add.s64 	%rd2465, %rd65, %rd3039;
	mad.lo.s64 	%rd2466, %rd2464, %rd1122, %rd2465;
	shl.b64 	%rd2467, %rd2466, 2;
	add.s64 	%rd2468, %rd1, %rd2467;
	ld.global.nc.f32 	%f299, [%rd2468];
	add.f32 	%f340, %f340, %f299;
	setp.eq.s64 	%p349, %rd902, 5;
	mov.u64 	%rd3042, %rd203;
	@%p349 bra 	$L__BB24_875;
	or.b64  	%rd2469, %rd203, %rd1130;
	and.b64  	%rd2470, %rd2469, -4294967296;
	setp.ne.s64 	%p350, %rd2470, 0;
	@%p350 bra 	$L__BB24_870;
	cvt.u32.u64 	%r783, %rd1130;
	cvt.u32.u64 	%r784, %rd203;
	div.u32 	%r785, %r784, %r783;
	cvt.u64.u32 	%rd3040, %r785;
	bra.uni 	$L__BB24_871;
$L__BB24_870:
	div.s64 	%rd3040, %rd203, %rd1130;
$L__BB24_871:
	or.b64  	%rd2471, %rd203, %rd1128;
	and.b64  	%rd2472, %rd2471, -4294967296;
	setp.ne.s64 	%p351, %rd2472, 0;
	@%p351 bra 	$L__BB24_873;
	cvt.u32.u64 	%r786, %rd1128;
	cvt.u32.u64 	%r787, %rd203;
	div.u32 	%r788, %r787, %r786;
	cvt.u64.u32 	%rd3041, %r788;
	bra.uni 	$L__BB24_874;
$L__BB24_873:
	div.s64 	%rd3041, %rd203, %rd1128;
$L__BB24_874:
	sub.s64 	%rd2473, %rd50, %rd3040;
	add.s64 	%rd2474, %rd2473, %rd896;
	mad.lo.s64 	%rd2475, %rd2474, %rd1121, %rd897;
	add.s64 	%rd2476, %rd65, %rd3041;
	mad.lo.s64 	%rd2477, %rd2475, %rd1122, %rd2476;
	shl.b64 	%rd2478, %rd2477, 2;
	add.s64 	%rd2479, %rd1, %rd2478;
	ld.global.nc.f32 	%f300, [%rd2479];
	add.f32 	%f340, %f340, %f300;
	mov.u64 	%rd3042, %rd204;
$L__BB24_875:
	setp.lt.u64 	%p352, %rd901, 7;
	@%p352 bra 	$L__BB24_925;
$L__BB24_876:
	.pragma "nounroll";
	or.b64  	%rd2480, %rd3042, %rd1130;
	and.b64  	%rd2481, %rd2480, -4294967296;
	setp.ne.s64 	%p353, %rd2481, 0;
	@%p353 bra 	$L__BB24_878;
	cvt.u32.u64 	%r789, %rd1130;
	cvt.u32.u64 	%r790, %rd3042;
	div.u32 	%r791, %r790, %r789;
	cvt.u64.u32 	%rd3044, %r791;
	bra.uni 	$L__BB24_879;
$L__BB24_878:
	div.s64 	%rd3044, %rd3042, %rd1130;
$L__BB24_879:
	or.b64  	%rd2482, %rd3042, %rd1128;
	and.b64  	%rd2483, %rd2482, -4294967296;
	setp.ne.s64 	%p354, %rd2483, 0;
	@%p354 bra 	$L__BB24_881;
	cvt.u32.u64 	%r792, %rd1128;
	cvt.u32.u64 	%r793, %rd3042;
	div.u32 	%r794, %r793, %r792;
	cvt.u64.u32 	%rd3045, %r794;
	bra.uni 	$L__BB24_882;
$L__BB24_881:
	div.s64 	%rd3045, %rd3042, %rd1128;
$L__BB24_882:
	sub.s64 	%rd2484, %rd50, %rd3044;
	add.s64 	%rd2485, %rd2484, %rd896;
	mad.lo.s64 	%rd2486, %rd2485, %rd1121, %rd897;
	add.s64 	%rd2487, %rd65, %rd3045;
	mad.lo.s64 	%rd2488, %rd2486, %rd1122, %rd2487;
	shl.b64 	%rd2489, %rd2488, 2;
	add.s64 	%rd2490, %rd1, %rd2489;
	ld.global.nc.f32 	%f301, [%rd2490];
	add.f32 	%f148, %f340, %f301;
	add.s64 	%rd953, %rd3042, %rd2772;
	or.b64  	%rd2491, %rd953, %rd1130;
	and.b64  	%rd2492, %rd2491, -4294967296;
	setp.ne.s64 	%p355, %rd2492, 0;
	@%p355 bra 	$L__BB24_884;
	cvt.u32.u64 	%r795, %rd1130;
	cvt.u32.u64 	%r796, %rd953;
	div.u32 	%r797, %r796, %r795;
	cvt.u64.u32 	%rd3046, %r797;
	bra.uni 	$L__BB24_885;
$L__BB24_884:
	div.s64 	%rd3046, %rd953, %rd1130;
$L__BB24_885:
	or.b64  	%rd2493, %rd953, %rd1128;
	and.b64  	%rd2494, %rd2493, -4294967296;
	setp.ne.s64 	%p356, %rd2494, 0;
	@%p356 bra 	$L__BB24_887;
	cvt.u32.u64 	%r798, %rd1128;
	cvt.u32.u64 	%r799, %rd953;
	div.u32 	%r800, %r799, %r798;
	cvt.u64.u32 	%rd3047, %r800;
	bra.uni 	$L__BB24_888;
$L__BB24_887:
	div.s64 	%rd3047, %rd953, %rd1128;
$L__BB24_888:
	sub.s64 	%rd2495, %rd50, %rd3046;
	add.s64 	%rd2496, %rd2495, %rd896;
	mad.lo.s64 	%rd2497, %rd2496, %rd1121, %rd897;
	add.s64 	%rd2498, %rd65, %rd3047;
	mad.lo.s64 	%rd2499, %rd2497, %rd1122, %rd2498;
	shl.b64 	%rd2500, %rd2499, 2;
	add.s64 	%rd2501, %rd1, %rd2500;
	ld.global.nc.f32 	%f302, [%rd2501];
	add.f32 	%f149, %f148, %f302;
	add.s64 	%rd960, %rd953, %rd2772;
	or.b64  	%rd2502, %rd960, %rd1130;
	and.b64  	%rd2503, %rd2502, -4294967296;
	setp.ne.s64 	%p357, %rd2503, 0;
	@%p357 bra 	$L__BB24_890;
	cvt.u32.u64 	%r801, %rd1130;
	cvt.u32.u64 	%r802, %rd960;
	div.u32 	%r803, %r802, %r801;
	cvt.u64.u32 	%rd3048, %r803;
	bra.uni 	$L__BB24_891;
$L__BB24_890:
	div.s64 	%rd3048, %rd960, %rd1130;
$L__BB24_891:
	or.b64  	%rd2504, %rd960, %rd1128;
	and.b64  	%rd2505, %rd2504, -4294967296;
	setp.ne.s64 	%p358, %rd2505, 0;
	@%p358 bra 	$L__BB24_893;
	cvt.u32.u64 	%r804, %rd1128;
	cvt.u32.u64 	%r805, %rd960;
	div.u32 	%r806, %r805, %r804;
	cvt.u64.u32 	%rd3049, %r806;
	bra.uni 	$L__BB24_894;
$L__BB24_893:
	div.s64 	%rd3049, %rd960, %rd1128;
$L__BB24_894:
	sub.s64 	%rd2506, %rd50, %rd3048;
	add.s64 	%rd2507, %rd2506, %rd896;
	mad.lo.s64 	%rd2508, %rd2507, %rd1121, %rd897;
	add.s64 	%rd2509, %rd65, %rd3049;
	mad.lo.s64 	%rd2510, %rd2508, %rd1122, %rd2509;
	shl.b64 	%rd2511, %rd2510, 2;
	add.s64 	%rd2512, %rd1, %rd2511;
	ld.global.nc.f32 	%f303, [%rd2512];
	add.f32 	%f150, %f149, %f303;
	add.s64 	%rd967, %rd960, %rd2772;
	or.b64  	%rd2513, %rd967, %rd1130;
	and.b64  	%rd2514, %rd2513, -4294967296;
	setp.ne.s64 	%p359, %rd2514, 0;
	@%p359 bra 	$L__BB24_896;
	cvt.u32.u64 	%r807, %rd1130;
	cvt.u32.u64 	%r808, %rd967;
	div.u32 	%r809, %r808, %r807;
	cvt.u64.u32 	%rd3050, %r809;
	bra.uni 	$L__BB24_897;
$L__BB24_896:
	div.s64 	%rd3050, %rd967, %rd1130;
$L__BB24_897:
	or.b64  	%rd2515, %rd967, %rd1128;
	and.b64  	%rd2516, %rd2515, -4294967296;
	setp.ne.s64 	%p360, %rd2516, 0;
	@%p360 bra 	$L__BB24_899;
	cvt.u32.u64 	%r810, %rd1128;
	cvt.u32.u64 	%r811, %rd967;
	div.u32 	%r812, %r811, %r810;
	cvt.u64.u32 	%rd3051, %r812;
	bra.uni 	$L__BB24_900;
$L__BB24_899:
	div.s64 	%rd3051, %rd967, %rd1128;
$L__BB24_900:
	sub.s64 	%rd2517, %rd50, %rd3050;
	add.s64 	%rd2518, %rd2517, %rd896;
	mad.lo.s64 	%rd2519, %rd2518, %rd1121, %rd897;
	add.s64 	%rd2520, %rd65, %rd3051;
	mad.lo.s64 	%rd2521, %rd2519, %rd1122, %rd2520;
	shl.b64 	%rd2522, %rd2521, 2;
	add.s64 	%rd2523, %rd1, %rd2522;
	ld.global.nc.f32 	%f304, [%rd2523];
	add.f32 	%f151, %f150, %f304;
	add.s64 	%rd974, %rd967, %rd2772;
	or.b64  	%rd2524, %rd974, %rd1130;
	and.b64  	%rd2525, %rd2524, -4294967296;
	setp.ne.s64 	%p361, %rd2525, 0;
	@%p361 bra 	$L__BB24_902;
	cvt.u32.u64 	%r813, %rd1130;
	cvt.u32.u64 	%r814, %rd974;
	div.u32 	%r815, %r814, %r813;
	cvt.u64.u32 	%rd3052, %r815;
	bra.uni 	$L__BB24_903;
$L__BB24_902:
	div.s64 	%rd3052, %rd974, %rd1130;
$L__BB24_903:
	or.b64  	%rd2526, %rd974, %rd1128;
	and.b64  	%rd2527, %rd2526, -4294967296;
	setp.ne.s64 	%p362, %rd2527, 0;
	@%p362 bra 	$L__BB24_905;
	cvt.u32.u64 	%r816, %rd1128;
	cvt.u32.u64 	%r817, %rd974;
	div.u32 	%r818, %r817, %r816;
	cvt.u64.u32 	%rd3053, %r818;
	bra.uni 	$L__BB24_906;
$L__BB24_905:
	div.s64 	%rd3053, %rd974, %rd1128;
$L__BB24_906:
	sub.s64 	%rd2528, %rd50, %rd3052;
	add.s64 	%rd2529, %rd2528, %rd896;
	mad.lo.s64 	%rd2530, %rd2529, %rd1121, %rd897;
	add.s64 	%rd2531, %rd65, %rd3053;
	mad.lo.s64 	%rd2532, %rd2530, %rd1122, %rd2531;
	shl.b64 	%rd2533, %rd2532, 2;
	add.s64 	%rd2534, %rd1, %rd2533;
	ld.global.nc.f32 	%f305, [%rd2534];
	add.f32 	%f152, %f151, %f305;
	add.s64 	%rd981, %rd974, %rd2772;
	or.b64  	%rd2535, %rd981, %rd1130;
	and.b64  	%rd2536, %rd2535, -4294967296;
	setp.ne.s64 	%p363, %rd2536, 0;
	@%p363 bra 	$L__BB24_908;
	cvt.u32.u64 	%r819, %rd1130;
	cvt.u32.u64 	%r820, %rd981;
	div.u32 	%r821, %r820, %r819;
	cvt.u64.u32 	%rd3054, %r821;
	bra.uni 	$L__BB24_909;
$L__BB24_908:
	div.s64 	%rd3054, %rd981, %rd1130;
$L__BB24_909:
	or.b64  	%rd2537, %rd981, %rd1128;
	and.b64  	%rd2538, %rd2537, -4294967296;
	setp.ne.s64 	%p364, %rd2538, 0;
	@%p364 bra 	$L__BB24_911;
	cvt.u32.u64 	%r822, %rd1128;
	cvt.u32.u64 	%r823, %rd981;
	div.u32 	%r824, %r823, %r822;
	cvt.u64.u32 	%rd3055, %r824;
	bra.uni 	$L__BB24_912;
$L__BB24_911:
	div.s64 	%rd3055, %rd981, %rd1128;
$L__BB24_912:
	sub.s64 	%rd2539, %rd50, %rd3054;
	add.s64 	%rd2540, %rd2539, %rd896;
	mad.lo.s64 	%rd2541, %rd2540, %rd1121, %rd897;
	add.s64 	%rd2542, %rd65, %rd3055;
	mad.lo.s64 	%rd2543, %rd2541, %rd1122, %rd2542;
	shl.b64 	%rd2544, %rd2543, 2;
	add.s64 	%rd2545, %rd1, %rd2544;
	ld.global.nc.f32 	%f306, [%rd2545];
	add.f32 	%f153, %f152, %f306;
	add.s64 	%rd988, %rd981, %rd2772;
	or.b64  	%rd2546, %rd988, %rd1130;
	and.b64  	%rd2547, %rd2546, -4294967296;
	setp.ne.s64 	%p365, %rd2547, 0;
	@%p365 bra 	$L__BB24_914;
	cvt.u32.u64 	%r825, %rd1130;
	cvt.u32.u64 	%r826, %rd988;
	div.u32 	%r827, %r826, %r825;
	cvt.u64.u32 	%rd3056, %r827;
	bra.uni 	$L__BB24_915;
$L__BB24_914:
	div.s64 	%rd3056, %rd988, %rd1130;
$L__BB24_915:
	or.b64  	%rd2548, %rd988, %rd1128;
	and.b64  	%rd2549, %rd2548, -4294967296;
	setp.ne.s64 	%p366, %rd2549, 0;
	@%p366 bra 	$L__BB24_917;
	cvt.u32.u64 	%r828, %rd1128;
	cvt.u32.u64 	%r829, %rd988;
	div.u32 	%r830, %r829, %r828;
	cvt.u64.u32 	%rd3057, %r830;
	bra.uni 	$L__BB24_918;
$L__BB24_917:
	div.s64 	%rd3057, %rd988, %rd1128;
$L__BB24_918:
	sub.s64 	%rd2550, %rd50, %rd3056;
	add.s64 	%rd2551, %rd2550, %rd896;
	mad.lo.s64 	%rd2552, %rd2551, %rd1121, %rd897;
	add.s64 	%rd2553, %rd65, %rd3057;
	mad.lo.s64 	%rd2554, %rd2552, %rd1122, %rd2553;
	shl.b64 	%rd2555, %rd2554, 2;
	add.s64 	%rd2556, %rd1, %rd2555;
	ld.global.nc.f32 	%f307, [%rd2556];
	add.f32 	%f154, %f153, %f307;
	add.s64 	%rd995, %rd988, %rd2772;
	or.b64  	%rd2557, %rd995, %rd1130;
	and.b64  	%rd2558, %rd2557, -4294967296;
	setp.ne.s64 	%p367, %rd2558, 0;
	@%p367 bra 	$L__BB24_920;
	cvt.u32.u64 	%r831, %rd1130;
	cvt.u32.u64 	%r832, %rd995;
	div.u32 	%r833, %r832, %r831;
	cvt.u64.u32 	%rd3058, %r833;
	bra.uni 	$L__BB24_921;
$L__BB24_920:
	div.s64 	%rd3058, %rd995, %rd1130;
$L__BB24_921:
	or.b64  	%rd2559, %rd995, %rd1128;
	and.b64  	%rd2560, %rd2559, -4294967296;
	setp.ne.s64 	%p368, %rd2560, 0;
	@%p368 bra 	$L__BB24_923;
	cvt.u32.u64 	%r834, %rd1128;
	cvt.u32.u64 	%r835, %rd995;
	div.u32 	%r836, %r835, %r834;
	cvt.u64.u32 	%rd3059, %r836;
	bra.uni 	$L__BB24_924;
$L__BB24_923:
	div.s64 	%rd3059, %rd995, %rd1128;
$L__BB24_924:
	sub.s64 	%rd2561, %rd50, %rd3058;
	add.s64 	%rd2562, %rd2561, %rd896;
	mad.lo.s64 	%rd2563, %rd2562, %rd1121, %rd897;
	add.s64 	%rd2564, %rd65, %rd3059;
	mad.lo.s64 	%rd2565, %rd2563, %rd1122, %rd2564;
	shl.b64 	%rd2566, %rd2565, 2;
	add.s64 	%rd2567, %rd1, %rd2566;
	ld.global.nc.f32 	%f308, [%rd2567];
	add.f32 	%f340, %f154, %f308;
	add.s64 	%rd3042, %rd995, %rd2772;
	setp.lt.s64 	%p369, %rd3042, %rd63;
	@%p369 bra 	$L__BB24_876;
$L__BB24_925:
	add.s64 	%rd1003, %rd889, %rd2769;
	@%p69 bra 	$L__BB24_1035;
	or.b64  	%rd2568, %rd1003, %rd1129;
	and.b64  	%rd2569, %rd2568, -4294967296;
	setp.ne.s64 	%p371, %rd2569, 0;
	@%p371 bra 	$L__BB24_928;
	cvt.u32.u64 	%r837, %rd1129;
	cvt.u32.u64 	%r838, %rd1003;
	div.u32 	%r839, %r838, %r837;
	cvt.u64.u32 	%rd3060, %r839;
	bra.uni 	$L__BB24_929;
$L__BB24_928:
	div.s64 	%rd3060, %rd1003, %rd1129;
$L__BB24_929:
	or.b64  	%rd2570, %rd1003, %rd1127;
	and.b64  	%rd2571, %rd2570, -4294967296;
	setp.ne.s64 	%p372, %rd2571, 0;
	@%p372 bra 	$L__BB24_931;
	cvt.u32.u64 	%r840, %rd1127;
	cvt.u32.u64 	%r841, %rd1003;
	div.u32 	%r842, %r841, %r840;
	cvt.u64.u32 	%rd3061, %r842;
	bra.uni 	$L__BB24_932;
$L__BB24_931:
	div.s64 	%rd3061, %rd1003, %rd1127;
$L__BB24_932:
	sub.s64 	%rd2572, %rd64, %rd3060;
	mul.lo.s64 	%rd1010, %rd2572, %rd1124;
	add.s64 	%rd1011, %rd3061, %rd44;
	or.b64  	%rd2573, %rd68, %rd2772;
	and.b64  	%rd2574, %rd2573, -4294967296;
	setp.ne.s64 	%p373, %rd2574, 0;
	@%p373 bra 	$L__BB24_934;
	cvt.u32.u64 	%r843, %rd2772;
	cvt.u32.u64 	%r844, %rd68;
	div.u32 	%r845, %r844, %r843;
	cvt.u64.u32 	%rd3062, %r845;
	bra.uni 	$L__BB24_935;
$L__BB24_934:
	div.u64 	%rd3062, %rd68, %rd2772;
$L__BB24_935:
	add.s64 	%rd1015, %rd3062, %rd67;
	and.b64  	%rd1016, %rd1015, 7;
	setp.eq.s64 	%p374, %rd1016, 7;
	mov.u64 	%rd3077, %rd2774;
	@%p374 bra 	$L__BB24_985;
	or.b64  	%rd2575, %rd2774, %rd1130;
	and.b64  	%rd2576, %rd2575, -4294967296;
	setp.ne.s64 	%p375, %rd2576, 0;
	@%p375 bra 	$L__BB24_938;
	cvt.u32.u64 	%r846, %rd1130;
	cvt.u32.u64 	%r847, %rd2774;
	div.u32 	%r848, %r847, %r846;
	cvt.u64.u32 	%rd3063, %r848;
	bra.uni 	$L__BB24_939;
$L__BB24_938:
	div.s64 	%rd3063, %rd2774, %rd1130;
$L__BB24_939:
	or.b64  	%rd2577, %rd2774, %rd1128;
	and.b64  	%rd2578, %rd2577, -4294967296;
	setp.ne.s64 	%p376, %rd2578, 0;
	@%p376 bra 	$L__BB24_941;
	cvt.u32.u64 	%r849, %rd1128;
	cvt.u32.u64 	%r850, %rd2774;
	div.u32 	%r851, %r850, %r849;
	cvt.u64.u32 	%rd3064, %r851;
	bra.uni 	$L__BB24_942;
$L__BB24_941:
	div.s64 	%rd3064, %rd2774, %rd1128;
$L__BB24_942:
	sub.s64 	%rd2579, %rd50, %rd3063;
	add.s64 	%rd2580, %rd2579, %rd1010;
	mad.lo.s64 	%rd2581, %rd2580, %rd1121, %rd1011;
	add.s64 	%rd2582, %rd65, %rd3064;
	mad.lo.s64 	%rd2583, %rd2581, %rd1122, %rd2582;
	shl.b64 	%rd2584, %rd2583, 2;
	add.s64 	%rd2585, %rd1, %rd2584;
	ld.global.nc.f32 	%f310, [%rd2585];
	add.f32 	%f340, %f340, %f310;
	setp.eq.s64 	%p377, %rd1016, 0;
	mov.u64 	%rd3077, %rd66;
	@%p377 bra 	$L__BB24_985;
	or.b64  	%rd2586, %rd66, %rd1130;
	and.b64  	%rd2587, %rd2586, -4294967296;
	setp.ne.s64 	%p378, %rd2587, 0;
	@%p378 bra 	$L__BB24_945;
	cvt.u32.u64 	%r852, %rd1130;
	cvt.u32.u64 	%r853, %rd66;
	div.u32 	%r854, %r853, %r852;
	cvt.u64.u32 	%rd3065, %r854;
	bra.uni 	$L__BB24_946;
$L__BB24_945:
	div.s64 	%rd3065, %rd66, %rd1130;
$L__BB24_946:
	or.b64  	%rd2588, %rd66, %rd1128;
	and.b64  	%rd2589, %rd2588, -4294967296;
	setp.ne.s64 	%p379, %rd2589, 0;
	@%p379 bra 	$L__BB24_948;
	cvt.u32.u64 	%r855, %rd1128;
	cvt.u32.u64 	%r856, %rd66;
	div.u32 	%r857, %r856, %r855;
	cvt.u64.u32 	%rd3066, %r857;
	bra.uni 	$L__BB24_949;
$L__BB24_948:
	div.s64 	%rd3066, %rd66, %rd1128;
$L__BB24_949:
	sub.s64 	%rd2590, %rd50, %rd3065;
	add.s64 	%rd2591, %rd2590, %rd1010;
	mad.lo.s64 	%rd2592, %rd2591, %rd1121, %rd1011;
	add.s64 	%rd2593, %rd65, %rd3066;
	mad.lo.s64 	%rd2594, %rd2592, %rd1122, %rd2593;
	shl.b64 	%rd2595, %rd2594, 2;
	add.s64 	%rd2596, %rd1, %rd2595;
	ld.global.nc.f32 	%f311, [%rd2596];
	add.f32 	%f340, %f340, %f311;
	setp.eq.s64 	%p380, %rd1016, 1;
	mov.u64 	%rd3077, %rd199;
	@%p380 bra 	$L__BB24_985;
	or.b64  	%rd2597, %rd199, %rd1130;
	and.b64  	%rd2598, %rd2597, -4294967296;
	setp.ne.s64 	%p381, %rd2598, 0;
	@%p381 bra 	$L__BB24_952;
	cvt.u32.u64 	%r858, %rd1130;
	cvt.u32.u64 	%r859, %rd199;
	div.u32 	%r860, %r859, %r858;
	cvt.u64.u32 	%rd3067, %r860;
	bra.uni 	$L__BB24_953;
$L__BB24_952:
	div.s64 	%rd3067, %rd199, %rd1130;
$L__BB24_953:
	or.b64  	%rd2599, %rd199, %rd1128;
	and.b64  	%rd2600, %rd2599, -4294967296;
	setp.ne.s64 	%p382, %rd2600, 0;
	@%p382 bra 	$L__BB24_955;
	cvt.u32.u64 	%r861, %rd1128;
	cvt.u32.u64 	%r862, %rd199;
	div.u32 	%r863, %r862, %r861;
	cvt.u64.u32 	%rd3068, %r863;
	bra.uni 	$L__BB24_956;
$L__BB24_955:
	div.s64 	%rd3068, %rd199, %rd1128;
$L__BB24_956:
	sub.s64 	%rd2601, %rd50, %rd3067;
	add.s64 	%rd2602, %rd2601, %rd1010;
	mad.lo.s64 	%rd2603, %rd2602, %rd1121, %rd1011;
	add.s64 	%rd2604, %rd65, %rd3068;
	mad.lo.s64 	%rd2605, %rd2603, %rd1122, %rd2604;
	shl.b64 	%rd2606, %rd2605, 2;
	add.s64 	%rd2607, %rd1, %rd2606;
	ld.global.nc.f32 	%f312, [%rd2607];
	add.f32 	%f340, %f340, %f312;
	setp.eq.s64 	%p383, %rd1016, 2;
	mov.u64 	%rd3077, %rd200;
	@%p383 bra 	$L__BB24_985;
	or.b64  	%rd2608, %rd200, %rd1130;
	and.b64  	%rd2609, %rd2608, -4294967296;
	setp.ne.s64 	%p384, %rd2609, 0;
	@%p384 bra 	$L__BB24_959;
	cvt.u32.u64 	%r864, %rd1130;
	cvt.u32.u64 	%r865, %rd200;
	div.u32 	%r866, %r865, %r864;
	cvt.u64.u32 	%rd3069, %r866;
	bra.uni 	$L__BB24_960;
$L__BB24_959:
	div.s64 	%rd3069, %rd200, %rd1130;
$L__BB24_960:
	or.b64  	%rd2610, %rd200, %rd1128;
	and.b64  	%rd2611, %rd2610, -4294967296;
	setp.ne.s64 	%p385, %rd2611, 0;
	@%p385 bra 	$L__BB24_962;
	cvt.u32.u64 	%r867, %rd1128;
	cvt.u32.u64 	%r868, %rd200;
	div.u32 	%r869, %r868, %r867;
	cvt.u64.u32 	%rd3070, %r869;
	bra.uni 	$L__BB24_963;
$L__BB24_962:
	div.s64 	%rd3070, %rd200, %rd1128;
$L__BB24_963:
	sub.s64 	%rd2612, %rd50, %rd3069;
	add.s64 	%rd2613, %rd2612, %rd1010;
	mad.lo.s64 	%rd2614, %rd2613, %rd1121, %rd1011;
	add.s64 	%rd2615, %rd65, %rd3070;
	mad.lo.s64 	%rd2616, %rd2614, %rd1122, %rd2615;
	shl.b64 	%rd2617, %rd2616, 2;
	add.s64 	%rd2618, %rd1, %rd2617;
	ld.global.nc.f32 	%f313, [%rd2618];
	add.f32 	%f340, %f340, %f313;
	setp.eq.s64 	%p386, %rd1016, 3;
	mov.u64 	%rd3077, %rd201;
	@%p386 bra 	$L__BB24_985;
	or.b64  	%rd2619, %rd201, %rd1130;
	and.b64  	%rd2620, %rd2619, -4294967296;
	setp.ne.s64 	%p387, %rd2620, 0;
	@%p387 bra 	$L__BB24_966;
	cvt.u32.u64 	%r870, %rd1130;
	cvt.u32.u64 	%r871, %rd201;
	div.u32 	%r872, %r871, %r870;
	cvt.u64.u32 	%rd3071, %r872;
	bra.uni 	$L__BB24_967;
$L__BB24_966:
	div.s64 	%rd3071, %rd201, %rd1130;
$L__BB24_967:
	or.b64  	%rd2621, %rd201, %rd1128;
	and.b64  	%rd2622, %rd2621, -4294967296;
	setp.ne.s64 	%p388, %rd2622, 0;
	@%p388 bra 	$L__BB24_969;
	cvt.u32.u64 	%r873, %rd1128;
	cvt.u32.u64 	%r874, %rd201;
	div.u32 	%r875, %r874, %r873;
	cvt.u64.u32 	%rd3072, %r875;
	bra.uni 	$L__BB24_970;
$L__BB24_969:
	div.s64 	%rd3072, %rd201, %rd1128;
$L__BB24_970:
	sub.s64 	%rd2623, %rd50, %rd3071;
	add.s64 	%rd2624, %rd2623, %rd1010;
	mad.lo.s64 	%rd2625, %rd2624, %rd1121, %rd1011;
	add.s64 	%rd2626, %rd65, %rd3072;
	mad.lo.s64 	%rd2627, %rd2625, %rd1122, %rd2626;
	shl.b64 	%rd2628, %rd2627, 2;
	add.s64 	%rd2629, %rd1, %rd2628;
	ld.global.nc.f32 	%f314, [%rd2629];
	add.f32 	%f340, %f340, %f314;
	setp.eq.s64 	%p389, %rd1016, 4;
	mov.u64 	%rd3077, %rd202;
	@%p389 bra 	$L__BB24_985;
	or.b64  	%rd2630, %rd202, %rd1130;
	and.b64  	%rd2631, %rd2630, -4294967296;
	setp.ne.s64 	%p390, %rd2631, 0;
	@%p390 bra 	$L__BB24_973;
	cvt.u32.u64 	%r876, %rd1130;
	cvt.u32.u64 	%r877, %rd202;
	div.u32 	%r878, %r877, %r876;
	cvt.u64.u32 	%rd3073, %r878;
	bra.uni 	$L__BB24_974;
$L__BB24_973:
	div.s64 	%rd3073, %rd202, %rd1130;
$L__BB24_974:
	or.b64  	%rd2632, %rd202, %rd1128;
	and.b64  	%rd2633, %rd2632, -4294967296;
	setp.ne.s64 	%p391, %rd2633, 0;
	@%p391 bra 	$L__BB24_976;
	cvt.u32.u64 	%r879, %rd1128;
	cvt.u32.u64 	%r880, %rd202;
	div.u32 	%r881, %r880, %r879;
	cvt.u64.u32 	%rd3074, %r881;
	bra.uni 	$L__BB24_977;
$L__BB24_976:
	div.s64 	%rd3074, %rd202, %rd1128;
$L__BB24_977:
	sub.s64 	%rd2634, %rd50, %rd3073;
	add.s64 	%rd2635, %rd2634, %rd1010;
	mad.lo.s64 	%rd2636, %rd2635, %rd1121, %rd1011;
	add.s64 	%rd2637, %rd65, %rd3074;
	mad.lo.s64 	%rd2638, %rd2636, %rd1122, %rd2637;
	shl.b64 	%rd2639, %rd2638, 2;
	add.s64 	%rd2640, %rd1, %rd2639;
	ld.global.nc.f32 	%f315, [%rd2640];
	add.f32 	%f340, %f340, %f315;
	setp.eq.s64 	%p392, %rd1016, 5;
	mov.u64 	%rd3077, %rd203;
	@%p392 bra 	$L__BB24_985;
	or.b64  	%rd2641, %rd203, %rd1130;
	and.b64  	%rd2642, %rd2641, -4294967296;
	setp.ne.s64 	%p393, %rd2642, 0;
	@%p393 bra 	$L__BB24_980;
	cvt.u32.u64 	%r882, %rd1130;
	cvt.u32.u64 	%r883, %rd203;
	div.u32 	%r884, %r883, %r882;
	cvt.u64.u32 	%rd3075, %r884;
	bra.uni 	$L__BB24_981;
$L__BB24_980:
	div.s64 	%rd3075, %rd203, %rd1130;
$L__BB24_981:
	or.b64  	%rd2643, %rd203, %rd1128;
	and.b64  	%rd2644, %rd2643, -4294967296;
	setp.ne.s64 	%p394, %rd2644, 0;
	@%p394 bra 	$L__BB24_983;
	cvt.u32.u64 	%r885, %rd1128;
	cvt.u32.u64 	%r886, %rd203;
	div.u32 	%r887, %r886, %r885;
	cvt.u64.u32 	%rd3076, %r887;
	bra.uni 	$L__BB24_984;
$L__BB24_983:
	div.s64 	%rd3076, %rd203, %rd1128;
$L__BB24_984:
	sub.s64 	%rd2645, %rd50, %rd3075;
	add.s64 	%rd2646, %rd2645, %rd1010;
	mad.lo.s64 	%rd2647, %rd2646, %rd1121, %rd1011;
	add.s64 	%rd2648, %rd65, %rd3076;
	mad.lo.s64 	%rd2649, %rd2647, %rd1122, %rd2648;
	shl.b64 	%rd2650, %rd2649, 2;
	add.s64 	%rd2651, %rd1, %rd2650;
	ld.global.nc.f32 	%f316, [%rd2651];
	add.f32 	%f340, %f340, %f316;
	mov.u64 	%rd3077, %rd204;
$L__BB24_985:
	setp.lt.u64 	%p395, %rd1015, 7;
	@%p395 bra 	$L__BB24_1035;
$L__BB24_986:
	.pragma "nounroll";
	or.b64  	%rd2652, %rd3077, %rd1130;
	and.b64  	%rd2653, %rd2652, -4294967296;
	setp.ne.s64 	%p396, %rd2653, 0;
	@%p396 bra 	$L__BB24_988;
	cvt.u32.u64 	%r888, %rd1130;
	cvt.u32.u64 	%r889, %rd3077;
	div.u32 	%r890, %r889, %r888;
	cvt.u64.u32 	%rd3079, %r890;
	bra.uni 	$L__BB24_989;
$L__BB24_988:
	div.s64 	%rd3079, %rd3077, %rd1130;
$L__BB24_989:
	or.b64  	%rd2654, %rd3077, %rd1128;
	and.b64  	%rd2655, %rd2654, -4294967296;
	setp.ne.s64 	%p397, %rd2655, 0;
	@%p397 bra 	$L__BB24_991;
	cvt.u32.u64 	%r891, %rd1128;
	cvt.u32.u64 	%r892, %rd3077;
	div.u32 	%r893, %r892, %r891;
	cvt.u64.u32 	%rd3080, %r893;
	bra.uni 	$L__BB24_992;
$L__BB24_991:
	div.s64 	%rd3080, %rd3077, %rd1128;
$L__BB24_992:
	sub.s64 	%rd2656, %rd50, %rd3079;
	add.s64 	%rd2657, %rd2656, %rd1010;
	mad.lo.s64 	%rd2658, %rd2657, %rd1121, %rd1011;
	add.s64 	%rd2659, %rd65, %rd3080;
	mad.lo.s64 	%rd2660, %rd2658, %rd1122, %rd2659;
	shl.b64 	%rd2661, %rd2660, 2;
	add.s64 	%rd2662, %rd1, %rd2661;
	ld.global.nc.f32 	%f317, [%rd2662];
	add.f32 	%f167, %f340, %f317;
	add.s64 	%rd1067, %rd3077, %rd2772;
	or.b64  	%rd2663, %rd1067, %rd1130;
	and.b64  	%rd2664, %rd2663, -4294967296;
	setp.ne.s64 	%p398, %rd2664, 0;
	@%p398 bra 	$L__BB24_994;
	cvt.u32.u64 	%r894, %rd1130;
	cvt.u32.u64 	%r895, %rd1067;
	div.u32 	%r896, %r895, %r894;
	cvt.u64.u32 	%rd3081, %r896;
	bra.uni 	$L__BB24_995;
$L__BB24_994:
	div.s64 	%rd3081, %rd1067, %rd1130;
$L__BB24_995:
	or.b64  	%rd2665, %rd1067, %rd1128;
	and.b64  	%rd2666, %rd2665, -4294967296;
	setp.ne.s64 	%p399, %rd2666, 0;
	@%p399 bra 	$L__BB24_997;
	cvt.u32.u64 	%r897, %rd1128;
	cvt.u32.u64 	%r898, %rd1067;
	div.u32 	%r899, %r898, %r897;
	cvt.u64.u32 	%rd3082, %r899;
	bra.uni 	$L__BB24_998;
$L__BB24_997:
	div.s64 	%rd3082, %rd1067, %rd1128;
$L__BB24_998:
	sub.s64 	%rd2667, %rd50, %rd3081;
	add.s64 	%rd2668, %rd2667, %rd1010;
	mad.lo.s64 	%rd2669, %rd2668, %rd1121, %rd1011;
	add.s64 	%rd2670, %rd65, %rd3082;
	mad.lo.s64 	%rd2671, %rd2669, %rd1122, %rd2670;
	shl.b64 	%rd2672, %rd2671, 2;
	add.s64 	%rd2673, %rd1, %rd2672;
	ld.global.nc.f32 	%f318, [%rd2673];
	add.f32 	%f168, %f167, %f318;
	add.s64 	%rd1074, %rd1067, %rd2772;
	or.b64  	%rd2674, %rd1074, %rd1130;
	and.b64  	%rd2675, %rd2674, -4294967296;
	setp.ne.s64 	%p400, %rd2675, 0;
	@%p400 bra 	$L__BB24_1000;
	cvt.u32.u64 	%r900, %rd1130;
	cvt.u32.u64 	%r901, %rd1074;
	div.u32 	%r902, %r901, %r900;
	cvt.u64.u32 	%rd3083, %r902;
	bra.uni 	$L__BB24_1001;
$L__BB24_1000:
	div.s64 	%rd3083, %rd1074, %rd1130;
$L__BB24_1001:
	or.b64  	%rd2676, %rd1074, %rd1128;
	and.b64  	%rd2677, %rd2676, -4294967296;
	setp.ne.s64 	%p401, %rd2677, 0;
	@%p401 bra 	$L__BB24_1003;
	cvt.u32.u64 	%r903, %rd1128;
	cvt.u32.u64 	%r904, %rd1074;
	div.u32 	%r905, %r904, %r903;
	cvt.u64.u32 	%rd3084, %r905;
	bra.uni 	$L__BB24_1004;
$L__BB24_1003:
	div.s64 	%rd3084, %rd1074, %rd1128;
$L__BB24_1004:
	sub.s64 	%rd2678, %rd50, %rd3083;
	add.s64 	%rd2679, %rd2678, %rd1010;
	mad.lo.s64 	%rd2680, %rd2679, %rd1121, %rd1011;
	add.s64 	%rd2681, %rd65, %rd3084;
	mad.lo.s64 	%rd2682, %rd2680, %rd1122, %rd2681;
	shl.b64 	%rd2683, %rd2682, 2;
	add.s64 	%rd2684, %rd1, %rd2683;
	ld.global.nc.f32 	%f319, [%rd2684];
	add.f32 	%f169, %f168, %f319;
	add.s64 	%rd1081, %rd1074, %rd2772;
	or.b64  	%rd2685, %rd1081, %rd1130;
	and.b64  	%rd2686, %rd2685, -4294967296;
	setp.ne.s64 	%p402, %rd2686, 0;
	@%p402 bra 	$L__BB24_1006;
	cvt.u32.u64 	%r906, %rd1130;
	cvt.u32.u64 	%r907, %rd1081;
	div.u32 	%r908, %r907, %r906;
	cvt.u64.u32 	%rd3085, %r908;
	bra.uni 	$L__BB24_1007;
$L__BB24_1006:
	div.s64 	%rd3085, %rd1081, %rd1130;
$L__BB24_1007:
	or.b64  	%rd2687, %rd1081, %rd1128;
	and.b64  	%rd2688, %rd2687, -4294967296;
	setp.ne.s64 	%p403, %rd2688, 0;
	@%p403 bra 	$L__BB24_1009;
	cvt.u32.u64 	%r909, %rd1128;
	cvt.u32.u64 	%r910, %rd1081;
	div.u32 	%r911, %r910, %r909;
	cvt.u64.u32 	%rd3086, %r911;
	bra.uni 	$L__BB24_1010;
$L__BB24_1009:
	div.s64 	%rd3086, %rd1081, %rd1128;
$L__BB24_1010:
	sub.s64 	%rd2689, %rd50, %rd3085;
	add.s64 	%rd2690, %rd2689, %rd1010;
	mad.lo.s64 	%rd2691, %rd2690, %rd1121, %rd1011;
	add.s64 	%rd2692, %rd65, %rd3086;
	mad.lo.s64 	%rd2693, %rd2691, %rd1122, %rd2692;
	shl.b64 	%rd2694, %rd2693, 2;
	add.s64 	%rd2695, %rd1, %rd2694;
	ld.global.nc.f32 	%f320, [%rd2695];
	add.f32 	%f170, %f169, %f320;
	add.s64 	%rd1088, %rd1081, %rd2772;
	or.b64  	%rd2696, %rd1088, %rd1130;
	and.b64  	%rd2697, %rd2696, -4294967296;
	setp.ne.s64 	%p404, %rd2697, 0;
	@%p404 bra 	$L__BB24_1012;
	cvt.u32.u64 	%r912, %rd1130;
	cvt.u32.u64 	%r913, %rd1088;
	div.u32 	%r914, %r913, %r912;
	cvt.u64.u32 	%rd3087, %r914;
	bra.uni 	$L__BB24_1013;
$L__BB24_1012:
	div.s64 	%rd3087, %rd1088, %rd1130;
$L__BB24_1013:
	or.b64  	%rd2698, %rd1088, %rd1128;
	and.b64  	%rd2699, %rd2698, -4294967296;
	setp.ne.s64 	%p405, %rd2699, 0;
	@%p405 bra 	$L__BB24_1015;
	cvt.u32.u64 	%r915, %rd1128;
	cvt.u32.u64 	%r916, %rd1088;
	div.u32 	%r917, %r916, %r915;
	cvt.u64.u32 	%rd3088, %r917;
	bra.uni 	$L__BB24_1016;
$L__BB24_1015:
	div.s64 	%rd3088, %rd1088, %rd1128;
$L__BB24_1016:
	sub.s64 	%rd2700, %rd50, %rd3087;
	add.s64 	%rd2701, %rd2700, %rd1010;
	mad.lo.s64 	%rd2702, %rd2701, %rd1121, %rd1011;
	add.s64 	%rd2703, %rd65, %rd3088;
	mad.lo.s64 	%rd2704, %rd2702, %rd1122, %rd2703;
	shl.b64 	%rd2705, %rd2704, 2;
	add.s64 	%rd2706, %rd1, %rd2705;
	ld.global.nc.f32 	%f321, [%rd2706];
	add.f32 	%f171, %f170, %f321;
	add.s64 	%rd1095, %rd1088, %rd2772;
	or.b64  	%rd2707, %rd1095, %rd1130;
	and.b64  	%rd2708, %rd2707, -4294967296;
	setp.ne.s64 	%p406, %rd2708, 0;
	@%p406 bra 	$L__BB24_1018;
	cvt.u32.u64 	%r918, %rd1130;
	cvt.u32.u64 	%r919, %rd1095;
	div.u32 	%r920, %r919, %r918;
	cvt.u64.u32 	%rd3089, %r920;
	bra.uni 	$L__BB24_1019;
$L__BB24_1018:
	div.s64 	%rd3089, %rd1095, %rd1130;
$L__BB24_1019:
	or.b64  	%rd2709, %rd1095, %rd1128;
	and.b64  	%rd2710, %rd2709, -4294967296;
	setp.ne.s64 	%p407, %rd2710, 0;
	@%p407 bra 	$L__BB24_1021;
	cvt.u32.u64 	%r921, %rd1128;
	cvt.u32.u64 	%r922, %rd1095;
	div.u32 	%r923, %r922, %r921;
	cvt.u64.u32 	%rd3090, %r923;
	bra.uni 	$L__BB24_1022;
$L__BB24_1021:
	div.s64 	%rd3090, %rd1095, %rd1128;
$L__BB24_1022:
	sub.s64 	%rd2711, %rd50, %rd3089;
	add.s64 	%rd2712, %rd2711, %rd1010;
	mad.lo.s64 	%rd2713, %rd2712, %rd1121, %rd1011;
	add.s64 	%rd2714, %rd65, %rd3090;
	mad.lo.s64 	%rd2715, %rd2713, %rd1122, %rd2714;
	shl.b64 	%rd2716, %rd2715, 2;
	add.s64 	%rd2717, %rd1, %rd2716;
	ld.global.nc.f32 	%f322, [%rd2717];
	add.f32 	%f172, %f171, %f322;
	add.s64 	%rd1102, %rd1095, %rd2772;
	or.b64  	%rd2718, %rd1102, %rd1130;
	and.b64  	%rd2719, %rd2718, -4294967296;
	setp.ne.s64 	%p408, %rd2719, 0;
	@%p408 bra 	$L__BB24_1024;
	cvt.u32.u64 	%r924, %rd1130;
	cvt.u32.u64 	%r925, %rd1102;
	div.u32 	%r926, %r925, %r924;
	cvt.u64.u32 	%rd3091, %r926;
	bra.uni 	$L__BB24_1025;
$L__BB24_1024:
	div.s64 	%rd3091, %rd1102, %rd1130;
$L__BB24_1025:
	or.b64  	%rd2720, %rd1102, %rd1128;
	and.b64  	%rd2721, %rd2720, -4294967296;
	setp.ne.s64 	%p409, %rd2721, 0;
	@%p409 bra 	$L__BB24_1027;
	cvt.u32.u64 	%r927, %rd1128;
	cvt.u32.u64 	%r928, %rd1102;
	div.u32 	%r929, %r928, %r927;
	cvt.u64.u32 	%rd3092, %r929;
	bra.uni 	$L__BB24_1028;
$L__BB24_1027:
	div.s64 	%rd3092, %rd1102, %rd1128;
$L__BB24_1028:
	sub.s64 	%rd2722, %rd50, %rd3091;
	add.s64 	%rd2723, %rd2722, %rd1010;
	mad.lo.s64 	%rd2724, %rd2723, %rd1121, %rd1011;
	add.s64 	%rd2725, %rd65, %rd3092;
	mad.lo.s64 	%rd2726, %rd2724, %rd1122, %rd2725;
	shl.b64 	%rd2727, %rd2726, 2;
	add.s64 	%rd2728, %rd1, %rd2727;
	ld.global.nc.f32 	%f323, [%rd2728];
	add.f32 	%f173, %f172, %f323;
	add.s64 	%rd1109, %rd1102, %rd2772;
	or.b64  	%rd2729, %rd1109, %rd1130;
	and.b64  	%rd2730, %rd2729, -4294967296;
	setp.ne.s64 	%p410, %rd2730, 0;
	@%p410 bra 	$L__BB24_1030;
	cvt.u32.u64 	%r930, %rd1130;
	cvt.u32.u64 	%r931, %rd1109;
	div.u32 	%r932, %r931, %r930;
	cvt.u64.u32 	%rd3093, %r932;
	bra.uni 	$L__BB24_1031;
$L__BB24_1030:
	div.s64 	%rd3093, %rd1109, %rd1130;
$L__BB24_1031:
	or.b64  	%rd2731, %rd1109, %rd1128;
	and.b64  	%rd2732, %rd2731, -4294967296;
	setp.ne.s64 	%p411, %rd2732, 0;
	@%p411 bra 	$L__BB24_1033;
	cvt.u32.u64 	%r933, %rd1128;
	cvt.u32.u64 	%r934, %rd1109;
	div.u32 	%r935, %r934, %r933;
	cvt.u64.u32 	%rd3094, %r935;
	bra.uni 	$L__BB24_1034;
$L__BB24_1033:
	div.s64 	%rd3094, %rd1109, %rd1128;
$L__BB24_1034:
	sub.s64 	%rd2733, %rd50, %rd3093;
	add.s64 	%rd2734, %rd2733, %rd1010;
	mad.lo.s64 	%rd2735, %rd2734, %rd1121, %rd1011;
	add.s64 	%rd2736, %rd65, %rd3094;
	mad.lo.s64 	%rd2737, %rd2735, %rd1122, %rd2736;
	shl.b64 	%rd2738, %rd2737, 2;
	add.s64 	%rd2739, %rd1, %rd2738;
	ld.global.nc.f32 	%f324, [%rd2739];
	add.f32 	%f340, %f173, %f324;
	add.s64 	%rd3077, %rd1109, %rd2772;
	setp.lt.s64 	%p412, %rd3077, %rd63;
	@%p412 bra 	$L__BB24_986;
$L__BB24_1035:
	add.s64 	%rd2813, %rd1003, %rd2769;
	setp.lt.s64 	%p413, %rd2813, %rd45;
	@%p413 bra 	$L__BB24_155;
$L__BB24_1036:
	ld.param.u64 	%rd2755, [Xcol2imKernelNormal_param_24];
	ld.param.u64 	%rd2754, [Xcol2imKernelNormal_param_23];
	ld.param.u64 	%rd2753, [Xcol2imKernelNormal_param_9];
	ld.param.u64 	%rd2751, [Xcol2imKernelNormal_param_3];
	ld.param.u64 	%rd2749, [Xcol2imKernelNormal_param_2];
	mul.lo.s64 	%rd2740, %rd2766, %rd2749;
	sub.s64 	%rd2741, %rd2740, %rd2753;
	mad.lo.s64 	%rd2742, %rd26, %rd1135, %rd2741;
	add.s64 	%rd2743, %rd27, %rd2755;
	mad.lo.s64 	%rd2744, %rd2742, %rd2751, %rd2743;
	cvta.to.global.u64 	%rd2745, %rd2754;
	shl.b64 	%rd2746, %rd2744, 2;
	add.s64 	%rd2747, %rd2745, %rd2746;
	ld.global.f32 	%f325, [%rd2747];
	add.f32 	%f326, %f340, %f325;
	st.global.f32 	[%rd2747], %f326;
$L__BB24_1037:
	ret;

}
	// .globl	upsample
.visible .entry upsample(
	.param .u64 upsample_param_0,
	.param .u64 upsample_param_1,
	.param .u64 upsample_param_2,
	.param .u64 .ptr .align 1 upsample_param_3,
	.param .u64 upsample_param_4,
	.param .u32 upsample_param_5,
	.param .f32 upsample_param_6,
	.param .u64 .ptr .align 1 upsample_param_7,
	.param .u32 upsample_param_8
)
{
	.reg .pred 	%p<10>;
	.reg .b32 	%r<28>;
	.reg .b32 	%f<10>;
	.reg .b64 	%rd<48>;

	ld.param.u64 	%rd26, [upsample_param_0];
	ld.param.u64 	%rd23, [upsample_param_1];
	ld.param.u64 	%rd24, [upsample_param_2];
	ld.param.u64 	%rd27, [upsample_param_3];
	ld.param.u64 	%rd25, [upsample_param_4];
	ld.param.u32 	%r1, [upsample_param_5];
	ld.param.f32 	%f3, [upsample_param_6];
	ld.param.u64 	%rd28, [upsample_param_7];
	ld.param.u32 	%r2, [upsample_param_8];
	cvta.to.global.u64 	%rd1, %rd28;
	cvta.to.global.u64 	%rd2, %rd27;
	mov.u32 	%r3, %ntid.x;
	mov.u32 	%r4, %ctaid.x;
	mov.u32 	%r5, %tid.x;
	mad.lo.s32 	%r6, %r3, %r4, %r5;
	cvt.u64.u32 	%rd3, %r6;
	setp.le.s64 	%p1, %rd26, %rd3;
	@%p1 bra 	$L__BB25_21;
	mov.u32 	%r7, %ntid.y;
	mov.u32 	%r8, %ctaid.y;
	mov.u32 	%r9, %tid.y;
	mad.lo.s32 	%r10, %r7, %r8, %r9;
	cvt.u64.u32 	%rd4, %r10;
	setp.le.s64 	%p2, %rd23, %rd4;
	@%p2 bra 	$L__BB25_21;
	mov.u32 	%r11, %ntid.z;
	mov.u32 	%r12, %ctaid.z;
	mov.u32 	%r13, %tid.z;
	mad.lo.s32 	%r14, %r11, %r12, %r13;
	cvt.u64.u32 	%rd5, %r14;
	setp.le.s64 	%p3, %rd24, %rd5;
	@%p3 bra 	$L__BB25_21;
	or.b64  	%rd29, %rd23, %rd25;
	and.b64  	%rd30, %rd29, -4294967296;
	setp.ne.s64 	%p4, %rd30, 0;
	@%p4 bra 	$L__BB25_5;
	cvt.u32.u64 	%r15, %rd25;
	cvt.u32.u64 	%r16, %rd23;
	div.u32 	%r17, %r16, %r15;
	cvt.u64.u32 	%rd44, %r17;
	bra.uni 	$L__BB25_6;
$L__BB25_5:
	div.s64 	%rd44, %rd23, %rd25;
$L__BB25_6:
	or.b64  	%rd31, %rd24, %rd25;
	and.b64  	%rd32, %rd31, -4294967296;
	setp.ne.s64 	%p5, %rd32, 0;
	@%p5 bra 	$L__BB25_8;
	cvt.u32.u64 	%r18, %rd25;
	cvt.u32.u64 	%r19, %rd24;
	div.u32 	%r20, %r19, %r18;
	cvt.u64.u32 	%rd45, %r20;
	bra.uni 	$L__BB25_9;
$L__BB25_8:
	div.s64 	%rd45, %rd24, %rd25;
$L__BB25_9:
	mul.lo.s64 	%rd12, %rd44, %rd3;
	and.b64  	%rd33, %rd25, -4294967296;
	setp.ne.s64 	%p6, %rd33, 0;
	@%p6 bra 	$L__BB25_11;
	cvt.u32.u64 	%r21, %rd25;
	cvt.u32.u64 	%r22, %rd4;
	div.u32 	%r23, %r22, %r21;
	cvt.u64.u32 	%rd46, %r23;
	bra.uni 	$L__BB25_12;
$L__BB25_11:
	div.s64 	%rd46, %rd4, %rd25;
$L__BB25_12:
	add.s64 	%rd16, %rd46, %rd12;
	setp.ne.s64 	%p7, %rd33, 0;
	@%p7 bra 	$L__BB25_14;
	cvt.u32.u64 	%r24, %rd25;
	cvt.u32.u64 	%r25, %rd5;
	div.u32 	%r26, %r25, %r24;
	cvt.u64.u32 	%rd47, %r26;
	bra.uni 	$L__BB25_15;
$L__BB25_14:
	div.s64 	%rd47, %rd5, %rd25;
$L__BB25_15:
	mad.lo.s64 	%rd20, %rd16, %rd45, %rd47;
	mad.lo.s64 	%rd35, %rd12, %rd25, %rd4;
	mul.lo.s64 	%rd36, %rd45, %rd25;
	mad.lo.s64 	%rd21, %rd36, %rd35, %rd5;
	setp.eq.s32 	%p8, %r1, 0;
	@%p8 bra 	$L__BB25_17;
	shl.b64 	%rd37, %rd20, 2;
	add.s64 	%rd38, %rd2, %rd37;
	ld.global.f32 	%f4, [%rd38];
	mul.f32 	%f5, %f3, %f4;
	shl.b64 	%rd39, %rd21, 2;
	add.s64 	%rd40, %rd1, %rd39;
	st.global.f32 	[%rd40], %f5;
	bra.uni 	$L__BB25_21;
$L__BB25_17:
	setp.ne.s32 	%p9, %r2, 0;
	shl.b64 	%rd41, %rd20, 2;
	add.s64 	%rd22, %rd2, %rd41;
	@%p9 bra 	$L__BB25_19;
	ld.global.f32 	%f9, [%rd22];
	bra.uni 	$L__BB25_20;
$L__BB25_19:
	mov.b32 	%r27, 0;
	st.global.u32 	[%rd22], %r27;
	mov.f32 	%f9, 0f00000000;
$L__BB25_20:
	shl.b64 	%rd42, %rd21, 2;
	add.s64 	%rd43, %rd1, %rd42;
	ld.global.f32 	%f7, [%rd43];
	fma.rn.f32 	%f8, %f3, %f7, %f9;
	st.global.f32 	[%rd22], %f8;
$L__BB25_21:
	ret;

}
	// .globl	fmavss
.visible .entry fmavss(
	.param .u64 fmavss_param_0,
	.param .u64 .ptr .align 1 fmavss_param_1,
	.param .u64 fmavss_param_2,
	.param .f32 fmavss_param_3,
	.param .f32 fmavss_param_4,
	.param .u64 .ptr .align 1 fmavss_param_5
)
{
	.reg .pred 	%p<2>;
	.reg .b32 	%r<5>;
	.reg .b32 	%f<5>;
	.reg .b64 	%rd<12>;

	ld.param.u64 	%rd5, [fmavss_param_0];
	ld.param.u64 	%rd2, [fmavss_param_1];
	ld.param.u64 	%rd3, [fmavss_param_2];
	ld.param.f32 	%f1, [fmavss_param_3];
	ld.param.f32 	%f2, [fmavss_param_4];
	ld.param.u64 	%rd4, [fmavss_param_5];
	mov.u32 	%r1, %ntid.x;
	mov.u32 	%r2, %ctaid.x;
	mov.u32 	%r3, %tid.x;
	mad.lo.s32 	%r4, %r1, %r2, %r3;
	cvt.u64.u32 	%rd1, %r4;
	setp.le.s64 	%p1, %rd5, %rd1;
	@%p1 bra 	$L__BB26_2;
	cvta.to.global.u64 	%rd6, %rd2;
	cvta.to.global.u64 	%rd7, %rd4;
	add.s64 	%rd8, %rd3, %rd1;
	shl.b64 	%rd9, %rd8, 2;
	add.s64 	%rd10, %rd6, %rd9;
	ld.global.f32 	%f3, [%rd10];
	fma.rn.f32 	%f4, %f1, %f3, %f2;
	add.s64 	%rd11, %rd7, %rd9;
	st.global.f32 	[%rd11], %f4;
$L__BB26_2:
	ret;

}
	// .globl	means_vars
.visible .entry means_vars(
	.param .u64 means_vars_param_0,
	.param .u64 means_vars_param_1,
	.param .u64 means_vars_param_2,
	.param .u64 .ptr .align 1 means_vars_param_3,
	.param .u64 means_vars_param_4,
	.param .u64 .ptr .align 1 means_vars_param_5,
	.param .u64 .ptr .align 1 means_vars_param_6
)
{
	.reg .pred 	%p<36>;
	.reg .b32 	%r<5>;
	.reg .b32 	%f<193>;
	.reg .b64 	%rd<148>;

	ld.param.u64 	%rd57, [means_vars_param_0];
	ld.param.u64 	%rd58, [means_vars_param_1];
	ld.param.u64 	%rd59, [means_vars_param_2];
	ld.param.u64 	%rd60, [means_vars_param_3];
	ld.param.u64 	%rd61, [means_vars_param_4];
	mov.u32 	%r1, %ntid.x;
	mov.u32 	%r2, %ctaid.x;
	mov.u32 	%r3, %tid.x;
	mad.lo.s32 	%r4, %r1, %r2, %r3;
	cvt.u64.u32 	%rd1, %r4;
	setp.le.s64 	%p2, %rd57, %rd1;
	@%p2 bra 	$L__BB27_46;
	cvta.to.global.u64 	%rd2, %rd60;
	mul.lo.s64 	%rd3, %rd59, %rd58;
	setp.eq.s64 	%p3, %rd58, 1;
	@%p3 bra 	$L__BB27_20;
	shl.b64 	%rd64, %rd61, 2;
	add.s64 	%rd4, %rd2, %rd64;
	min.s64 	%rd65, %rd59, %rd58;
	setp.gt.s64 	%p1, %rd65, 0;
	setp.lt.s64 	%p4, %rd65, 1;
	mov.f32 	%f186, 0f00000000;
	@%p4 bra 	$L__BB27_16;
	and.b64  	%rd5, %rd58, 7;
	mov.f32 	%f186, 0f00000000;
	mov.b64 	%rd131, 0;
$L__BB27_4:
	setp.lt.u64 	%p5, %rd58, 8;
	mad.lo.s64 	%rd68, %rd131, %rd57, %rd1;
	mul.lo.s64 	%rd7, %rd68, %rd58;
	mov.f32 	%f175, 0f00000000;
	mov.b64 	%rd133, 0;
	@%p5 bra 	$L__BB27_7;
	mov.f32 	%f175, 0f00000000;
	mov.b64 	%rd132, 0;
$L__BB27_6:
	.pragma "nounroll";
	add.s64 	%rd70, %rd132, %rd7;
	shl.b64 	%rd71, %rd70, 2;
	add.s64 	%rd72, %rd4, %rd71;
	ld.global.f32 	%f52, [%rd72];
	add.f32 	%f53, %f175, %f52;
	ld.global.f32 	%f54, [%rd72+4];
	add.f32 	%f55, %f53, %f54;
	ld.global.f32 	%f56, [%rd72+8];
	add.f32 	%f57, %f55, %f56;
	ld.global.f32 	%f58, [%rd72+12];
	add.f32 	%f59, %f57, %f58;
	ld.global.f32 	%f60, [%rd72+16];
	add.f32 	%f61, %f59, %f60;
	ld.global.f32 	%f62, [%rd72+20];
	add.f32 	%f63, %f61, %f62;
	ld.global.f32 	%f64, [%rd72+24];
	add.f32 	%f65, %f63, %f64;
	ld.global.f32 	%f66, [%rd72+28];
	add.f32 	%f175, %f65, %f66;
	add.s64 	%rd132, %rd132, 8;
	and.b64  	%rd133, %rd58, 9223372036854775800;
	setp.eq.s64 	%p6, %rd132, %rd133;
	@%p6 bra 	$L__BB27_7;
	bra.uni 	$L__BB27_6;
$L__BB27_7:
	setp.eq.s64 	%p7, %rd5, 0;
	@%p7 bra 	$L__BB27_15;
	setp.eq.s64 	%p8, %rd5, 1;
	add.s64 	%rd73, %rd133, %rd7;
	shl.b64 	%rd74, %rd73, 2;
	add.s64 	%rd12, %rd4, %rd74;
	ld.global.f32 	%f67, [%rd12];
	add.f32 	%f175, %f175, %f67;
	@%p8 bra 	$L__BB27_15;
	setp.eq.s64 	%p9, %rd5, 2;
	ld.global.f32 	%f68, [%rd12+4];
	add.f32 	%f175, %f175, %f68;
	@%p9 bra 	$L__BB27_15;
	setp.eq.s64 	%p10, %rd5, 3;
	ld.global.f32 	%f69, [%rd12+8];
	add.f32 	%f175, %f175, %f69;
	@%p10 bra 	$L__BB27_15;
	setp.eq.s64 	%p11, %rd5, 4;
	ld.global.f32 	%f70, [%rd12+12];
	add.f32 	%f175, %f175, %f70;
	@%p11 bra 	$L__BB27_15;
	setp.eq.s64 	%p12, %rd5, 5;
	ld.global.f32 	%f71, [%rd12+16];
	add.f32 	%f175, %f175, %f71;
	@%p12 bra 	$L__BB27_15;
	setp.eq.s64 	%p13, %rd5, 6;
	ld.global.f32 	%f72, [%rd12+20];
	add.f32 	%f175, %f175, %f72;
	@%p13 bra 	$L__BB27_15;
	ld.global.f32 	%f73, [%rd12+24];
	add.f32 	%f175, %f175, %f73;
$L__BB27_15:
	add.f32 	%f186, %f186, %f175;
	add.s64 	%rd131, %rd131, 1;
	setp.eq.s64 	%p14, %rd131, %rd59;
	@%p14 bra 	$L__BB27_16;
	bra.uni 	$L__BB27_4;
$L__BB27_16:
	cvt.rn.f32.s64 	%f75, %rd3;
	div.rn.f32 	%f31, %f186, %f75;
	mov.f32 	%f192, 0f00000000;
	not.pred 	%p15, %p1;
	@%p15 bra 	$L__BB27_45;
	and.b64  	%rd44, %rd58, 7;
	and.b64  	%rd45, %rd58, 9223372036854775800;
	add.s64 	%rd77, %rd64, %rd2;
	add.s64 	%rd46, %rd77, 16;
	mov.f32 	%f192, 0f00000000;
	mov.b64 	%rd144, 0;
$L__BB27_18:
	setp.lt.u64 	%p16, %rd58, 8;
	mad.lo.s64 	%rd48, %rd144, %rd57, %rd1;
	mov.f32 	%f191, 0f00000000;
	mov.b64 	%rd147, 0;
	@%p16 bra 	$L__BB27_36;
	mul.lo.s64 	%rd79, %rd58, %rd48;
	shl.b64 	%rd80, %rd79, 2;
	add.s64 	%rd145, %rd46, %rd80;
	mov.f32 	%f191, 0f00000000;
	mov.u64 	%rd146, %rd45;
	bra.uni 	$L__BB27_35;
$L__BB27_20:
	setp.lt.s64 	%p26, %rd59, 1;
	mov.f32 	%f180, 0f00000000;
	@%p26 bra 	$L__BB27_27;
	and.b64  	%rd137, %rd59, 7;
	setp.lt.u64 	%p27, %rd59, 8;
	mov.f32 	%f180, 0f00000000;
	mov.b64 	%rd136, 0;
	@%p27 bra 	$L__BB27_24;
	and.b64  	%rd136, %rd59, 9223372036854775800;
	shl.b64 	%rd90, %rd61, 2;
	shl.b64 	%rd91, %rd1, 2;
	add.s64 	%rd92, %rd90, %rd91;
	add.s64 	%rd134, %rd2, %rd92;
	mov.f32 	%f180, 0f00000000;
	mov.u64 	%rd135, %rd136;
$L__BB27_23:
	.pragma "nounroll";
	ld.global.f32 	%f123, [%rd134];
	add.f32 	%f124, %f180, %f123;
	shl.b64 	%rd93, %rd57, 2;
	add.s64 	%rd94, %rd134, %rd93;
	ld.global.f32 	%f125, [%rd94];
	add.f32 	%f126, %f124, %f125;
	add.s64 	%rd95, %rd94, %rd93;
	ld.global.f32 	%f127, [%rd95];
	add.f32 	%f128, %f126, %f127;
	add.s64 	%rd96, %rd95, %rd93;
	ld.global.f32 	%f129, [%rd96];
	add.f32 	%f130, %f128, %f129;
	add.s64 	%rd97, %rd96, %rd93;
	ld.global.f32 	%f131, [%rd97];
	add.f32 	%f132, %f130, %f131;
	add.s64 	%rd98, %rd97, %rd93;
	ld.global.f32 	%f133, [%rd98];
	add.f32 	%f134, %f132, %f133;
	add.s64 	%rd99, %rd98, %rd93;
	ld.global.f32 	%f135, [%rd99];
	add.f32 	%f136, %f134, %f135;
	add.s64 	%rd100, %rd99, %rd93;
	ld.global.f32 	%f137, [%rd100];
	add.f32 	%f180, %f136, %f137;
	add.s64 	%rd135, %rd135, -8;
	shl.b64 	%rd101, %rd57, 5;
	add.s64 	%rd134, %rd134, %rd101;
	setp.ne.s64 	%p28, %rd135, 0;
	@%p28 bra 	$L__BB27_23;
$L__BB27_24:
	setp.eq.s64 	%p29, %rd137, 0;
	@%p29 bra 	$L__BB27_27;
	shl.b64 	%rd102, %rd61, 2;
	mad.lo.s64 	%rd103, %rd136, %rd57, %rd1;
	shl.b64 	%rd104, %rd103, 2;
	add.s64 	%rd105, %rd102, %rd104;
	add.s64 	%rd138, %rd2, %rd105;
	shl.b64 	%rd23, %rd57, 2;
$L__BB27_26:
	.pragma "nounroll";
	ld.global.f32 	%f138, [%rd138];
	add.f32 	%f180, %f180, %f138;
	add.s64 	%rd138, %rd138, %rd23;
	add.s64 	%rd137, %rd137, -1;
	setp.ne.s64 	%p30, %rd137, 0;
	@%p30 bra 	$L__BB27_26;
$L__BB27_27:
	setp.lt.s64 	%p31, %rd59, 1;
	cvt.rn.f32.s64 	%f140, %rd3;
	div.rn.f32 	%f22, %f180, %f140;
	mov.f32 	%f185, 0f00000000;
	@%p31 bra 	$L__BB27_34;
	and.b64  	%rd142, %rd59, 7;
	setp.lt.u64 	%p32, %rd59, 8;
	mov.f32 	%f185, 0f00000000;
	mov.b64 	%rd141, 0;
	@%p32 bra 	$L__BB27_31;
	and.b64  	%rd141, %rd59, 9223372036854775800;
	shl.b64 	%rd107, %rd61, 2;
	shl.b64 	%rd108, %rd1, 2;
	add.s64 	%rd109, %rd107, %rd108;
	add.s64 	%rd139, %rd2, %rd109;
	shl.b64 	%rd31, %rd57, 5;
	shl.b64 	%rd32, %rd57, 2;
	mov.f32 	%f185, 0f00000000;
	mov.u64 	%rd140, %rd141;
$L__BB27_30:
	.pragma "nounroll";
	ld.global.f32 	%f144, [%rd139];
	sub.f32 	%f145, %f144, %f22;
	fma.rn.f32 	%f146, %f145, %f145, %f185;
	add.s64 	%rd110, %rd139, %rd32;
	ld.global.f32 	%f147, [%rd110];
	sub.f32 	%f148, %f147, %f22;
	fma.rn.f32 	%f149, %f148, %f148, %f146;
	add.s64 	%rd111, %rd110, %rd32;
	ld.global.f32 	%f150, [%rd111];
	sub.f32 	%f151, %f150, %f22;
	fma.rn.f32 	%f152, %f151, %f151, %f149;
	add.s64 	%rd112, %rd111, %rd32;
	ld.global.f32 	%f153, [%rd112];
	sub.f32 	%f154, %f153, %f22;
	fma.rn.f32 	%f155, %f154, %f154, %f152;
	add.s64 	%rd113, %rd112, %rd32;
	ld.global.f32 	%f156, [%rd113];
	sub.f32 	%f157, %f156, %f22;
	fma.rn.f32 	%f158, %f157, %f157, %f155;
	add.s64 	%rd114, %rd113, %rd32;
	ld.global.f32 	%f159, [%rd114];
	sub.f32 	%f160, %f159, %f22;
	fma.rn.f32 	%f161, %f160, %f160, %f158;
	add.s64 	%rd115, %rd114, %rd32;
	ld.global.f32 	%f162, [%rd115];
	sub.f32 	%f163, %f162, %f22;
	fma.rn.f32 	%f164, %f163, %f163, %f161;
	add.s64 	%rd116, %rd115, %rd32;
	ld.global.f32 	%f165, [%rd116];
	sub.f32 	%f166, %f165, %f22;
	fma.rn.f32 	%f185, %f166, %f166, %f164;
	add.s64 	%rd140, %rd140, -8;
	add.s64 	%rd139, %rd139, %rd31;
	setp.ne.s64 	%p33, %rd140, 0;
	@%p33 bra 	$L__BB27_30;
$L__BB27_31:
	setp.eq.s64 	%p34, %rd142, 0;
	@%p34 bra 	$L__BB27_34;
	shl.b64 	%rd117, %rd61, 2;
	mad.lo.s64 	%rd118, %rd141, %rd57, %rd1;
	shl.b64 	%rd119, %rd118, 2;
	add.s64 	%rd120, %rd117, %rd119;
	add.s64 	%rd143, %rd2, %rd120;
	shl.b64 	%rd39, %rd57, 2;
$L__BB27_33:
	.pragma "nounroll";
	ld.global.f32 	%f167, [%rd143];
	sub.f32 	%f168, %f167, %f22;
	fma.rn.f32 	%f185, %f168, %f168, %f185;
	add.s64 	%rd143, %rd143, %rd39;
	add.s64 	%rd142, %rd142, -1;
	setp.ne.s64 	%p35, %rd142, 0;
	@%p35 bra 	$L__BB27_33;
$L__BB27_34:
	ld.param.u64 	%rd130, [means_vars_param_6];
	ld.param.u64 	%rd128, [means_vars_param_5];
	cvta.to.global.u64 	%rd121, %rd128;
	shl.b64 	%rd122, %rd1, 2;
	add.s64 	%rd123, %rd121, %rd122;
	st.global.f32 	[%rd123], %f22;
	add.s64 	%rd124, %rd3, -1;
	cvt.rn.f32.s64 	%f169, %rd124;
	div.rn.f32 	%f170, %f185, %f169;
	cvta.to.global.u64 	%rd125, %rd130;
	add.s64 	%rd126, %rd125, %rd122;
	st.global.f32 	[%rd126], %f170;
	bra.uni 	$L__BB27_46;
$L__BB27_35:
	.pragma "nounroll";
	ld.global.f32 	%f80, [%rd145+-16];
	sub.f32 	%f81, %f80, %f31;
	fma.rn.f32 	%f82, %f81, %f81, %f191;
	ld.global.f32 	%f83, [%rd145+-12];
	sub.f32 	%f84, %f83, %f31;
	fma.rn.f32 	%f85, %f84, %f84, %f82;
	ld.global.f32 	%f86, [%rd145+-8];
	sub.f32 	%f87, %f86, %f31;
	fma.rn.f32 	%f88, %f87, %f87, %f85;
	ld.global.f32 	%f89, [%rd145+-4];
	sub.f32 	%f90, %f89, %f31;
	fma.rn.f32 	%f91, %f90, %f90, %f88;
	ld.global.f32 	%f92, [%rd145];
	sub.f32 	%f93, %f92, %f31;
	fma.rn.f32 	%f94, %f93, %f93, %f91;
	ld.global.f32 	%f95, [%rd145+4];
	sub.f32 	%f96, %f95, %f31;
	fma.rn.f32 	%f97, %f96, %f96, %f94;
	ld.global.f32 	%f98, [%rd145+8];
	sub.f32 	%f99, %f98, %f31;
	fma.rn.f32 	%f100, %f99, %f99, %f97;
	ld.global.f32 	%f101, [%rd145+12];
	sub.f32 	%f102, %f101, %f31;
	fma.rn.f32 	%f191, %f102, %f102, %f100;
	add.s64 	%rd146, %rd146, -8;
	add.s64 	%rd145, %rd145, 32;
	setp.eq.s64 	%p17, %rd146, 0;
	mov.u64 	%rd147, %rd45;
	@%p17 bra 	$L__BB27_36;
	bra.uni 	$L__BB27_35;
$L__BB27_36:
	setp.eq.s64 	%p18, %rd44, 0;
	@%p18 bra 	$L__BB27_44;
	setp.eq.s64 	%p19, %rd44, 1;
	mad.lo.s64 	%rd81, %rd48, %rd58, %rd147;
	shl.b64 	%rd82, %rd81, 2;
	add.s64 	%rd55, %rd4, %rd82;
	ld.global.f32 	%f103, [%rd55];
	sub.f32 	%f104, %f103, %f31;
	fma.rn.f32 	%f191, %f104, %f104, %f191;
	@%p19 bra 	$L__BB27_44;
	setp.eq.s64 	%p20, %rd44, 2;
	ld.global.f32 	%f105, [%rd55+4];
	sub.f32 	%f106, %f105, %f31;
	fma.rn.f32 	%f191, %f106, %f106, %f191;
	@%p20 bra 	$L__BB27_44;
	setp.eq.s64 	%p21, %rd44, 3;
	ld.global.f32 	%f107, [%rd55+8];
	sub.f32 	%f108, %f107, %f31;
	fma.rn.f32 	%f191, %f108, %f108, %f191;
	@%p21 bra 	$L__BB27_44;
	setp.eq.s64 	%p22, %rd44, 4;
	ld.global.f32 	%f109, [%rd55+12];
	sub.f32 	%f110, %f109, %f31;
	fma.rn.f32 	%f191, %f110, %f110, %f191;
	@%p22 bra 	$L__BB27_44;
	setp.eq.s64 	%p23, %rd44, 5;
	ld.global.f32 	%f111, [%rd55+16];
	sub.f32 	%f112, %f111, %f31;
	fma.rn.f32 	%f191, %f112, %f112, %f191;
	@%p23 bra 	$L__BB27_44;
	setp.eq.s64 	%p24, %rd44, 6;
	ld.global.f32 	%f113, [%rd55+20];
	sub.f32 	%f114, %f113, %f31;
	fma.rn.f32 	%f191, %f114, %f114, %f191;
	@%p24 bra 	$L__BB27_44;
	ld.global.f32 	%f115, [%rd55+24];
	sub.f32 	%f116, %f115, %f31;
	fma.rn.f32 	%f191, %f116, %f116, %f191;
$L__BB27_44:
	add.f32 	%f192, %f192, %f191;
	add.s64 	%rd144, %rd144, 1;
	setp.ne.s64 	%p25, %rd144, %rd59;
	@%p25 bra 	$L__BB27_18;
$L__BB27_45:
	ld.param.u64 	%rd129, [means_vars_param_6];
	ld.param.u64 	%rd127, [means_vars_param_5];
	cvta.to.global.u64 	%rd83, %rd127;
	shl.b64 	%rd84, %rd1, 2;
	add.s64 	%rd85, %rd83, %rd84;
	st.global.f32 	[%rd85], %f31;
	add.s64 	%rd86, %rd3, -1;
	cvt.rn.f32.s64 	%f117, %rd86;
	div.rn.f32 	%f118, %f192, %f117;
	cvta.to.global.u64 	%rd87, %rd129;
	add.s64 	%rd88, %rd87, %rd84;
	st.global.f32 	[%rd88], %f118;
$L__BB27_46:
	ret;

}
	// .globl	normvv
.visible .entry normvv(
	.param .u64 .ptr .align 1 normvv_param_0,
	.param .u64 normvv_param_1,
	.param .u64 .ptr .align 1 normvv_param_2,
	.param .u64 normvv_param_3,
	.param .u64 .ptr .align 1 normvv_param_4,
	.param .u64 normvv_param_5
)
{
	.reg .b32 	%r<5>;
	.reg .b32 	%f<8>;
	.reg .b64 	%rd<20>;

	ld.param.u64 	%rd1, [normvv_param_0];
	ld.param.u64 	%rd2, [normvv_param_1];
	ld.param.u64 	%rd3, [normvv_param_2];
	ld.param.u64 	%rd4, [normvv_param_3];
	ld.param.u64 	%rd5, [normvv_param_4];
	ld.param.u64 	%rd6, [normvv_param_5];
	cvta.to.global.u64 	%rd7, %rd3;
	cvta.to.global.u64 	%rd8, %rd1;
	cvta.to.global.u64 	%rd9, %rd5;
	mov.u32 	%r1, %ntid.x;
	mov.u32 	%r2, %ctaid.x;
	mov.u32 	%r3, %tid.x;
	mad.lo.s32 	%r4, %r1, %r2, %r3;
	cvt.u64.u32 	%rd10, %r4;
	mul.lo.s64 	%rd11, %rd6, %rd10;
	shl.b64 	%rd12, %rd11, 2;
	add.s64 	%rd13, %rd9, %rd12;
	ld.global.f32 	%f1, [%rd13];
	mul.lo.s64 	%rd14, %rd2, %rd10;
	shl.b64 	%rd15, %rd14, 2;
	add.s64 	%rd16, %rd8, %rd15;
	ld.global.f32 	%f2, [%rd16];
	sub.f32 	%f3, %f1, %f2;
	mul.lo.s64 	%rd17, %rd4, %rd10;
	shl.b64 	%rd18, %rd17, 2;
	add.s64 	%rd19, %rd7, %rd18;
	ld.global.f32 	%f4, [%rd19];
	max.f32 	%f5, %f4, 0f358637BD;
	sqrt.rn.f32 	%f6, %f5;
	div.rn.f32 	%f7, %f3, %f6;
	st.global.f32 	[%rd13], %f7;
	ret;

}
	// .globl	normvs
.visible .entry normvs(
	.param .u64 .ptr .align 1 normvs_param_0,
	.param .f32 normvs_param_1,
	.param .f32 normvs_param_2
)
{
	.reg .b32 	%r<5>;
	.reg .b32 	%f<8>;
	.reg .b64 	%rd<5>;

	ld.param.u64 	%rd1, [normvs_param_0];
	ld.param.f32 	%f1, [normvs_param_1];
	ld.param.f32 	%f2, [normvs_param_2];
	cvta.to.global.u64 	%rd2, %rd1;
	mov.u32 	%r1, %ntid.x;
	mov.u32 	%r2, %ctaid.x;
	mov.u32 	%r3, %tid.x;
	mad.lo.s32 	%r4, %r1, %r2, %r3;
	mul.wide.u32 	%rd3, %r4, 4;
	add.s64 	%rd4, %rd2, %rd3;
	ld.global.f32 	%f3, [%rd4];
	sub.f32 	%f4, %f3, %f1;
	max.f32 	%f5, %f2, 0f358637BD;
	sqrt.rn.f32 	%f6, %f5;
	div.rn.f32 	%f7, %f4, %f6;
	st.global.f32 	[%rd4], %f7;
	ret;

}
	// .globl	normblkvv
.visible .entry normblkvv(
	.param .u64 normblkvv_param_0,
	.param .u64 normblkvv_param_1,
	.param .u64 normblkvv_param_2,
	.param .u64 .ptr .align 1 normblkvv_param_3,
	.param .u64 normblkvv_param_4,
	.param .u64 .ptr .align 1 normblkvv_param_5,
	.param .u64 normblkvv_param_6,
	.param .u64 .ptr .align 1 normblkvv_param_7,
	.param .u64 normblkvv_param_8
)
{
	.reg .pred 	%p<7>;
	.reg .b32 	%r<21>;
	.reg .b32 	%f<8>;
	.reg .b64 	%rd<31>;

	ld.param.u64 	%rd4, [normblkvv_param_0];
	ld.param.u64 	%rd12, [normblkvv_param_1];
	ld.param.u64 	%rd13, [normblkvv_param_2];
	ld.param.u64 	%rd6, [normblkvv_param_3];
	ld.param.u64 	%rd7, [normblkvv_param_4];
	ld.param.u64 	%rd8, [normblkvv_param_5];
	ld.param.u64 	%rd9, [normblkvv_param_6];
	ld.param.u64 	%rd10, [normblkvv_param_7];
	ld.param.u64 	%rd11, [normblkvv_param_8];
	mov.u32 	%r1, %ntid.x;
	mov.u32 	%r2, %ctaid.x;
	mov.u32 	%r3, %tid.x;
	mad.lo.s32 	%r4, %r1, %r2, %r3;
	cvt.u64.u32 	%rd1, %r4;
	mov.u32 	%r5, %ntid.z;
	mov.u32 	%r6, %ctaid.z;
	mov.u32 	%r7, %tid.z;
	mad.lo.s32 	%r8, %r5, %r6, %r7;
	cvt.u64.u32 	%rd2, %r8;
	mov.u32 	%r9, %ntid.y;
	mov.u32 	%r10, %ctaid.y;
	mov.u32 	%r11, %tid.y;
	mad.lo.s32 	%r12, %r9, %r10, %r11;
	cvt.u64.u32 	%rd3, %r12;
	setp.le.s64 	%p1, %rd4, %rd1;
	setp.le.s64 	%p2, %rd12, %rd3;
	or.pred  	%p3, %p1, %p2;
	setp.le.s64 	%p4, %rd13, %rd2;
	or.pred  	%p5, %p3, %p4;
	@%p5 bra 	$L__BB30_4;
	cvt.u32.u64 	%r14, %rd3;
	cvt.u32.u64 	%r15, %rd1;
	cvt.u32.u64 	%r16, %rd2;
	or.b32  	%r17, %r16, %r15;
	or.b32  	%r18, %r17, %r14;
	setp.ne.s32 	%p6, %r18, 0;
	@%p6 bra 	$L__BB30_3;
	mov.u64 	%rd15, $str;
	cvta.global.u64 	%rd16, %rd15;
	{ // callseq 1, 0
	.param .b64 param0;
	st.param.b64 	[param0], %rd16;
	.param .b64 param1;
	st.param.b64 	[param1], 0;
	.param .b32 retval0;
	call.uni (retval0), 
	vprintf, 
	(
	param0, 
	param1
	);
	ld.param.b32 	%r19, [retval0];
	} // callseq 1
$L__BB30_3:
	mad.lo.s64 	%rd17, %rd4, %rd2, %rd1;
	mad.lo.s64 	%rd18, %rd17, %rd12, %rd3;
	add.s64 	%rd19, %rd18, %rd11;
	mul.lo.s64 	%rd20, %rd9, %rd1;
	cvta.to.global.u64 	%rd21, %rd8;
	shl.b64 	%rd22, %rd20, 2;
	add.s64 	%rd23, %rd21, %rd22;
	ld.global.f32 	%f1, [%rd23];
	max.f32 	%f2, %f1, 0f358637BD;
	sqrt.rn.f32 	%f3, %f2;
	mul.lo.s64 	%rd24, %rd7, %rd1;
	cvta.to.global.u64 	%rd25, %rd6;
	shl.b64 	%rd26, %rd24, 2;
	add.s64 	%rd27, %rd25, %rd26;
	ld.global.f32 	%f4, [%rd27];
	cvta.to.global.u64 	%rd28, %rd10;
	shl.b64 	%rd29, %rd19, 2;
	add.s64 	%rd30, %rd28, %rd29;
	ld.global.f32 	%f5, [%rd30];
	sub.f32 	%f6, %f5, %f4;
	div.rn.f32 	%f7, %f6, %f3;
	st.global.f32 	[%rd30], %f7;
$L__BB30_4:
	ret;

}
	// .globl	means_vars_delta
.visible .entry means_vars_delta(
	.param .u64 means_vars_delta_param_0,
	.param .u64 means_vars_delta_param_1,
	.param .u64 means_vars_delta_param_2,
	.param .u64 .ptr .align 1 means_vars_delta_param_3,
	.param .u64 .ptr .align 1 means_vars_delta_param_4,
	.param .u64 means_vars_delta_param_5,
	.param .u64 .ptr .align 1 means_vars_delta_param_6,
	.param .u64 .ptr .align 1 means_vars_delta_param_7,
	.param .u64 .ptr .align 1 means_vars_delta_param_8,
	.param .u64 .ptr .align 1 means_vars_delta_param_9
)
{
	.reg .pred 	%p<36>;
	.reg .b32 	%r<29>;
	.reg .b32 	%f<392>;
	.reg .b64 	%rd<146>;

	ld.param.u64 	%rd48, [means_vars_delta_param_0];
	ld.param.u64 	%rd49, [means_vars_delta_param_1];
	ld.param.u64 	%rd50, [means_vars_delta_param_2];
	ld.param.u64 	%rd51, [means_vars_delta_param_3];
	ld.param.u64 	%rd52, [means_vars_delta_param_4];
	ld.param.u64 	%rd53, [means_vars_delta_param_5];
	ld.param.u64 	%rd54, [means_vars_delta_param_6];
	ld.param.u64 	%rd55, [means_vars_delta_param_7];
	ld.param.u64 	%rd56, [means_vars_delta_param_8];
	ld.param.u64 	%rd57, [means_vars_delta_param_9];
	cvta.to.global.u64 	%rd1, %rd54;
	cvta.to.global.u64 	%rd2, %rd57;
	cvta.to.global.u64 	%rd3, %rd56;
	cvta.to.global.u64 	%rd4, %rd55;
	mov.u32 	%r1, %ntid.x;
	mov.u32 	%r2, %ctaid.x;
	mov.u32 	%r3, %tid.x;
	mad.lo.s32 	%r4, %r1, %r2, %r3;
	cvt.u64.u32 	%rd5, %r4;
	setp.le.s64 	%p1, %rd48, %rd5;
	@%p1 bra 	$L__BB31_43;
	cvta.to.global.u64 	%rd6, %rd51;
	cvta.to.global.u64 	%rd7, %rd52;
	shl.b64 	%rd58, %rd53, 2;
	add.s64 	%rd8, %rd7, %rd58;
	add.s64 	%rd9, %rd6, %rd58;
	setp.eq.s64 	%p2, %rd50, 1;
	mov.f32 	%f368, 0f00000000;
	mov.f32 	%f390, 0f80000000;
	@%p2 bra 	$L__BB31_21;
	setp.lt.s64 	%p3, %rd49, 1;
	@%p3 bra 	$L__BB31_18;
	setp.lt.s64 	%p4, %rd50, 1;
	@%p4 bra 	$L__BB31_18;
	and.b64  	%rd10, %rd50, 7;
	shl.b64 	%rd60, %rd5, 2;
	add.s64 	%rd61, %rd1, %rd60;
	ld.global.f32 	%f1, [%rd61];
	and.b64  	%rd11, %rd50, 9223372036854775800;
	and.b64  	%rd12, %rd50, 1;
	add.s64 	%rd63, %rd58, 16;
	add.s64 	%rd13, %rd6, %rd63;
	shl.b64 	%rd14, %rd50, 2;
	add.s64 	%rd15, %rd7, %rd63;
	mov.f32 	%f369, 0f00000000;
	mov.b64 	%rd134, 0;
	mov.f32 	%f368, %f369;
$L__BB31_5:
	setp.lt.u64 	%p5, %rd50, 8;
	mad.lo.s64 	%rd17, %rd134, %rd48, %rd5;
	mul.lo.s64 	%rd18, %rd17, %rd50;
	mov.b64 	%rd139, 0;
	@%p5 bra 	$L__BB31_8;
	mul.lo.s64 	%rd65, %rd14, %rd17;
	add.s64 	%rd136, %rd13, %rd65;
	add.s64 	%rd135, %rd15, %rd65;
	mov.u64 	%rd137, %rd11;
$L__BB31_7:
	.pragma "nounroll";
	ld.global.f32 	%f77, [%rd136+-16];
	add.f32 	%f78, %f368, %f77;
	ld.global.f32 	%f79, [%rd135+-16];
	sub.f32 	%f80, %f79, %f1;
	fma.rn.f32 	%f81, %f77, %f80, %f369;
	ld.global.f32 	%f82, [%rd136+-12];
	add.f32 	%f83, %f78, %f82;
	ld.global.f32 	%f84, [%rd135+-12];
	sub.f32 	%f85, %f84, %f1;
	fma.rn.f32 	%f86, %f82, %f85, %f81;
	ld.global.f32 	%f87, [%rd136+-8];
	add.f32 	%f88, %f83, %f87;
	ld.global.f32 	%f89, [%rd135+-8];
	sub.f32 	%f90, %f89, %f1;
	fma.rn.f32 	%f91, %f87, %f90, %f86;
	ld.global.f32 	%f92, [%rd136+-4];
	add.f32 	%f93, %f88, %f92;
	ld.global.f32 	%f94, [%rd135+-4];
	sub.f32 	%f95, %f94, %f1;
	fma.rn.f32 	%f96, %f92, %f95, %f91;
	ld.global.f32 	%f97, [%rd136];
	add.f32 	%f98, %f93, %f97;
	ld.global.f32 	%f99, [%rd135];
	sub.f32 	%f100, %f99, %f1;
	fma.rn.f32 	%f101, %f97, %f100, %f96;
	ld.global.f32 	%f102, [%rd136+4];
	add.f32 	%f103, %f98, %f102;
	ld.global.f32 	%f104, [%rd135+4];
	sub.f32 	%f105, %f104, %f1;
	fma.rn.f32 	%f106, %f102, %f105, %f101;
	ld.global.f32 	%f107, [%rd136+8];
	add.f32 	%f108, %f103, %f107;
	ld.global.f32 	%f109, [%rd135+8];
	sub.f32 	%f110, %f109, %f1;
	fma.rn.f32 	%f111, %f107, %f110, %f106;
	ld.global.f32 	%f112, [%rd136+12];
	add.f32 	%f368, %f108, %f112;
	ld.global.f32 	%f113, [%rd135+12];
	sub.f32 	%f114, %f113, %f1;
	fma.rn.f32 	%f369, %f112, %f114, %f111;
	add.s64 	%rd137, %rd137, -8;
	add.s64 	%rd136, %rd136, 32;
	add.s64 	%rd135, %rd135, 32;
	setp.eq.s64 	%p6, %rd137, 0;
	mov.u64 	%rd139, %rd11;
	@%p6 bra 	$L__BB31_8;
	bra.uni 	$L__BB31_7;
$L__BB31_8:
	setp.eq.s64 	%p7, %rd10, 0;
	@%p7 bra 	$L__BB31_16;
	add.s64 	%rd66, %rd10, -1;
	setp.lt.u64 	%p8, %rd66, 3;
	@%p8 bra 	$L__BB31_11;
	add.s64 	%rd67, %rd139, %rd18;
	shl.b64 	%rd68, %rd67, 2;
	add.s64 	%rd69, %rd9, %rd68;
	ld.global.f32 	%f116, [%rd69];
	add.f32 	%f117, %f368, %f116;
	add.s64 	%rd70, %rd8, %rd68;
	ld.global.f32 	%f118, [%rd70];
	sub.f32 	%f119, %f118, %f1;
	fma.rn.f32 	%f120, %f116, %f119, %f369;
	ld.global.f32 	%f121, [%rd69+4];
	add.f32 	%f122, %f117, %f121;
	ld.global.f32 	%f123, [%rd70+4];
	sub.f32 	%f124, %f123, %f1;
	fma.rn.f32 	%f125, %f121, %f124, %f120;
	ld.global.f32 	%f126, [%rd69+8];
	add.f32 	%f127, %f122, %f126;
	ld.global.f32 	%f128, [%rd70+8];
	sub.f32 	%f129, %f128, %f1;
	fma.rn.f32 	%f130, %f126, %f129, %f125;
	ld.global.f32 	%f131, [%rd69+12];
	add.f32 	%f368, %f127, %f131;
	ld.global.f32 	%f132, [%rd70+12];
	sub.f32 	%f133, %f132, %f1;
	fma.rn.f32 	%f369, %f131, %f133, %f130;
	add.s64 	%rd139, %rd139, 4;
$L__BB31_11:
	and.b64  	%rd71, %rd50, 3;
	setp.eq.s64 	%p9, %rd71, 0;
	@%p9 bra 	$L__BB31_16;
	setp.eq.s64 	%p10, %rd71, 1;
	@%p10 bra 	$L__BB31_14;
	add.s64 	%rd72, %rd139, %rd18;
	shl.b64 	%rd73, %rd72, 2;
	add.s64 	%rd74, %rd9, %rd73;
	ld.global.f32 	%f135, [%rd74];
	add.f32 	%f136, %f368, %f135;
	add.s64 	%rd75, %rd8, %rd73;
	ld.global.f32 	%f137, [%rd75];
	sub.f32 	%f138, %f137, %f1;
	fma.rn.f32 	%f139, %f135, %f138, %f369;
	ld.global.f32 	%f140, [%rd74+4];
	add.f32 	%f368, %f136, %f140;
	ld.global.f32 	%f141, [%rd75+4];
	sub.f32 	%f142, %f141, %f1;
	fma.rn.f32 	%f369, %f140, %f142, %f139;
	add.s64 	%rd139, %rd139, 2;
$L__BB31_14:
	setp.eq.s64 	%p11, %rd12, 0;
	@%p11 bra 	$L__BB31_16;
	add.s64 	%rd76, %rd139, %rd18;
	shl.b64 	%rd77, %rd76, 2;
	add.s64 	%rd78, %rd9, %rd77;
	ld.global.f32 	%f143, [%rd78];
	add.f32 	%f368, %f368, %f143;
	add.s64 	%rd79, %rd8, %rd77;
	ld.global.f32 	%f144, [%rd79];
	sub.f32 	%f145, %f144, %f1;
	fma.rn.f32 	%f369, %f143, %f145, %f369;
$L__BB31_16:
	add.s64 	%rd134, %rd134, 1;
	setp.ne.s64 	%p12, %rd134, %rd49;
	@%p12 bra 	$L__BB31_5;
	mul.f32 	%f390, %f369, 0fBF000000;
$L__BB31_18:
	shl.b64 	%rd80, %rd5, 2;
	add.s64 	%rd81, %rd4, %rd80;
	ld.global.f32 	%f147, [%rd81];
	max.f32 	%f148, %f147, 0f358637BD;
	sqrt.rn.f32 	%f149, %f148;
	mov.f32 	%f150, 0fBF800000;
	div.rn.f32 	%f151, %f150, %f149;
	mul.f32 	%f152, %f368, %f151;
	add.s64 	%rd82, %rd3, %rd80;
	st.global.f32 	[%rd82], %f152;
	ld.global.f32 	%f153, [%rd81];
	max.f32 	%f65, %f153, 0f358637BD;
	abs.f32 	%f66, %f65;
	setp.eq.f32 	%p13, %f65, 0f3F800000;
	mov.f32 	%f391, 0f3F800000;
	@%p13 bra 	$L__BB31_42;
	setp.num.f32 	%p14, %f66, %f66;
	@%p14 bra 	$L__BB31_40;
	mov.f32 	%f209, 0fBFC00000;
	add.rn.f32 	%f391, %f65, %f209;
	bra.uni 	$L__BB31_42;
$L__BB31_21:
	setp.lt.s64 	%p20, %rd49, 1;
	mov.f32 	%f387, 0f80000000;
	mov.f32 	%f384, 0f00000000;
	@%p20 bra 	$L__BB31_34;
	shl.b64 	%rd86, %rd5, 2;
	add.s64 	%rd87, %rd1, %rd86;
	ld.global.f32 	%f29, [%rd87];
	and.b64  	%rd33, %rd49, 7;
	setp.lt.u64 	%p21, %rd49, 8;
	mov.f32 	%f385, 0f00000000;
	mov.b64 	%rd144, 0;
	mov.f32 	%f384, %f385;
	@%p21 bra 	$L__BB31_25;
	and.b64  	%rd144, %rd49, 9223372036854775800;
	add.s64 	%rd141, %rd58, %rd86;
	shl.b64 	%rd36, %rd48, 5;
	shl.b64 	%rd37, %rd48, 2;
	mov.f32 	%f385, 0f00000000;
	mov.u64 	%rd142, %rd144;
$L__BB31_24:
	.pragma "nounroll";
	add.s64 	%rd90, %rd6, %rd141;
	ld.global.f32 	%f216, [%rd90];
	add.f32 	%f217, %f384, %f216;
	add.s64 	%rd91, %rd7, %rd141;
	ld.global.f32 	%f218, [%rd91];
	sub.f32 	%f219, %f218, %f29;
	fma.rn.f32 	%f220, %f216, %f219, %f385;
	add.s64 	%rd92, %rd90, %rd37;
	ld.global.f32 	%f221, [%rd92];
	add.f32 	%f222, %f217, %f221;
	add.s64 	%rd93, %rd91, %rd37;
	ld.global.f32 	%f223, [%rd93];
	sub.f32 	%f224, %f223, %f29;
	fma.rn.f32 	%f225, %f221, %f224, %f220;
	add.s64 	%rd94, %rd92, %rd37;
	ld.global.f32 	%f226, [%rd94];
	add.f32 	%f227, %f222, %f226;
	add.s64 	%rd95, %rd93, %rd37;
	ld.global.f32 	%f228, [%rd95];
	sub.f32 	%f229, %f228, %f29;
	fma.rn.f32 	%f230, %f226, %f229, %f225;
	add.s64 	%rd96, %rd94, %rd37;
	ld.global.f32 	%f231, [%rd96];
	add.f32 	%f232, %f227, %f231;
	add.s64 	%rd97, %rd95, %rd37;
	ld.global.f32 	%f233, [%rd97];
	sub.f32 	%f234, %f233, %f29;
	fma.rn.f32 	%f235, %f231, %f234, %f230;
	add.s64 	%rd98, %rd96, %rd37;
	ld.global.f32 	%f236, [%rd98];
	add.f32 	%f237, %f232, %f236;
	add.s64 	%rd99, %rd97, %rd37;
	ld.global.f32 	%f238, [%rd99];
	sub.f32 	%f239, %f238, %f29;
	fma.rn.f32 	%f240, %f236, %f239, %f235;
	add.s64 	%rd100, %rd98, %rd37;
	ld.global.f32 	%f241, [%rd100];
	add.f32 	%f242, %f237, %f241;
	add.s64 	%rd101, %rd99, %rd37;
	ld.global.f32 	%f243, [%rd101];
	sub.f32 	%f244, %f243, %f29;
	fma.rn.f32 	%f245, %f241, %f244, %f240;
	add.s64 	%rd102, %rd100, %rd37;
	ld.global.f32 	%f246, [%rd102];
	add.f32 	%f247, %f242, %f246;
	add.s64 	%rd103, %rd101, %rd37;
	ld.global.f32 	%f248, [%rd103];
	sub.f32 	%f249, %f248, %f29;
	fma.rn.f32 	%f250, %f246, %f249, %f245;
	add.s64 	%rd104, %rd102, %rd37;
	ld.global.f32 	%f251, [%rd104];
	add.f32 	%f384, %f247, %f251;
	add.s64 	%rd105, %rd103, %rd37;
	ld.global.f32 	%f252, [%rd105];
	sub.f32 	%f253, %f252, %f29;
	fma.rn.f32 	%f385, %f251, %f253, %f250;
	add.s64 	%rd142, %rd142, -8;
	add.s64 	%rd141, %rd141, %rd36;
	setp.ne.s64 	%p22, %rd142, 0;
	@%p22 bra 	$L__BB31_24;
$L__BB31_25:
	setp.eq.s64 	%p23, %rd33, 0;
	@%p23 bra 	$L__BB31_33;
	and.b64  	%rd43, %rd49, 3;
	setp.lt.u64 	%p24, %rd33, 4;
	@%p24 bra 	$L__BB31_28;
	mad.lo.s64 	%rd106, %rd144, %rd48, %rd5;
	shl.b64 	%rd107, %rd106, 2;
	add.s64 	%rd108, %rd9, %rd107;
	ld.global.f32 	%f255, [%rd108];
	add.f32 	%f256, %f384, %f255;
	add.s64 	%rd109, %rd8, %rd107;
	ld.global.f32 	%f257, [%rd109];
	sub.f32 	%f258, %f257, %f29;
	fma.rn.f32 	%f259, %f255, %f258, %f385;
	shl.b64 	%rd110, %rd48, 2;
	add.s64 	%rd111, %rd108, %rd110;
	ld.global.f32 	%f260, [%rd111];
	add.f32 	%f261, %f256, %f260;
	add.s64 	%rd112, %rd109, %rd110;
	ld.global.f32 	%f262, [%rd112];
	sub.f32 	%f263, %f262, %f29;
	fma.rn.f32 	%f264, %f260, %f263, %f259;
	add.s64 	%rd113, %rd111, %rd110;
	ld.global.f32 	%f265, [%rd113];
	add.f32 	%f266, %f261, %f265;
	add.s64 	%rd114, %rd112, %rd110;
	ld.global.f32 	%f267, [%rd114];
	sub.f32 	%f268, %f267, %f29;
	fma.rn.f32 	%f269, %f265, %f268, %f264;
	add.s64 	%rd115, %rd113, %rd110;
	ld.global.f32 	%f270, [%rd115];
	add.f32 	%f384, %f266, %f270;
	add.s64 	%rd116, %rd114, %rd110;
	ld.global.f32 	%f271, [%rd116];
	sub.f32 	%f272, %f271, %f29;
	fma.rn.f32 	%f385, %f270, %f272, %f269;
	add.s64 	%rd144, %rd144, 4;
$L__BB31_28:
	setp.eq.s64 	%p25, %rd43, 0;
	@%p25 bra 	$L__BB31_33;
	setp.eq.s64 	%p26, %rd43, 1;
	@%p26 bra 	$L__BB31_31;
	mad.lo.s64 	%rd117, %rd144, %rd48, %rd5;
	shl.b64 	%rd118, %rd117, 2;
	add.s64 	%rd119, %rd9, %rd118;
	ld.global.f32 	%f274, [%rd119];
	add.f32 	%f275, %f384, %f274;
	add.s64 	%rd120, %rd8, %rd118;
	ld.global.f32 	%f276, [%rd120];
	sub.f32 	%f277, %f276, %f29;
	fma.rn.f32 	%f278, %f274, %f277, %f385;
	shl.b64 	%rd121, %rd48, 2;
	add.s64 	%rd122, %rd119, %rd121;
	ld.global.f32 	%f279, [%rd122];
	add.f32 	%f384, %f275, %f279;
	add.s64 	%rd123, %rd120, %rd121;
	ld.global.f32 	%f280, [%rd123];
	sub.f32 	%f281, %f280, %f29;
	fma.rn.f32 	%f385, %f279, %f281, %f278;
	add.s64 	%rd144, %rd144, 2;
$L__BB31_31:
	and.b64  	%rd124, %rd49, 1;
	setp.eq.b64 	%p27, %rd124, 1;
	not.pred 	%p28, %p27;
	@%p28 bra 	$L__BB31_33;
	mad.lo.s64 	%rd125, %rd144, %rd48, %rd5;
	shl.b64 	%rd126, %rd125, 2;
	add.s64 	%rd127, %rd9, %rd126;
	ld.global.f32 	%f282, [%rd127];
	add.f32 	%f384, %f384, %f282;
	add.s64 	%rd128, %rd8, %rd126;
	ld.global.f32 	%f283, [%rd128];
	sub.f32 	%f284, %f283, %f29;
	fma.rn.f32 	%f385, %f282, %f284, %f385;
$L__BB31_33:
	mul.f32 	%f387, %f385, 0fBF000000;
$L__BB31_34:
	shl.b64 	%rd129, %rd5, 2;
	add.s64 	%rd130, %rd4, %rd129;
	ld.global.f32 	%f286, [%rd130];
	max.f32 	%f287, %f286, 0f358637BD;
	sqrt.rn.f32 	%f288, %f287;
	mov.f32 	%f289, 0fBF800000;
	div.rn.f32 	%f290, %f289, %f288;
	mul.f32 	%f291, %f384, %f290;
	add.s64 	%rd131, %rd3, %rd129;
	st.global.f32 	[%rd131], %f291;
	ld.global.f32 	%f292, [%rd130];
	max.f32 	%f57, %f292, 0f358637BD;
	abs.f32 	%f58, %f57;
	setp.eq.f32 	%p29, %f57, 0f3F800000;
	mov.f32 	%f388, 0f3F800000;
	@%p29 bra 	$L__BB31_39;
	setp.num.f32 	%p30, %f58, %f58;
	@%p30 bra 	$L__BB31_37;
	mov.f32 	%f348, 0fBFC00000;
	add.rn.f32 	%f388, %f57, %f348;
	bra.uni 	$L__BB31_39;
$L__BB31_37:
	setp.lt.f32 	%p31, %f58, 0f00800000;
	mul.f32 	%f293, %f58, 0f4B800000;
	selp.f32 	%f294, %f293, %f58, %p31;
	mov.b32 	%r17, %f294;
	add.s32 	%r18, %r17, -1060439283;
	and.b32  	%r19, %r18, -8388608;
	sub.s32 	%r20, %r17, %r19;
	mov.b32 	%f295, %r20;
	cvt.rn.f32.s32 	%f296, %r19;
	selp.f32 	%f297, 0fC1C00000, 0f00000000, %p31;
	fma.rn.f32 	%f298, %f296, 0f34000000, %f297;
	add.f32 	%f299, %f295, 0fBF800000;
	add.f32 	%f300, %f295, 0f3F800000;
	rcp.approx.ftz.f32 	%f301, %f300;
	add.f32 	%f302, %f299, %f299;
	mul.f32 	%f303, %f302, %f301;
	mul.f32 	%f304, %f303, %f303;
	neg.f32 	%f305, %f303;
	sub.f32 	%f306, %f299, %f303;
	add.f32 	%f307, %f306, %f306;
	fma.rn.f32 	%f308, %f305, %f299, %f307;
	mul.rn.f32 	%f309, %f301, %f308;
	fma.rn.f32 	%f310, %f304, 0f3A2C32E4, 0f3B52E7DB;
	fma.rn.f32 	%f311, %f310, %f304, 0f3C93BB73;
	fma.rn.f32 	%f312, %f311, %f304, 0f3DF6384F;
	mul.rn.f32 	%f313, %f312, %f304;
	fma.rn.f32 	%f314, %f303, 0f3FB8AA3B, %f298;
	mul.f32 	%f315, %f313, 0f40400000;
	sub.f32 	%f316, %f298, %f314;
	fma.rn.f32 	%f317, %f303, 0f3FB8AA3B, %f316;
	fma.rn.f32 	%f318, %f309, 0f3FB8AA3B, %f317;
	fma.rn.f32 	%f319, %f303, 0f32A55E34, %f318;
	fma.rn.f32 	%f320, %f315, %f309, %f319;
	fma.rn.f32 	%f321, %f313, %f303, %f320;
	add.rn.f32 	%f322, %f314, %f321;
	mov.f32 	%f323, 0fBFC00000;
	mul.rn.f32 	%f324, %f322, %f323;
	cvt.rni.f32.f32 	%f325, %f324;
	sub.f32 	%f326, %f324, %f325;
	neg.f32 	%f327, %f324;
	fma.rn.f32 	%f328, %f322, 0fBFC00000, %f327;
	neg.f32 	%f329, %f314;
	add.rn.f32 	%f330, %f322, %f329;
	neg.f32 	%f331, %f330;
	add.rn.f32 	%f332, %f321, %f331;
	fma.rn.f32 	%f333, %f332, 0fBFC00000, %f328;
	add.f32 	%f334, %f326, %f333;
	setp.gt.f32 	%p32, %f325, 0f00000000;
	selp.b32 	%r21, 0, -2097152000, %p32;
	setp.neu.f32 	%p33, %f58, 0f7F800000;
	setp.lt.f32 	%p34, %f324, 0f00000000;
	selp.f32 	%f335, 0f00000000, 0f7F800000, %p34;
	abs.f32 	%f336, %f324;
	setp.gt.f32 	%p35, %f336, 0f43180000;
	cvt.rzi.s32.f32 	%r22, %f325;
	shl.b32 	%r23, %r22, 23;
	sub.s32 	%r24, %r23, %r21;
	mov.b32 	%f337, %r24;
	add.s32 	%r25, %r21, 2130706432;
	mov.b32 	%f338, %r25;
	fma.rn.f32 	%f339, %f334, 0f391FCB8E, 0f3AAF85ED;
	fma.rn.f32 	%f340, %f339, %f334, 0f3C1D9856;
	fma.rn.f32 	%f341, %f340, %f334, 0f3D6357BB;
	fma.rn.f32 	%f342, %f341, %f334, 0f3E75FDEC;
	fma.rn.f32 	%f343, %f342, %f334, 0f3F317218;
	fma.rn.f32 	%f344, %f343, %f334, 0f3F800000;
	mul.f32 	%f345, %f344, %f338;
	mul.f32 	%f346, %f345, %f337;
	selp.f32 	%f388, %f335, %f346, %p35;
	@%p33 bra 	$L__BB31_39;
	add.f32 	%f347, %f57, %f57;
	mov.b32 	%r26, %f347;
	and.b32  	%r27, %r26, 2147483647;
	xor.b32  	%r28, %r27, 2139095040;
	mov.b32 	%f388, %r28;
$L__BB31_39:
	mul.f32 	%f349, %f387, %f388;
	add.s64 	%rd133, %rd2, %rd129;
	st.global.f32 	[%rd133], %f349;
	bra.uni 	$L__BB31_43;
$L__BB31_40:
	setp.lt.f32 	%p15, %f66, 0f00800000;
	mul.f32 	%f154, %f66, 0f4B800000;
	selp.f32 	%f155, %f154, %f66, %p15;
	mov.b32 	%r5, %f155;
	add.s32 	%r6, %r5, -1060439283;
	and.b32  	%r7, %r6, -8388608;
	sub.s32 	%r8, %r5, %r7;
	mov.b32 	%f156, %r8;
	cvt.rn.f32.s32 	%f157, %r7;
	selp.f32 	%f158, 0fC1C00000, 0f00000000, %p15;
	fma.rn.f32 	%f159, %f157, 0f34000000, %f158;
	add.f32 	%f160, %f156, 0fBF800000;
	add.f32 	%f161, %f156, 0f3F800000;
	rcp.approx.ftz.f32 	%f162, %f161;
	add.f32 	%f163, %f160, %f160;
	mul.f32 	%f164, %f163, %f162;
	mul.f32 	%f165, %f164, %f164;
	neg.f32 	%f166, %f164;
	sub.f32 	%f167, %f160, %f164;
	add.f32 	%f168, %f167, %f167;
	fma.rn.f32 	%f169, %f166, %f160, %f168;
	mul.rn.f32 	%f170, %f162, %f169;
	fma.rn.f32 	%f171, %f165, 0f3A2C32E4, 0f3B52E7DB;
	fma.rn.f32 	%f172, %f171, %f165, 0f3C93BB73;
	fma.rn.f32 	%f173, %f172, %f165, 0f3DF6384F;
	mul.rn.f32 	%f174, %f173, %f165;
	fma.rn.f32 	%f175, %f164, 0f3FB8AA3B, %f159;
	mul.f32 	%f176, %f174, 0f40400000;
	sub.f32 	%f177, %f159, %f175;
	fma.rn.f32 	%f178, %f164, 0f3FB8AA3B, %f177;
	fma.rn.f32 	%f179, %f170, 0f3FB8AA3B, %f178;
	fma.rn.f32 	%f180, %f164, 0f32A55E34, %f179;
	fma.rn.f32 	%f181, %f176, %f170, %f180;
	fma.rn.f32 	%f182, %f174, %f164, %f181;
	add.rn.f32 	%f183, %f175, %f182;
	mov.f32 	%f184, 0fBFC00000;
	mul.rn.f32 	%f185, %f183, %f184;
	cvt.rni.f32.f32 	%f186, %f185;
	sub.f32 	%f187, %f185, %f186;
	neg.f32 	%f188, %f185;
	fma.rn.f32 	%f189, %f183, 0fBFC00000, %f188;
	neg.f32 	%f190, %f175;
	add.rn.f32 	%f191, %f183, %f190;
	neg.f32 	%f192, %f191;
	add.rn.f32 	%f193, %f182, %f192;
	fma.rn.f32 	%f194, %f193, 0fBFC00000, %f189;
	add.f32 	%f195, %f187, %f194;
	setp.gt.f32 	%p16, %f186, 0f00000000;
	selp.b32 	%r9, 0, -2097152000, %p16;
	setp.neu.f32 	%p17, %f66, 0f7F800000;
	setp.lt.f32 	%p18, %f185, 0f00000000;
	selp.f32 	%f196, 0f00000000, 0f7F800000, %p18;
	abs.f32 	%f197, %f185;
	setp.gt.f32 	%p19, %f197, 0f43180000;
	cvt.rzi.s32.f32 	%r10, %f186;
	shl.b32 	%r11, %r10, 23;
	sub.s32 	%r12, %r11, %r9;
	mov.b32 	%f198, %r12;
	add.s32 	%r13, %r9, 2130706432;
	mov.b32 	%f199, %r13;
	fma.rn.f32 	%f200, %f195, 0f391FCB8E, 0f3AAF85ED;
	fma.rn.f32 	%f201, %f200, %f195, 0f3C1D9856;
	fma.rn.f32 	%f202, %f201, %f195, 0f3D6357BB;
	fma.rn.f32 	%f203, %f202, %f195, 0f3E75FDEC;
	fma.rn.f32 	%f204, %f203, %f195, 0f3F317218;
	fma.rn.f32 	%f205, %f204, %f195, 0f3F800000;
	mul.f32 	%f206, %f205, %f199;
	mul.f32 	%f207, %f206, %f198;
	selp.f32 	%f391, %f196, %f207, %p19;
	@%p17 bra 	$L__BB31_42;
	add.f32 	%f208, %f65, %f65;
	mov.b32 	%r14, %f208;
	and.b32  	%r15, %r14, 2147483647;
	xor.b32  	%r16, %r15, 2139095040;
	mov.b32 	%f391, %r16;
$L__BB31_42:
	mul.f32 	%f210, %f390, %f391;
	add.s64 	%rd84, %rd2, %rd80;
	st.global.f32 	[%rd84], %f210;
$L__BB31_43:
	ret;

}
	// .globl	norm_delta
.visible .entry norm_delta(
	.param .u64 norm_delta_param_0,
	.param .u64 norm_delta_param_1,
	.param .u64 norm_delta_param_2,
	.param .u64 .ptr .align 1 norm_delta_param_3,
	.param .u64 norm_delta_param_4,
	.param .u64 .ptr .align 1 norm_delta_param_5,
	.param .u64 .ptr .align 1 norm_delta_param_6,
	.param .u64 .ptr .align 1 norm_delta_param_7,
	.param .u64 .ptr .align 1 norm_delta_param_8,
	.param .u64 .ptr .align 1 norm_delta_param_9
)
{
	.reg .pred 	%p<4>;
	.reg .b32 	%r<13>;
	.reg .b32 	%f<16>;
	.reg .b64 	%rd<33>;

	ld.param.u64 	%rd4, [norm_delta_param_0];
	ld.param.u64 	%rd5, [norm_delta_param_1];
	ld.param.u64 	%rd6, [norm_delta_param_2];
	ld.param.u64 	%rd8, [norm_delta_param_4];
	ld.param.u64 	%rd9, [norm_delta_param_5];
	ld.param.u64 	%rd10, [norm_delta_param_6];
	ld.param.u64 	%rd11, [norm_delta_param_7];
	ld.param.u64 	%rd12, [norm_delta_param_8];
	ld.param.u64 	%rd13, [norm_delta_param_9];
	mov.u32 	%r1, %ntid.z;
	mov.u32 	%r2, %ctaid.z;
	mov.u32 	%r3, %tid.z;
	mad.lo.s32 	%r4, %r1, %r2, %r3;
	cvt.u64.u32 	%rd1, %r4;
	setp.le.s64 	%p1, %rd6, %rd1;
	@%p1 bra 	$L__BB32_4;
	mov.u32 	%r5, %ntid.x;
	mov.u32 	%r6, %ctaid.x;
	mov.u32 	%r7, %tid.x;
	mad.lo.s32 	%r8, %r5, %r6, %r7;
	cvt.u64.u32 	%rd2, %r8;
	setp.le.s64 	%p2, %rd4, %rd2;
	@%p2 bra 	$L__BB32_4;
	mov.u32 	%r9, %ntid.y;
	mov.u32 	%r10, %ctaid.y;
	mov.u32 	%r11, %tid.y;
	mad.lo.s32 	%r12, %r9, %r10, %r11;
	cvt.u64.u32 	%rd3, %r12;
	setp.le.s64 	%p3, %rd5, %rd3;
	@%p3 bra 	$L__BB32_4;
	ld.param.u64 	%rd32, [norm_delta_param_3];
	mul.lo.s64 	%rd14, %rd6, %rd5;
	mad.lo.s64 	%rd15, %rd4, %rd1, %rd2;
	mad.lo.s64 	%rd16, %rd15, %rd5, %rd3;
	add.s64 	%rd17, %rd16, %rd8;
	cvta.to.global.u64 	%rd18, %rd13;
	shl.b64 	%rd19, %rd17, 2;
	add.s64 	%rd20, %rd18, %rd19;
	ld.global.f32 	%f1, [%rd20];
	cvta.to.global.u64 	%rd21, %rd10;
	shl.b64 	%rd22, %rd2, 2;
	add.s64 	%rd23, %rd21, %rd22;
	ld.global.f32 	%f2, [%rd23];
	max.f32 	%f3, %f2, 0f358637BD;
	sqrt.rn.f32 	%f4, %f3;
	div.rn.f32 	%f5, %f1, %f4;
	cvta.to.global.u64 	%rd24, %rd12;
	add.s64 	%rd25, %rd24, %rd22;
	ld.global.f32 	%f6, [%rd25];
	add.f32 	%f7, %f6, %f6;
	cvta.to.global.u64 	%rd26, %rd32;
	add.s64 	%rd27, %rd26, %rd19;
	ld.global.f32 	%f8, [%rd27];
	cvta.to.global.u64 	%rd28, %rd9;
	add.s64 	%rd29, %rd28, %rd22;
	ld.global.f32 	%f9, [%rd29];
	sub.f32 	%f10, %f8, %f9;
	cvta.to.global.u64 	%rd30, %rd11;
	add.s64 	%rd31, %rd30, %rd22;
	ld.global.f32 	%f11, [%rd31];
	fma.rn.f32 	%f12, %f7, %f10, %f11;
	cvt.rn.f32.u64 	%f13, %rd14;
	div.rn.f32 	%f14, %f12, %f13;
	add.f32 	%f15, %f5, %f14;
	st.global.f32 	[%rd20], %f15;
$L__BB32_4:
	ret;

}
	// .globl	add_dots
.visible .entry add_dots(
	.param .u64 add_dots_param_0,
	.param .u64 add_dots_param_1,
	.param .u64 add_dots_param_2,
	.param .u64 .ptr .align 1 add_dots_param_3,
	.param .u64 .ptr .align 1 add_dots_param_4,
	.param .u64 add_dots_param_5,
	.param .u64 .ptr .align 1 add_dots_param_6
)
{
	.reg .pred 	%p<27>;
	.reg .b32 	%r<12>;
	.reg .b32 	%f<198>;
	.reg .b64 	%rd<172>;
	// demoted variable
	.shared .align 4 .b8 _ZZ8add_dotsE4part[2048];
	ld.param.u64 	%rd38, [add_dots_param_0];
	ld.param.u64 	%rd39, [add_dots_param_1];
	ld.param.u64 	%rd40, [add_dots_param_2];
	ld.param.u64 	%rd43, [add_dots_param_3];
	ld.param.u64 	%rd44, [add_dots_param_4];
	ld.param.u64 	%rd41, [add_dots_param_5];
	cvta.to.global.u64 	%rd1, %rd44;
	cvta.to.global.u64 	%rd2, %rd43;
	mov.u32 	%r3, %ctaid.x;
	cvt.u64.u32 	%rd3, %r3;
	mov.u32 	%r4, %tid.x;
	cvt.u64.u32 	%rd4, %r4;
	mov.f32 	%f195, 0f00000000;
	min.s64 	%rd45, %rd39, %rd40;
	setp.lt.s64 	%p1, %rd45, 1;
	@%p1 bra 	$L__BB33_44;
	add.s64 	%rd47, %rd40, -1;
	shr.u64 	%rd48, %rd47, 9;
	add.s64 	%rd49, %rd48, 1;
	and.b64  	%rd5, %rd49, 7;
	and.b64  	%rd6, %rd49, 72057594037927928;
	and.b64  	%rd7, %rd49, 3;
	and.b64  	%rd8, %rd47, 1536;
	and.b64  	%rd9, %rd47, 512;
	shl.b64 	%rd10, %rd4, 32;
	shl.b64 	%rd11, %rd40, 32;
	mov.b64 	%rd163, 0;
	mov.f32 	%f195, 0f00000000;
$L__BB33_2:
	setp.lt.u64 	%p2, %rd40, 3585;
	mad.lo.s64 	%rd13, %rd163, %rd38, %rd3;
	mul.lo.s64 	%rd14, %rd13, %rd40;
	mov.b64 	%rd168, 0;
	@%p2 bra 	$L__BB33_21;
	mul.lo.s64 	%rd165, %rd11, %rd13;
	mov.b64 	%rd168, 0;
	mov.u64 	%rd164, %rd6;
	mov.u64 	%rd166, %rd4;
$L__BB33_4:
	.pragma "nounroll";
	setp.ge.s64 	%p3, %rd166, %rd40;
	mov.f32 	%f174, 0f00000000;
	@%p3 bra 	$L__BB33_6;
	add.s64 	%rd52, %rd10, %rd165;
	shr.s64 	%rd53, %rd52, 32;
	add.s64 	%rd54, %rd53, %rd41;
	shl.b64 	%rd55, %rd54, 2;
	add.s64 	%rd56, %rd2, %rd55;
	ld.global.f32 	%f63, [%rd56];
	add.s64 	%rd57, %rd1, %rd55;
	ld.global.f32 	%f64, [%rd57];
	mul.f32 	%f174, %f63, %f64;
$L__BB33_6:
	add.f32 	%f5, %f195, %f174;
	add.s64 	%rd58, %rd166, 512;
	setp.ge.s64 	%p4, %rd58, %rd40;
	mov.f32 	%f175, 0f00000000;
	@%p4 bra 	$L__BB33_8;
	add.s64 	%rd59, %rd10, %rd165;
	add.s64 	%rd60, %rd59, 2199023255552;
	shr.s64 	%rd61, %rd60, 32;
	add.s64 	%rd62, %rd61, %rd41;
	shl.b64 	%rd63, %rd62, 2;
	add.s64 	%rd64, %rd2, %rd63;
	ld.global.f32 	%f66, [%rd64];
	add.s64 	%rd65, %rd1, %rd63;
	ld.global.f32 	%f67, [%rd65];
	mul.f32 	%f175, %f66, %f67;
$L__BB33_8:
	add.f32 	%f8, %f5, %f175;
	add.s64 	%rd66, %rd166, 1024;
	setp.ge.s64 	%p5, %rd66, %rd40;
	mov.f32 	%f176, 0f00000000;
	@%p5 bra 	$L__BB33_10;
	add.s64 	%rd67, %rd10, %rd165;
	add.s64 	%rd68, %rd67, 4398046511104;
	shr.s64 	%rd69, %rd68, 32;
	add.s64 	%rd70, %rd69, %rd41;
	shl.b64 	%rd71, %rd70, 2;
	add.s64 	%rd72, %rd2, %rd71;
	ld.global.f32 	%f69, [%rd72];
	add.s64 	%rd73, %rd1, %rd71;
	ld.global.f32 	%f70, [%rd73];
	mul.f32 	%f176, %f69, %f70;
$L__BB33_10:
	add.f32 	%f11, %f8, %f176;
	add.s64 	%rd74, %rd166, 1536;
	setp.ge.s64 	%p6, %rd74, %rd40;
	mov.f32 	%f177, 0f00000000;
	@%p6 bra 	$L__BB33_12;
	add.s64 	%rd75, %rd10, %rd165;
	add.s64 	%rd76, %rd75, 6597069766656;
	shr.s64 	%rd77, %rd76, 32;
	add.s64 	%rd78, %rd77, %rd41;
	shl.b64 	%rd79, %rd78, 2;
	add.s64 	%rd80, %rd2, %rd79;
	ld.global.f32 	%f72, [%rd80];
	add.s64 	%rd81, %rd1, %rd79;
	ld.global.f32 	%f73, [%rd81];
	mul.f32 	%f177, %f72, %f73;
$L__BB33_12:
	add.f32 	%f14, %f11, %f177;
	add.s64 	%rd82, %rd166, 2048;
	setp.ge.s64 	%p7, %rd82, %rd40;
	mov.f32 	%f178, 0f00000000;
	@%p7 bra 	$L__BB33_14;
	add.s64 	%rd83, %rd10, %rd165;
	add.s64 	%rd84, %rd83, 8796093022208;
	shr.s64 	%rd85, %rd84, 32;
	add.s64 	%rd86, %rd85, %rd41;
	shl.b64 	%rd87, %rd86, 2;
	add.s64 	%rd88, %rd2, %rd87;
	ld.global.f32 	%f75, [%rd88];
	add.s64 	%rd89, %rd1, %rd87;
	ld.global.f32 	%f76, [%rd89];
	mul.f32 	%f178, %f75, %f76;
$L__BB33_14:
	add.f32 	%f17, %f14, %f178;
	add.s64 	%rd90, %rd166, 2560;
	setp.ge.s64 	%p8, %rd90, %rd40;
	mov.f32 	%f179, 0f00000000;
	@%p8 bra 	$L__BB33_16;
	add.s64 	%rd91, %rd10, %rd165;
	add.s64 	%rd92, %rd91, 10995116277760;
	shr.s64 	%rd93, %rd92, 32;
	add.s64 	%rd94, %rd93, %rd41;
	shl.b64 	%rd95, %rd94, 2;
	add.s64 	%rd96, %rd2, %rd95;
	ld.global.f32 	%f78, [%rd96];
	add.s64 	%rd97, %rd1, %rd95;
	ld.global.f32 	%f79, [%rd97];
	mul.f32 	%f179, %f78, %f79;
$L__BB33_16:
	add.f32 	%f20, %f17, %f179;
	add.s64 	%rd98, %rd166, 3072;
	setp.ge.s64 	%p9, %rd98, %rd40;
	mov.f32 	%f180, 0f00000000;
	@%p9 bra 	$L__BB33_18;
	add.s64 	%rd99, %rd10, %rd165;
	add.s64 	%rd100, %rd99, 13194139533312;
	shr.s64 	%rd101, %rd100, 32;
	add.s64 	%rd102, %rd101, %rd41;
	shl.b64 	%rd103, %rd102, 2;
	add.s64 	%rd104, %rd2, %rd103;
	ld.global.f32 	%f81, [%rd104];
	add.s64 	%rd105, %rd1, %rd103;
	ld.global.f32 	%f82, [%rd105];
	mul.f32 	%f180, %f81, %f82;
$L__BB33_18:
	add.f32 	%f23, %f20, %f180;
	add.s64 	%rd106, %rd166, 3584;
	setp.ge.s64 	%p10, %rd106, %rd40;
	mov.f32 	%f181, 0f00000000;
	@%p10 bra 	$L__BB33_20;
	add.s64 	%rd107, %rd10, %rd165;
	add.s64 	%rd108, %rd107, 15393162788864;
	shr.s64 	%rd109, %rd108, 32;
	add.s64 	%rd110, %rd109, %rd41;
	shl.b64 	%rd111, %rd110, 2;
	add.s64 	%rd112, %rd2, %rd111;
	ld.global.f32 	%f84, [%rd112];
	add.s64 	%rd113, %rd1, %rd111;
	ld.global.f32 	%f85, [%rd113];
	mul.f32 	%f181, %f84, %f85;
$L__BB33_20:
	add.f32 	%f195, %f23, %f181;
	add.s64 	%rd168, %rd168, 4096;
	add.s64 	%rd166, %rd166, 4096;
	add.s64 	%rd165, %rd165, 17592186044416;
	add.s64 	%rd164, %rd164, -8;
	setp.ne.s64 	%p11, %rd164, 0;
	@%p11 bra 	$L__BB33_4;
$L__BB33_21:
	setp.eq.s64 	%p12, %rd5, 0;
	@%p12 bra 	$L__BB33_43;
	add.s64 	%rd114, %rd5, -1;
	setp.lt.u64 	%p13, %rd114, 3;
	@%p13 bra 	$L__BB33_32;
	add.s64 	%rd25, %rd168, %rd4;
	add.s64 	%rd26, %rd25, %rd14;
	setp.ge.s64 	%p14, %rd25, %rd40;
	mov.f32 	%f184, 0f00000000;
	@%p14 bra 	$L__BB33_25;
	cvt.s64.s32 	%rd115, %rd26;
	add.s64 	%rd116, %rd115, %rd41;
	shl.b64 	%rd117, %rd116, 2;
	add.s64 	%rd118, %rd2, %rd117;
	ld.global.f32 	%f88, [%rd118];
	add.s64 	%rd119, %rd1, %rd117;
	ld.global.f32 	%f89, [%rd119];
	mul.f32 	%f184, %f88, %f89;
$L__BB33_25:
	add.f32 	%f31, %f195, %f184;
	add.s64 	%rd120, %rd25, 512;
	setp.ge.s64 	%p15, %rd120, %rd40;
	mov.f32 	%f185, 0f00000000;
	@%p15 bra 	$L__BB33_27;
	add.s64 	%rd121, %rd26, 512;
	cvt.s64.s32 	%rd122, %rd121;
	add.s64 	%rd123, %rd122, %rd41;
	shl.b64 	%rd124, %rd123, 2;
	add.s64 	%rd125, %rd2, %rd124;
	ld.global.f32 	%f91, [%rd125];
	add.s64 	%rd126, %rd1, %rd124;
	ld.global.f32 	%f92, [%rd126];
	mul.f32 	%f185, %f91, %f92;
$L__BB33_27:
	add.f32 	%f34, %f31, %f185;
	add.s64 	%rd127, %rd25, 1024;
	setp.ge.s64 	%p16, %rd127, %rd40;
	mov.f32 	%f186, 0f00000000;
	@%p16 bra 	$L__BB33_29;
	add.s64 	%rd128, %rd26, 1024;
	cvt.s64.s32 	%rd129, %rd128;
	add.s64 	%rd130, %rd129, %rd41;
	shl.b64 	%rd131, %rd130, 2;
	add.s64 	%rd132, %rd2, %rd131;
	ld.global.f32 	%f94, [%rd132];
	add.s64 	%rd133, %rd1, %rd131;
	ld.global.f32 	%f95, [%rd133];
	mul.f32 	%f186, %f94, %f95;
$L__BB33_29:
	add.f32 	%f37, %f34, %f186;
	add.s64 	%rd134, %rd25, 1536;
	setp.ge.s64 	%p17, %rd134, %rd40;
	mov.f32 	%f187, 0f00000000;
	@%p17 bra 	$L__BB33_31;
	add.s64 	%rd135, %rd26, 1536;
	cvt.s64.s32 	%rd136, %rd135;
	add.s64 	%rd137, %rd136, %rd41;
	shl.b64 	%rd138, %rd137, 2;
	add.s64 	%rd139, %rd2, %rd138;
	ld.global.f32 	%f97, [%rd139];
	add.s64 	%rd140, %rd1, %rd138;
	ld.global.f32 	%f98, [%rd140];
	mul.f32 	%f187, %f97, %f98;
$L__BB33_31:
	add.f32 	%f195, %f37, %f187;
	add.s64 	%rd168, %rd168, 2048;
$L__BB33_32:
	setp.eq.s64 	%p18, %rd7, 0;
	@%p18 bra 	$L__BB33_43;
	setp.eq.s64 	%p19, %rd8, 0;
	@%p19 bra 	$L__BB33_39;
	add.s64 	%rd29, %rd168, %rd4;
	add.s64 	%rd30, %rd29, %rd14;
	setp.ge.s64 	%p20, %rd29, %rd40;
	mov.f32 	%f190, 0f00000000;
	@%p20 bra 	$L__BB33_36;
	cvt.s64.s32 	%rd141, %rd30;
	add.s64 	%rd142, %rd141, %rd41;
	shl.b64 	%rd143, %rd142, 2;
	add.s64 	%rd144, %rd2, %rd143;
	ld.global.f32 	%f101, [%rd144];
	add.s64 	%rd145, %rd1, %rd143;
	ld.global.f32 	%f102, [%rd145];
	mul.f32 	%f190, %f101, %f102;
$L__BB33_36:
	add.f32 	%f45, %f195, %f190;
	add.s64 	%rd146, %rd29, 512;
	setp.ge.s64 	%p21, %rd146, %rd40;
	mov.f32 	%f191, 0f00000000;
	@%p21 bra 	$L__BB33_38;
	add.s64 	%rd147, %rd30, 512;
	cvt.s64.s32 	%rd148, %rd147;
	add.s64 	%rd149, %rd148, %rd41;
	shl.b64 	%rd150, %rd149, 2;
	add.s64 	%rd151, %rd2, %rd150;
	ld.global.f32 	%f104, [%rd151];
	add.s64 	%rd152, %rd1, %rd150;
	ld.global.f32 	%f105, [%rd152];
	mul.f32 	%f191, %f104, %f105;
$L__BB33_38:
	add.f32 	%f195, %f45, %f191;
	add.s64 	%rd168, %rd168, 1024;
$L__BB33_39:
	setp.ne.s64 	%p22, %rd9, 0;
	@%p22 bra 	$L__BB33_43;
	add.s64 	%rd153, %rd168, %rd4;
	add.s64 	%rd33, %rd153, %rd14;
	setp.ge.s64 	%p23, %rd153, %rd40;
	mov.f32 	%f194, 0f00000000;
	@%p23 bra 	$L__BB33_42;
	cvt.s64.s32 	%rd154, %rd33;
	add.s64 	%rd155, %rd154, %rd41;
	shl.b64 	%rd156, %rd155, 2;
	add.s64 	%rd157, %rd2, %rd156;
	ld.global.f32 	%f107, [%rd157];
	add.s64 	%rd158, %rd1, %rd156;
	ld.global.f32 	%f108, [%rd158];
	mul.f32 	%f194, %f107, %f108;
$L__BB33_42:
	add.f32 	%f195, %f195, %f194;
$L__BB33_43:
	add.s64 	%rd163, %rd163, 1;
	setp.ne.s64 	%p24, %rd163, %rd39;
	@%p24 bra 	$L__BB33_2;
$L__BB33_44:
	cvt.u32.u64 	%r5, %rd4;
	shl.b32 	%r6, %r5, 2;
	mov.u32 	%r7, _ZZ8add_dotsE4part;
	add.s32 	%r8, %r7, %r6;
	st.shared.f32 	[%r8], %f195;
	bar.sync 	0;
	setp.ne.s32 	%p25, %r5, 0;
	@%p25 bra 	$L__BB33_48;
	ld.param.u64 	%rd162, [add_dots_param_6];
	cvta.to.global.u64 	%rd160, %rd162;
	shl.b64 	%rd161, %rd3, 2;
	add.s64 	%rd35, %rd160, %rd161;
	ld.global.f32 	%f197, [%rd35];
	add.s32 	%r11, %r7, 64;
	mov.b64 	%rd171, 512;
$L__BB33_46:
	ld.shared.f32 	%f109, [%r11+-64];
	add.f32 	%f110, %f109, %f197;
	ld.shared.f32 	%f111, [%r11+-60];
	add.f32 	%f112, %f111, %f110;
	ld.shared.f32 	%f113, [%r11+-56];
	add.f32 	%f114, %f113, %f112;
	ld.shared.f32 	%f115, [%r11+-52];
	add.f32 	%f116, %f115, %f114;
	ld.shared.f32 	%f117, [%r11+-48];
	add.f32 	%f118, %f117, %f116;
	ld.shared.f32 	%f119, [%r11+-44];
	add.f32 	%f120, %f119, %f118;
	ld.shared.f32 	%f121, [%r11+-40];
	add.f32 	%f122, %f121, %f120;
	ld.shared.f32 	%f123, [%r11+-36];
	add.f32 	%f124, %f123, %f122;
	ld.shared.f32 	%f125, [%r11+-32];
	add.f32 	%f126, %f125, %f124;
	ld.shared.f32 	%f127, [%r11+-28];
	add.f32 	%f128, %f127, %f126;
	ld.shared.f32 	%f129, [%r11+-24];
	add.f32 	%f130, %f129, %f128;
	ld.shared.f32 	%f131, [%r11+-20];
	add.f32 	%f132, %f131, %f130;
	ld.shared.f32 	%f133, [%r11+-16];
	add.f32 	%f134, %f133, %f132;
	ld.shared.f32 	%f135, [%r11+-12];
	add.f32 	%f136, %f135, %f134;
	ld.shared.f32 	%f137, [%r11+-8];
	add.f32 	%f138, %f137, %f136;
	ld.shared.f32 	%f139, [%r11+-4];
	add.f32 	%f140, %f139, %f138;
	ld.shared.f32 	%f141, [%r11];
	add.f32 	%f142, %f141, %f140;
	ld.shared.f32 	%f143, [%r11+4];
	add.f32 	%f144, %f143, %f142;
	ld.shared.f32 	%f145, [%r11+8];
	add.f32 	%f146, %f145, %f144;
	ld.shared.f32 	%f147, [%r11+12];
	add.f32 	%f148, %f147, %f146;
	ld.shared.f32 	%f149, [%r11+16];
	add.f32 	%f150, %f149, %f148;
	ld.shared.f32 	%f151, [%r11+20];
	add.f32 	%f152, %f151, %f150;
	ld.shared.f32 	%f153, [%r11+24];
	add.f32 	%f154, %f153, %f152;
	ld.shared.f32 	%f155, [%r11+28];
	add.f32 	%f156, %f155, %f154;
	ld.shared.f32 	%f157, [%r11+32];
	add.f32 	%f158, %f157, %f156;
	ld.shared.f32 	%f159, [%r11+36];
	add.f32 	%f160, %f159, %f158;
	ld.shared.f32 	%f161, [%r11+40];
	add.f32 	%f162, %f161, %f160;
	ld.shared.f32 	%f163, [%r11+44];
	add.f32 	%f164, %f163, %f162;
	ld.shared.f32 	%f165, [%r11+48];
	add.f32 	%f166, %f165, %f164;
	ld.shared.f32 	%f167, [%r11+52];
	add.f32 	%f168, %f167, %f166;
	ld.shared.f32 	%f169, [%r11+56];
	add.f32 	%f170, %f169, %f168;
	ld.shared.f32 	%f171, [%r11+60];
	add.f32 	%f197, %f171, %f170;
	add.s64 	%rd171, %rd171, -32;
	add.s32 	%r11, %r11, 128;
	setp.ne.s64 	%p26, %rd171, 0;
	@%p26 bra 	$L__BB33_46;
	st.global.f32 	[%rd35], %f197;
$L__BB33_48:
	ret;

}
	// .globl	forward_scale
.visible .entry forward_scale(
	.param .u64 forward_scale_param_0,
	.param .u64 forward_scale_param_1,
	.param .u64 forward_scale_param_2,
	.param .u64 .ptr .align 1 forward_scale_param_3,
	.param .u64 forward_scale_param_4,
	.param .u64 .ptr .align 1 forward_scale_param_5,
	.param .u64 forward_scale_param_6,
	.param .u64 forward_scale_param_7
)
{
	.reg .pred 	%p<4>;
	.reg .b32 	%r<11>;
	.reg .b32 	%f<4>;
	.reg .b64 	%rd<28>;

	ld.param.u64 	%rd13, [forward_scale_param_0];
	ld.param.u64 	%rd8, [forward_scale_param_1];
	ld.param.u64 	%rd9, [forward_scale_param_2];
	ld.param.u64 	%rd10, [forward_scale_param_3];
	ld.param.u64 	%rd11, [forward_scale_param_4];
	ld.param.u64 	%rd12, [forward_scale_param_5];
	mov.u32 	%r1, %ctaid.x;
	mov.u32 	%r2, %ntid.x;
	mov.u32 	%r3, %tid.x;
	mad.lo.s32 	%r4, %r1, %r2, %r3;
	cvt.s64.s32 	%rd1, %r4;
	setp.le.s64 	%p1, %rd13, %rd1;
	@%p1 bra 	$L__BB34_8;
	or.b64  	%rd14, %rd1, %rd9;
	and.b64  	%rd15, %rd14, -4294967296;
	setp.ne.s64 	%p2, %rd15, 0;
	@%p2 bra 	$L__BB34_3;
	cvt.u32.u64 	%r5, %rd9;
	cvt.u32.u64 	%r6, %rd1;
	div.u32 	%r7, %r6, %r5;
	cvt.u64.u32 	%rd26, %r7;
	bra.uni 	$L__BB34_4;
$L__BB34_3:
	div.s64 	%rd26, %rd1, %rd9;
$L__BB34_4:
	or.b64  	%rd16, %rd26, %rd8;
	and.b64  	%rd17, %rd16, -4294967296;
	setp.ne.s64 	%p3, %rd17, 0;
	@%p3 bra 	$L__BB34_6;
	cvt.u32.u64 	%r8, %rd8;
	cvt.u32.u64 	%r9, %rd26;
	rem.u32 	%r10, %r9, %r8;
	cvt.u64.u32 	%rd27, %r10;
	bra.uni 	$L__BB34_7;
$L__BB34_6:
	rem.s64 	%rd27, %rd26, %rd8;
$L__BB34_7:
	shl.b64 	%rd18, %rd27, 32;
	shr.s64 	%rd19, %rd18, 30;
	cvta.to.global.u64 	%rd20, %rd12;
	add.s64 	%rd21, %rd20, %rd19;
	ld.global.f32 	%f1, [%rd21];
	add.s64 	%rd22, %rd11, %rd1;
	cvta.to.global.u64 	%rd23, %rd10;
	shl.b64 	%rd24, %rd22, 2;
	add.s64 	%rd25, %rd23, %rd24;
	ld.global.f32 	%f2, [%rd25];
	mul.f32 	%f3, %f1, %f2;
	st.global.f32 	[%rd25], %f3;
$L__BB34_8:
	ret;

}
	// .globl	forward_scale_add
.visible .entry forward_scale_add(
	.param .u64 forward_scale_add_param_0,
	.param .u64 forward_scale_add_param_1,
	.param .u64 forward_scale_add_param_2,
	.param .u64 .ptr .align 1 forward_scale_add_param_3,
	.param .u64 forward_scale_add_param_4,
	.param .u64 .ptr .align 1 forward_scale_add_param_5,
	.param .u64 .ptr .align 1 forward_scale_add_param_6,
	.param .u64 forward_scale_add_param_7,
	.param .u64 forward_scale_add_param_8
)
{
	.reg .pred 	%p<4>;
	.reg .b32 	%r<11>;
	.reg .b32 	%f<5>;
	.reg .b64 	%rd<31>;

	ld.param.u64 	%rd14, [forward_scale_add_param_0];
	ld.param.u64 	%rd8, [forward_scale_add_param_1];
	ld.param.u64 	%rd9, [forward_scale_add_param_2];
	ld.param.u64 	%rd10, [forward_scale_add_param_3];
	ld.param.u64 	%rd11, [forward_scale_add_param_4];
	ld.param.u64 	%rd12, [forward_scale_add_param_5];
	ld.param.u64 	%rd13, [forward_scale_add_param_6];
	mov.u32 	%r1, %ctaid.x;
	mov.u32 	%r2, %ntid.x;
	mov.u32 	%r3, %tid.x;
	mad.lo.s32 	%r4, %r1, %r2, %r3;
	cvt.s64.s32 	%rd1, %r4;
	setp.le.s64 	%p1, %rd14, %rd1;
	@%p1 bra 	$L__BB35_8;
	or.b64  	%rd15, %rd1, %rd9;
	and.b64  	%rd16, %rd15, -4294967296;
	setp.ne.s64 	%p2, %rd16, 0;
	@%p2 bra 	$L__BB35_3;
	cvt.u32.u64 	%r5, %rd9;
	cvt.u32.u64 	%r6, %rd1;
	div.u32 	%r7, %r6, %r5;
	cvt.u64.u32 	%rd29, %r7;
	bra.uni 	$L__BB35_4;
$L__BB35_3:
	div.s64 	%rd29, %rd1, %rd9;
$L__BB35_4:
	or.b64  	%rd17, %rd29, %rd8;
	and.b64  	%rd18, %rd17, -4294967296;
	setp.ne.s64 	%p3, %rd18, 0;
	@%p3 bra 	$L__BB35_6;
	cvt.u32.u64 	%r8, %rd8;
	cvt.u32.u64 	%r9, %rd29;
	rem.u32 	%r10, %r9, %r8;
	cvt.u64.u32 	%rd30, %r10;
	bra.uni 	$L__BB35_7;
$L__BB35_6:
	rem.s64 	%rd30, %rd29, %rd8;
$L__BB35_7:
	add.s64 	%rd19, %rd11, %rd1;
	cvta.to.global.u64 	%rd20, %rd10;
	shl.b64 	%rd21, %rd19, 2;
	add.s64 	%rd22, %rd20, %rd21;
	ld.global.f32 	%f1, [%rd22];
	shl.b64 	%rd23, %rd30, 32;
	shr.s64 	%rd24, %rd23, 30;
	cvta.to.global.u64 	%rd25, %rd12;
	add.s64 	%rd26, %rd25, %rd24;
	ld.global.f32 	%f2, [%rd26];
	cvta.to.global.u64 	%rd27, %rd13;
	add.s64 	%rd28, %rd27, %rd24;
	ld.global.f32 	%f3, [%rd28];
	fma.rn.f32 	%f4, %f1, %f2, %f3;
	st.global.f32 	[%rd22], %f4;
$L__BB35_8:
	ret;

}
	// .globl	forward_dropout
.visible .entry forward_dropout(
	.param .u64 forward_dropout_param_0,
	.param .u32 forward_dropout_param_1,
	.param .f32 forward_dropout_param_2,
	.param .f32 forward_dropout_param_3,
	.param .u64 .ptr .align 1 forward_dropout_param_4,
	.param .u64 .ptr .align 1 forward_dropout_param_5,
	.param .u64 .ptr .align 1 forward_dropout_param_6
)
{
	.reg .pred 	%p<3>;
	.reg .b32 	%r<6>;
	.reg .b32 	%f<10>;
	.reg .b64 	%rd<28>;

	ld.param.u64 	%rd5, [forward_dropout_param_0];
	ld.param.u32 	%r1, [forward_dropout_param_1];
	ld.param.f32 	%f3, [forward_dropout_param_2];
	ld.param.f32 	%f4, [forward_dropout_param_3];
	ld.param.u64 	%rd2, [forward_dropout_param_4];
	ld.param.u64 	%rd3, [forward_dropout_param_5];
	ld.param.u64 	%rd4, [forward_dropout_param_6];
	mov.u32 	%r2, %ntid.x;
	mov.u32 	%r3, %ctaid.x;
	mov.u32 	%r4, %tid.x;
	mad.lo.s32 	%r5, %r2, %r3, %r4;
	cvt.u64.u32 	%rd1, %r5;
	setp.le.s64 	%p1, %rd5, %rd1;
	@%p1 bra 	$L__BB36_4;
	cvta.to.global.u64 	%rd6, %rd3;
	cvt.u64.u32 	%rd7, %r1;
	add.s64 	%rd8, %rd7, %rd1;
	shr.u64 	%rd9, %rd8, 12;
	xor.b64  	%rd10, %rd9, %rd8;
	shl.b64 	%rd11, %rd10, 25;
	xor.b64  	%rd12, %rd11, %rd10;
	shr.u64 	%rd13, %rd12, 27;
	xor.b64  	%rd14, %rd13, %rd12;
	mul.lo.s64 	%rd15, %rd14, 2685821657736338717;
	mul.hi.u64 	%rd16, %rd15, -9223372034707292159;
	shr.u64 	%rd17, %rd16, 31;
	mul.lo.s64 	%rd18, %rd17, 4294967295;
	sub.s64 	%rd19, %rd15, %rd18;
	cvt.rn.f32.u64 	%f6, %rd19;
	mul.f32 	%f7, %f6, 0f2F800000;
	shl.b64 	%rd20, %rd1, 2;
	add.s64 	%rd21, %rd6, %rd20;
	st.global.f32 	[%rd21], %f7;
	setp.lt.f32 	%p2, %f7, %f3;
	mov.f32 	%f9, 0f00000000;
	@%p2 bra 	$L__BB36_3;
	cvta.to.global.u64 	%rd22, %rd2;
	add.s64 	%rd24, %rd22, %rd20;
	ld.global.f32 	%f8, [%rd24];
	mul.f32 	%f9, %f4, %f8;
$L__BB36_3:
	cvta.to.global.u64 	%rd25, %rd4;
	add.s64 	%rd27, %rd25, %rd20;
	st.global.f32 	[%rd27], %f9;
$L__BB36_4:
	ret;

}
	// .globl	backward_dropout
.visible .entry backward_dropout(
	.param .u64 backward_dropout_param_0,
	.param .f32 backward_dropout_param_1,
	.param .f32 backward_dropout_param_2,
	.param .u64 .ptr .align 1 backward_dropout_param_3,
	.param .u64 .ptr .align 1 backward_dropout_param_4,
	.param .u64 .ptr .align 1 backward_dropout_param_5
)
{
	.reg .pred 	%p<3>;
	.reg .b32 	%r<5>;
	.reg .b32 	%f<9>;
	.reg .b64 	%rd<15>;

	ld.param.u64 	%rd5, [backward_dropout_param_0];
	ld.param.f32 	%f3, [backward_dropout_param_1];
	ld.param.f32 	%f4, [backward_dropout_param_2];
	ld.param.u64 	%rd2, [backward_dropout_param_3];
	ld.param.u64 	%rd3, [backward_dropout_param_4];
	ld.param.u64 	%rd4, [backward_dropout_param_5];
	mov.u32 	%r1, %ntid.x;
	mov.u32 	%r2, %ctaid.x;
	mov.u32 	%r3, %tid.x;
	mad.lo.s32 	%r4, %r1, %r2, %r3;
	cvt.u64.u32 	%rd1, %r4;
	setp.le.s64 	%p1, %rd5, %rd1;
	@%p1 bra 	$L__BB37_4;
	cvta.to.global.u64 	%rd6, %rd3;
	shl.b64 	%rd7, %rd1, 2;
	add.s64 	%rd8, %rd6, %rd7;
	ld.global.f32 	%f6, [%rd8];
	setp.lt.f32 	%p2, %f6, %f3;
	mov.f32 	%f8, 0f00000000;
	@%p2 bra 	$L__BB37_3;
	cvta.to.global.u64 	%rd9, %rd2;
	add.s64 	%rd11, %rd9, %rd7;
	ld.global.f32 	%f7, [%rd11];
	mul.f32 	%f8, %f4, %f7;
$L__BB37_3:
	cvta.to.global.u64 	%rd12, %rd4;
	add.s64 	%rd14, %rd12, %rd7;
	st.global.f32 	[%rd14], %f8;
$L__BB37_4:
	ret;

}
	// .globl	cost_l2
.visible .entry cost_l2(
	.param .u64 cost_l2_param_0,
	.param .u64 .ptr .align 1 cost_l2_param_1,
	.param .u64 .ptr .align 1 cost_l2_param_2,
	.param .u64 .ptr .align 1 cost_l2_param_3,
	.param .u64 .ptr .align 1 cost_l2_param_4
)
{
	.reg .pred 	%p<2>;
	.reg .b32 	%r<5>;
	.reg .b32 	%f<5>;
	.reg .b64 	%rd<16>;

	ld.param.u64 	%rd6, [cost_l2_param_0];
	ld.param.u64 	%rd2, [cost_l2_param_1];
	ld.param.u64 	%rd3, [cost_l2_param_2];
	ld.param.u64 	%rd4, [cost_l2_param_3];
	ld.param.u64 	%rd5, [cost_l2_param_4];
	mov.u32 	%r1, %ntid.x;
	mov.u32 	%r2, %ctaid.x;
	mov.u32 	%r3, %tid.x;
	mad.lo.s32 	%r4, %r1, %r2, %r3;
	cvt.u64.u32 	%rd1, %r4;
	setp.le.s64 	%p1, %rd6, %rd1;
	@%p1 bra 	$L__BB38_2;
	cvta.to.global.u64 	%rd7, %rd3;
	cvta.to.global.u64 	%rd8, %rd2;
	cvta.to.global.u64 	%rd9, %rd4;
	cvta.to.global.u64 	%rd10, %rd5;
	shl.b64 	%rd11, %rd1, 2;
	add.s64 	%rd12, %rd7, %rd11;
	ld.global.f32 	%f1, [%rd12];
	add.s64 	%rd13, %rd8, %rd11;
	ld.global.f32 	%f2, [%rd13];
	sub.f32 	%f3, %f1, %f2;
	add.s64 	%rd14, %rd9, %rd11;
	st.global.f32 	[%rd14], %f3;
	mul.f32 	%f4, %f3, %f3;
	add.s64 	%rd15, %rd10, %rd11;
	st.global.f32 	[%rd15], %f4;
$L__BB38_2:
	ret;

}
	// .globl	mulv
.visible .entry mulv(
	.param .u64 mulv_param_0,
	.param .u64 .ptr .align 1 mulv_param_1,
	.param .u64 mulv_param_2,
	.param .u64 mulv_param_3,
	.param .u64 .ptr .align 1 mulv_param_4,
	.param .u64 mulv_param_5,
	.param .u64 mulv_param_6,
	.param .u64 .ptr .align 1 mulv_param_7,
	.param .u64 mulv_param_8,
	.param .u64 mulv_param_9
)
{
	.reg .pred 	%p<2>;
	.reg .b32 	%r<5>;
	.reg .b32 	%f<4>;
	.reg .b64 	%rd<24>;

	ld.param.u64 	%rd11, [mulv_param_0];
	ld.param.u64 	%rd2, [mulv_param_1];
	ld.param.u64 	%rd3, [mulv_param_2];
	ld.param.u64 	%rd4, [mulv_param_3];
	ld.param.u64 	%rd5, [mulv_param_4];
	ld.param.u64 	%rd6, [mulv_param_5];
	ld.param.u64 	%rd7, [mulv_param_6];
	ld.param.u64 	%rd8, [mulv_param_7];
	ld.param.u64 	%rd9, [mulv_param_8];
	ld.param.u64 	%rd10, [mulv_param_9];
	mov.u32 	%r1, %ntid.x;
	mov.u32 	%r2, %ctaid.x;
	mov.u32 	%r3, %tid.x;
	mad.lo.s32 	%r4, %r1, %r2, %r3;
	cvt.u64.u32 	%rd1, %r4;
	setp.le.s64 	%p1, %rd11, %rd1;
	@%p1 bra 	$L__BB39_2;
	cvta.to.global.u64 	%rd12, %rd2;
	cvta.to.global.u64 	%rd13, %rd5;
	cvta.to.global.u64 	%rd14, %rd8;
	mad.lo.s64 	%rd15, %rd4, %rd1, %rd3;
	shl.b64 	%rd16, %rd15, 2;
	add.s64 	%rd17, %rd12, %rd16;
	ld.global.f32 	%f1, [%rd17];
	mad.lo.s64 	%rd18, %rd7, %rd1, %rd6;
	shl.b64 	%rd19, %rd18, 2;
	add.s64 	%rd20, %rd13, %rd19;
	ld.global.f32 	%f2, [%rd20];
	mul.f32 	%f3, %f1, %f2;
	mad.lo.s64 	%rd21, %rd10, %rd1, %rd9;
	shl.b64 	%rd22, %rd21, 2;
	add.s64 	%rd23, %rd14, %rd22;
	st.global.f32 	[%rd23], %f3;
$L__BB39_2:
	ret;

}
	// .globl	fmav
.visible .entry fmav(
	.param .u64 .ptr .align 1 fmav_param_0,
	.param .u64 fmav_param_1,
	.param .u64 fmav_param_2,
	.param .u64 .ptr .align 1 fmav_param_3,
	.param .u64 fmav_param_4,
	.param .u64 fmav_param_5,
	.param .u64 .ptr .align 1 fmav_param_6,
	.param .u64 fmav_param_7,
	.param .u64 fmav_param_8,
	.param .u64 .ptr .align 1 fmav_param_9,
	.param .u64 fmav_param_10,
	.param .u64 fmav_param_11
)
{
	.reg .b32 	%r<5>;
	.reg .b32 	%f<5>;
	.reg .b64 	%rd<30>;

	ld.param.u64 	%rd1, [fmav_param_0];
	ld.param.u64 	%rd2, [fmav_param_1];
	ld.param.u64 	%rd3, [fmav_param_2];
	ld.param.u64 	%rd4, [fmav_param_3];
	ld.param.u64 	%rd5, [fmav_param_4];
	ld.param.u64 	%rd6, [fmav_param_5];
	ld.param.u64 	%rd7, [fmav_param_6];
	ld.param.u64 	%rd8, [fmav_param_7];
	ld.param.u64 	%rd9, [fmav_param_8];
	ld.param.u64 	%rd10, [fmav_param_9];
	ld.param.u64 	%rd11, [fmav_param_10];
	ld.param.u64 	%rd12, [fmav_param_11];
	cvta.to.global.u64 	%rd13, %rd10;
	cvta.to.global.u64 	%rd14, %rd7;
	cvta.to.global.u64 	%rd15, %rd4;
	cvta.to.global.u64 	%rd16, %rd1;
	mov.u32 	%r1, %ntid.x;
	mov.u32 	%r2, %ctaid.x;
	mov.u32 	%r3, %tid.x;
	mad.lo.s32 	%r4, %r1, %r2, %r3;
	cvt.u64.u32 	%rd17, %r4;
	mad.lo.s64 	%rd18, %rd3, %rd17, %rd2;
	shl.b64 	%rd19, %rd18, 2;
	add.s64 	%rd20, %rd16, %rd19;
	ld.global.f32 	%f1, [%rd20];
	mad.lo.s64 	%rd21, %rd6, %rd17, %rd5;
	shl.b64 	%rd22, %rd21, 2;
	add.s64 	%rd23, %rd15, %rd22;
	ld.global.f32 	%f2, [%rd23];
	mad.lo.s64 	%rd24, %rd9, %rd17, %rd8;
	shl.b64 	%rd25, %rd24, 2;
	add.s64 	%rd26, %rd14, %rd25;
	ld.global.f32 	%f3, [%rd26];
	fma.rn.f32 	%f4, %f1, %f2, %f3;
	mad.lo.s64 	%rd27, %rd12, %rd17, %rd11;
	shl.b64 	%rd28, %rd27, 2;
	add.s64 	%rd29, %rd13, %rd28;
	st.global.f32 	[%rd29], %f4;
	ret;

}
	// .globl	power
.visible .entry power(
	.param .u64 power_param_0,
	.param .u64 .ptr .align 1 power_param_1,
	.param .u64 power_param_2,
	.param .u64 power_param_3,
	.param .f32 power_param_4,
	.param .u64 .ptr .align 1 power_param_5,
	.param .u64 power_param_6,
	.param .u64 power_param_7
)
{
	.reg .pred 	%p<23>;
	.reg .b32 	%r<19>;
	.reg .b32 	%f<77>;
	.reg .b64 	%rd<17>;

	ld.param.u64 	%rd8, [power_param_0];
	ld.param.u64 	%rd2, [power_param_1];
	ld.param.u64 	%rd3, [power_param_2];
	ld.param.u64 	%rd4, [power_param_3];
	ld.param.f32 	%f10, [power_param_4];
	ld.param.u64 	%rd5, [power_param_5];
	ld.param.u64 	%rd6, [power_param_6];
	ld.param.u64 	%rd7, [power_param_7];
	mov.u32 	%r1, %ntid.x;
	mov.u32 	%r2, %ctaid.x;
	mov.u32 	%r3, %tid.x;
	mad.lo.s32 	%r4, %r1, %r2, %r3;
	cvt.u64.u32 	%rd1, %r4;
	setp.le.s64 	%p1, %rd8, %rd1;
	mov.f32 	%f76, 0f3F800000;
	@%p1 bra 	$L__BB41_10;
	cvta.to.global.u64 	%rd9, %rd2;
	mad.lo.s64 	%rd10, %rd4, %rd1, %rd3;
	shl.b64 	%rd11, %rd10, 2;
	add.s64 	%rd12, %rd9, %rd11;
	ld.global.f32 	%f1, [%rd12];
	mul.f32 	%f12, %f10, 0f3F000000;
	cvt.rzi.f32.f32 	%f13, %f12;
	add.f32 	%f14, %f13, %f13;
	sub.f32 	%f15, %f10, %f14;
	abs.f32 	%f2, %f15;
	abs.f32 	%f3, %f1;
	setp.lt.f32 	%p2, %f3, 0f00800000;
	mul.f32 	%f16, %f3, 0f4B800000;
	selp.f32 	%f17, %f16, %f3, %p2;
	selp.f32 	%f18, 0fC1C00000, 0f00000000, %p2;
	mov.b32 	%r5, %f17;
	add.s32 	%r6, %r5, -1060439283;
	and.b32  	%r7, %r6, -8388608;
	sub.s32 	%r8, %r5, %r7;
	mov.b32 	%f19, %r8;
	cvt.rn.f32.s32 	%f20, %r7;
	fma.rn.f32 	%f21, %f20, 0f34000000, %f18;
	add.f32 	%f22, %f19, 0fBF800000;
	add.f32 	%f23, %f19, 0f3F800000;
	rcp.approx.ftz.f32 	%f24, %f23;
	add.f32 	%f25, %f22, %f22;
	mul.f32 	%f26, %f25, %f24;
	mul.f32 	%f27, %f26, %f26;
	sub.f32 	%f28, %f22, %f26;
	add.f32 	%f29, %f28, %f28;
	neg.f32 	%f30, %f26;
	fma.rn.f32 	%f31, %f30, %f22, %f29;
	mul.rn.f32 	%f32, %f24, %f31;
	fma.rn.f32 	%f33, %f27, 0f3A2C32E4, 0f3B52E7DB;
	fma.rn.f32 	%f34, %f33, %f27, 0f3C93BB73;
	fma.rn.f32 	%f35, %f34, %f27, 0f3DF6384F;
	mul.rn.f32 	%f36, %f35, %f27;
	fma.rn.f32 	%f37, %f26, 0f3FB8AA3B, %f21;
	sub.f32 	%f38, %f21, %f37;
	fma.rn.f32 	%f39, %f26, 0f3FB8AA3B, %f38;
	fma.rn.f32 	%f40, %f32, 0f3FB8AA3B, %f39;
	fma.rn.f32 	%f41, %f26, 0f32A55E34, %f40;
	mul.f32 	%f42, %f36, 0f40400000;
	fma.rn.f32 	%f43, %f42, %f32, %f41;
	fma.rn.f32 	%f44, %f36, %f26, %f43;
	add.rn.f32 	%f45, %f37, %f44;
	neg.f32 	%f46, %f37;
	add.rn.f32 	%f47, %f45, %f46;
	neg.f32 	%f48, %f47;
	add.rn.f32 	%f49, %f44, %f48;
	mul.rn.f32 	%f50, %f45, %f10;
	neg.f32 	%f51, %f50;
	fma.rn.f32 	%f52, %f45, %f10, %f51;
	fma.rn.f32 	%f53, %f49, %f10, %f52;
	cvt.rni.f32.f32 	%f54, %f50;
	sub.f32 	%f55, %f50, %f54;
	add.f32 	%f56, %f55, %f53;
	fma.rn.f32 	%f57, %f56, 0f391FCB8E, 0f3AAF85ED;
	fma.rn.f32 	%f58, %f57, %f56, 0f3C1D9856;
	fma.rn.f32 	%f59, %f58, %f56, 0f3D6357BB;
	fma.rn.f32 	%f60, %f59, %f56, 0f3E75FDEC;
	fma.rn.f32 	%f61, %f60, %f56, 0f3F317218;
	fma.rn.f32 	%f62, %f61, %f56, 0f3F800000;
	cvt.rzi.s32.f32 	%r9, %f54;
	setp.gt.f32 	%p3, %f54, 0f00000000;
	selp.b32 	%r10, 0, -2097152000, %p3;
	add.s32 	%r11, %r10, 2130706432;
	mov.b32 	%f63, %r11;
	mul.f32 	%f64, %f62, %f63;
	shl.b32 	%r12, %r9, 23;
	sub.s32 	%r13, %r12, %r10;
	mov.b32 	%f65, %r13;
	mul.f32 	%f66, %f64, %f65;
	abs.f32 	%f67, %f50;
	setp.gt.f32 	%p4, %f67, 0f43180000;
	setp.lt.f32 	%p5, %f50, 0f00000000;
	selp.f32 	%f68, 0f00000000, 0f7F800000, %p5;
	selp.f32 	%f4, %f68, %f66, %p4;
	setp.eq.f32 	%p6, %f1, 0f3F800000;
	setp.eq.f32 	%p7, %f10, 0f00000000;
	or.pred  	%p8, %p7, %p6;
	@%p8 bra 	$L__BB41_9;
	setp.num.f32 	%p9, %f3, %f3;
	abs.f32 	%f69, %f10;
	setp.num.f32 	%p10, %f69, %f69;
	and.pred  	%p11, %p9, %p10;
	@%p11 bra 	$L__BB41_4;
	add.rn.f32 	%f76, %f1, %f10;
	bra.uni 	$L__BB41_9;
$L__BB41_4:
	setp.neu.f32 	%p12, %f1, 0f00000000;
	setp.neu.f32 	%p13, %f3, 0f7F800000;
	and.pred  	%p14, %p12, %p13;
	@%p14 bra 	$L__BB41_6;
	setp.neu.f32 	%p21, %f2, 0f3F800000;
	add.f32 	%f74, %f1, %f1;
	mov.b32 	%r14, %f74;
	setp.lt.f32 	%p22, %f10, 0f00000000;
	xor.b32  	%r15, %r14, 2139095040;
	selp.b32 	%r16, %r15, %r14, %p22;
	and.b32  	%r17, %r16, 2147483647;
	selp.b32 	%r18, %r17, %r16, %p21;
	mov.b32 	%f76, %r18;
	bra.uni 	$L__BB41_9;
$L__BB41_6:
	setp.eq.f32 	%p15, %f1, 0fBF800000;
	setp.eq.f32 	%p16, %f69, 0f7F800000;
	and.pred  	%p17, %p15, %p16;
	@%p17 bra 	$L__BB41_9;
	setp.geu.f32 	%p18, %f1, 0f00000000;
	mov.f32 	%f76, %f4;
	@%p18 bra 	$L__BB41_9;
	setp.neu.f32 	%p19, %f2, 0f3F800000;
	neg.f32 	%f71, %f4;
	selp.f32 	%f72, %f4, %f71, %p19;
	cvt.rmi.f32.f32 	%f73, %f10;
	setp.neu.f32 	%p20, %f10, %f73;
	selp.f32 	%f76, 0f7FFFFFFF, %f72, %p20;
$L__BB41_9:
	mad.lo.s64 	%rd13, %rd7, %rd1, %rd6;
	cvta.to.global.u64 	%rd14, %rd5;
	shl.b64 	%rd15, %rd13, 2;
	add.s64 	%rd16, %rd14, %rd15;
	st.global.f32 	[%rd16], %f76;
$L__BB41_10:
	ret;

}
	// .globl	means
.visible .entry means(
	.param .u64 means_param_0,
	.param .u64 means_param_1,
	.param .u64 means_param_2,
	.param .u64 .ptr .align 1 means_param_3,
	.param .u64 means_param_4,
	.param .u64 .ptr .align 1 means_param_5
)
{
	.reg .pred 	%p<28>;
	.reg .b32 	%r<13>;
	.reg .b32 	%f<167>;
	.reg .b64 	%rd<84>;
	// demoted variable
	.shared .align 4 .b8 _ZZ5meansE5local[2048];
	ld.param.u64 	%rd34, [means_param_1];
	ld.param.u64 	%rd35, [means_param_2];
	ld.param.u64 	%rd38, [means_param_3];
	ld.param.u64 	%rd36, [means_param_4];
	cvta.to.global.u64 	%rd1, %rd38;
	mov.u32 	%r4, %tid.x;
	cvt.u64.u32 	%rd2, %r4;
	shl.b32 	%r5, %r4, 2;
	mov.u32 	%r6, _ZZ5meansE5local;
	add.s32 	%r1, %r6, %r5;
	mov.b32 	%r7, 0;
	st.shared.u32 	[%r1], %r7;
	mov.u32 	%r8, %ctaid.x;
	cvt.u64.u32 	%rd3, %r8;
	setp.lt.s64 	%p1, %rd35, 1;
	@%p1 bra 	$L__BB42_46;
	setp.lt.s64 	%p2, %rd34, 1;
	@%p2 bra 	$L__BB42_46;
	add.s64 	%rd40, %rd34, -1;
	shr.u64 	%rd41, %rd40, 9;
	add.s64 	%rd42, %rd41, 1;
	and.b64  	%rd4, %rd42, 7;
	and.b64  	%rd5, %rd42, 72057594037927928;
	and.b64  	%rd6, %rd42, 3;
	and.b64  	%rd7, %rd40, 1536;
	and.b64  	%rd8, %rd40, 512;
	add.s64 	%rd9, %rd36, %rd2;
	mov.b64 	%rd75, 0;
	mov.f32 	%f165, 0f00000000;
$L__BB42_3:
	ld.param.u64 	%rd73, [means_param_0];
	setp.lt.u64 	%p3, %rd34, 3585;
	mad.lo.s64 	%rd44, %rd75, %rd73, %rd3;
	mad.lo.s64 	%rd11, %rd44, %rd34, %rd9;
	mov.b64 	%rd80, 0;
	@%p3 bra 	$L__BB42_22;
	shl.b64 	%rd46, %rd11, 2;
	add.s64 	%rd47, %rd1, %rd46;
	add.s64 	%rd76, %rd47, 8192;
	mov.b64 	%rd80, 0;
	mov.u64 	%rd77, %rd2;
	mov.u64 	%rd78, %rd5;
$L__BB42_5:
	.pragma "nounroll";
	setp.ge.s64 	%p4, %rd77, %rd34;
	mov.f32 	%f144, 0f00000000;
	@%p4 bra 	$L__BB42_7;
	ld.global.f32 	%f144, [%rd76+-8192];
$L__BB42_7:
	add.f32 	%f5, %f144, %f165;
	add.s64 	%rd48, %rd77, 512;
	setp.ge.s64 	%p5, %rd48, %rd34;
	mov.f32 	%f145, 0f00000000;
	@%p5 bra 	$L__BB42_9;
	ld.global.f32 	%f145, [%rd76+-6144];
$L__BB42_9:
	add.f32 	%f8, %f145, %f5;
	add.s64 	%rd49, %rd77, 1024;
	setp.ge.s64 	%p6, %rd49, %rd34;
	mov.f32 	%f146, 0f00000000;
	@%p6 bra 	$L__BB42_11;
	ld.global.f32 	%f146, [%rd76+-4096];
$L__BB42_11:
	add.f32 	%f11, %f146, %f8;
	add.s64 	%rd50, %rd77, 1536;
	setp.ge.s64 	%p7, %rd50, %rd34;
	mov.f32 	%f147, 0f00000000;
	@%p7 bra 	$L__BB42_13;
	ld.global.f32 	%f147, [%rd76+-2048];
$L__BB42_13:
	add.f32 	%f14, %f147, %f11;
	add.s64 	%rd51, %rd77, 2048;
	setp.ge.s64 	%p8, %rd51, %rd34;
	mov.f32 	%f148, 0f00000000;
	@%p8 bra 	$L__BB42_15;
	ld.global.f32 	%f148, [%rd76];
$L__BB42_15:
	add.f32 	%f17, %f148, %f14;
	add.s64 	%rd52, %rd77, 2560;
	setp.ge.s64 	%p9, %rd52, %rd34;
	mov.f32 	%f149, 0f00000000;
	@%p9 bra 	$L__BB42_17;
	ld.global.f32 	%f149, [%rd76+2048];
$L__BB42_17:
	add.f32 	%f20, %f149, %f17;
	add.s64 	%rd53, %rd77, 3072;
	setp.ge.s64 	%p10, %rd53, %rd34;
	mov.f32 	%f150, 0f00000000;
	@%p10 bra 	$L__BB42_19;
	ld.global.f32 	%f150, [%rd76+4096];
$L__BB42_19:
	add.f32 	%f23, %f150, %f20;
	add.s64 	%rd54, %rd77, 3584;
	setp.ge.s64 	%p11, %rd54, %rd34;
	mov.f32 	%f151, 0f00000000;
	@%p11 bra 	$L__BB42_21;
	ld.global.f32 	%f151, [%rd76+6144];
$L__BB42_21:
	add.f32 	%f165, %f151, %f23;
	add.s64 	%rd80, %rd80, 4096;
	add.s64 	%rd78, %rd78, -8;
	add.s64 	%rd77, %rd77, 4096;
	add.s64 	%rd76, %rd76, 16384;
	setp.ne.s64 	%p12, %rd78, 0;
	@%p12 bra 	$L__BB42_5;
$L__BB42_22:
	setp.eq.s64 	%p13, %rd4, 0;
	@%p13 bra 	$L__BB42_44;
	add.s64 	%rd55, %rd4, -1;
	setp.lt.u64 	%p14, %rd55, 3;
	@%p14 bra 	$L__BB42_33;
	add.s64 	%rd22, %rd80, %rd2;
	setp.ge.s64 	%p15, %rd22, %rd34;
	add.s64 	%rd56, %rd80, %rd11;
	shl.b64 	%rd57, %rd56, 2;
	add.s64 	%rd23, %rd1, %rd57;
	mov.f32 	%f154, 0f00000000;
	@%p15 bra 	$L__BB42_26;
	ld.global.f32 	%f154, [%rd23];
$L__BB42_26:
	add.f32 	%f31, %f154, %f165;
	add.s64 	%rd58, %rd22, 512;
	setp.ge.s64 	%p16, %rd58, %rd34;
	mov.f32 	%f155, 0f00000000;
	@%p16 bra 	$L__BB42_28;
	ld.global.f32 	%f155, [%rd23+2048];
$L__BB42_28:
	add.f32 	%f34, %f155, %f31;
	add.s64 	%rd59, %rd22, 1024;
	setp.ge.s64 	%p17, %rd59, %rd34;
	mov.f32 	%f156, 0f00000000;
	@%p17 bra 	$L__BB42_30;
	ld.global.f32 	%f156, [%rd23+4096];
$L__BB42_30:
	add.f32 	%f37, %f156, %f34;
	add.s64 	%rd60, %rd22, 1536;
	setp.ge.s64 	%p18, %rd60, %rd34;
	mov.f32 	%f157, 0f00000000;
	@%p18 bra 	$L__BB42_32;
	ld.global.f32 	%f157, [%rd23+6144];
$L__BB42_32:
	add.f32 	%f165, %f157, %f37;
	add.s64 	%rd80, %rd80, 2048;
$L__BB42_33:
	setp.eq.s64 	%p19, %rd6, 0;
	@%p19 bra 	$L__BB42_44;
	setp.eq.s64 	%p20, %rd7, 0;
	@%p20 bra 	$L__BB42_40;
	add.s64 	%rd26, %rd80, %rd2;
	setp.ge.s64 	%p21, %rd26, %rd34;
	add.s64 	%rd61, %rd80, %rd11;
	shl.b64 	%rd62, %rd61, 2;
	add.s64 	%rd27, %rd1, %rd62;
	mov.f32 	%f160, 0f00000000;
	@%p21 bra 	$L__BB42_37;
	ld.global.f32 	%f160, [%rd27];
$L__BB42_37:
	add.f32 	%f45, %f160, %f165;
	add.s64 	%rd63, %rd26, 512;
	setp.ge.s64 	%p22, %rd63, %rd34;
	mov.f32 	%f161, 0f00000000;
	@%p22 bra 	$L__BB42_39;
	ld.global.f32 	%f161, [%rd27+2048];
$L__BB42_39:
	add.f32 	%f165, %f161, %f45;
	add.s64 	%rd80, %rd80, 1024;
$L__BB42_40:
	setp.ne.s64 	%p23, %rd8, 0;
	@%p23 bra 	$L__BB42_44;
	add.s64 	%rd64, %rd80, %rd2;
	setp.ge.s64 	%p24, %rd64, %rd34;
	mov.f32 	%f164, 0f00000000;
	@%p24 bra 	$L__BB42_43;
	add.s64 	%rd65, %rd80, %rd11;
	shl.b64 	%rd66, %rd65, 2;
	add.s64 	%rd67, %rd1, %rd66;
	ld.global.f32 	%f164, [%rd67];
$L__BB42_43:
	add.f32 	%f165, %f164, %f165;
$L__BB42_44:
	add.s64 	%rd75, %rd75, 1;
	setp.ne.s64 	%p25, %rd75, %rd35;
	@%p25 bra 	$L__BB42_3;
	st.shared.f32 	[%r1], %f165;
$L__BB42_46:
	cvt.u32.u64 	%r9, %rd2;
	bar.sync 	0;
	setp.ne.s32 	%p26, %r9, 0;
	@%p26 bra 	$L__BB42_50;
	mov.u32 	%r11, _ZZ5meansE5local;
	add.s32 	%r12, %r11, 64;
	mov.f32 	%f166, 0f00000000;
	mov.b64 	%rd83, 512;
$L__BB42_48:
	ld.shared.f32 	%f77, [%r12+-64];
	add.f32 	%f78, %f166, %f77;
	ld.shared.f32 	%f79, [%r12+-60];
	add.f32 	%f80, %f78, %f79;
	ld.shared.f32 	%f81, [%r12+-56];
	add.f32 	%f82, %f80, %f81;
	ld.shared.f32 	%f83, [%r12+-52];
	add.f32 	%f84, %f82, %f83;
	ld.shared.f32 	%f85, [%r12+-48];
	add.f32 	%f86, %f84, %f85;
	ld.shared.f32 	%f87, [%r12+-44];
	add.f32 	%f88, %f86, %f87;
	ld.shared.f32 	%f89, [%r12+-40];
	add.f32 	%f90, %f88, %f89;
	ld.shared.f32 	%f91, [%r12+-36];
	add.f32 	%f92, %f90, %f91;
	ld.shared.f32 	%f93, [%r12+-32];
	add.f32 	%f94, %f92, %f93;
	ld.shared.f32 	%f95, [%r12+-28];
	add.f32 	%f96, %f94, %f95;
	ld.shared.f32 	%f97, [%r12+-24];
	add.f32 	%f98, %f96, %f97;
	ld.shared.f32 	%f99, [%r12+-20];
	add.f32 	%f100, %f98, %f99;
	ld.shared.f32 	%f101, [%r12+-16];
	add.f32 	%f102, %f100, %f101;
	ld.shared.f32 	%f103, [%r12+-12];
	add.f32 	%f104, %f102, %f103;
	ld.shared.f32 	%f105, [%r12+-8];
	add.f32 	%f106, %f104, %f105;
	ld.shared.f32 	%f107, [%r12+-4];
	add.f32 	%f108, %f106, %f107;
	ld.shared.f32 	%f109, [%r12];
	add.f32 	%f110, %f108, %f109;
	ld.shared.f32 	%f111, [%r12+4];
	add.f32 	%f112, %f110, %f111;
	ld.shared.f32 	%f113, [%r12+8];
	add.f32 	%f114, %f112, %f113;
	ld.shared.f32 	%f115, [%r12+12];
	add.f32 	%f116, %f114, %f115;
	ld.shared.f32 	%f117, [%r12+16];
	add.f32 	%f118, %f116, %f117;
	ld.shared.f32 	%f119, [%r12+20];
	add.f32 	%f120, %f118, %f119;
	ld.shared.f32 	%f121, [%r12+24];
	add.f32 	%f122, %f120, %f121;
	ld.shared.f32 	%f123, [%r12+28];
	add.f32 	%f124, %f122, %f123;
	ld.shared.f32 	%f125, [%r12+32];
	add.f32 	%f126, %f124, %f125;
	ld.shared.f32 	%f127, [%r12+36];
	add.f32 	%f128, %f126, %f127;
	ld.shared.f32 	%f129, [%r12+40];
	add.f32 	%f130, %f128, %f129;
	ld.shared.f32 	%f131, [%r12+44];
	add.f32 	%f132, %f130, %f131;
	ld.shared.f32 	%f133, [%r12+48];
	add.f32 	%f134, %f132, %f133;
	ld.shared.f32 	%f135, [%r12+52];
	add.f32 	%f136, %f134, %f135;
	ld.shared.f32 	%f137, [%r12+56];
	add.f32 	%f138, %f136, %f137;
	ld.shared.f32 	%f139, [%r12+60];
	add.f32 	%f166, %f138, %f139;
	add.s64 	%rd83, %rd83, -32;
	add.s32 	%r12, %r12, 128;
	setp.ne.s64 	%p27, %rd83, 0;
	@%p27 bra 	$L__BB42_48;
	ld.param.u64 	%rd74, [means_param_5];
	mul.lo.s64 	%rd69, %rd35, %rd34;
	cvt.rn.f32.s64 	%f140, %rd69;
	div.rn.f32 	%f141, %f166, %f140;
	cvta.to.global.u64 	%rd70, %rd74;
	shl.b64 	%rd71, %rd3, 2;
	add.s64 	%rd72, %rd70, %rd71;
	st.global.f32 	[%rd72], %f141;
$L__BB42_50:
	ret;

}
	// .globl	vars
.visible .entry vars(
	.param .u64 vars_param_0,
	.param .u64 vars_param_1,
	.param .u64 vars_param_2,
	.param .u64 .ptr .align 1 vars_param_3,
	.param .u64 vars_param_4,
	.param .u64 .ptr .align 1 vars_param_5,
	.param .u64 .ptr .align 1 vars_param_6
)
{
	.reg .pred 	%p<28>;
	.reg .b32 	%r<13>;
	.reg .b32 	%f<212>;
	.reg .b64 	%rd<89>;
	// demoted variable
	.shared .align 4 .b8 _ZZ4varsE5local[2048];
	ld.param.u64 	%rd35, [vars_param_1];
	ld.param.u64 	%rd36, [vars_param_2];
	ld.param.u64 	%rd40, [vars_param_3];
	ld.param.u64 	%rd38, [vars_param_5];
	cvta.to.global.u64 	%rd1, %rd40;
	mov.u32 	%r4, %tid.x;
	cvt.u64.u32 	%rd2, %r4;
	shl.b32 	%r5, %r4, 2;
	mov.u32 	%r6, _ZZ4varsE5local;
	add.s32 	%r1, %r6, %r5;
	mov.b32 	%r7, 0;
	st.shared.u32 	[%r1], %r7;
	mov.u32 	%r8, %ctaid.x;
	cvt.u64.u32 	%rd3, %r8;
	setp.lt.s64 	%p1, %rd36, 1;
	@%p1 bra 	$L__BB43_46;
	cvta.to.global.u64 	%rd4, %rd38;
	setp.lt.s64 	%p2, %rd35, 1;
	@%p2 bra 	$L__BB43_46;
	shl.b64 	%rd42, %rd3, 2;
	add.s64 	%rd5, %rd4, %rd42;
	add.s64 	%rd43, %rd35, -1;
	shr.u64 	%rd44, %rd43, 9;
	add.s64 	%rd45, %rd44, 1;
	and.b64  	%rd6, %rd45, 7;
	and.b64  	%rd7, %rd45, 72057594037927928;
	and.b64  	%rd8, %rd45, 3;
	and.b64  	%rd9, %rd43, 1536;
	and.b64  	%rd10, %rd43, 512;
	mov.b64 	%rd80, 0;
	mov.f32 	%f210, 0f00000000;
$L__BB43_3:
	ld.param.u64 	%rd78, [vars_param_4];
	ld.param.u64 	%rd77, [vars_param_0];
	setp.lt.u64 	%p3, %rd35, 3585;
	mad.lo.s64 	%rd47, %rd80, %rd77, %rd3;
	add.s64 	%rd48, %rd78, %rd2;
	mad.lo.s64 	%rd12, %rd47, %rd35, %rd48;
	mov.b64 	%rd85, 0;
	@%p3 bra 	$L__BB43_22;
	shl.b64 	%rd50, %rd12, 2;
	add.s64 	%rd51, %rd1, %rd50;
	add.s64 	%rd81, %rd51, 8192;
	mov.b64 	%rd85, 0;
	mov.u64 	%rd82, %rd2;
	mov.u64 	%rd83, %rd7;
$L__BB43_5:
	.pragma "nounroll";
	setp.ge.s64 	%p4, %rd82, %rd35;
	mov.f32 	%f189, 0f00000000;
	@%p4 bra 	$L__BB43_7;
	ld.global.f32 	%f60, [%rd81+-8192];
	ld.global.f32 	%f61, [%rd5];
	sub.f32 	%f62, %f60, %f61;
	mul.f32 	%f189, %f62, %f62;
$L__BB43_7:
	add.f32 	%f5, %f189, %f210;
	add.s64 	%rd52, %rd82, 512;
	setp.ge.s64 	%p5, %rd52, %rd35;
	mov.f32 	%f190, 0f00000000;
	@%p5 bra 	$L__BB43_9;
	ld.global.f32 	%f64, [%rd81+-6144];
	ld.global.f32 	%f65, [%rd5];
	sub.f32 	%f66, %f64, %f65;
	mul.f32 	%f190, %f66, %f66;
$L__BB43_9:
	add.f32 	%f8, %f190, %f5;
	add.s64 	%rd53, %rd82, 1024;
	setp.ge.s64 	%p6, %rd53, %rd35;
	mov.f32 	%f191, 0f00000000;
	@%p6 bra 	$L__BB43_11;
	ld.global.f32 	%f68, [%rd81+-4096];
	ld.global.f32 	%f69, [%rd5];
	sub.f32 	%f70, %f68, %f69;
	mul.f32 	%f191, %f70, %f70;
$L__BB43_11:
	add.f32 	%f11, %f191, %f8;
	add.s64 	%rd54, %rd82, 1536;
	setp.ge.s64 	%p7, %rd54, %rd35;
	mov.f32 	%f192, 0f00000000;
	@%p7 bra 	$L__BB43_13;
	ld.global.f32 	%f72, [%rd81+-2048];
	ld.global.f32 	%f73, [%rd5];
	sub.f32 	%f74, %f72, %f73;
	mul.f32 	%f192, %f74, %f74;
$L__BB43_13:
	add.f32 	%f14, %f192, %f11;
	add.s64 	%rd55, %rd82, 2048;
	setp.ge.s64 	%p8, %rd55, %rd35;
	mov.f32 	%f193, 0f00000000;
	@%p8 bra 	$L__BB43_15;
	ld.global.f32 	%f76, [%rd81];
	ld.global.f32 	%f77, [%rd5];
	sub.f32 	%f78, %f76, %f77;
	mul.f32 	%f193, %f78, %f78;
$L__BB43_15:
	add.f32 	%f17, %f193, %f14;
	add.s64 	%rd56, %rd82, 2560;
	setp.ge.s64 	%p9, %rd56, %rd35;
	mov.f32 	%f194, 0f00000000;
	@%p9 bra 	$L__BB43_17;
	ld.global.f32 	%f80, [%rd81+2048];
	ld.global.f32 	%f81, [%rd5];
	sub.f32 	%f82, %f80, %f81;
	mul.f32 	%f194, %f82, %f82;
$L__BB43_17:
	add.f32 	%f20, %f194, %f17;
	add.s64 	%rd57, %rd82, 3072;
	setp.ge.s64 	%p10, %rd57, %rd35;
	mov.f32 	%f195, 0f00000000;
	@%p10 bra 	$L__BB43_19;
	ld.global.f32 	%f84, [%rd81+4096];
	ld.global.f32 	%f85, [%rd5];
	sub.f32 	%f86, %f84, %f85;
	mul.f32 	%f195, %f86, %f86;
$L__BB43_19:
	add.f32 	%f23, %f195, %f20;
	add.s64 	%rd58, %rd82, 3584;
	setp.ge.s64 	%p11, %rd58, %rd35;
	mov.f32 	%f196, 0f00000000;
	@%p11 bra 	$L__BB43_21;
	ld.global.f32 	%f88, [%rd81+6144];
	ld.global.f32 	%f89, [%rd5];
	sub.f32 	%f90, %f88, %f89;
	mul.f32 	%f196, %f90, %f90;
$L__BB43_21:
	add.f32 	%f210, %f196, %f23;
	add.s64 	%rd85, %rd85, 4096;
	add.s64 	%rd83, %rd83, -8;
	add.s64 	%rd82, %rd82, 4096;
	add.s64 	%rd81, %rd81, 16384;
	setp.ne.s64 	%p12, %rd83, 0;
	@%p12 bra 	$L__BB43_5;
$L__BB43_22:
	setp.eq.s64 	%p13, %rd6, 0;
	@%p13 bra 	$L__BB43_44;
	add.s64 	%rd59, %rd6, -1;
	setp.lt.u64 	%p14, %rd59, 3;
	@%p14 bra 	$L__BB43_33;
	add.s64 	%rd23, %rd85, %rd2;
	setp.ge.s64 	%p15, %rd23, %rd35;
	add.s64 	%rd60, %rd85, %rd12;
	shl.b64 	%rd61, %rd60, 2;
	add.s64 	%rd24, %rd1, %rd61;
	mov.f32 	%f199, 0f00000000;
	@%p15 bra 	$L__BB43_26;
	ld.global.f32 	%f93, [%rd24];
	ld.global.f32 	%f94, [%rd5];
	sub.f32 	%f95, %f93, %f94;
	mul.f32 	%f199, %f95, %f95;
$L__BB43_26:
	add.f32 	%f31, %f199, %f210;
	add.s64 	%rd62, %rd23, 512;
	setp.ge.s64 	%p16, %rd62, %rd35;
	mov.f32 	%f200, 0f00000000;
	@%p16 bra 	$L__BB43_28;
	ld.global.f32 	%f97, [%rd24+2048];
	ld.global.f32 	%f98, [%rd5];
	sub.f32 	%f99, %f97, %f98;
	mul.f32 	%f200, %f99, %f99;
$L__BB43_28:
	add.f32 	%f34, %f200, %f31;
	add.s64 	%rd63, %rd23, 1024;
	setp.ge.s64 	%p17, %rd63, %rd35;
	mov.f32 	%f201, 0f00000000;
	@%p17 bra 	$L__BB43_30;
	ld.global.f32 	%f101, [%rd24+4096];
	ld.global.f32 	%f102, [%rd5];
	sub.f32 	%f103, %f101, %f102;
	mul.f32 	%f201, %f103, %f103;
$L__BB43_30:
	add.f32 	%f37, %f201, %f34;
	add.s64 	%rd64, %rd23, 1536;
	setp.ge.s64 	%p18, %rd64, %rd35;
	mov.f32 	%f202, 0f00000000;
	@%p18 bra 	$L__BB43_32;
	ld.global.f32 	%f105, [%rd24+6144];
	ld.global.f32 	%f106, [%rd5];
	sub.f32 	%f107, %f105, %f106;
	mul.f32 	%f202, %f107, %f107;
$L__BB43_32:
	add.f32 	%f210, %f202, %f37;
	add.s64 	%rd85, %rd85, 2048;
$L__BB43_33:
	setp.eq.s64 	%p19, %rd8, 0;
	@%p19 bra 	$L__BB43_44;
	setp.eq.s64 	%p20, %rd9, 0;
	@%p20 bra 	$L__BB43_40;
	add.s64 	%rd27, %rd85, %rd2;
	setp.ge.s64 	%p21, %rd27, %rd35;
	add.s64 	%rd65, %rd85, %rd12;
	shl.b64 	%rd66, %rd65, 2;
	add.s64 	%rd28, %rd1, %rd66;
	mov.f32 	%f205, 0f00000000;
	@%p21 bra 	$L__BB43_37;
	ld.global.f32 	%f110, [%rd28];
	ld.global.f32 	%f111, [%rd5];
	sub.f32 	%f112, %f110, %f111;
	mul.f32 	%f205, %f112, %f112;
$L__BB43_37:
	add.f32 	%f45, %f205, %f210;
	add.s64 	%rd67, %rd27, 512;
	setp.ge.s64 	%p22, %rd67, %rd35;
	mov.f32 	%f206, 0f00000000;
	@%p22 bra 	$L__BB43_39;
	ld.global.f32 	%f114, [%rd28+2048];
	ld.global.f32 	%f115, [%rd5];
	sub.f32 	%f116, %f114, %f115;
	mul.f32 	%f206, %f116, %f116;
$L__BB43_39:
	add.f32 	%f210, %f206, %f45;
	add.s64 	%rd85, %rd85, 1024;
$L__BB43_40:
	setp.ne.s64 	%p23, %rd10, 0;
	@%p23 bra 	$L__BB43_44;
	add.s64 	%rd68, %rd85, %rd2;
	setp.ge.s64 	%p24, %rd68, %rd35;
	mov.f32 	%f209, 0f00000000;
	@%p24 bra 	$L__BB43_43;
	add.s64 	%rd69, %rd85, %rd12;
	shl.b64 	%rd70, %rd69, 2;
	add.s64 	%rd71, %rd1, %rd70;
	ld.global.f32 	%f118, [%rd71];
	ld.global.f32 	%f119, [%rd5];
	sub.f32 	%f120, %f118, %f119;
	mul.f32 	%f209, %f120, %f120;
$L__BB43_43:
	add.f32 	%f210, %f209, %f210;
$L__BB43_44:
	add.s64 	%rd80, %rd80, 1;
	setp.ne.s64 	%p25, %rd80, %rd36;
	@%p25 bra 	$L__BB43_3;
	st.shared.f32 	[%r1], %f210;
$L__BB43_46:
	cvt.u32.u64 	%r9, %rd2;
	bar.sync 	0;
	setp.ne.s32 	%p26, %r9, 0;
	@%p26 bra 	$L__BB43_50;
	mov.u32 	%r11, _ZZ4varsE5local;
	add.s32 	%r12, %r11, 64;
	mov.f32 	%f211, 0f00000000;
	mov.b64 	%rd88, 512;
$L__BB43_48:
	ld.shared.f32 	%f122, [%r12+-64];
	add.f32 	%f123, %f211, %f122;
	ld.shared.f32 	%f124, [%r12+-60];
	add.f32 	%f125, %f123, %f124;
	ld.shared.f32 	%f126, [%r12+-56];
	add.f32 	%f127, %f125, %f126;
	ld.shared.f32 	%f128, [%r12+-52];
	add.f32 	%f129, %f127, %f128;
	ld.shared.f32 	%f130, [%r12+-48];
	add.f32 	%f131, %f129, %f130;
	ld.shared.f32 	%f132, [%r12+-44];
	add.f32 	%f133, %f131, %f132;
	ld.shared.f32 	%f134, [%r12+-40];
	add.f32 	%f135, %f133, %f134;
	ld.shared.f32 	%f136, [%r12+-36];
	add.f32 	%f137, %f135, %f136;
	ld.shared.f32 	%f138, [%r12+-32];
	add.f32 	%f139, %f137, %f138;
	ld.shared.f32 	%f140, [%r12+-28];
	add.f32 	%f141, %f139, %f140;
	ld.shared.f32 	%f142, [%r12+-24];
	add.f32 	%f143, %f141, %f142;
	ld.shared.f32 	%f144, [%r12+-20];
	add.f32 	%f145, %f143, %f144;
	ld.shared.f32 	%f146, [%r12+-16];
	add.f32 	%f147, %f145, %f146;
	ld.shared.f32 	%f148, [%r12+-12];
	add.f32 	%f149, %f147, %f148;
	ld.shared.f32 	%f150, [%r12+-8];
	add.f32 	%f151, %f149, %f150;
	ld.shared.f32 	%f152, [%r12+-4];
	add.f32 	%f153, %f151, %f152;
	ld.shared.f32 	%f154, [%r12];
	add.f32 	%f155, %f153, %f154;
	ld.shared.f32 	%f156, [%r12+4];
	add.f32 	%f157, %f155, %f156;
	ld.shared.f32 	%f158, [%r12+8];
	add.f32 	%f159, %f157, %f158;
	ld.shared.f32 	%f160, [%r12+12];
	add.f32 	%f161, %f159, %f160;
	ld.shared.f32 	%f162, [%r12+16];
	add.f32 	%f163, %f161, %f162;
	ld.shared.f32 	%f164, [%r12+20];
	add.f32 	%f165, %f163, %f164;
	ld.shared.f32 	%f166, [%r12+24];
	add.f32 	%f167, %f165, %f166;
	ld.shared.f32 	%f168, [%r12+28];
	add.f32 	%f169, %f167, %f168;
	ld.shared.f32 	%f170, [%r12+32];
	add.f32 	%f171, %f169, %f170;
	ld.shared.f32 	%f172, [%r12+36];
	add.f32 	%f173, %f171, %f172;
	ld.shared.f32 	%f174, [%r12+40];
	add.f32 	%f175, %f173, %f174;
	ld.shared.f32 	%f176, [%r12+44];
	add.f32 	%f177, %f175, %f176;
	ld.shared.f32 	%f178, [%r12+48];
	add.f32 	%f179, %f177, %f178;
	ld.shared.f32 	%f180, [%r12+52];
	add.f32 	%f181, %f179, %f180;
	ld.shared.f32 	%f182, [%r12+56];
	add.f32 	%f183, %f181, %f182;
	ld.shared.f32 	%f184, [%r12+60];
	add.f32 	%f211, %f183, %f184;
	add.s64 	%rd88, %rd88, -32;
	add.s32 	%r12, %r12, 128;
	setp.ne.s64 	%p27, %rd88, 0;
	@%p27 bra 	$L__BB43_48;
	ld.param.u64 	%rd79, [vars_param_6];
	mul.lo.s64 	%rd73, %rd36, %rd35;
	cvt.rn.f32.s64 	%f185, %rd73;
	div.rn.f32 	%f186, %f211, %f185;
	cvta.to.global.u64 	%rd74, %rd79;
	shl.b64 	%rd75, %rd3, 2;
	add.s64 	%rd76, %rd74, %rd75;
	st.global.f32 	[%rd76], %f186;
$L__BB43_50:
	ret;

}
	// .globl	means_vars_delta_fast
.visible .entry means_vars_delta_fast(
	.param .u64 means_vars_delta_fast_param_0,
	.param .u64 means_vars_delta_fast_param_1,
	.param .u64 means_vars_delta_fast_param_2,
	.param .u64 .ptr .align 1 means_vars_delta_fast_param_3,
	.param .u64 .ptr .align 1 means_vars_delta_fast_param_4,
	.param .u64 means_vars_delta_fast_param_5,
	.param .u64 .ptr .align 1 means_vars_delta_fast_param_6,
	.param .u64 .ptr .align 1 means_vars_delta_fast_param_7,
	.param .u64 .ptr .align 1 means_vars_delta_fast_param_8,
	.param .u64 .ptr .align 1 means_vars_delta_fast_param_9
)
{
	.reg .pred 	%p<61>;
	.reg .b32 	%r<30>;
	.reg .b32 	%f<462>;
	.reg .b64 	%rd<197>;
	// demoted variable
	.shared .align 4 .b8 _ZZ21means_vars_delta_fastE5local[2048];
	ld.param.u64 	%rd72, [means_vars_delta_fast_param_0];
	ld.param.u64 	%rd73, [means_vars_delta_fast_param_1];
	ld.param.u64 	%rd74, [means_vars_delta_fast_param_2];
	ld.param.u64 	%rd80, [means_vars_delta_fast_param_3];
	ld.param.u64 	%rd81, [means_vars_delta_fast_param_4];
	ld.param.u64 	%rd75, [means_vars_delta_fast_param_5];
	cvta.to.global.u64 	%rd1, %rd81;
	cvta.to.global.u64 	%rd2, %rd80;
	mov.u32 	%r5, %tid.x;
	cvt.u64.u32 	%rd3, %r5;
	shl.b32 	%r6, %r5, 2;
	mov.u32 	%r7, _ZZ21means_vars_delta_fastE5local;
	add.s32 	%r1, %r7, %r6;
	mov.b32 	%r8, 0;
	st.shared.u32 	[%r1], %r8;
	mov.u32 	%r9, %ctaid.x;
	cvt.u64.u32 	%rd4, %r9;
	shl.b64 	%rd82, %rd75, 2;
	add.s64 	%rd5, %rd2, %rd82;
	min.s64 	%rd83, %rd73, %rd74;
	setp.lt.s64 	%p1, %rd83, 1;
	@%p1 bra 	$L__BB44_45;
	add.s64 	%rd85, %rd74, -1;
	shr.u64 	%rd86, %rd85, 9;
	add.s64 	%rd87, %rd86, 1;
	and.b64  	%rd6, %rd87, 7;
	and.b64  	%rd7, %rd87, 72057594037927928;
	and.b64  	%rd8, %rd87, 3;
	add.s64 	%rd89, %rd82, %rd2;
	add.s64 	%rd9, %rd89, 8192;
	mov.b64 	%rd178, 0;
	mov.f32 	%f434, 0f00000000;
$L__BB44_2:
	setp.lt.u64 	%p2, %rd74, 3585;
	mad.lo.s64 	%rd91, %rd178, %rd72, %rd4;
	mad.lo.s64 	%rd11, %rd91, %rd74, %rd3;
	mov.b64 	%rd183, 0;
	@%p2 bra 	$L__BB44_21;
	shl.b64 	%rd93, %rd11, 2;
	add.s64 	%rd179, %rd9, %rd93;
	mov.b64 	%rd183, 0;
	mov.u64 	%rd180, %rd7;
	mov.u64 	%rd181, %rd3;
$L__BB44_4:
	.pragma "nounroll";
	setp.ge.s64 	%p3, %rd181, %rd74;
	mov.f32 	%f413, 0f00000000;
	@%p3 bra 	$L__BB44_6;
	ld.global.f32 	%f413, [%rd179+-8192];
$L__BB44_6:
	add.f32 	%f5, %f413, %f434;
	add.s64 	%rd94, %rd181, 512;
	setp.ge.s64 	%p4, %rd94, %rd74;
	mov.f32 	%f414, 0f00000000;
	@%p4 bra 	$L__BB44_8;
	ld.global.f32 	%f414, [%rd179+-6144];
$L__BB44_8:
	add.f32 	%f8, %f414, %f5;
	add.s64 	%rd95, %rd181, 1024;
	setp.ge.s64 	%p5, %rd95, %rd74;
	mov.f32 	%f415, 0f00000000;
	@%p5 bra 	$L__BB44_10;
	ld.global.f32 	%f415, [%rd179+-4096];
$L__BB44_10:
	add.f32 	%f11, %f415, %f8;
	add.s64 	%rd96, %rd181, 1536;
	setp.ge.s64 	%p6, %rd96, %rd74;
	mov.f32 	%f416, 0f00000000;
	@%p6 bra 	$L__BB44_12;
	ld.global.f32 	%f416, [%rd179+-2048];
$L__BB44_12:
	add.f32 	%f14, %f416, %f11;
	add.s64 	%rd97, %rd181, 2048;
	setp.ge.s64 	%p7, %rd97, %rd74;
	mov.f32 	%f417, 0f00000000;
	@%p7 bra 	$L__BB44_14;
	ld.global.f32 	%f417, [%rd179];
$L__BB44_14:
	add.f32 	%f17, %f417, %f14;
	add.s64 	%rd98, %rd181, 2560;
	setp.ge.s64 	%p8, %rd98, %rd74;
	mov.f32 	%f418, 0f00000000;
	@%p8 bra 	$L__BB44_16;
	ld.global.f32 	%f418, [%rd179+2048];
$L__BB44_16:
	add.f32 	%f20, %f418, %f17;
	add.s64 	%rd99, %rd181, 3072;
	setp.ge.s64 	%p9, %rd99, %rd74;
	mov.f32 	%f419, 0f00000000;
	@%p9 bra 	$L__BB44_18;
	ld.global.f32 	%f419, [%rd179+4096];
$L__BB44_18:
	add.f32 	%f23, %f419, %f20;
	add.s64 	%rd100, %rd181, 3584;
	setp.ge.s64 	%p10, %rd100, %rd74;
	mov.f32 	%f420, 0f00000000;
	@%p10 bra 	$L__BB44_20;
	ld.global.f32 	%f420, [%rd179+6144];
$L__BB44_20:
	add.f32 	%f434, %f420, %f23;
	add.s64 	%rd183, %rd183, 4096;
	add.s64 	%rd181, %rd181, 4096;
	add.s64 	%rd180, %rd180, -8;
	add.s64 	%rd179, %rd179, 16384;
	setp.ne.s64 	%p11, %rd180, 0;
	@%p11 bra 	$L__BB44_4;
$L__BB44_21:
	setp.eq.s64 	%p12, %rd6, 0;
	@%p12 bra 	$L__BB44_43;
	add.s64 	%rd101, %rd6, -1;
	setp.lt.u64 	%p13, %rd101, 3;
	@%p13 bra 	$L__BB44_32;
	add.s64 	%rd102, %rd11, %rd183;
	add.s64 	%rd22, %rd183, %rd3;
	setp.ge.s64 	%p14, %rd22, %rd74;
	shl.b64 	%rd103, %rd102, 2;
	add.s64 	%rd23, %rd5, %rd103;
	mov.f32 	%f423, 0f00000000;
	@%p14 bra 	$L__BB44_25;
	ld.global.f32 	%f423, [%rd23];
$L__BB44_25:
	add.f32 	%f31, %f423, %f434;
	add.s64 	%rd104, %rd22, 512;
	setp.ge.s64 	%p15, %rd104, %rd74;
	mov.f32 	%f424, 0f00000000;
	@%p15 bra 	$L__BB44_27;
	ld.global.f32 	%f424, [%rd23+2048];
$L__BB44_27:
	add.f32 	%f34, %f424, %f31;
	add.s64 	%rd105, %rd22, 1024;
	setp.ge.s64 	%p16, %rd105, %rd74;
	mov.f32 	%f425, 0f00000000;
	@%p16 bra 	$L__BB44_29;
	ld.global.f32 	%f425, [%rd23+4096];
$L__BB44_29:
	add.f32 	%f37, %f425, %f34;
	add.s64 	%rd106, %rd22, 1536;
	setp.ge.s64 	%p17, %rd106, %rd74;
	mov.f32 	%f426, 0f00000000;
	@%p17 bra 	$L__BB44_31;
	ld.global.f32 	%f426, [%rd23+6144];
$L__BB44_31:
	add.f32 	%f434, %f426, %f37;
	add.s64 	%rd183, %rd183, 2048;
$L__BB44_32:
	setp.eq.s64 	%p18, %rd8, 0;
	@%p18 bra 	$L__BB44_43;
	add.s64 	%rd107, %rd74, -1;
	and.b64  	%rd108, %rd107, 1536;
	setp.eq.s64 	%p19, %rd108, 0;
	@%p19 bra 	$L__BB44_39;
	add.s64 	%rd109, %rd11, %rd183;
	add.s64 	%rd26, %rd183, %rd3;
	setp.ge.s64 	%p20, %rd26, %rd74;
	shl.b64 	%rd110, %rd109, 2;
	add.s64 	%rd27, %rd5, %rd110;
	mov.f32 	%f429, 0f00000000;
	@%p20 bra 	$L__BB44_36;
	ld.global.f32 	%f429, [%rd27];
$L__BB44_36:
	add.f32 	%f45, %f429, %f434;
	add.s64 	%rd111, %rd26, 512;
	setp.ge.s64 	%p21, %rd111, %rd74;
	mov.f32 	%f430, 0f00000000;
	@%p21 bra 	$L__BB44_38;
	ld.global.f32 	%f430, [%rd27+2048];
$L__BB44_38:
	add.f32 	%f434, %f430, %f45;
	add.s64 	%rd183, %rd183, 1024;
$L__BB44_39:
	add.s64 	%rd112, %rd74, -1;
	and.b64  	%rd113, %rd112, 512;
	setp.ne.s64 	%p22, %rd113, 0;
	@%p22 bra 	$L__BB44_43;
	add.s64 	%rd30, %rd11, %rd183;
	add.s64 	%rd114, %rd183, %rd3;
	setp.ge.s64 	%p23, %rd114, %rd74;
	mov.f32 	%f433, 0f00000000;
	@%p23 bra 	$L__BB44_42;
	shl.b64 	%rd115, %rd30, 2;
	add.s64 	%rd116, %rd5, %rd115;
	ld.global.f32 	%f433, [%rd116];
$L__BB44_42:
	add.f32 	%f434, %f433, %f434;
$L__BB44_43:
	add.s64 	%rd178, %rd178, 1;
	setp.ne.s64 	%p24, %rd178, %rd73;
	@%p24 bra 	$L__BB44_2;
	st.shared.f32 	[%r1], %f434;
$L__BB44_45:
	ld.param.u64 	%rd175, [means_vars_delta_fast_param_7];
	cvt.u32.u64 	%r2, %rd3;
	bar.sync 	0;
	setp.ne.s32 	%p25, %r2, 0;
	cvta.to.global.u64 	%rd117, %rd175;
	shl.b64 	%rd118, %rd4, 2;
	add.s64 	%rd32, %rd117, %rd118;
	@%p25 bra 	$L__BB44_49;
	ld.param.u64 	%rd176, [means_vars_delta_fast_param_8];
	cvta.to.global.u64 	%rd33, %rd176;
	mov.b64 	%rd186, 0;
	mov.f32 	%f435, 0f00000000;
	mov.u32 	%r12, _ZZ21means_vars_delta_fastE5local;
$L__BB44_47:
	cvt.u32.u64 	%r10, %rd186;
	shl.b32 	%r11, %r10, 2;
	add.s32 	%r13, %r12, %r11;
	ld.shared.f32 	%f139, [%r13];
	add.f32 	%f140, %f139, %f435;
	ld.shared.f32 	%f141, [%r13+4];
	add.f32 	%f142, %f141, %f140;
	ld.shared.f32 	%f143, [%r13+8];
	add.f32 	%f144, %f143, %f142;
	ld.shared.f32 	%f145, [%r13+12];
	add.f32 	%f146, %f145, %f144;
	ld.shared.f32 	%f147, [%r13+16];
	add.f32 	%f148, %f147, %f146;
	ld.shared.f32 	%f149, [%r13+20];
	add.f32 	%f150, %f149, %f148;
	ld.shared.f32 	%f151, [%r13+24];
	add.f32 	%f152, %f151, %f150;
	ld.shared.f32 	%f153, [%r13+28];
	add.f32 	%f154, %f153, %f152;
	ld.shared.f32 	%f155, [%r13+32];
	add.f32 	%f156, %f155, %f154;
	ld.shared.f32 	%f157, [%r13+36];
	add.f32 	%f158, %f157, %f156;
	ld.shared.f32 	%f159, [%r13+40];
	add.f32 	%f160, %f159, %f158;
	ld.shared.f32 	%f161, [%r13+44];
	add.f32 	%f162, %f161, %f160;
	ld.shared.f32 	%f163, [%r13+48];
	add.f32 	%f164, %f163, %f162;
	ld.shared.f32 	%f165, [%r13+52];
	add.f32 	%f166, %f165, %f164;
	ld.shared.f32 	%f167, [%r13+56];
	add.f32 	%f168, %f167, %f166;
	ld.shared.f32 	%f169, [%r13+60];
	add.f32 	%f170, %f169, %f168;
	ld.shared.f32 	%f171, [%r13+64];
	add.f32 	%f172, %f171, %f170;
	ld.shared.f32 	%f173, [%r13+68];
	add.f32 	%f174, %f173, %f172;
	ld.shared.f32 	%f175, [%r13+72];
	add.f32 	%f176, %f175, %f174;
	ld.shared.f32 	%f177, [%r13+76];
	add.f32 	%f178, %f177, %f176;
	ld.shared.f32 	%f179, [%r13+80];
	add.f32 	%f180, %f179, %f178;
	ld.shared.f32 	%f181, [%r13+84];
	add.f32 	%f182, %f181, %f180;
	ld.shared.f32 	%f183, [%r13+88];
	add.f32 	%f184, %f183, %f182;
	ld.shared.f32 	%f185, [%r13+92];
	add.f32 	%f186, %f185, %f184;
	ld.shared.f32 	%f187, [%r13+96];
	add.f32 	%f188, %f187, %f186;
	ld.shared.f32 	%f189, [%r13+100];
	add.f32 	%f190, %f189, %f188;
	ld.shared.f32 	%f191, [%r13+104];
	add.f32 	%f192, %f191, %f190;
	ld.shared.f32 	%f193, [%r13+108];
	add.f32 	%f194, %f193, %f192;
	ld.shared.f32 	%f195, [%r13+112];
	add.f32 	%f196, %f195, %f194;
	ld.shared.f32 	%f197, [%r13+116];
	add.f32 	%f198, %f197, %f196;
	ld.shared.f32 	%f199, [%r13+120];
	add.f32 	%f200, %f199, %f198;
	ld.shared.f32 	%f201, [%r13+124];
	add.f32 	%f435, %f201, %f200;
	add.s64 	%rd186, %rd186, 32;
	setp.ne.s64 	%p26, %rd186, 512;
	@%p26 bra 	$L__BB44_47;
	add.s64 	%rd121, %rd33, %rd118;
	st.global.f32 	[%rd121], %f435;
	ld.global.f32 	%f202, [%rd32];
	max.f32 	%f203, %f202, 0f358637BD;
	sqrt.rn.f32 	%f204, %f203;
	mov.f32 	%f205, 0fBF800000;
	div.rn.f32 	%f206, %f205, %f204;
	mul.f32 	%f207, %f435, %f206;
	st.global.f32 	[%rd121], %f207;
$L__BB44_49:
	setp.lt.s64 	%p27, %rd73, 1;
	bar.sync 	0;
	mov.b32 	%r14, 0;
	st.shared.u32 	[%r1], %r14;
	@%p27 bra 	$L__BB44_95;
	ld.param.u64 	%rd174, [means_vars_delta_fast_param_6];
	setp.lt.s64 	%p28, %rd74, 1;
	cvta.to.global.u64 	%rd36, %rd174;
	@%p28 bra 	$L__BB44_95;
	add.s64 	%rd37, %rd36, %rd118;
	add.s64 	%rd124, %rd74, -1;
	shr.u64 	%rd125, %rd124, 9;
	add.s64 	%rd126, %rd125, 1;
	and.b64  	%rd38, %rd126, 7;
	and.b64  	%rd39, %rd126, 72057594037927928;
	shl.b64 	%rd127, %rd75, 2;
	add.s64 	%rd128, %rd127, %rd2;
	add.s64 	%rd40, %rd128, 8192;
	mov.b64 	%rd187, 0;
	mov.f32 	%f459, 0f00000000;
$L__BB44_52:
	setp.lt.u64 	%p29, %rd74, 3585;
	mad.lo.s64 	%rd130, %rd187, %rd72, %rd4;
	mul.lo.s64 	%rd42, %rd130, %rd74;
	add.s64 	%rd43, %rd42, %rd3;
	mov.b64 	%rd193, 0;
	@%p29 bra 	$L__BB44_71;
	shl.b64 	%rd132, %rd43, 2;
	add.s64 	%rd189, %rd40, %rd132;
	add.s64 	%rd133, %rd75, %rd3;
	add.s64 	%rd134, %rd133, %rd42;
	shl.b64 	%rd135, %rd134, 2;
	add.s64 	%rd136, %rd1, %rd135;
	add.s64 	%rd188, %rd136, 8192;
	mov.b64 	%rd193, 0;
	mov.u64 	%rd190, %rd39;
	mov.u64 	%rd191, %rd3;
$L__BB44_54:
	.pragma "nounroll";
	setp.ge.s64 	%p30, %rd191, %rd74;
	mov.f32 	%f438, 0f00000000;
	@%p30 bra 	$L__BB44_56;
	ld.global.f32 	%f211, [%rd189+-8192];
	ld.global.f32 	%f212, [%rd188+-8192];
	ld.global.f32 	%f213, [%rd37];
	sub.f32 	%f214, %f212, %f213;
	mul.f32 	%f438, %f211, %f214;
$L__BB44_56:
	add.f32 	%f61, %f438, %f459;
	add.s64 	%rd137, %rd191, 512;
	setp.ge.s64 	%p31, %rd137, %rd74;
	mov.f32 	%f439, 0f00000000;
	@%p31 bra 	$L__BB44_58;
	ld.global.f32 	%f216, [%rd189+-6144];
	ld.global.f32 	%f217, [%rd188+-6144];
	ld.global.f32 	%f218, [%rd37];
	sub.f32 	%f219, %f217, %f218;
	mul.f32 	%f439, %f216, %f219;
$L__BB44_58:
	add.f32 	%f64, %f439, %f61;
	add.s64 	%rd138, %rd191, 1024;
	setp.ge.s64 	%p32, %rd138, %rd74;
	mov.f32 	%f440, 0f00000000;
	@%p32 bra 	$L__BB44_60;
	ld.global.f32 	%f221, [%rd189+-4096];
	ld.global.f32 	%f222, [%rd188+-4096];
	ld.global.f32 	%f223, [%rd37];
	sub.f32 	%f224, %f222, %f223;
	mul.f32 	%f440, %f221, %f224;
$L__BB44_60:
	add.f32 	%f67, %f440, %f64;
	add.s64 	%rd139, %rd191, 1536;
	setp.ge.s64 	%p33, %rd139, %rd74;
	mov.f32 	%f441, 0f00000000;
	@%p33 bra 	$L__BB44_62;
	ld.global.f32 	%f226, [%rd189+-2048];
	ld.global.f32 	%f227, [%rd188+-2048];
	ld.global.f32 	%f228, [%rd37];
	sub.f32 	%f229, %f227, %f228;
	mul.f32 	%f441, %f226, %f229;
$L__BB44_62:
	add.f32 	%f70, %f441, %f67;
	add.s64 	%rd140, %rd191, 2048;
	setp.ge.s64 	%p34, %rd140, %rd74;
	mov.f32 	%f442, 0f00000000;
	@%p34 bra 	$L__BB44_64;
	ld.global.f32 	%f231, [%rd189];
	ld.global.f32 	%f232, [%rd188];
	ld.global.f32 	%f233, [%rd37];
	sub.f32 	%f234, %f232, %f233;
	mul.f32 	%f442, %f231, %f234;
$L__BB44_64:
	add.f32 	%f73, %f442, %f70;
	add.s64 	%rd141, %rd191, 2560;
	setp.ge.s64 	%p35, %rd141, %rd74;
	mov.f32 	%f443, 0f00000000;
	@%p35 bra 	$L__BB44_66;
	ld.global.f32 	%f236, [%rd189+2048];
	ld.global.f32 	%f237, [%rd188+2048];
	ld.global.f32 	%f238, [%rd37];
	sub.f32 	%f239, %f237, %f238;
	mul.f32 	%f443, %f236, %f239;
$L__BB44_66:
	add.f32 	%f76, %f443, %f73;
	add.s64 	%rd142, %rd191, 3072;
	setp.ge.s64 	%p36, %rd142, %rd74;
	mov.f32 	%f444, 0f00000000;
	@%p36 bra 	$L__BB44_68;
	ld.global.f32 	%f241, [%rd189+4096];
	ld.global.f32 	%f242, [%rd188+4096];
	ld.global.f32 	%f243, [%rd37];
	sub.f32 	%f244, %f242, %f243;
	mul.f32 	%f444, %f241, %f244;
$L__BB44_68:
	add.f32 	%f79, %f444, %f76;
	add.s64 	%rd143, %rd191, 3584;
	setp.ge.s64 	%p37, %rd143, %rd74;
	mov.f32 	%f445, 0f00000000;
	@%p37 bra 	$L__BB44_70;
	ld.global.f32 	%f246, [%rd189+6144];
	ld.global.f32 	%f247, [%rd188+6144];
	ld.global.f32 	%f248, [%rd37];
	sub.f32 	%f249, %f247, %f248;
	mul.f32 	%f445, %f246, %f249;
$L__BB44_70:
	add.f32 	%f459, %f445, %f79;
	add.s64 	%rd193, %rd193, 4096;
	add.s64 	%rd191, %rd191, 4096;
	add.s64 	%rd190, %rd190, -8;
	add.s64 	%rd189, %rd189, 16384;
	add.s64 	%rd188, %rd188, 16384;
	setp.ne.s64 	%p38, %rd190, 0;
	@%p38 bra 	$L__BB44_54;
$L__BB44_71:
	setp.eq.s64 	%p39, %rd38, 0;
	@%p39 bra 	$L__BB44_93;
	add.s64 	%rd144, %rd38, -1;
	setp.lt.u64 	%p40, %rd144, 3;
	@%p40 bra 	$L__BB44_82;
	add.s64 	%rd145, %rd43, %rd193;
	add.s64 	%rd57, %rd193, %rd3;
	setp.ge.s64 	%p41, %rd57, %rd74;
	shl.b64 	%rd146, %rd145, 2;
	add.s64 	%rd58, %rd5, %rd146;
	add.s64 	%rd147, %rd145, %rd75;
	shl.b64 	%rd148, %rd147, 2;
	add.s64 	%rd59, %rd1, %rd148;
	mov.f32 	%f448, 0f00000000;
	@%p41 bra 	$L__BB44_75;
	ld.global.f32 	%f252, [%rd58];
	ld.global.f32 	%f253, [%rd59];
	ld.global.f32 	%f254, [%rd37];
	sub.f32 	%f255, %f253, %f254;
	mul.f32 	%f448, %f252, %f255;
$L__BB44_75:
	add.f32 	%f87, %f448, %f459;
	add.s64 	%rd149, %rd57, 512;
	setp.ge.s64 	%p42, %rd149, %rd74;
	mov.f32 	%f449, 0f00000000;
	@%p42 bra 	$L__BB44_77;
	ld.global.f32 	%f257, [%rd58+2048];
	ld.global.f32 	%f258, [%rd59+2048];
	ld.global.f32 	%f259, [%rd37];
	sub.f32 	%f260, %f258, %f259;
	mul.f32 	%f449, %f257, %f260;
$L__BB44_77:
	add.f32 	%f90, %f449, %f87;
	add.s64 	%rd150, %rd57, 1024;
	setp.ge.s64 	%p43, %rd150, %rd74;
	mov.f32 	%f450, 0f00000000;
	@%p43 bra 	$L__BB44_79;
	ld.global.f32 	%f262, [%rd58+4096];
	ld.global.f32 	%f263, [%rd59+4096];
	ld.global.f32 	%f264, [%rd37];
	sub.f32 	%f265, %f263, %f264;
	mul.f32 	%f450, %f262, %f265;
$L__BB44_79:
	add.f32 	%f93, %f450, %f90;
	add.s64 	%rd151, %rd57, 1536;
	setp.ge.s64 	%p44, %rd151, %rd74;
	mov.f32 	%f451, 0f00000000;
	@%p44 bra 	$L__BB44_81;
	ld.global.f32 	%f267, [%rd58+6144];
	ld.global.f32 	%f268, [%rd59+6144];
	ld.global.f32 	%f269, [%rd37];
	sub.f32 	%f270, %f268, %f269;
	mul.f32 	%f451, %f267, %f270;
$L__BB44_81:
	add.f32 	%f459, %f451, %f93;
	add.s64 	%rd193, %rd193, 2048;
$L__BB44_82:
	add.s64 	%rd152, %rd74, -1;
	shr.u64 	%rd153, %rd152, 9;
	add.s64 	%rd154, %rd153, 1;
	and.b64  	%rd155, %rd154, 3;
	setp.eq.s64 	%p45, %rd155, 0;
	@%p45 bra 	$L__BB44_93;
	add.s64 	%rd156, %rd74, -1;
	and.b64  	%rd157, %rd156, 1536;
	setp.eq.s64 	%p46, %rd157, 0;
	@%p46 bra 	$L__BB44_89;
	add.s64 	%rd158, %rd43, %rd193;
	add.s64 	%rd62, %rd193, %rd3;
	setp.ge.s64 	%p47, %rd62, %rd74;
	shl.b64 	%rd159, %rd158, 2;
	add.s64 	%rd63, %rd5, %rd159;
	add.s64 	%rd160, %rd158, %rd75;
	shl.b64 	%rd161, %rd160, 2;
	add.s64 	%rd64, %rd1, %rd161;
	mov.f32 	%f454, 0f00000000;
	@%p47 bra 	$L__BB44_86;
	ld.global.f32 	%f273, [%rd63];
	ld.global.f32 	%f274, [%rd64];
	ld.global.f32 	%f275, [%rd37];
	sub.f32 	%f276, %f274, %f275;
	mul.f32 	%f454, %f273, %f276;
$L__BB44_86:
	add.f32 	%f101, %f454, %f459;
	add.s64 	%rd162, %rd62, 512;
	setp.ge.s64 	%p48, %rd162, %rd74;
	mov.f32 	%f455, 0f00000000;
	@%p48 bra 	$L__BB44_88;
	ld.global.f32 	%f278, [%rd63+2048];
	ld.global.f32 	%f279, [%rd64+2048];
	ld.global.f32 	%f280, [%rd37];
	sub.f32 	%f281, %f279, %f280;
	mul.f32 	%f455, %f278, %f281;
$L__BB44_88:
	add.f32 	%f459, %f455, %f101;
	add.s64 	%rd193, %rd193, 1024;
$L__BB44_89:
	add.s64 	%rd163, %rd74, -1;
	and.b64  	%rd164, %rd163, 512;
	setp.ne.s64 	%p49, %rd164, 0;
	@%p49 bra 	$L__BB44_93;
	add.s64 	%rd67, %rd43, %rd193;
	add.s64 	%rd165, %rd193, %rd3;
	setp.ge.s64 	%p50, %rd165, %rd74;
	mov.f32 	%f458, 0f00000000;
	@%p50 bra 	$L__BB44_92;
	shl.b64 	%rd166, %rd67, 2;
	add.s64 	%rd167, %rd5, %rd166;
	ld.global.f32 	%f283, [%rd167];
	add.s64 	%rd168, %rd67, %rd75;
	shl.b64 	%rd169, %rd168, 2;
	add.s64 	%rd170, %rd1, %rd169;
	ld.global.f32 	%f284, [%rd170];
	ld.global.f32 	%f285, [%rd37];
	sub.f32 	%f286, %f284, %f285;
	mul.f32 	%f458, %f283, %f286;
$L__BB44_92:
	add.f32 	%f459, %f458, %f459;
$L__BB44_93:
	add.s64 	%rd187, %rd187, 1;
	setp.ne.s64 	%p51, %rd187, %rd73;
	@%p51 bra 	$L__BB44_52;
	st.shared.f32 	[%r1], %f459;
$L__BB44_95:
	setp.ne.s32 	%p52, %r2, 0;
	bar.sync 	0;
	@%p52 bra 	$L__BB44_104;
	ld.param.u64 	%rd177, [means_vars_delta_fast_param_9];
	cvta.to.global.u64 	%rd172, %rd177;
	shl.b64 	%rd173, %rd4, 2;
	add.s64 	%rd69, %rd172, %rd173;
	mov.u32 	%r16, _ZZ21means_vars_delta_fastE5local;
	add.s32 	%r29, %r16, 64;
	mov.f32 	%f460, 0f00000000;
	mov.b64 	%rd196, 512;
$L__BB44_97:
	ld.shared.f32 	%f288, [%r29+-64];
	add.f32 	%f289, %f288, %f460;
	ld.shared.f32 	%f290, [%r29+-60];
	add.f32 	%f291, %f290, %f289;
	ld.shared.f32 	%f292, [%r29+-56];
	add.f32 	%f293, %f292, %f291;
	ld.shared.f32 	%f294, [%r29+-52];
	add.f32 	%f295, %f294, %f293;
	ld.shared.f32 	%f296, [%r29+-48];
	add.f32 	%f297, %f296, %f295;
	ld.shared.f32 	%f298, [%r29+-44];
	add.f32 	%f299, %f298, %f297;
	ld.shared.f32 	%f300, [%r29+-40];
	add.f32 	%f301, %f300, %f299;
	ld.shared.f32 	%f302, [%r29+-36];
	add.f32 	%f303, %f302, %f301;
	ld.shared.f32 	%f304, [%r29+-32];
	add.f32 	%f305, %f304, %f303;
	ld.shared.f32 	%f306, [%r29+-28];
	add.f32 	%f307, %f306, %f305;
	ld.shared.f32 	%f308, [%r29+-24];
	add.f32 	%f309, %f308, %f307;
	ld.shared.f32 	%f310, [%r29+-20];
	add.f32 	%f311, %f310, %f309;
	ld.shared.f32 	%f312, [%r29+-16];
	add.f32 	%f313, %f312, %f311;
	ld.shared.f32 	%f314, [%r29+-12];
	add.f32 	%f315, %f314, %f313;
	ld.shared.f32 	%f316, [%r29+-8];
	add.f32 	%f317, %f316, %f315;
	ld.shared.f32 	%f318, [%r29+-4];
	add.f32 	%f319, %f318, %f317;
	ld.shared.f32 	%f320, [%r29];
	add.f32 	%f321, %f320, %f319;
	ld.shared.f32 	%f322, [%r29+4];
	add.f32 	%f323, %f322, %f321;
	ld.shared.f32 	%f324, [%r29+8];
	add.f32 	%f325, %f324, %f323;
	ld.shared.f32 	%f326, [%r29+12];
	add.f32 	%f327, %f326, %f325;
	ld.shared.f32 	%f328, [%r29+16];
	add.f32 	%f329, %f328, %f327;
	ld.shared.f32 	%f330, [%r29+20];
	add.f32 	%f331, %f330, %f329;
	ld.shared.f32 	%f332, [%r29+24];
	add.f32 	%f333, %f332, %f331;
	ld.shared.f32 	%f334, [%r29+28];
	add.f32 	%f335, %f334, %f333;
	ld.shared.f32 	%f336, [%r29+32];
	add.f32 	%f337, %f336, %f335;
	ld.shared.f32 	%f338, [%r29+36];
	add.f32 	%f339, %f338, %f337;
	ld.shared.f32 	%f340, [%r29+40];
	add.f32 	%f341, %f340, %f339;
	ld.shared.f32 	%f342, [%r29+44];
	add.f32 	%f343, %f342, %f341;
	ld.shared.f32 	%f344, [%r29+48];
	add.f32 	%f345, %f344, %f343;
	ld.shared.f32 	%f346, [%r29+52];
	add.f32 	%f347, %f346, %f345;
	ld.shared.f32 	%f348, [%r29+56];
	add.f32 	%f349, %f348, %f347;
	ld.shared.f32 	%f350, [%r29+60];
	add.f32 	%f460, %f350, %f349;
	add.s64 	%rd196, %rd196, -32;
	add.s32 	%r29, %r29, 128;
	setp.ne.s64 	%p53, %rd196, 0;
	@%p53 bra 	$L__BB44_97;
	st.global.f32 	[%rd69], %f460;
	ld.global.f32 	%f352, [%rd32];
	max.f32 	%f113, %f352, 0f358637BD;
	abs.f32 	%f114, %f113;
	setp.eq.f32 	%p54, %f113, 0f3F800000;
	mov.f32 	%f461, 0f3F800000;
	@%p54 bra 	$L__BB44_103;
	setp.num.f32 	%p55, %f114, %f114;
	@%p55 bra 	$L__BB44_101;
	mov.f32 	%f408, 0fBFC00000;
	add.rn.f32 	%f461, %f113, %f408;
	bra.uni 	$L__BB44_103;
$L__BB44_101:
	setp.lt.f32 	%p56, %f114, 0f00800000;
	mul.f32 	%f353, %f114, 0f4B800000;
	selp.f32 	%f354, %f353, %f114, %p56;
	mov.b32 	%r17, %f354;
	add.s32 	%r18, %r17, -1060439283;
	and.b32  	%r19, %r18, -8388608;
	sub.s32 	%r20, %r17, %r19;
	mov.b32 	%f355, %r20;
	cvt.rn.f32.s32 	%f356, %r19;
	selp.f32 	%f357, 0fC1C00000, 0f00000000, %p56;
	fma.rn.f32 	%f358, %f356, 0f34000000, %f357;
	add.f32 	%f359, %f355, 0fBF800000;
	add.f32 	%f360, %f355, 0f3F800000;
	rcp.approx.ftz.f32 	%f361, %f360;
	add.f32 	%f362, %f359, %f359;
	mul.f32 	%f363, %f362, %f361;
	mul.f32 	%f364, %f363, %f363;
	neg.f32 	%f365, %f363;
	sub.f32 	%f366, %f359, %f363;
	add.f32 	%f367, %f366, %f366;
	fma.rn.f32 	%f368, %f365, %f359, %f367;
	mul.rn.f32 	%f369, %f361, %f368;
	fma.rn.f32 	%f370, %f364, 0f3A2C32E4, 0f3B52E7DB;
	fma.rn.f32 	%f371, %f370, %f364, 0f3C93BB73;
	fma.rn.f32 	%f372, %f371, %f364, 0f3DF6384F;
	mul.rn.f32 	%f373, %f372, %f364;
	fma.rn.f32 	%f374, %f363, 0f3FB8AA3B, %f358;
	mul.f32 	%f375, %f373, 0f40400000;
	sub.f32 	%f376, %f358, %f374;
	fma.rn.f32 	%f377, %f363, 0f3FB8AA3B, %f376;
	fma.rn.f32 	%f378, %f369, 0f3FB8AA3B, %f377;
	fma.rn.f32 	%f379, %f363, 0f32A55E34, %f378;
	fma.rn.f32 	%f380, %f375, %f369, %f379;
	fma.rn.f32 	%f381, %f373, %f363, %f380;
	add.rn.f32 	%f382, %f374, %f381;
	mov.f32 	%f383, 0fBFC00000;
	mul.rn.f32 	%f384, %f382, %f383;
	cvt.rni.f32.f32 	%f385, %f384;
	sub.f32 	%f386, %f384, %f385;
	neg.f32 	%f387, %f384;
	fma.rn.f32 	%f388, %f382, 0fBFC00000, %f387;
	neg.f32 	%f389, %f374;
	add.rn.f32 	%f390, %f382, %f389;
	neg.f32 	%f391, %f390;
	add.rn.f32 	%f392, %f381, %f391;
	fma.rn.f32 	%f393, %f392, 0fBFC00000, %f388;
	add.f32 	%f394, %f386, %f393;
	setp.gt.f32 	%p57, %f385, 0f00000000;
	selp.b32 	%r21, 0, -2097152000, %p57;
	setp.neu.f32 	%p58, %f114, 0f7F800000;
	setp.lt.f32 	%p59, %f384, 0f00000000;
	selp.f32 	%f395, 0f00000000, 0f7F800000, %p59;
	abs.f32 	%f396, %f384;
	setp.gt.f32 	%p60, %f396, 0f43180000;
	cvt.rzi.s32.f32 	%r22, %f385;
	shl.b32 	%r23, %r22, 23;
	sub.s32 	%r24, %r23, %r21;
	mov.b32 	%f397, %r24;
	add.s32 	%r25, %r21, 2130706432;
	mov.b32 	%f398, %r25;
	fma.rn.f32 	%f399, %f394, 0f391FCB8E, 0f3AAF85ED;
	fma.rn.f32 	%f400, %f399, %f394, 0f3C1D9856;
	fma.rn.f32 	%f401, %f400, %f394, 0f3D6357BB;
	fma.rn.f32 	%f402, %f401, %f394, 0f3E75FDEC;
	fma.rn.f32 	%f403, %f402, %f394, 0f3F317218;
	fma.rn.f32 	%f404, %f403, %f394, 0f3F800000;
	mul.f32 	%f405, %f404, %f398;
	mul.f32 	%f406, %f405, %f397;
	selp.f32 	%f461, %f395, %f406, %p60;
	@%p58 bra 	$L__BB44_103;
	add.f32 	%f407, %f113, %f113;
	mov.b32 	%r26, %f407;
	and.b32  	%r27, %r26, 2147483647;
	xor.b32  	%r28, %r27, 2139095040;
	mov.b32 	%f461, %r28;
$L__BB44_103:
	mul.f32 	%f409, %f461, 0fBF000000;
	mul.f32 	%f410, %f460, %f409;
	st.global.f32 	[%rd69], %f410;
$L__BB44_104:
	ret;

}
.func  (.param .b64 func_retval0) __internal_accurate_pow(
	.param .b64 __internal_accurate_pow_param_0
)
{
	.reg .pred 	%p<8>;
	.reg .b32 	%r<49>;
	.reg .b32 	%f<3>;
	.reg .b64 	%fd<109>;

	ld.param.f64 	%fd10, [__internal_accurate_pow_param_0];
	{
	.reg .b32 %temp; 
	mov.b64 	{%temp, %r46}, %fd10;
	}
	{
	.reg .b32 %temp; 
	mov.b64 	{%r45, %temp}, %fd10;
	}
	shr.u32 	%r47, %r46, 20;
	setp.gt.u32 	%p1, %r46, 1048575;
	@%p1 bra 	$L__BB45_2;
	mul.f64 	%fd11, %fd10, 0d4350000000000000;
	{
	.reg .b32 %temp; 
	mov.b64 	{%temp, %r46}, %fd11;
	}
	{
	.reg .b32 %temp; 
	mov.b64 	{%r45, %temp}, %fd11;
	}
	shr.u32 	%r16, %r46, 20;
	add.s32 	%r47, %r16, -54;
$L__BB45_2:
	add.s32 	%r48, %r47, -1023;
	and.b32  	%r17, %r46, -2146435073;
	or.b32  	%r18, %r17, 1072693248;
	mov.b64 	%fd107, {%r45, %r18};
	setp.lt.u32 	%p2, %r18, 1073127583;
	@%p2 bra 	$L__BB45_4;
	{
	.reg .b32 %temp; 
	mov.b64 	{%r19, %temp}, %fd107;
	}
	{
	.reg .b32 %temp; 
	mov.b64 	{%temp, %r20}, %fd107;
	}
	add.s32 	%r21, %r20, -1048576;
	mov.b64 	%fd107, {%r19, %r21};
	add.s32 	%r48, %r47, -1022;
$L__BB45_4:
	add.f64 	%fd12, %fd107, 0dBFF0000000000000;
	add.f64 	%fd13, %fd107, 0d3FF0000000000000;
	rcp.approx.ftz.f64 	%fd14, %fd13;
	neg.f64 	%fd15, %fd13;
	fma.rn.f64 	%fd16, %fd15, %fd14, 0d3FF0000000000000;
	fma.rn.f64 	%fd17, %fd16, %fd16, %fd16;
	fma.rn.f64 	%fd18, %fd17, %fd14, %fd14;
	mul.f64 	%fd19, %fd12, %fd18;
	fma.rn.f64 	%fd20, %fd12, %fd18, %fd19;
	mul.f64 	%fd21, %fd20, %fd20;
	fma.rn.f64 	%fd22, %fd21, 0d3EB0F5FF7D2CAFE2, 0d3ED0F5D241AD3B5A;
	fma.rn.f64 	%fd23, %fd22, %fd21, 0d3EF3B20A75488A3F;
	fma.rn.f64 	%fd24, %fd23, %fd21, 0d3F1745CDE4FAECD5;
	fma.rn.f64 	%fd25, %fd24, %fd21, 0d3F3C71C7258A578B;
	fma.rn.f64 	%fd26, %fd25, %fd21, 0d3F6249249242B910;
	fma.rn.f64 	%fd27, %fd26, %fd21, 0d3F89999999999DFB;
	sub.f64 	%fd28, %fd12, %fd20;
	add.f64 	%fd29, %fd28, %fd28;
	neg.f64 	%fd30, %fd20;
	fma.rn.f64 	%fd31, %fd30, %fd12, %fd29;
	mul.f64 	%fd32, %fd18, %fd31;
	fma.rn.f64 	%fd33, %fd21, %fd27, 0d3FB5555555555555;
	mov.f64 	%fd34, 0d3FB5555555555555;
	sub.f64 	%fd35, %fd34, %fd33;
	fma.rn.f64 	%fd36, %fd21, %fd27, %fd35;
	add.f64 	%fd37, %fd36, 0dBC46A4CB00B9E7B0;
	add.f64 	%fd38, %fd33, %fd37;
	sub.f64 	%fd39, %fd33, %fd38;
	add.f64 	%fd40, %fd37, %fd39;
	mul.rn.f64 	%fd41, %fd20, %fd20;
	neg.f64 	%fd42, %fd41;
	fma.rn.f64 	%fd43, %fd20, %fd20, %fd42;
	{
	.reg .b32 %temp; 
	mov.b64 	{%r22, %temp}, %fd32;
	}
	{
	.reg .b32 %temp; 
	mov.b64 	{%temp, %r23}, %fd32;
	}
	add.s32 	%r24, %r23, 1048576;
	mov.b64 	%fd44, {%r22, %r24};
	fma.rn.f64 	%fd45, %fd20, %fd44, %fd43;
	mul.rn.f64 	%fd46, %fd41, %fd20;
	neg.f64 	%fd47, %fd46;
	fma.rn.f64 	%fd48, %fd41, %fd20, %fd47;
	fma.rn.f64 	%fd49, %fd41, %fd32, %fd48;
	fma.rn.f64 	%fd50, %fd45, %fd20, %fd49;
	mul.rn.f64 	%fd51, %fd38, %fd46;
	neg.f64 	%fd52, %fd51;
	fma.rn.f64 	%fd53, %fd38, %fd46, %fd52;
	fma.rn.f64 	%fd54, %fd38, %fd50, %fd53;
	fma.rn.f64 	%fd55, %fd40, %fd46, %fd54;
	add.f64 	%fd56, %fd51, %fd55;
	sub.f64 	%fd57, %fd51, %fd56;
	add.f64 	%fd58, %fd55, %fd57;
	add.f64 	%fd59, %fd20, %fd56;
	sub.f64 	%fd60, %fd20, %fd59;
	add.f64 	%fd61, %fd56, %fd60;
	add.f64 	%fd62, %fd58, %fd61;
	add.f64 	%fd63, %fd32, %fd62;
	add.f64 	%fd64, %fd59, %fd63;
	sub.f64 	%fd65, %fd59, %fd64;
	add.f64 	%fd66, %fd63, %fd65;
	xor.b32  	%r25, %r48, -2147483648;
	mov.b32 	%r26, 1127219200;
	mov.b64 	%fd67, {%r25, %r26};
	mov.b32 	%r27, -2147483648;
	mov.b64 	%fd68, {%r27, %r26};
	sub.f64 	%fd69, %fd67, %fd68;
	fma.rn.f64 	%fd70, %fd69, 0d3FE62E42FEFA39EF, %fd64;
	fma.rn.f64 	%fd71, %fd69, 0dBFE62E42FEFA39EF, %fd70;
	sub.f64 	%fd72, %fd71, %fd64;
	sub.f64 	%fd73, %fd66, %fd72;
	fma.rn.f64 	%fd74, %fd69, 0d3C7ABC9E3B39803F, %fd73;
	add.f64 	%fd75, %fd70, %fd74;
	sub.f64 	%fd76, %fd70, %fd75;
	add.f64 	%fd77, %fd74, %fd76;
	mov.f64 	%fd78, 0d4008000000000000;
	{
	.reg .b32 %temp; 
	mov.b64 	{%temp, %r28}, %fd78;
	}
	{
	.reg .b32 %temp; 
	mov.b64 	{%r29, %temp}, %fd78;
	}
	shl.b32 	%r30, %r28, 1;
	setp.gt.u32 	%p3, %r30, -33554433;
	and.b32  	%r31, %r28, -15728641;
	selp.b32 	%r32, %r31, %r28, %p3;
	mov.b64 	%fd79, {%r29, %r32};
	mul.rn.f64 	%fd80, %fd75, %fd79;
	neg.f64 	%fd81, %fd80;
	fma.rn.f64 	%fd82, %fd75, %fd79, %fd81;
	fma.rn.f64 	%fd83, %fd77, %fd79, %fd82;
	add.f64 	%fd4, %fd80, %fd83;
	sub.f64 	%fd84, %fd80, %fd4;
	add.f64 	%fd5, %fd83, %fd84;
	fma.rn.f64 	%fd85, %fd4, 0d3FF71547652B82FE, 0d4338000000000000;
	{
	.reg .b32 %temp; 
	mov.b64 	{%r13, %temp}, %fd85;
	}
	mov.f64 	%fd86, 0dC338000000000000;
	add.rn.f64 	%fd87, %fd85, %fd86;
	fma.rn.f64 	%fd88, %fd87, 0dBFE62E42FEFA39EF, %fd4;
	fma.rn.f64 	%fd89, %fd87, 0dBC7ABC9E3B39803F, %fd88;
	fma.rn.f64 	%fd90, %fd89, 0d3E5ADE1569CE2BDF, 0d3E928AF3FCA213EA;
	fma.rn.f64 	%fd91, %fd90, %fd89, 0d3EC71DEE62401315;
	fma.rn.f64 	%fd92, %fd91, %fd89, 0d3EFA01997C89EB71;
	fma.rn.f64 	%fd93, %fd92, %fd89, 0d3F2A01A014761F65;
	fma.rn.f64 	%fd94, %fd93, %fd89, 0d3F56C16C1852B7AF;
	fma.rn.f64 	%fd95, %fd94, %fd89, 0d3F81111111122322;
	fma.rn.f64 	%fd96, %fd95, %fd89, 0d3FA55555555502A1;
	fma.rn.f64 	%fd97, %fd96, %fd89, 0d3FC5555555555511;
	fma.rn.f64 	%fd98, %fd97, %fd89, 0d3FE000000000000B;
	fma.rn.f64 	%fd99, %fd98, %fd89, 0d3FF0000000000000;
	fma.rn.f64 	%fd100, %fd99, %fd89, 0d3FF0000000000000;
	{
	.reg .b32 %temp; 
	mov.b64 	{%r14, %temp}, %fd100;
	}
	{
	.reg .b32 %temp; 
	mov.b64 	{%temp, %r15}, %fd100;
	}
	shl.b32 	%r33, %r13, 20;
	add.s32 	%r34, %r33, %r15;
	mov.b64 	%fd108, {%r14, %r34};
	{
	.reg .b32 %temp; 
	mov.b64 	{%temp, %r35}, %fd4;
	}
	mov.b32 	%f2, %r35;
	abs.f32 	%f1, %f2;
	setp.lt.f32 	%p4, %f1, 0f4086232B;
	@%p4 bra 	$L__BB45_7;
	setp.lt.f64 	%p5, %fd4, 0d0000000000000000;
	add.f64 	%fd101, %fd4, 0d7FF0000000000000;
	selp.f64 	%fd108, 0d0000000000000000, %fd101, %p5;
	setp.geu.f32 	%p6, %f1, 0f40874800;
	@%p6 bra 	$L__BB45_7;
	shr.u32 	%r36, %r13, 31;
	add.s32 	%r37, %r13, %r36;
	shr.s32 	%r38, %r37, 1;
	shl.b32 	%r39, %r38, 20;
	add.s32 	%r40, %r15, %r39;
	mov.b64 	%fd102, {%r14, %r40};
	sub.s32 	%r41, %r13, %r38;
	shl.b32 	%r42, %r41, 20;
	add.s32 	%r43, %r42, 1072693248;
	mov.b32 	%r44, 0;
	mov.b64 	%fd103, {%r44, %r43};
	mul.f64 	%fd108, %fd103, %fd102;
$L__BB45_7:
	abs.f64 	%fd104, %fd108;
	setp.eq.f64 	%p7, %fd104, 0d7FF0000000000000;
	fma.rn.f64 	%fd105, %fd108, %fd5, %fd108;
	selp.f64 	%fd106, %fd108, %fd105, %p7;
	st.param.f64 	[func_retval0], %fd106;
	ret;

}


// ===== COMPILED SASS (sm_100) =====

	.target	sm_100

	.elftype	@"ET_EXEC"


//--------------------- .note.nv.tkinfo           --------------------------
	.section	.note.nv.tkinfo,"",@"SHT_NOTE"
	.sectionflags	@"SHF_NOTE_NV_TKINFO"
	.tkinfo
        /*0018*/ 	.word	0x00000002
        /*0030*/ 	.string	""
        /*0030*/ 	.string	"ptxas"
        /*0030*/ 	.string	"Cuda compilation tools, release 13.0, V13.0.88"
        /*0030*/ 	.string	"Build cuda_13.0.r13.0/compiler.36424714_0"
        /*0030*/ 	.string	"-arch sm_100 -m 64 "



//--------------------- .note.nv.cuinfo           --------------------------
	.section	.note.nv.cuinfo,"",@"SHT_NOTE"
	.sectionflags	@"SHF_NOTE_NV_CUINFO"
        /*0018*/ 	.short	0x0002
        /*001a*/ 	.short	0x0064
        /*001c*/ 	.short	0x0082
	.zero		2


//--------------------- .nv.info                  --------------------------
	.section	.nv.info,"",@"SHT_CUDA_INFO"
	.align	4


	//----- nvinfo : EIATTR_REGCOUNT
	.align		4
        /*0000*/ 	.byte	0x04, 0x2f
        /*0002*/ 	.short	(.L_2 - .L_1)
	.align		4
.L_1:
        /*0004*/ 	.word	index@(sgemm1_nn)
        /*0008*/ 	.word	0x00000020


	//----- nvinfo : EIATTR_FRAME_SIZE
	.align		4
.L_2:
        /*000c*/ 	.byte	0x04, 0x11
        /*000e*/ 	.short	(.L_4 - .L_3)
	.align		4
.L_3:
        /*0010*/ 	.word	index@(sgemm1_nn)
        /*0014*/ 	.word	0x00000000


	//----- nvinfo : EIATTR_REGCOUNT
	.align		4
.L_4:
        /*0018*/ 	.byte	0x04, 0x2f
        /*001a*/ 	.short	(.L_6 - .L_5)
	.align		4
.L_5:
        /*001c*/ 	.word	index@(sgemm2_nn)
        /*0020*/ 	.word	0x00000020


	//----- nvinfo : EIATTR_FRAME_SIZE
	.align		4
.L_6:
        /*0024*/ 	.byte	0x04, 0x11
        /*0026*/ 	.short	(.L_8 - .L_7)
	.align		4
.L_7:
        /*0028*/ 	.word	index@(sgemm2_nn)
        /*002c*/ 	.word	0x00000000


	//----- nvinfo : EIATTR_REGCOUNT
	.align		4
.L_8:
        /*0030*/ 	.byte	0x04, 0x2f
        /*0032*/ 	.short	(.L_10 - .L_9)
	.align		4
.L_9:
        /*0034*/ 	.word	index@(sgemm1_nt)
        /*0038*/ 	.word	0x0000001d


	//----- nvinfo : EIATTR_FRAME_SIZE
	.align		4
.L_10:
        /*003c*/ 	.byte	0x04, 0x11
        /*003e*/ 	.short	(.L_12 - .L_11)
	.align		4
.L_11:
        /*0040*/ 	.word	index@(sgemm1_nt)
        /*0044*/ 	.word	0x00000000


	//----- nvinfo : EIATTR_REGCOUNT
	.align		4
.L_12:
        /*0048*/ 	.byte	0x04, 0x2f
        /*004a*/ 	.short	(.L_14 - .L_13)
	.align		4
.L_13:
        /*004c*/ 	.word	index@(sgemm1_tn)
        /*0050*/ 	.word	0x00000020


	//----- nvinfo : EIATTR_FRAME_SIZE
	.align		4
.L_14:
        /*0054*/ 	.byte	0x04, 0x11
        /*0056*/ 	.short	(.L_16 - .L_15)
	.align		4
.L_15:
        /*0058*/ 	.word	index@(sgemm1_tn)
        /*005c*/ 	.word	0x00000000


	//----- nvinfo : EIATTR_REGCOUNT
	.align		4
.L_16:
        /*0060*/ 	.byte	0x04, 0x2f
        /*0062*/ 	.short	(.L_18 - .L_17)
	.align		4
.L_17:
        /*0064*/ 	.word	index@(forward_bias)
        /*0068*/ 	.word	0x00000012


	//----- nvinfo : EIATTR_FRAME_SIZE
	.align		4
.L_18:
        /*006c*/ 	.byte	0x04, 0x11
        /*006e*/ 	.short	(.L_20 - .L_19)
	.align		4
.L_19:
        /*0070*/ 	.word	index@($__internal_35_$__cuda_sm20_rem_s64)
        /*0074*/ 	.word	0x00000000


	//----- nvinfo : EIATTR_FRAME_SIZE
	.align		4
.L_20:
        /*0078*/ 	.byte	0x04, 0x11
        /*007a*/ 	.short	(.L_22 - .L_21)
	.align		4
.L_21:
        /*007c*/ 	.word	index@($__internal_34_$__cuda_sm20_div_s64)
        /*0080*/ 	.word	0x00000000


	//----- nvinfo : EIATTR_FRAME_SIZE
	.align		4
.L_22:
        /*0084*/ 	.byte	0x04, 0x11
        /*0086*/ 	.short	(.L_24 - .L_23)
	.align		4
.L_23:
        /*0088*/ 	.word	index@(forward_bias)
        /*008c*/ 	.word	0x00000000


	//----- nvinfo : EIATTR_REGCOUNT
	.align		4
.L_24:
        /*0090*/ 	.byte	0x04, 0x2f
        /*0092*/ 	.short	(.L_26 - .L_25)
	.align		4
.L_25:
        /*0094*/ 	.word	index@(activate_array)
        /*0098*/ 	.word	0x0000001e


	//----- nvinfo : EIATTR_FRAME_SIZE
	.align		4
.L_26:
        /*009c*/ 	.byte	0x04, 0x11
        /*009e*/ 	.short	(.L_28 - .L_27)
	.align		4
.L_27:
        /*00a0*/ 	.word	index@($activate_array$__internal_accurate_pow)
        /*00a4*/ 	.word	0x00000000


	//----- nvinfo : EIATTR_FRAME_SIZE
	.align		4
.L_28:
        /*00a8*/ 	.byte	0x04, 0x11
        /*00aa*/ 	.short	(.L_30 - .L_29)
	.align		4
.L_29:
        /*00ac*/ 	.word	index@($__internal_33_$__cuda_sm3x_div_rn_noftz_f32_slowpath)
        /*00b0*/ 	.word	0x00000000


	//----- nvinfo : EIATTR_FRAME_SIZE
	.align		4
.L_30:
        /*00b4*/ 	.byte	0x04, 0x11
        /*00b6*/ 	.short	(.L_32 - .L_31)
	.align		4
.L_31:
        /*00b8*/ 	.word	index@($__internal_32_$__cuda_sm20_rcp_rn_f32_slowpath)
        /*00bc*/ 	.word	0x00000000


	//----- nvinfo : EIATTR_FRAME_SIZE
	.align		4
.L_32:
        /*00c0*/ 	.byte	0x04, 0x11
        /*00c2*/ 	.short	(.L_34 - .L_33)
	.align		4
.L_33:
        /*00c4*/ 	.word	index@(activate_array)
        /*00c8*/ 	.word	0x00000000


	//----- nvinfo : EIATTR_REGCOUNT
	.align		4
.L_34:
        /*00cc*/ 	.byte	0x04, 0x2f
        /*00ce*/ 	.short	(.L_36 - .L_35)
	.align		4
.L_35:
        /*00d0*/ 	.word	index@(array_avtivate_swish)
        /*00d4*/ 	.word	0x00000010


	//----- nvinfo : EIATTR_FRAME_SIZE
	.align		4
.L_36:
        /*00d8*/ 	.byte	0x04, 0x11
        /*00da*/ 	.short	(.L_38 - .L_37)
	.align		4
.L_37:
        /*00dc*/ 	.word	index@($__internal_31_$__cuda_sm20_rcp_rn_f32_slowpath)
        /*00e0*/ 	.word	0x00000000


	//----- nvinfo : EIATTR_FRAME_SIZE
	.align		4
.L_38:
        /*00e4*/ 	.byte	0x04, 0x11
        /*00e6*/ 	.short	(.L_40 - .L_39)
	.align		4
.L_39:
        /*00e8*/ 	.word	index@(array_avtivate_swish)
        /*00ec*/ 	.word	0x00000000


	//----- nvinfo : EIATTR_REGCOUNT
	.align		4
.L_40:
        /*00f0*/ 	.byte	0x04, 0x2f
        /*00f2*/ 	.short	(.L_42 - .L_41)
	.align		4
.L_41:
        /*00f4*/ 	.word	index@(gradient_array)
        /*00f8*/ 	.word	0x00000011


	//----- nvinfo : EIATTR_FRAME_SIZE
	.align		4
.L_42:
        /*00fc*/ 	.byte	0x04, 0x11
        /*00fe*/ 	.short	(.L_44 - .L_43)
	.align		4
.L_43:
        /*0100*/ 	.word	index@($__internal_30_$__cuda_sm3x_div_rn_noftz_f32_slowpath)
        /*0104*/ 	.word	0x00000000


	//----- nvinfo : EIATTR_FRAME_SIZE
	.align		4
.L_44:
        /*0108*/ 	.byte	0x04, 0x11
        /*010a*/ 	.short	(.L_46 - .L_45)
	.align		4
.L_45:
        /*010c*/ 	.word	index@(gradient_array)
        /*0110*/ 	.word	0x00000000


	//----- nvinfo : EIATTR_REGCOUNT
	.align		4
.L_46:
        /*0114*/ 	.byte	0x04, 0x2f
        /*0116*/ 	.short	(.L_48 - .L_47)
	.align		4
.L_47:
        /*0118*/ 	.word	index@(backward_bias)
        /*011c*/ 	.word	0x00000020


	//----- nvinfo : EIATTR_FRAME_SIZE
	.align		4
.L_48:
        /*0120*/ 	.byte	0x04, 0x11
        /*0122*/ 	.short	(.L_50 - .L_49)
	.align		4
.L_49:
        /*0124*/ 	.word	index@(backward_bias)
        /*0128*/ 	.word	0x00000000


	//----- nvinfo : EIATTR_REGCOUNT
	.align		4
.L_50:
        /*012c*/ 	.byte	0x04, 0x2f
        /*012e*/ 	.short	(.L_52 - .L_51)
	.align		4
.L_51:
        /*0130*/ 	.word	index@(addv)
        /*0134*/ 	.word	0x0000000e


	//----- nvinfo : EIATTR_FRAME_SIZE
	.align		4
.L_52:
        /*0138*/ 	.byte	0x04, 0x11
        /*013a*/ 	.short	(.L_54 - .L_53)
	.align		4
.L_53:
        /*013c*/ 	.word	index@(addv)
        /*0140*/ 	.word	0x00000000


	//----- nvinfo : EIATTR_REGCOUNT
	.align		4
.L_54:
        /*0144*/ 	.byte	0x04, 0x2f
        /*0146*/ 	.short	(.L_56 - .L_55)
	.align		4
.L_55:
        /*0148*/ 	.word	index@(subv)
        /*014c*/ 	.word	0x0000000e


	//----- nvinfo : EIATTR_FRAME_SIZE
	.align		4
.L_56:
        /*0150*/ 	.byte	0x04, 0x11
        /*0152*/ 	.short	(.L_58 - .L_57)
	.align		4
.L_57:
        /*0154*/ 	.word	index@(subv)
        /*0158*/ 	.word	0x00000000


	//----- nvinfo : EIATTR_REGCOUNT
	.align		4
.L_58:
        /*015c*/ 	.byte	0x04, 0x2f
        /*015e*/ 	.short	(.L_60 - .L_59)
	.align		4
.L_59:
        /*0160*/ 	.word	index@(axpy)
        /*0164*/ 	.word	0x0000000c


	//----- nvinfo : EIATTR_FRAME_SIZE
	.align		4
.L_60:
        /*0168*/ 	.byte	0x04, 0x11
        /*016a*/ 	.short	(.L_62 - .L_61)
	.align		4
.L_61:
        /*016c*/ 	.word	index@(axpy)
        /*0170*/ 	.word	0x00000000


	//----- nvinfo : EIATTR_REGCOUNT
	.align		4
.L_62:
        /*0174*/ 	.byte	0x04, 0x2f
        /*0176*/ 	.short	(.L_64 - .L_63)
	.align		4
.L_63:
        /*0178*/ 	.word	index@(scale)
        /*017c*/ 	.word	0x00000008


	//----- nvinfo : EIATTR_FRAME_SIZE
	.align		4
.L_64:
        /*0180*/ 	.byte	0x04, 0x11
        /*0182*/ 	.short	(.L_66 - .L_65)
	.align		4
.L_65:
        /*0184*/ 	.word	index@(scale)
        /*0188*/ 	.word	0x00000000


	//----- nvinfo : EIATTR_REGCOUNT
	.align		4
.L_66:
        /*018c*/ 	.byte	0x04, 0x2f
        /*018e*/ 	.short	(.L_68 - .L_67)
	.align		4
.L_67:
        /*0190*/ 	.word	index@(crossEntropyLogistics)
        /*0194*/ 	.word	0x00000012


	//----- nvinfo : EIATTR_FRAME_SIZE
	.align		4
.L_68:
        /*0198*/ 	.byte	0x04, 0x11
        /*019a*/ 	.short	(.L_70 - .L_69)
	.align		4
.L_69:
        /*019c*/ 	.word	index@(crossEntropyLogistics)
        /*01a0*/ 	.word	0x00000000


	//----- nvinfo : EIATTR_REGCOUNT
	.align		4
.L_70:
        /*01a4*/ 	.byte	0x04, 0x2f
        /*01a6*/ 	.short	(.L_72 - .L_71)
	.align		4
.L_71:
        /*01a8*/ 	.word	index@(fill)
        /*01ac*/ 	.word	0x0000000a


	//----- nvinfo : EIATTR_FRAME_SIZE
	.align		4
.L_72:
        /*01b0*/ 	.byte	0x04, 0x11
        /*01b2*/ 	.short	(.L_74 - .L_73)
	.align		4
.L_73:
        /*01b4*/ 	.word	index@(fill)
        /*01b8*/ 	.word	0x00000000


	//----- nvinfo : EIATTR_REGCOUNT
	.align		4
.L_74:
        /*01bc*/ 	.byte	0x04, 0x2f
        /*01be*/ 	.short	(.L_76 - .L_75)
	.align		4
.L_75:
        /*01c0*/ 	.word	index@(copy)
        /*01c4*/ 	.word	0x0000000a


	//----- nvinfo : EIATTR_FRAME_SIZE
	.align		4
.L_76:
        /*01c8*/ 	.byte	0x04, 0x11
        /*01ca*/ 	.short	(.L_78 - .L_77)
	.align		4
.L_77:
        /*01cc*/ 	.word	index@(copy)
        /*01d0*/ 	.word	0x00000000


	//----- nvinfo : EIATTR_REGCOUNT
	.align		4
.L_78:
        /*01d4*/ 	.byte	0x04, 0x2f
        /*01d6*/ 	.short	(.L_80 - .L_79)
	.align		4
.L_79:
        /*01d8*/ 	.word	index@(forward_maxpool)
        /*01dc*/ 	.word	0x00000020


	//----- nvinfo : EIATTR_FRAME_SIZE
	.align		4
.L_80:
        /*01e0*/ 	.byte	0x04, 0x11
        /*01e2*/ 	.short	(.L_82 - .L_81)
	.align		4
.L_81:
        /*01e4*/ 	.word	index@(forward_maxpool)
        /*01e8*/ 	.word	0x00000000


	//----- nvinfo : EIATTR_REGCOUNT
	.align		4
.L_82:
        /*01ec*/ 	.byte	0x04, 0x2f
        /*01ee*/ 	.short	(.L_84 - .L_83)
	.align		4
.L_83:
        /*01f0*/ 	.word	index@(backward_maxpool)
        /*01f4*/ 	.word	0x0000000c


	//----- nvinfo : EIATTR_FRAME_SIZE
	.align		4
.L_84:
        /*01f8*/ 	.byte	0x04, 0x11
        /*01fa*/ 	.short	(.L_86 - .L_85)
	.align		4
.L_85:
        /*01fc*/ 	.word	index@(backward_maxpool)
        /*0200*/ 	.word	0x00000000


	//----- nvinfo : EIATTR_REGCOUNT
	.align		4
.L_86:
        /*0204*/ 	.byte	0x04, 0x2f
        /*0206*/ 	.short	(.L_88 - .L_87)
	.align		4
.L_87:
        /*0208*/ 	.word	index@(softmaxBatch)
        /*020c*/ 	.word	0x00000024


	//----- nvinfo : EIATTR_FRAME_SIZE
	.align		4
.L_88:
        /*0210*/ 	.byte	0x04, 0x11
        /*0212*/ 	.short	(.L_90 - .L_89)
	.align		4
.L_89:
        /*0214*/ 	.word	index@($__internal_29_$__cuda_sm3x_div_rn_noftz_f32_slowpath)
        /*0218*/ 	.word	0x00000000


	//----- nvinfo : EIATTR_FRAME_SIZE
	.align		4
.L_90:
        /*021c*/ 	.byte	0x04, 0x11
        /*021e*/ 	.short	(.L_92 - .L_91)
	.align		4
.L_91:
        /*0220*/ 	.word	index@(softmaxBatch)
        /*0224*/ 	.word	0x00000000


	//----- nvinfo : EIATTR_REGCOUNT
	.align		4
.L_92:
        /*0228*/ 	.byte	0x04, 0x2f
        /*022a*/ 	.short	(.L_94 - .L_93)
	.align		4
.L_93:
        /*022c*/ 	.word	index@(crossEntropySoftmax)
        /*0230*/ 	.word	0x0000000c


	//----- nvinfo : EIATTR_FRAME_SIZE
	.align		4
.L_94:
        /*0234*/ 	.byte	0x04, 0x11
        /*0236*/ 	.short	(.L_96 - .L_95)
	.align		4
.L_95:
        /*0238*/ 	.word	index@(crossEntropySoftmax)
        /*023c*/ 	.word	0x00000000


	//----- nvinfo : EIATTR_REGCOUNT
	.align		4
.L_96:
        /*0240*/ 	.byte	0x04, 0x2f
        /*0242*/ 	.short	(.L_98 - .L_97)
	.align		4
.L_97:
        /*0244*/ 	.word	index@(im2col)
        /*0248*/ 	.word	0x00000038


	//----- nvinfo : EIATTR_FRAME_SIZE
	.align		4
.L_98:
        /*024c*/ 	.byte	0x04, 0x11
        /*024e*/ 	.short	(.L_100 - .L_99)
	.align		4
.L_99:
        /*0250*/ 	.word	index@($__internal_28_$__cuda_sm20_div_s64)
        /*0254*/ 	.word	0x00000000


	//----- nvinfo : EIATTR_FRAME_SIZE
	.align		4
.L_100:
        /*0258*/ 	.byte	0x04, 0x11
        /*025a*/ 	.short	(.L_102 - .L_101)
	.align		4
.L_101:
        /*025c*/ 	.word	index@(im2col)
        /*0260*/ 	.word	0x00000000


	//----- nvinfo : EIATTR_REGCOUNT
	.align		4
.L_102:
        /*0264*/ 	.byte	0x04, 0x2f
        /*0266*/ 	.short	(.L_104 - .L_103)
	.align		4
.L_103:
        /*0268*/ 	.word	index@(Xim2colKernelFlip)
        /*026c*/ 	.word	0x00000040


	//----- nvinfo : EIATTR_FRAME_SIZE
	.align		4
.L_104:
        /*0270*/ 	.byte	0x04, 0x11
        /*0272*/ 	.short	(.L_106 - .L_105)
	.align		4
.L_105:
        /*0274*/ 	.word	index@($__internal_27_$__cuda_sm20_div_s64)
        /*0278*/ 	.word	0x00000000


	//----- nvinfo : EIATTR_FRAME_SIZE
	.align		4
.L_106:
        /*027c*/ 	.byte	0x04, 0x11
        /*027e*/ 	.short	(.L_108 - .L_107)
	.align		4
.L_107:
        /*0280*/ 	.word	index@(Xim2colKernelFlip)
        /*0284*/ 	.word	0x00000000


	//----- nvinfo : EIATTR_REGCOUNT
	.align		4
.L_108:
        /*0288*/ 	.byte	0x04, 0x2f
        /*028a*/ 	.short	(.L_110 - .L_109)
	.align		4
.L_109:
        /*028c*/ 	.word	index@(Xim2colKernelNormal)
        /*0290*/ 	.word	0x00000040


	//----- nvinfo : EIATTR_FRAME_SIZE
	.align		4
.L_110:
        /*0294*/ 	.byte	0x04, 0x11
        /*0296*/ 	.short	(.L_112 - .L_111)
	.align		4
.L_111:
        /*0298*/ 	.word	index@($__internal_26_$__cuda_sm20_div_s64)
        /*029c*/ 	.word	0x00000000


	//----- nvinfo : EIATTR_FRAME_SIZE
	.align		4
.L_112:
        /*02a0*/ 	.byte	0x04, 0x11
        /*02a2*/ 	.short	(.L_114 - .L_113)
	.align		4
.L_113:
        /*02a4*/ 	.word	index@(Xim2colKernelNormal)
        /*02a8*/ 	.word	0x00000000


	//----- nvinfo : EIATTR_REGCOUNT
	.align		4
.L_114:
        /*02ac*/ 	.byte	0x04, 0x2f
        /*02ae*/ 	.short	(.L_116 - .L_115)
	.align		4
.L_115:
        /*02b0*/ 	.word	index@(Xcol2imKernelFlip)
        /*02b4*/ 	.word	0x00000050


	//----- nvinfo : EIATTR_FRAME_SIZE
	.align		4
.L_116:
        /*02b8*/ 	.byte	0x04, 0x11
        /*02ba*/ 	.short	(.L_118 - .L_117)
	.align		4
.L_117:
        /*02bc*/ 	.word	index@($__internal_25_$__cuda_sm20_rem_s64)
        /*02c0*/ 	.word	0x00000000


	//----- nvinfo : EIATTR_FRAME_SIZE
	.align		4
.L_118:
        /*02c4*/ 	.byte	0x04, 0x11
        /*02c6*/ 	.short	(.L_120 - .L_119)
	.align		4
.L_119:
        /*02c8*/ 	.word	index@($__internal_24_$__cuda_sm20_div_u64)
        /*02cc*/ 	.word	0x00000000


	//----- nvinfo : EIATTR_FRAME_SIZE
	.align		4
.L_120:
        /*02d0*/ 	.byte	0x04, 0x11
        /*02d2*/ 	.short	(.L_122 - .L_121)
	.align		4
.L_121:
        /*02d4*/ 	.word	index@($__internal_23_$__cuda_sm20_div_s64)
        /*02d8*/ 	.word	0x00000000


	//----- nvinfo : EIATTR_FRAME_SIZE
	.align		4
.L_122:
        /*02dc*/ 	.byte	0x04, 0x11
        /*02de*/ 	.short	(.L_124 - .L_123)
	.align		4
.L_123:
        /*02e0*/ 	.word	index@(Xcol2imKernelFlip)
        /*02e4*/ 	.word	0x00000000


	//----- nvinfo : EIATTR_REGCOUNT
	.align		4
.L_124:
        /*02e8*/ 	.byte	0x04, 0x2f
        /*02ea*/ 	.short	(.L_126 - .L_125)
	.align		4
.L_125:
        /*02ec*/ 	.word	index@(Xcol2imKernelNormal)
        /*02f0*/ 	.word	0x0000004e


	//----- nvinfo : EIATTR_FRAME_SIZE
	.align		4
.L_126:
        /*02f4*/ 	.byte	0x04, 0x11
        /*02f6*/ 	.short	(.L_128 - .L_127)
	.align		4
.L_127:
        /*02f8*/ 	.word	index@($__internal_22_$__cuda_sm20_rem_s64)
        /*02fc*/ 	.word	0x00000000


	//----- nvinfo : EIATTR_FRAME_SIZE
	.align		4
.L_128:
        /*0300*/ 	.byte	0x04, 0x11
        /*0302*/ 	.short	(.L_130 - .L_129)
	.align		4
.L_129:
        /*0304*/ 	.word	index@($__internal_21_$__cuda_sm20_div_u64)
        /*0308*/ 	.word	0x00000000


	//----- nvinfo : EIATTR_FRAME_SIZE
	.align		4
.L_130:
        /*030c*/ 	.byte	0x04, 0x11
        /*030e*/ 	.short	(.L_132 - .L_131)
	.align		4
.L_131:
        /*0310*/ 	.word	index@($__internal_20_$__cuda_sm20_div_s64)
        /*0314*/ 	.word	0x00000000


	//----- nvinfo : EIATTR_FRAME_SIZE
	.align		4
.L_132:
        /*0318*/ 	.byte	0x04, 0x11
        /*031a*/ 	.short	(.L_134 - .L_133)
	.align		4
.L_133:
        /*031c*/ 	.word	index@(Xcol2imKernelNormal)
        /*0320*/ 	.word	0x00000000


	//----- nvinfo : EIATTR_REGCOUNT
	.align		4
.L_134:
        /*0324*/ 	.byte	0x04, 0x2f
        /*0326*/ 	.short	(.L_136 - .L_135)
	.align		4
.L_135:
        /*0328*/ 	.word	index@(upsample)
        /*032c*/ 	.word	0x0000001a


	//----- nvinfo : EIATTR_FRAME_SIZE
	.align		4
.L_136:
        /*0330*/ 	.byte	0x04, 0x11
        /*0332*/ 	.short	(.L_138 - .L_137)
	.align		4
.L_137:
        /*0334*/ 	.word	index@($__internal_19_$__cuda_sm20_div_s64)
        /*0338*/ 	.word	0x00000000


	//----- nvinfo : EIATTR_FRAME_SIZE
	.align		4
.L_138:
        /*033c*/ 	.byte	0x04, 0x11
        /*033e*/ 	.short	(.L_140 - .L_139)
	.align		4
.L_139:
        /*0340*/ 	.word	index@(upsample)
        /*0344*/ 	.word	0x00000000


	//----- nvinfo : EIATTR_REGCOUNT
	.align		4
.L_140:
        /*0348*/ 	.byte	0x04, 0x2f
        /*034a*/ 	.short	(.L_142 - .L_141)
	.align		4
.L_141:
        /*034c*/ 	.word	index@(fmavss)
        /*0350*/ 	.word	0x0000000a


	//----- nvinfo : EIATTR_FRAME_SIZE
	.align		4
.L_142:
        /*0354*/ 	.byte	0x04, 0x11
        /*0356*/ 	.short	(.L_144 - .L_143)
	.align		4
.L_143:
        /*0358*/ 	.word	index@(fmavss)
        /*035c*/ 	.word	0x00000000


	//----- nvinfo : EIATTR_REGCOUNT
	.align		4
.L_144:
        /*0360*/ 	.byte	0x04, 0x2f
        /*0362*/ 	.short	(.L_146 - .L_145)
	.align		4
.L_145:
        /*0364*/ 	.word	index@(means_vars)
        /*0368*/ 	.word	0x00000020


	//----- nvinfo : EIATTR_FRAME_SIZE
	.align		4
.L_146:
        /*036c*/ 	.byte	0x04, 0x11
        /*036e*/ 	.short	(.L_148 - .L_147)
	.align		4
.L_147:
        /*0370*/ 	.word	index@($__internal_18_$__cuda_sm3x_div_rn_noftz_f32_slowpath)
        /*0374*/ 	.word	0x00000000


	//----- nvinfo : EIATTR_FRAME_SIZE
	.align		4
.L_148:
        /*0378*/ 	.byte	0x04, 0x11
        /*037a*/ 	.short	(.L_150 - .L_149)
	.align		4
.L_149:
        /*037c*/ 	.word	index@(means_vars)
        /*0380*/ 	.word	0x00000000


	//----- nvinfo : EIATTR_REGCOUNT
	.align		4
.L_150:
        /*0384*/ 	.byte	0x04, 0x2f
        /*0386*/ 	.short	(.L_152 - .L_151)
	.align		4
.L_151:
        /*0388*/ 	.word	index@(normvv)
        /*038c*/ 	.word	0x00000010


	//----- nvinfo : EIATTR_FRAME_SIZE
	.align		4
.L_152:
        /*0390*/ 	.byte	0x04, 0x11
        /*0392*/ 	.short	(.L_154 - .L_153)
	.align		4
.L_153:
        /*0394*/ 	.word	index@($__internal_17_$__cuda_sm3x_div_rn_noftz_f32_slowpath)
        /*0398*/ 	.word	0x00000000


	//----- nvinfo : EIATTR_FRAME_SIZE
	.align		4
.L_154:
        /*039c*/ 	.byte	0x04, 0x11
        /*039e*/ 	.short	(.L_156 - .L_155)
	.align		4
.L_155:
        /*03a0*/ 	.word	index@($__internal_16_$__cuda_sm20_sqrt_rn_f32_slowpath)
        /*03a4*/ 	.word	0x00000000


	//----- nvinfo : EIATTR_FRAME_SIZE
	.align		4
.L_156:
        /*03a8*/ 	.byte	0x04, 0x11
        /*03aa*/ 	.short	(.L_158 - .L_157)
	.align		4
.L_157:
        /*03ac*/ 	.word	index@(normvv)
        /*03b0*/ 	.word	0x00000000


	//----- nvinfo : EIATTR_REGCOUNT
	.align		4
.L_158:
        /*03b4*/ 	.byte	0x04, 0x2f
        /*03b6*/ 	.short	(.L_160 - .L_159)
	.align		4
.L_159:
        /*03b8*/ 	.word	index@(normvs)
        /*03bc*/ 	.word	0x00000010


	//----- nvinfo : EIATTR_FRAME_SIZE
	.align		4
.L_160:
        /*03c0*/ 	.byte	0x04, 0x11
        /*03c2*/ 	.short	(.L_162 - .L_161)
	.align		4
.L_161:
        /*03c4*/ 	.word	index@($__internal_15_$__cuda_sm3x_div_rn_noftz_f32_slowpath)
        /*03c8*/ 	.word	0x00000000


	//----- nvinfo : EIATTR_FRAME_SIZE
	.align		4
.L_162:
        /*03cc*/ 	.byte	0x04, 0x11
        /*03ce*/ 	.short	(.L_164 - .L_163)
	.align		4
.L_163:
        /*03d0*/ 	.word	index@($__internal_14_$__cuda_sm20_sqrt_rn_f32_slowpath)
        /*03d4*/ 	.word	0x00000000


	//----- nvinfo : EIATTR_FRAME_SIZE
	.align		4
.L_164:
        /*03d8*/ 	.byte	0x04, 0x11
        /*03da*/ 	.short	(.L_166 - .L_165)
	.align		4
.L_165:
        /*03dc*/ 	.word	index@(normvs)
        /*03e0*/ 	.word	0x00000000


	//----- nvinfo : EIATTR_REGCOUNT
	.align		4
.L_166:
        /*03e4*/ 	.byte	0x04, 0x2f
        /*03e6*/ 	.short	(.L_168 - .L_167)
	.align		4
.L_167:
        /*03e8*/ 	.word	index@(normblkvv)
        /*03ec*/ 	.word	0x0000001a


	//----- nvinfo : EIATTR_FRAME_SIZE
	.align		4
.L_168:
        /*03f0*/ 	.byte	0x04, 0x11
        /*03f2*/ 	.short	(.L_170 - .L_169)
	.align		4
.L_169:
        /*03f4*/ 	.word	index@($__internal_13_$__cuda_sm3x_div_rn_noftz_f32_slowpath)
        /*03f8*/ 	.word	0x00000000


	//----- nvinfo : EIATTR_FRAME_SIZE
	.align		4
.L_170:
        /*03fc*/ 	.byte	0x04, 0x11
        /*03fe*/ 	.short	(.L_172 - .L_171)
	.align		4
.L_171:
        /*0400*/ 	.word	index@($__internal_12_$__cuda_sm20_sqrt_rn_f32_slowpath)
        /*0404*/ 	.word	0x00000000


	//----- nvinfo : EIATTR_FRAME_SIZE
	.align		4
.L_172:
        /*0408*/ 	.byte	0x04, 0x11
        /*040a*/ 	.short	(.L_174 - .L_173)
	.align		4
.L_173:
        /*040c*/ 	.word	index@(normblkvv)
        /*0410*/ 	.word	0x00000000


	//----- nvinfo : EIATTR_REGCOUNT
	.align		4
.L_174:
        /*0414*/ 	.byte	0x04, 0x2f
        /*0416*/ 	.short	(.L_176 - .L_175)
	.align		4
.L_175:
        /*0418*/ 	.word	index@(means_vars_delta)
        /*041c*/ 	.word	0x00000020


	//----- nvinfo : EIATTR_FRAME_SIZE
	.align		4
.L_176:
        /*0420*/ 	.byte	0x04, 0x11
        /*0422*/ 	.short	(.L_178 - .L_177)
	.align		4
.L_177:
        /*0424*/ 	.word	index@($__internal_11_$__cuda_sm3x_div_rn_noftz_f32_slowpath)
        /*0428*/ 	.word	0x00000000


	//----- nvinfo : EIATTR_FRAME_SIZE
	.align		4
.L_178:
        /*042c*/ 	.byte	0x04, 0x11
        /*042e*/ 	.short	(.L_180 - .L_179)
	.align		4
.L_179:
        /*0430*/ 	.word	index@($__internal_10_$__cuda_sm20_sqrt_rn_f32_slowpath)
        /*0434*/ 	.word	0x00000000


	//----- nvinfo : EIATTR_FRAME_SIZE
	.align		4
.L_180:
        /*0438*/ 	.byte	0x04, 0x11
        /*043a*/ 	.short	(.L_182 - .L_181)
	.align		4
.L_181:
        /*043c*/ 	.word	index@(means_vars_delta)
        /*0440*/ 	.word	0x00000000


	//----- nvinfo : EIATTR_REGCOUNT
	.align		4
.L_182:
        /*0444*/ 	.byte	0x04, 0x2f
        /*0446*/ 	.short	(.L_184 - .L_183)
	.align		4
.L_183:
        /*0448*/ 	.word	index@(norm_delta)
        /*044c*/ 	.word	0x00000015


	//----- nvinfo : EIATTR_FRAME_SIZE
	.align		4
.L_184:
        /*0450*/ 	.byte	0x04, 0x11
        /*0452*/ 	.short	(.L_186 - .L_185)
	.align		4
.L_185:
        /*0454*/ 	.word	index@($__internal_9_$__cuda_sm3x_div_rn_noftz_f32_slowpath)
        /*0458*/ 	.word	0x00000000


	//----- nvinfo : EIATTR_FRAME_SIZE
	.align		4
.L_186:
        /*045c*/ 	.byte	0x04, 0x11
        /*045e*/ 	.short	(.L_188 - .L_187)
	.align		4
.L_187:
        /*0460*/ 	.word	index@($__internal_8_$__cuda_sm20_sqrt_rn_f32_slowpath)
        /*0464*/ 	.word	0x00000000


	//----- nvinfo : EIATTR_FRAME_SIZE
	.align		4
.L_188:
        /*0468*/ 	.byte	0x04, 0x11
        /*046a*/ 	.short	(.L_190 - .L_189)
	.align		4
.L_189:
        /*046c*/ 	.word	index@(norm_delta)
        /*0470*/ 	.word	0x00000000


	//----- nvinfo : EIATTR_REGCOUNT
	.align		4
.L_190:
        /*0474*/ 	.byte	0x04, 0x2f
        /*0476*/ 	.short	(.L_192 - .L_191)
	.align		4
.L_191:
        /*0478*/ 	.word	index@(add_dots)
        /*047c*/ 	.word	0x00000020


	//----- nvinfo : EIATTR_FRAME_SIZE
	.align		4
.L_192:
        /*0480*/ 	.byte	0x04, 0x11
        /*0482*/ 	.short	(.L_194 - .L_193)
	.align		4
.L_193:
        /*0484*/ 	.word	index@(add_dots)
        /*0488*/ 	.word	0x00000000


	//----- nvinfo : EIATTR_REGCOUNT
	.align		4
.L_194:
        /*048c*/ 	.byte	0x04, 0x2f
        /*048e*/ 	.short	(.L_196 - .L_195)
	.align		4
.L_195:
        /*0490*/ 	.word	index@(forward_scale)
        /*0494*/ 	.word	0x00000012


	//----- nvinfo : EIATTR_FRAME_SIZE
	.align		4
.L_196:
        /*0498*/ 	.byte	0x04, 0x11
        /*049a*/ 	.short	(.L_198 - .L_197)
	.align		4
.L_197:
        /*049c*/ 	.word	index@($__internal_7_$__cuda_sm20_rem_s64)
        /*04a0*/ 	.word	0x00000000


	//----- nvinfo : EIATTR_FRAME_SIZE
	.align		4
.L_198:
        /*04a4*/ 	.byte	0x04, 0x11
        /*04a6*/ 	.short	(.L_200 - .L_199)
	.align		4
.L_199:
        /*04a8*/ 	.word	index@($__internal_6_$__cuda_sm20_div_s64)
        /*04ac*/ 	.word	0x00000000


	//----- nvinfo : EIATTR_FRAME_SIZE
	.align		4
.L_200:
        /*04b0*/ 	.byte	0x04, 0x11
        /*04b2*/ 	.short	(.L_202 - .L_201)
	.align		4
.L_201:
        /*04b4*/ 	.word	index@(forward_scale)
        /*04b8*/ 	.word	0x00000000


	//----- nvinfo : EIATTR_REGCOUNT
	.align		4
.L_202:
        /*04bc*/ 	.byte	0x04, 0x2f
        /*04be*/ 	.short	(.L_204 - .L_203)
	.align		4
.L_203:
        /*04c0*/ 	.word	index@(forward_scale_add)
        /*04c4*/ 	.word	0x00000012


	//----- nvinfo : EIATTR_FRAME_SIZE
	.align		4
.L_204:
        /*04c8*/ 	.byte	0x04, 0x11
        /*04ca*/ 	.short	(.L_206 - .L_205)
	.align		4
.L_205:
        /*04cc*/ 	.word	index@($__internal_5_$__cuda_sm20_rem_s64)
        /*04d0*/ 	.word	0x00000000


	//----- nvinfo : EIATTR_FRAME_SIZE
	.align		4
.L_206:
        /*04d4*/ 	.byte	0x04, 0x11
        /*04d6*/ 	.short	(.L_208 - .L_207)
	.align		4
.L_207:
        /*04d8*/ 	.word	index@($__internal_4_$__cuda_sm20_div_s64)
        /*04dc*/ 	.word	0x00000000


	//----- nvinfo : EIATTR_FRAME_SIZE
	.align		4
.L_208:
        /*04e0*/ 	.byte	0x04, 0x11
        /*04e2*/ 	.short	(.L_210 - .L_209)
	.align		4
.L_209:
        /*04e4*/ 	.word	index@(forward_scale_add)
        /*04e8*/ 	.word	0x00000000


	//----- nvinfo : EIATTR_REGCOUNT
	.align		4
.L_210:
        /*04ec*/ 	.byte	0x04, 0x2f
        /*04ee*/ 	.short	(.L_212 - .L_211)
	.align		4
.L_211:
        /*04f0*/ 	.word	index@(forward_dropout)
        /*04f4*/ 	.word	0x00000012


	//----- nvinfo : EIATTR_FRAME_SIZE
	.align		4
.L_212:
        /*04f8*/ 	.byte	0x04, 0x11
        /*04fa*/ 	.short	(.L_214 - .L_213)
	.align		4
.L_213:
        /*04fc*/ 	.word	index@(forward_dropout)
        /*0500*/ 	.word	0x00000000


	//----- nvinfo : EIATTR_REGCOUNT
	.align		4
.L_214:
        /*0504*/ 	.byte	0x04, 0x2f
        /*0506*/ 	.short	(.L_216 - .L_215)
	.align		4
.L_215:
        /*0508*/ 	.word	index@(backward_dropout)
        /*050c*/ 	.word	0x0000000e


	//----- nvinfo : EIATTR_FRAME_SIZE
	.align		4
.L_216:
        /*0510*/ 	.byte	0x04, 0x11
        /*0512*/ 	.short	(.L_218 - .L_217)
	.align		4
.L_217:
        /*0514*/ 	.word	index@(backward_dropout)
        /*0518*/ 	.word	0x00000000


	//----- nvinfo : EIATTR_REGCOUNT
	.align		4
.L_218:
        /*051c*/ 	.byte	0x04, 0x2f
        /*051e*/ 	.short	(.L_220 - .L_219)
	.align		4
.L_219:
        /*0520*/ 	.word	index@(cost_l2)
        /*0524*/ 	.word	0x00000010


	//----- nvinfo : EIATTR_FRAME_SIZE
	.align		4
.L_220:
        /*0528*/ 	.byte	0x04, 0x11
        /*052a*/ 	.short	(.L_222 - .L_221)
	.align		4
.L_221:
        /*052c*/ 	.word	index@(cost_l2)
        /*0530*/ 	.word	0x00000000


	//----- nvinfo : EIATTR_REGCOUNT
	.align		4
.L_222:
        /*0534*/ 	.byte	0x04, 0x2f
        /*0536*/ 	.short	(.L_224 - .L_223)
	.align		4
.L_223:
        /*0538*/ 	.word	index@(mulv)
        /*053c*/ 	.word	0x0000000e


	//----- nvinfo : EIATTR_FRAME_SIZE
	.align		4
.L_224:
        /*0540*/ 	.byte	0x04, 0x11
        /*0542*/ 	.short	(.L_226 - .L_225)
	.align		4
.L_225:
        /*0544*/ 	.word	index@(mulv)
        /*0548*/ 	.word	0x00000000


	//----- nvinfo : EIATTR_REGCOUNT
	.align		4
.L_226:
        /*054c*/ 	.byte	0x04, 0x2f
        /*054e*/ 	.short	(.L_228 - .L_227)
	.align		4
.L_227:
        /*0550*/ 	.word	index@(fmav)
        /*0554*/ 	.word	0x00000012


	//----- nvinfo : EIATTR_FRAME_SIZE
	.align		4
.L_228:
        /*0558*/ 	.byte	0x04, 0x11
        /*055a*/ 	.short	(.L_230 - .L_229)
	.align		4
.L_229:
        /*055c*/ 	.word	index@(fmav)
        /*0560*/ 	.word	0x00000000


	//----- nvinfo : EIATTR_REGCOUNT
	.align		4
.L_230:
        /*0564*/ 	.byte	0x04, 0x2f
        /*0566*/ 	.short	(.L_232 - .L_231)
	.align		4
.L_231:
        /*0568*/ 	.word	index@(power)
        /*056c*/ 	.word	0x0000000f


	//----- nvinfo : EIATTR_FRAME_SIZE
	.align		4
.L_232:
        /*0570*/ 	.byte	0x04, 0x11
        /*0572*/ 	.short	(.L_234 - .L_233)
	.align		4
.L_233:
        /*0574*/ 	.word	index@(power)
        /*0578*/ 	.word	0x00000000


	//----- nvinfo : EIATTR_REGCOUNT
	.align		4
.L_234:
        /*057c*/ 	.byte	0x04, 0x2f
        /*057e*/ 	.short	(.L_236 - .L_235)
	.align		4
.L_235:
        /*0580*/ 	.word	index@(means)
        /*0584*/ 	.word	0x00000018


	//----- nvinfo : EIATTR_FRAME_SIZE
	.align		4
.L_236:
        /*0588*/ 	.byte	0x04, 0x11
        /*058a*/ 	.short	(.L_238 - .L_237)
	.align		4
.L_237:
        /*058c*/ 	.word	index@($__internal_3_$__cuda_sm3x_div_rn_noftz_f32_slowpath)
        /*0590*/ 	.word	0x00000000


	//----- nvinfo : EIATTR_FRAME_SIZE
	.align		4
.L_238:
        /*0594*/ 	.byte	0x04, 0x11
        /*0596*/ 	.short	(.L_240 - .L_239)
	.align		4
.L_239:
        /*0598*/ 	.word	index@(means)
        /*059c*/ 	.word	0x00000000


	//----- nvinfo : EIATTR_REGCOUNT
	.align		4
.L_240:
        /*05a0*/ 	.byte	0x04, 0x2f
        /*05a2*/ 	.short	(.L_242 - .L_241)
	.align		4
.L_241:
        /*05a4*/ 	.word	index@(vars)
        /*05a8*/ 	.word	0x0000001d


	//----- nvinfo : EIATTR_FRAME_SIZE
	.align		4
.L_242:
        /*05ac*/ 	.byte	0x04, 0x11
        /*05ae*/ 	.short	(.L_244 - .L_243)
	.align		4
.L_243:
        /*05b0*/ 	.word	index@($__internal_2_$__cuda_sm3x_div_rn_noftz_f32_slowpath)
        /*05b4*/ 	.word	0x00000000


	//----- nvinfo : EIATTR_FRAME_SIZE
	.align		4
.L_244:
        /*05b8*/ 	.byte	0x04, 0x11
        /*05ba*/ 	.short	(.L_246 - .L_245)
	.align		4
.L_245:
        /*05bc*/ 	.word	index@(vars)
        /*05c0*/ 	.word	0x00000000


	//----- nvinfo : EIATTR_REGCOUNT
	.align		4
.L_246:
        /*05c4*/ 	.byte	0x04, 0x2f
        /*05c6*/ 	.short	(.L_248 - .L_247)
	.align		4
.L_247:
        /*05c8*/ 	.word	index@(means_vars_delta_fast)
        /*05cc*/ 	.word	0x0000001e


	//----- nvinfo : EIATTR_FRAME_SIZE
	.align		4
.L_248:
        /*05d0*/ 	.byte	0x04, 0x11
        /*05d2*/ 	.short	(.L_250 - .L_249)
	.align		4
.L_249:
        /*05d4*/ 	.word	index@($__internal_1_$__cuda_sm3x_div_rn_noftz_f32_slowpath)
        /*05d8*/ 	.word	0x00000000


	//----- nvinfo : EIATTR_FRAME_SIZE
	.align		4
.L_250:
        /*05dc*/ 	.byte	0x04, 0x11
        /*05de*/ 	.short	(.L_252 - .L_251)
	.align		4
.L_251:
        /*05e0*/ 	.word	index@($__internal_0_$__cuda_sm20_sqrt_rn_f32_slowpath)
        /*05e4*/ 	.word	0x00000000


	//----- nvinfo : EIATTR_FRAME_SIZE
	.align		4
.L_252:
        /*05e8*/ 	.byte	0x04, 0x11
        /*05ea*/ 	.short	(.L_254 - .L_253)
	.align		4
.L_253:
        /*05ec*/ 	.word	index@(means_vars_delta_fast)
        /*05f0*/ 	.word	0x00000000


	//----- nvinfo : EIATTR_MIN_STACK_SIZE
	.align		4
.L_254:
        /*05f4*/ 	.byte	0x04, 0x12
        /*05f6*/ 	.short	(.L_256 - .L_255)
	.align		4
.L_255:
        /*05f8*/ 	.word	index@(means_vars_delta_fast)
        /*05fc*/ 	.word	0x00000000


	//----- nvinfo : EIATTR_MIN_STACK_SIZE
	.align		4
.L_256:
        /*0600*/ 	.byte	0x04, 0x12
        /*0602*/ 	.short	(.L_258 - .L_257)
	.align		4
.L_257:
        /*0604*/ 	.word	index@(vars)
        /*0608*/ 	.word	0x00000000


	//----- nvinfo : EIATTR_MIN_STACK_SIZE
	.align		4
.L_258:
        /*060c*/ 	.byte	0x04, 0x12
        /*060e*/ 	.short	(.L_260 - .L_259)
	.align		4
.L_259:
        /*0610*/ 	.word	index@(means)
        /*0614*/ 	.word	0x00000000


	//----- nvinfo : EIATTR_MIN_STACK_SIZE
	.align		4
.L_260:
        /*0618*/ 	.byte	0x04, 0x12
        /*061a*/ 	.short	(.L_262 - .L_261)
	.align		4
.L_261:
        /*061c*/ 	.word	index@(power)
        /*0620*/ 	.word	0x00000000


	//----- nvinfo : EIATTR_MIN_STACK_SIZE
	.align		4
.L_262:
        /*0624*/ 	.byte	0x04, 0x12
        /*0626*/ 	.short	(.L_264 - .L_263)
	.align		4
.L_263:
        /*0628*/ 	.word	index@(fmav)
        /*062c*/ 	.word	0x00000000


	//----- nvinfo : EIATTR_MIN_STACK_SIZE
	.align		4
.L_264:
        /*0630*/ 	.byte	0x04, 0x12
        /*0632*/ 	.short	(.L_266 - .L_265)
	.align		4
.L_265:
        /*0634*/ 	.word	index@(mulv)
        /*0638*/ 	.word	0x00000000


	//----- nvinfo : EIATTR_MIN_STACK_SIZE
	.align		4
.L_266:
        /*063c*/ 	.byte	0x04, 0x12
        /*063e*/ 	.short	(.L_268 - .L_267)
	.align		4
.L_267:
        /*0640*/ 	.word	index@(cost_l2)
        /*0644*/ 	.word	0x00000000


	//----- nvinfo : EIATTR_MIN_STACK_SIZE
	.align		4
.L_268:
        /*0648*/ 	.byte	0x04, 0x12
        /*064a*/ 	.short	(.L_270 - .L_269)
	.align		4
.L_269:
        /*064c*/ 	.word	index@(backward_dropout)
        /*0650*/ 	.word	0x00000000


	//----- nvinfo : EIATTR_MIN_STACK_SIZE
	.align		4
.L_270:
        /*0654*/ 	.byte	0x04, 0x12
        /*0656*/ 	.short	(.L_272 - .L_271)
	.align		4
.L_271:
        /*0658*/ 	.word	index@(forward_dropout)
        /*065c*/ 	.word	0x00000000


	//----- nvinfo : EIATTR_MIN_STACK_SIZE
	.align		4
.L_272:
        /*0660*/ 	.byte	0x04, 0x12
        /*0662*/ 	.short	(.L_274 - .L_273)
	.align		4
.L_273:
        /*0664*/ 	.word	index@(forward_scale_add)
        /*0668*/ 	.word	0x00000000


	//----- nvinfo : EIATTR_MIN_STACK_SIZE
	.align		4
.L_274:
        /*066c*/ 	.byte	0x04, 0x12
        /*066e*/ 	.short	(.L_276 - .L_275)
	.align		4
.L_275:
        /*0670*/ 	.word	index@(forward_scale)
        /*0674*/ 	.word	0x00000000


	//----- nvinfo : EIATTR_MIN_STACK_SIZE
	.align		4
.L_276:
        /*0678*/ 	.byte	0x04, 0x12
        /*067a*/ 	.short	(.L_278 - .L_277)
	.align		4
.L_277:
        /*067c*/ 	.word	index@(add_dots)
        /*0680*/ 	.word	0x00000000


	//----- nvinfo : EIATTR_MIN_STACK_SIZE
	.align		4
.L_278:
        /*0684*/ 	.byte	0x04, 0x12
        /*0686*/ 	.short	(.L_280 - .L_279)
	.align		4
.L_279:
        /*0688*/ 	.word	index@(norm_delta)
        /*068c*/ 	.word	0x00000000


	//----- nvinfo : EIATTR_MIN_STACK_SIZE
	.align		4
.L_280:
        /*0690*/ 	.byte	0x04, 0x12
        /*0692*/ 	.short	(.L_282 - .L_281)
	.align		4
.L_281:
        /*0694*/ 	.word	index@(means_vars_delta)
        /*0698*/ 	.word	0x00000000


	//----- nvinfo : EIATTR_MIN_STACK_SIZE
	.align		4
.L_282:
        /*069c*/ 	.byte	0x04, 0x12
        /*069e*/ 	.short	(.L_284 - .L_283)
	.align		4
.L_283:
        /*06a0*/ 	.word	index@(normblkvv)
        /*06a4*/ 	.word	0x00000000


	//----- nvinfo : EIATTR_MIN_STACK_SIZE
	.align		4
.L_284:
        /*06a8*/ 	.byte	0x04, 0x12
        /*06aa*/ 	.short	(.L_286 - .L_285)
	.align		4
.L_285:
        /*06ac*/ 	.word	index@(normvs)
        /*06b0*/ 	.word	0x00000000


	//----- nvinfo : EIATTR_MIN_STACK_SIZE
	.align		4
.L_286:
        /*06b4*/ 	.byte	0x04, 0x12
        /*06b6*/ 	.short	(.L_288 - .L_287)
	.align		4
.L_287:
        /*06b8*/ 	.word	index@(normvv)
        /*06bc*/ 	.word	0x00000000


	//----- nvinfo : EIATTR_MIN_STACK_SIZE
	.align		4
.L_288:
        /*06c0*/ 	.byte	0x04, 0x12
        /*06c2*/ 	.short	(.L_290 - .L_289)
	.align		4
.L_289:
        /*06c4*/ 	.word	index@(means_vars)
        /*06c8*/ 	.word	0x00000000


	//----- nvinfo : EIATTR_MIN_STACK_SIZE
	.align		4
.L_290:
        /*06cc*/ 	.byte	0x04, 0x12
        /*06ce*/ 	.short	(.L_292 - .L_291)
	.align		4
.L_291:
        /*06d0*/ 	.word	index@(fmavss)
        /*06d4*/ 	.word	0x00000000


	//----- nvinfo : EIATTR_MIN_STACK_SIZE
	.align		4
.L_292:
        /*06d8*/ 	.byte	0x04, 0x12
        /*06da*/ 	.short	(.L_294 - .L_293)
	.align		4
.L_293:
        /*06dc*/ 	.word	index@(upsample)
        /*06e0*/ 	.word	0x00000000


	//----- nvinfo : EIATTR_MIN_STACK_SIZE
	.align		4
.L_294:
        /*06e4*/ 	.byte	0x04, 0x12
        /*06e6*/ 	.short	(.L_296 - .L_295)
	.align		4
.L_295:
        /*06e8*/ 	.word	index@(Xcol2imKernelNormal)
        /*06ec*/ 	.word	0x00000000


	//----- nvinfo : EIATTR_MIN_STACK_SIZE
	.align		4
.L_296:
        /*06f0*/ 	.byte	0x04, 0x12
        /*06f2*/ 	.short	(.L_298 - .L_297)
	.align		4
.L_297:
        /*06f4*/ 	.word	index@(Xcol2imKernelFlip)
        /*06f8*/ 	.word	0x00000000


	//----- nvinfo : EIATTR_MIN_STACK_SIZE
	.align		4
.L_298:
        /*06fc*/ 	.byte	0x04, 0x12
        /*06fe*/ 	.short	(.L_300 - .L_299)
	.align		4
.L_299:
        /*0700*/ 	.word	index@(Xim2colKernelNormal)
        /*0704*/ 	.word	0x00000000


	//----- nvinfo : EIATTR_MIN_STACK_SIZE
	.align		4
.L_300:
        /*0708*/ 	.byte	0x04, 0x12
        /*070a*/ 	.short	(.L_302 - .L_301)
	.align		4
.L_301:
        /*070c*/ 	.word	index@(Xim2colKernelFlip)
        /*0710*/ 	.word	0x00000000


	//----- nvinfo : EIATTR_MIN_STACK_SIZE
	.align		4
.L_302:
        /*0714*/ 	.byte	0x04, 0x12
        /*0716*/ 	.short	(.L_304 - .L_303)
	.align		4
.L_303:
        /*0718*/ 	.word	index@(im2col)
        /*071c*/ 	.word	0x00000000


	//----- nvinfo : EIATTR_MIN_STACK_SIZE
	.align		4
.L_304:
        /*0720*/ 	.byte	0x04, 0x12
        /*0722*/ 	.short	(.L_306 - .L_305)
	.align		4
.L_305:
        /*0724*/ 	.word	index@(crossEntropySoftmax)
        /*0728*/ 	.word	0x00000000


	//----- nvinfo : EIATTR_MIN_STACK_SIZE
	.align		4
.L_306:
        /*072c*/ 	.byte	0x04, 0x12
        /*072e*/ 	.short	(.L_308 - .L_307)
	.align		4
.L_307:
        /*0730*/ 	.word	index@(softmaxBatch)
        /*0734*/ 	.word	0x00000000


	//----- nvinfo : EIATTR_MIN_STACK_SIZE
	.align		4
.L_308:
        /*0738*/ 	.byte	0x04, 0x12
        /*073a*/ 	.short	(.L_310 - .L_309)
	.align		4
.L_309:
        /*073c*/ 	.word	index@(backward_maxpool)
        /*0740*/ 	.word	0x00000000


	//----- nvinfo : EIATTR_MIN_STACK_SIZE
	.align		4
.L_310:
        /*0744*/ 	.byte	0x04, 0x12
        /*0746*/ 	.short	(.L_312 - .L_311)
	.align		4
.L_311:
        /*0748*/ 	.word	index@(forward_maxpool)
        /*074c*/ 	.word	0x00000000


	//----- nvinfo : EIATTR_MIN_STACK_SIZE
	.align		4
.L_312:
        /*0750*/ 	.byte	0x04, 0x12
        /*0752*/ 	.short	(.L_314 - .L_313)
	.align		4
.L_313:
        /*0754*/ 	.word	index@(copy)
        /*0758*/ 	.word	0x00000000


	//----- nvinfo : EIATTR_MIN_STACK_SIZE
	.align		4
.L_314:
        /*075c*/ 	.byte	0x04, 0x12
        /*075e*/ 	.short	(.L_316 - .L_315)
	.align		4
.L_315:
        /*0760*/ 	.word	index@(fill)
        /*0764*/ 	.word	0x00000000


	//----- nvinfo : EIATTR_MIN_STACK_SIZE
	.align		4
.L_316:
        /*0768*/ 	.byte	0x04, 0x12
        /*076a*/ 	.short	(.L_318 - .L_317)
	.align		4
.L_317:
        /*076c*/ 	.word	index@(crossEntropyLogistics)
        /*0770*/ 	.word	0x00000000


	//----- nvinfo : EIATTR_MIN_STACK_SIZE
	.align		4
.L_318:
        /*0774*/ 	.byte	0x04, 0x12
        /*0776*/ 	.short	(.L_320 - .L_319)
	.align		4
.L_319:
        /*0778*/ 	.word	index@(scale)
        /*077c*/ 	.word	0x00000000


	//----- nvinfo : EIATTR_MIN_STACK_SIZE
	.align		4
.L_320:
        /*0780*/ 	.byte	0x04, 0x12
        /*0782*/ 	.short	(.L_322 - .L_321)
	.align		4
.L_321:
        /*0784*/ 	.word	index@(axpy)
        /*0788*/ 	.word	0x00000000


	//----- nvinfo : EIATTR_MIN_STACK_SIZE
	.align		4
.L_322:
        /*078c*/ 	.byte	0x04, 0x12
        /*078e*/ 	.short	(.L_324 - .L_323)
	.align		4
.L_323:
        /*0790*/ 	.word	index@(subv)
        /*0794*/ 	.word	0x00000000


	//----- nvinfo : EIATTR_MIN_STACK_SIZE
	.align		4
.L_324:
        /*0798*/ 	.byte	0x04, 0x12
        /*079a*/ 	.short	(.L_326 - .L_325)
	.align		4
.L_325:
        /*079c*/ 	.word	index@(addv)
        /*07a0*/ 	.word	0x00000000


	//----- nvinfo : EIATTR_MIN_STACK_SIZE
	.align		4
.L_326:
        /*07a4*/ 	.byte	0x04, 0x12
        /*07a6*/ 	.short	(.L_328 - .L_327)
	.align		4
.L_327:
        /*07a8*/ 	.word	index@(backward_bias)
        /*07ac*/ 	.word	0x00000000


	//----- nvinfo : EIATTR_MIN_STACK_SIZE
	.align		4
.L_328:
        /*07b0*/ 	.byte	0x04, 0x12
        /*07b2*/ 	.short	(.L_330 - .L_329)
	.align		4
.L_329:
        /*07b4*/ 	.word	index@(gradient_array)
        /*07b8*/ 	.word	0x00000000


	//----- nvinfo : EIATTR_MIN_STACK_SIZE
	.align		4
.L_330:
        /*07bc*/ 	.byte	0x04, 0x12
        /*07be*/ 	.short	(.L_332 - .L_331)
	.align		4
.L_331:
        /*07c0*/ 	.word	index@(array_avtivate_swish)
        /*07c4*/ 	.word	0x00000000


	//----- nvinfo : EIATTR_MIN_STACK_SIZE
	.align		4
.L_332:
        /*07c8*/ 	.byte	0x04, 0x12
        /*07ca*/ 	.short	(.L_334 - .L_333)
	.align		4
.L_333:
        /*07cc*/ 	.word	index@(activate_array)
        /*07d0*/ 	.word	0x00000000


	//----- nvinfo : EIATTR_MIN_STACK_SIZE
	.align		4
.L_334:
        /*07d4*/ 	.byte	0x04, 0x12
        /*07d6*/ 	.short	(.L_336 - .L_335)
	.align		4
.L_335:
        /*07d8*/ 	.word	index@(forward_bias)
        /*07dc*/ 	.word	0x00000000


	//----- nvinfo : EIATTR_MIN_STACK_SIZE
	.align		4
.L_336:
        /*07e0*/ 	.byte	0x04, 0x12
        /*07e2*/ 	.short	(.L_338 - .L_337)
	.align		4
.L_337:
        /*07e4*/ 	.word	index@(sgemm1_tn)
        /*07e8*/ 	.word	0x00000000


	//----- nvinfo : EIATTR_MIN_STACK_SIZE
	.align		4
.L_338:
        /*07ec*/ 	.byte	0x04, 0x12
        /*07ee*/ 	.short	(.L_340 - .L_339)
	.align		4
.L_339:
        /*07f0*/ 	.word	index@(sgemm1_nt)
        /*07f4*/ 	.word	0x00000000


	//----- nvinfo : EIATTR_MIN_STACK_SIZE
	.align		4
.L_340:
        /*07f8*/ 	.byte	0x04, 0x12
        /*07fa*/ 	.short	(.L_342 - .L_341)
	.align		4
.L_341:
        /*07fc*/ 	.word	index@(sgemm2_nn)
        /*0800*/ 	.word	0x00000000


	//----- nvinfo : EIATTR_MIN_STACK_SIZE
	.align		4
.L_342:
        /*0804*/ 	.byte	0x04, 0x12
        /*0806*/ 	.short	(.L_344 - .L_343)
	.align		4
.L_343:
        /*0808*/ 	.word	index@(sgemm1_nn)
        /*080c*/ 	.word	0x00000000
.L_344:


//--------------------- .nv.compat                --------------------------
	.section	.nv.compat,"",@"SHT_CUDA_COMPAT_INFO"
	.align	4
        /*0000*/ 	.byte	0x02, 0x09, 0x00, 0x00, 0x02, 0x02, 0x01, 0x00, 0x02, 0x05, 0x05, 0x00, 0x03, 0x07, 0x01, 0x01
        /*0010*/ 	.byte	0x02, 0x03, 0x00, 0x00, 0x02, 0x06, 0x01, 0x00, 0x04, 0x0b, 0x08, 0x00, 0x01, 0x00, 0x00, 0x00
        /*0020*/ 	.byte	0x00, 0x00, 0x00, 0x00


//--------------------- .nv.info.means_vars_delta_fast --------------------------
	.section	.nv.info.means_vars_delta_fast,"",@"SHT_CUDA_INFO"
	.sectionflags	@""
	.align	4


	//----- nvinfo : EIATTR_CUDA_API_VERSION
	.align		4
        /*0000*/ 	.byte	0x04, 0x37
        /*0002*/ 	.short	(.L_346 - .L_345)
.L_345:
        /*0004*/ 	.word	0x00000082


	//----- nvinfo : EIATTR_KPARAM_INFO
	.align		4
.L_346:
        /*0008*/ 	.byte	0x04, 0x17
        /*000a*/ 	.short	(.L_348 - .L_347)
.L_347:
        /*000c*/ 	.word	0x00000000
        /*0010*/ 	.short	0x0009
        /*0012*/ 	.short	0x0048
        /*0014*/ 	.byte	0x00, 0xf5, 0x21, 0x00


	//----- nvinfo : EIATTR_KPARAM_INFO
	.align		4
.L_348:
        /*0018*/ 	.byte	0x04, 0x17
        /*001a*/ 	.short	(.L_350 - .L_349)
.L_349:
        /*001c*/ 	.word	0x00000000
        /*0020*/ 	.short	0x0008
        /*0022*/ 	.short	0x0040
        /*0024*/ 	.byte	0x00, 0xf5, 0x21, 0x00


	//----- nvinfo : EIATTR_KPARAM_INFO
	.align		4
.L_350:
        /*0028*/ 	.byte	0x04, 0x17
        /*002a*/ 	.short	(.L_352 - .L_351)
.L_351:
        /*002c*/ 	.word	0x00000000
        /*0030*/ 	.short	0x0007
        /*0032*/ 	.short	0x0038
        /*0034*/ 	.byte	0x00, 0xf5, 0x21, 0x00


	//----- nvinfo : EIATTR_KPARAM_INFO
	.align		4
.L_352:
        /*0038*/ 	.byte	0x04, 0x17
        /*003a*/ 	.short	(.L_354 - .L_353)
.L_353:
        /*003c*/ 	.word	0x00000000
        /*0040*/ 	.short	0x0006
        /*0042*/ 	.short	0x0030
        /*0044*/ 	.byte	0x00, 0xf5, 0x21, 0x00


	//----- nvinfo : EIATTR_KPARAM_INFO
	.align		4
.L_354:
        /*0048*/ 	.byte	0x04, 0x17
        /*004a*/ 	.short	(.L_356 - .L_355)
.L_355:
        /*004c*/ 	.word	0x00000000
        /*0050*/ 	.short	0x0005
        /*0052*/ 	.short	0x0028
        /*0054*/ 	.byte	0x00, 0xf0, 0x21, 0x00


	//----- nvinfo : EIATTR_KPARAM_INFO
	.align		4
.L_356:
        /*0058*/ 	.byte	0x04, 0x17
        /*005a*/ 	.short	(.L_358 - .L_357)
.L_357:
        /*005c*/ 	.word	0x00000000
        /*0060*/ 	.short	0x0004
        /*0062*/ 	.short	0x0020
        /*0064*/ 	.byte	0x00, 0xf5, 0x21, 0x00


	//----- nvinfo : EIATTR_KPARAM_INFO
	.align		4
.L_358:
        /*0068*/ 	.byte	0x04, 0x17
        /*006a*/ 	.short	(.L_360 - .L_359)
.L_359:
        /*006c*/ 	.word	0x00000000
        /*0070*/ 	.short	0x0003
        /*0072*/ 	.short	0x0018
        /*0074*/ 	.byte	0x00, 0xf5, 0x21, 0x00


	//----- nvinfo : EIATTR_KPARAM_INFO
	.align		4
.L_360:
        /*0078*/ 	.byte	0x04, 0x17
        /*007a*/ 	.short	(.L_362 - .L_361)
.L_361:
        /*007c*/ 	.word	0x00000000
        /*0080*/ 	.short	0x0002
        /*0082*/ 	.short	0x0010
        /*0084*/ 	.byte	0x00, 0xf0, 0x21, 0x00


	//----- nvinfo : EIATTR_KPARAM_INFO
	.align		4
.L_362:
        /*0088*/ 	.byte	0x04, 0x17
        /*008a*/ 	.short	(.L_364 - .L_363)
.L_363:
        /*008c*/ 	.word	0x00000000
        /*0090*/ 	.short	0x0001
        /*0092*/ 	.short	0x0008
        /*0094*/ 	.byte	0x00, 0xf0, 0x21, 0x00


	//----- nvinfo : EIATTR_KPARAM_INFO
	.align		4
.L_364:
        /*0098*/ 	.byte	0x04, 0x17
        /*009a*/ 	.short	(.L_366 - .L_365)
.L_365:
        /*009c*/ 	.word	0x00000000
        /*00a0*/ 	.short	0x0000
        /*00a2*/ 	.short	0x0000
        /*00a4*/ 	.byte	0x00, 0xf0, 0x21, 0x00


	//----- nvinfo : EIATTR_SPARSE_MMA_MASK
	.align		4
.L_366:
        /*00a8*/ 	.byte	0x03, 0x50
        /*00aa*/ 	.short	0x0000


	//----- nvinfo : EIATTR_MAXREG_COUNT
	.align		4
        /*00ac*/ 	.byte	0x03, 0x1b
        /*00ae*/ 	.short	0x00ff


	//----- nvinfo : EIATTR_NUM_BARRIERS
	.align		4
        /*00b0*/ 	.byte	0x02, 0x4c
        /*00b2*/ 	.byte	0x01
	.zero		1


	//----- nvinfo : EIATTR_MERCURY_ISA_VERSION
	.align		4
        /*00b4*/ 	.byte	0x03, 0x5f
        /*00b6*/ 	.short	0x0101


	//----- nvinfo : EIATTR_VRC_CTA_INIT_COUNT
	.align		4
        /*00b8*/ 	.byte	0x02, 0x4a
	.zero		1
	.zero		1


	//----- nvinfo : EIATTR_EXIT_INSTR_OFFSETS
	.align		4
        /*00bc*/ 	.byte	0x04, 0x1c
        /*00be*/ 	.short	(.L_368 - .L_367)


	//   ....[0]....
.L_367:
        /*00c0*/ 	.word	0x000027a0


	//   ....[1]....
        /*00c4*/ 	.word	0x00003060


	//----- nvinfo : EIATTR_CRS_STACK_SIZE
	.align		4
.L_368:
        /*00c8*/ 	.byte	0x04, 0x1e
        /*00ca*/ 	.short	(.L_370 - .L_369)
.L_369:
        /*00cc*/ 	.word	0x00000000


	//----- nvinfo : EIATTR_CBANK_PARAM_SIZE
	.align		4
.L_370:
        /*00d0*/ 	.byte	0x03, 0x19
        /*00d2*/ 	.short	0x0050


	//----- nvinfo : EIATTR_PARAM_CBANK
	.align		4
        /*00d4*/ 	.byte	0x04, 0x0a
        /*00d6*/ 	.short	(.L_372 - .L_371)
	.align		4
.L_371:
        /*00d8*/ 	.word	index@(.nv.constant0.means_vars_delta_fast)
        /*00dc*/ 	.short	0x0380
        /*00de*/ 	.short	0x0050


	//----- nvinfo : EIATTR_SW_WAR
	.align		4
.L_372:
        /*00e0*/ 	.byte	0x04, 0x36
        /*00e2*/ 	.short	(.L_374 - .L_373)
.L_373:
        /*00e4*/ 	.word	0x00000008
.L_374:


//--------------------- .nv.info.vars             --------------------------
	.section	.nv.info.vars,"",@"SHT_CUDA_INFO"
	.sectionflags	@""
	.align	4


	//----- nvinfo : EIATTR_CUDA_API_VERSION
	.align		4
        /*0000*/ 	.byte	0x04, 0x37
        /*0002*/ 	.short	(.L_376 - .L_375)
.L_375:
        /*0004*/ 	.word	0x00000082


	//----- nvinfo : EIATTR_KPARAM_INFO
	.align		4
.L_376:
        /*0008*/ 	.byte	0x04, 0x17
        /*000a*/ 	.short	(.L_378 - .L_377)
.L_377:
        /*000c*/ 	.word	0x00000000
        /*0010*/ 	.short	0x0006
        /*0012*/ 	.short	0x0030
        /*0014*/ 	.byte	0x00, 0xf5, 0x21, 0x00


	//----- nvinfo : EIATTR_KPARAM_INFO
	.align		4
.L_378:
        /*0018*/ 	.byte	0x04, 0x17
        /*001a*/ 	.short	(.L_380 - .L_379)
.L_379:
        /*001c*/ 	.word	0x00000000
        /*0020*/ 	.short	0x0005
        /*0022*/ 	.short	0x0028
        /*0024*/ 	.byte	0x00, 0xf5, 0x21, 0x00


	//----- nvinfo : EIATTR_KPARAM_INFO
	.align		4
.L_380:
        /*0028*/ 	.byte	0x04, 0x17
        /*002a*/ 	.short	(.L_382 - .L_381)
.L_381:
        /*002c*/ 	.word	0x00000000
        /*0030*/ 	.short	0x0004
        /*0032*/ 	.short	0x0020
        /*0034*/ 	.byte	0x00, 0xf0, 0x21, 0x00


	//----- nvinfo : EIATTR_KPARAM_INFO
	.align		4
.L_382:
        /*0038*/ 	.byte	0x04, 0x17
        /*003a*/ 	.short	(.L_384 - .L_383)
.L_383:
        /*003c*/ 	.word	0x00000000
        /*0040*/ 	.short	0x0003
        /*0042*/ 	.short	0x0018
        /*0044*/ 	.byte	0x00, 0xf5, 0x21, 0x00


	//----- nvinfo : EIATTR_KPARAM_INFO
	.align		4
.L_384:
        /*0048*/ 	.byte	0x04, 0x17
        /*004a*/ 	.short	(.L_386 - .L_385)
.L_385:
        /*004c*/ 	.word	0x00000000
        /*0050*/ 	.short	0x0002
        /*0052*/ 	.short	0x0010
        /*0054*/ 	.byte	0x00, 0xf0, 0x21, 0x00


	//----- nvinfo : EIATTR_KPARAM_INFO
	.align		4
.L_386:
        /*0058*/ 	.byte	0x04, 0x17
        /*005a*/ 	.short	(.L_388 - .L_387)
.L_387:
        /*005c*/ 	.word	0x00000000
        /*0060*/ 	.short	0x0001
        /*0062*/ 	.short	0x0008
        /*0064*/ 	.byte	0x00, 0xf0, 0x21, 0x00


	//----- nvinfo : EIATTR_KPARAM_INFO
	.align		4
.L_388:
        /*0068*/ 	.byte	0x04, 0x17
        /*006a*/ 	.short	(.L_390 - .L_389)
.L_389:
        /*006c*/ 	.word	0x00000000
        /*0070*/ 	.short	0x0000
        /*0072*/ 	.short	0x0000
        /*0074*/ 	.byte	0x00, 0xf0, 0x21, 0x00


	//----- nvinfo : EIATTR_SPARSE_MMA_MASK
	.align		4
.L_390:
        /*0078*/ 	.byte	0x03, 0x50
        /*007a*/ 	.short	0x0000


	//----- nvinfo : EIATTR_MAXREG_COUNT
	.align		4
        /*007c*/ 	.byte	0x03, 0x1b
        /*007e*/ 	.short	0x00ff


	//----- nvinfo : EIATTR_NUM_BARRIERS
	.align		4
        /*0080*/ 	.byte	0x02, 0x4c
        /*0082*/ 	.byte	0x01
	.zero		1


	//----- nvinfo : EIATTR_MERCURY_ISA_VERSION
	.align		4
        /*0084*/ 	.byte	0x03, 0x5f
        /*0086*/ 	.short	0x0101


	//----- nvinfo : EIATTR_VRC_CTA_INIT_COUNT
	.align		4
        /*0088*/ 	.byte	0x02, 0x4a
	.zero		1
	.zero		1


	//----- nvinfo : EIATTR_EXIT_INSTR_OFFSETS
	.align		4
        /*008c*/ 	.byte	0x04, 0x1c
        /*008e*/ 	.short	(.L_392 - .L_391)


	//   ....[0]....
.L_391:
        /*0090*/ 	.word	0x00001100


	//   ....[1]....
        /*0094*/ 	.word	0x000015d0


	//----- nvinfo : EIATTR_CRS_STACK_SIZE
	.align		4
.L_392:
        /*0098*/ 	.byte	0x04, 0x1e
        /*009a*/ 	.short	(.L_394 - .L_393)
.L_393:
        /*009c*/ 	.word	0x00000000


	//----- nvinfo : EIATTR_CBANK_PARAM_SIZE
	.align		4
.L_394:
        /*00a0*/ 	.byte	0x03, 0x19
        /*00a2*/ 	.short	0x0038


	//----- nvinfo : EIATTR_PARAM_CBANK
	.align		4
        /*00a4*/ 	.byte	0x04, 0x0a
        /*00a6*/ 	.short	(.L_396 - .L_395)
	.align		4
.L_395:
        /*00a8*/ 	.word	index@(.nv.constant0.vars)
        /*00ac*/ 	.short	0x0380
        /*00ae*/ 	.short	0x0038


	//----- nvinfo : EIATTR_SW_WAR
	.align		4
.L_396:
        /*00b0*/ 	.byte	0x04, 0x36
        /*00b2*/ 	.short	(.L_398 - .L_397)
.L_397:
        /*00b4*/ 	.word	0x00000008
.L_398:


//--------------------- .nv.info.means            --------------------------
	.section	.nv.info.means,"",@"SHT_CUDA_INFO"
	.sectionflags	@""
	.align	4


	//----- nvinfo : EIATTR_CUDA_API_VERSION
	.align		4
        /*0000*/ 	.byte	0x04, 0x37
        /*0002*/ 	.short	(.L_400 - .L_399)
.L_399:
        /*0004*/ 	.word	0x00000082


	//----- nvinfo : EIATTR_KPARAM_INFO
	.align		4
.L_400:
        /*0008*/ 	.byte	0x04, 0x17
        /*000a*/ 	.short	(.L_402 - .L_401)
.L_401:
        /*000c*/ 	.word	0x00000000
        /*0010*/ 	.short	0x0005
        /*0012*/ 	.short	0x0028
        /*0014*/ 	.byte	0x00, 0xf5, 0x21, 0x00


	//----- nvinfo : EIATTR_KPARAM_INFO
	.align		4
.L_402:
        /*0018*/ 	.byte	0x04, 0x17
        /*001a*/ 	.short	(.L_404 - .L_403)
.L_403:
        /*001c*/ 	.word	0x00000000
        /*0020*/ 	.short	0x0004
        /*0022*/ 	.short	0x0020
        /*0024*/ 	.byte	0x00, 0xf0, 0x21, 0x00


	//----- nvinfo : EIATTR_KPARAM_INFO
	.align		4
.L_404:
        /*0028*/ 	.byte	0x04, 0x17
        /*002a*/ 	.short	(.L_406 - .L_405)
.L_405:
        /*002c*/ 	.word	0x00000000
        /*0030*/ 	.short	0x0003
        /*0032*/ 	.short	0x0018
        /*0034*/ 	.byte	0x00, 0xf5, 0x21, 0x00


	//----- nvinfo : EIATTR_KPARAM_INFO
	.align		4
.L_406:
        /*0038*/ 	.byte	0x04, 0x17
        /*003a*/ 	.short	(.L_408 - .L_407)
.L_407:
        /*003c*/ 	.word	0x00000000
        /*0040*/ 	.short	0x0002
        /*0042*/ 	.short	0x0010
        /*0044*/ 	.byte	0x00, 0xf0, 0x21, 0x00


	//----- nvinfo : EIATTR_KPARAM_INFO
	.align		4
.L_408:
        /*0048*/ 	.byte	0x04, 0x17
        /*004a*/ 	.short	(.L_410 - .L_409)
.L_409:
        /*004c*/ 	.word	0x00000000
        /*0050*/ 	.short	0x0001
        /*0052*/ 	.short	0x0008
        /*0054*/ 	.byte	0x00, 0xf0, 0x21, 0x00


	//----- nvinfo : EIATTR_KPARAM_INFO
	.align		4
.L_410:
        /*0058*/ 	.byte	0x04, 0x17
        /*005a*/ 	.short	(.L_412 - .L_411)
.L_411:
        /*005c*/ 	.word	0x00000000
        /*0060*/ 	.short	0x0000
        /*0062*/ 	.short	0x0000
        /*0064*/ 	.byte	0x00, 0xf0, 0x21, 0x00


	//----- nvinfo : EIATTR_SPARSE_MMA_MASK
	.align		4
.L_412:
        /*0068*/ 	.byte	0x03, 0x50
        /*006a*/ 	.short	0x0000


	//----- nvinfo : EIATTR_MAXREG_COUNT
	.align		4
        /*006c*/ 	.byte	0x03, 0x1b
        /*006e*/ 	.short	0x00ff


	//----- nvinfo : EIATTR_NUM_BARRIERS
	.align		4
        /*0070*/ 	.byte	0x02, 0x4c
        /*0072*/ 	.byte	0x01
	.zero		1


	//----- nvinfo : EIATTR_MERCURY_ISA_VERSION
	.align		4
        /*0074*/ 	.byte	0x03, 0x5f
        /*0076*/ 	.short	0x0101


	//----- nvinfo : EIATTR_VRC_CTA_INIT_COUNT
	.align		4
        /*0078*/ 	.byte	0x02, 0x4a
	.zero		1
	.zero		1


	//----- nvinfo : EIATTR_EXIT_INSTR_OFFSETS
	.align		4
        /*007c*/ 	.byte	0x04, 0x1c
        /*007e*/ 	.short	(.L_414 - .L_413)


	//   ....[0]....
.L_413:
        /*0080*/ 	.word	0x00000da0


	//   ....[1]....
        /*0084*/ 	.word	0x00001270


	//----- nvinfo : EIATTR_CRS_STACK_SIZE
	.align		4
.L_414:
        /*0088*/ 	.byte	0x04, 0x1e
        /*008a*/ 	.short	(.L_416 - .L_415)
.L_415:
        /*008c*/ 	.word	0x00000000


	//----- nvinfo : EIATTR_CBANK_PARAM_SIZE
	.align		4
.L_416:
        /*0090*/ 	.byte	0x03, 0x19
        /*0092*/ 	.short	0x0030


	//----- nvinfo : EIATTR_PARAM_CBANK
	.align		4
        /*0094*/ 	.byte	0x04, 0x0a
        /*0096*/ 	.short	(.L_418 - .L_417)
	.align		4
.L_417:
        /*0098*/ 	.word	index@(.nv.constant0.means)
        /*009c*/ 	.short	0x0380
        /*009e*/ 	.short	0x0030


	//----- nvinfo : EIATTR_SW_WAR
	.align		4
.L_418:
        /*00a0*/ 	.byte	0x04, 0x36
        /*00a2*/ 	.short	(.L_420 - .L_419)
.L_419:
        /*00a4*/ 	.word	0x00000008
.L_420:


//--------------------- .nv.info.power            --------------------------
	.section	.nv.info.power,"",@"SHT_CUDA_INFO"
	.sectionflags	@""
	.align	4


	//----- nvinfo : EIATTR_CUDA_API_VERSION
	.align		4
        /*0000*/ 	.byte	0x04, 0x37
        /*0002*/ 	.short	(.L_422 - .L_421)
.L_421:
        /*0004*/ 	.word	0x00000082


	//----- nvinfo : EIATTR_KPARAM_INFO
	.align		4
.L_422:
        /*0008*/ 	.byte	0x04, 0x17
        /*000a*/ 	.short	(.L_424 - .L_423)
.L_423:
        /*000c*/ 	.word	0x00000000
        /*0010*/ 	.short	0x0007
        /*0012*/ 	.short	0x0038
        /*0014*/ 	.byte	0x00, 0xf0, 0x21, 0x00


	//----- nvinfo : EIATTR_KPARAM_INFO
	.align		4
.L_424:
        /*0018*/ 	.byte	0x04, 0x17
        /*001a*/ 	.short	(.L_426 - .L_425)
.L_425:
        /*001c*/ 	.word	0x00000000
        /*0020*/ 	.short	0x0006
        /*0022*/ 	.short	0x0030
        /*0024*/ 	.byte	0x00, 0xf0, 0x21, 0x00


	//----- nvinfo : EIATTR_KPARAM_INFO
	.align		4
.L_426:
        /*0028*/ 	.byte	0x04, 0x17
        /*002a*/ 	.short	(.L_428 - .L_427)
.L_427:
        /*002c*/ 	.word	0x00000000
        /*0030*/ 	.short	0x0005
        /*0032*/ 	.short	0x0028
        /*0034*/ 	.byte	0x00, 0xf5, 0x21, 0x00


	//----- nvinfo : EIATTR_KPARAM_INFO
	.align		4
.L_428:
        /*0038*/ 	.byte	0x04, 0x17
        /*003a*/ 	.short	(.L_430 - .L_429)
.L_429:
        /*003c*/ 	.word	0x00000000
        /*0040*/ 	.short	0x0004
        /*0042*/ 	.short	0x0020
        /*0044*/ 	.byte	0x00, 0xf0, 0x11, 0x00


	//----- nvinfo : EIATTR_KPARAM_INFO
	.align		4
.L_430:
        /*0048*/ 	.byte	0x04, 0x17
        /*004a*/ 	.short	(.L_432 - .L_431)
.L_431:
        /*004c*/ 	.word	0x00000000
        /*0050*/ 	.short	0x0003
        /*0052*/ 	.short	0x0018
        /*0054*/ 	.byte	0x00, 0xf0, 0x21, 0x00


	//----- nvinfo : EIATTR_KPARAM_INFO
	.align		4
.L_432:
        /*0058*/ 	.byte	0x04, 0x17
        /*005a*/ 	.short	(.L_434 - .L_433)
.L_433:
        /*005c*/ 	.word	0x00000000
        /*0060*/ 	.short	0x0002
        /*0062*/ 	.short	0x0010
        /*0064*/ 	.byte	0x00, 0xf0, 0x21, 0x00


	//----- nvinfo : EIATTR_KPARAM_INFO
	.align		4
.L_434:
        /*0068*/ 	.byte	0x04, 0x17
        /*006a*/ 	.short	(.L_436 - .L_435)
.L_435:
        /*006c*/ 	.word	0x00000000
        /*0070*/ 	.short	0x0001
        /*0072*/ 	.short	0x0008
        /*0074*/ 	.byte	0x00, 0xf5, 0x21, 0x00


	//----- nvinfo : EIATTR_KPARAM_INFO
	.align		4
.L_436:
        /*0078*/ 	.byte	0x04, 0x17
        /*007a*/ 	.short	(.L_438 - .L_437)
.L_437:
        /*007c*/ 	.word	0x00000000
        /*0080*/ 	.short	0x0000
        /*0082*/ 	.short	0x0000
        /*0084*/ 	.byte	0x00, 0xf0, 0x21, 0x00


	//----- nvinfo : EIATTR_SPARSE_MMA_MASK
	.align		4
.L_438:
        /*0088*/ 	.byte	0x03, 0x50
        /*008a*/ 	.short	0x0000


	//----- nvinfo : EIATTR_MAXREG_COUNT
	.align		4
        /*008c*/ 	.byte	0x03, 0x1b
        /*008e*/ 	.short	0x00ff


	//----- nvinfo : EIATTR_MERCURY_ISA_VERSION
	.align		4
        /*0090*/ 	.byte	0x03, 0x5f
        /*0092*/ 	.short	0x0101


	//----- nvinfo : EIATTR_VRC_CTA_INIT_COUNT
	.align		4
        /*0094*/ 	.byte	0x02, 0x4a
	.zero		1
	.zero		1


	//----- nvinfo : EIATTR_EXIT_INSTR_OFFSETS
	.align		4
        /*0098*/ 	.byte	0x04, 0x1c
        /*009a*/ 	.short	(.L_440 - .L_439)


	//   ....[0]....
.L_439:
        /*009c*/ 	.word	0x00000080


	//   ....[1]....
        /*00a0*/ 	.word	0x00000760


	//----- nvinfo : EIATTR_CRS_STACK_SIZE
	.align		4
.L_440:
        /*00a4*/ 	.byte	0x04, 0x1e
        /*00a6*/ 	.short	(.L_442 - .L_441)
.L_441:
        /*00a8*/ 	.word	0x00000000


	//----- nvinfo : EIATTR_CBANK_PARAM_SIZE
	.align		4
.L_442:
        /*00ac*/ 	.byte	0x03, 0x19
        /*00ae*/ 	.short	0x0040


	//----- nvinfo : EIATTR_PARAM_CBANK
	.align		4
        /*00b0*/ 	.byte	0x04, 0x0a
        /*00b2*/ 	.short	(.L_444 - .L_443)
	.align		4
.L_443:
        /*00b4*/ 	.word	index@(.nv.constant0.power)
        /*00b8*/ 	.short	0x0380
        /*00ba*/ 	.short	0x0040


	//----- nvinfo : EIATTR_SW_WAR
	.align		4
.L_444:
        /*00bc*/ 	.byte	0x04, 0x36
        /*00be*/ 	.short	(.L_446 - .L_445)
.L_445:
        /*00c0*/ 	.word	0x00000008
.L_446:


//--------------------- .nv.info.fmav             --------------------------
	.section	.nv.info.fmav,"",@"SHT_CUDA_INFO"
	.sectionflags	@""
	.align	4


	//----- nvinfo : EIATTR_CUDA_API_VERSION
	.align		4
        /*0000*/ 	.byte	0x04, 0x37
        /*0002*/ 	.short	(.L_448 - .L_447)
.L_447:
        /*0004*/ 	.word	0x00000082


	//----- nvinfo : EIATTR_KPARAM_INFO
	.align		4
.L_448:
        /*0008*/ 	.byte	0x04, 0x17
        /*000a*/ 	.short	(.L_450 - .L_449)
.L_449:
        /*000c*/ 	.word	0x00000000
        /*0010*/ 	.short	0x000b
        /*0012*/ 	.short	0x0058
        /*0014*/ 	.byte	0x00, 0xf0, 0x21, 0x00


	//----- nvinfo : EIATTR_KPARAM_INFO
	.align		4
.L_450:
        /*0018*/ 	.byte	0x04, 0x17
        /*001a*/ 	.short	(.L_452 - .L_451)
.L_451:
        /*001c*/ 	.word	0x00000000
        /*0020*/ 	.short	0x000a
        /*0022*/ 	.short	0x0050
        /*0024*/ 	.byte	0x00, 0xf0, 0x21, 0x00


	//----- nvinfo : EIATTR_KPARAM_INFO
	.align		4
.L_452:
        /*0028*/ 	.byte	0x04, 0x17
        /*002a*/ 	.short	(.L_454 - .L_453)
.L_453:
        /*002c*/ 	.word	0x00000000
        /*0030*/ 	.short	0x0009
        /*0032*/ 	.short	0x0048
        /*0034*/ 	.byte	0x00, 0xf5, 0x21, 0x00


	//----- nvinfo : EIATTR_KPARAM_INFO
	.align		4
.L_454:
        /*0038*/ 	.byte	0x04, 0x17
        /*003a*/ 	.short	(.L_456 - .L_455)
.L_455:
        /*003c*/ 	.word	0x00000000
        /*0040*/ 	.short	0x0008
        /*0042*/ 	.short	0x0040
        /*0044*/ 	.byte	0x00, 0xf0, 0x21, 0x00


	//----- nvinfo : EIATTR_KPARAM_INFO
	.align		4
.L_456:
        /*0048*/ 	.byte	0x04, 0x17
        /*004a*/ 	.short	(.L_458 - .L_457)
.L_457:
        /*004c*/ 	.word	0x00000000
        /*0050*/ 	.short	0x0007
        /*0052*/ 	.short	0x0038
        /*0054*/ 	.byte	0x00, 0xf0, 0x21, 0x00


	//----- nvinfo : EIATTR_KPARAM_INFO
	.align		4
.L_458:
        /*0058*/ 	.byte	0x04, 0x17
        /*005a*/ 	.short	(.L_460 - .L_459)
.L_459:
        /*005c*/ 	.word	0x00000000
        /*0060*/ 	.short	0x0006
        /*0062*/ 	.short	0x0030
        /*0064*/ 	.byte	0x00, 0xf5, 0x21, 0x00


	//----- nvinfo : EIATTR_KPARAM_INFO
	.align		4
.L_460:
        /*0068*/ 	.byte	0x04, 0x17
        /*006a*/ 	.short	(.L_462 - .L_461)
.L_461:
        /*006c*/ 	.word	0x00000000
        /*0070*/ 	.short	0x0005
        /*0072*/ 	.short	0x0028
        /*0074*/ 	.byte	0x00, 0xf0, 0x21, 0x00


	//----- nvinfo : EIATTR_KPARAM_INFO
	.align		4
.L_462:
        /*0078*/ 	.byte	0x04, 0x17
        /*007a*/ 	.short	(.L_464 - .L_463)
.L_463:
        /*007c*/ 	.word	0x00000000
        /*0080*/ 	.short	0x0004
        /*0082*/ 	.short	0x0020
        /*0084*/ 	.byte	0x00, 0xf0, 0x21, 0x00


	//----- nvinfo : EIATTR_KPARAM_INFO
	.align		4
.L_464:
        /*0088*/ 	.byte	0x04, 0x17
        /*008a*/ 	.short	(.L_466 - .L_465)
.L_465:
        /*008c*/ 	.word	0x00000000
        /*0090*/ 	.short	0x0003
        /*0092*/ 	.short	0x0018
        /*0094*/ 	.byte	0x00, 0xf5, 0x21, 0x00


	//----- nvinfo : EIATTR_KPARAM_INFO
	.align		4
.L_466:
        /*0098*/ 	.byte	0x04, 0x17
        /*009a*/ 	.short	(.L_468 - .L_467)
.L_467:
        /*009c*/ 	.word	0x00000000
        /*00a0*/ 	.short	0x0002
        /*00a2*/ 	.short	0x0010
        /*00a4*/ 	.byte	0x00, 0xf0, 0x21, 0x00


	//----- nvinfo : EIATTR_KPARAM_INFO
	.align		4
.L_468:
        /*00a8*/ 	.byte	0x04, 0x17
        /*00aa*/ 	.short	(.L_470 - .L_469)
.L_469:
        /*00ac*/ 	.word	0x00000000
        /*00b0*/ 	.short	0x0001
        /*00b2*/ 	.short	0x0008
        /*00b4*/ 	.byte	0x00, 0xf0, 0x21, 0x00


	//----- nvinfo : EIATTR_KPARAM_INFO
	.align		4
.L_470:
        /*00b8*/ 	.byte	0x04, 0x17
        /*00ba*/ 	.short	(.L_472 - .L_471)
.L_471:
        /*00bc*/ 	.word	0x00000000
        /*00c0*/ 	.short	0x0000
        /*00c2*/ 	.short	0x0000
        /*00c4*/ 	.byte	0x00, 0xf5, 0x21, 0x00


	//----- nvinfo : EIATTR_SPARSE_MMA_MASK
	.align		4
.L_472:
        /*00c8*/ 	.byte	0x03, 0x50
        /*00ca*/ 	.short	0x0000


	//----- nvinfo : EIATTR_MAXREG_COUNT
	.align		4
        /*00cc*/ 	.byte	0x03, 0x1b
        /*00ce*/ 	.short	0x00ff


	//----- nvinfo : EIATTR_MERCURY_ISA_VERSION
	.align		4
        /*00d0*/ 	.byte	0x03, 0x5f
        /*00d2*/ 	.short	0x0101


	//----- nvinfo : EIATTR_VRC_CTA_INIT_COUNT
	.align		4
        /*00d4*/ 	.byte	0x02, 0x4a
	.zero		1
	.zero		1


	//----- nvinfo : EIATTR_EXIT_INSTR_OFFSETS
	.align		4
        /*00d8*/ 	.byte	0x04, 0x1c
        /*00da*/ 	.short	(.L_474 - .L_473)


	//   ....[0]....
.L_473:
        /*00dc*/ 	.word	0x00000250


	//----- nvinfo : EIATTR_CBANK_PARAM_SIZE
	.align		4
.L_474:
        /*00e0*/ 	.byte	0x03, 0x19
        /*00e2*/ 	.short	0x0060


	//----- nvinfo : EIATTR_PARAM_CBANK
	.align		4
        /*00e4*/ 	.byte	0x04, 0x0a
        /*00e6*/ 	.short	(.L_476 - .L_475)
	.align		4
.L_475:
        /*00e8*/ 	.word	index@(.nv.constant0.fmav)
        /*00ec*/ 	.short	0x0380
        /*00ee*/ 	.short	0x0060


	//----- nvinfo : EIATTR_SW_WAR
	.align		4
.L_476:
        /*00f0*/ 	.byte	0x04, 0x36
        /*00f2*/ 	.short	(.L_478 - .L_477)
.L_477:
        /*00f4*/ 	.word	0x00000008
.L_478:


//--------------------- .nv.info.mulv             --------------------------
	.section	.nv.info.mulv,"",@"SHT_CUDA_INFO"
	.sectionflags	@""
	.align	4


	//----- nvinfo : EIATTR_CUDA_API_VERSION
	.align		4
        /*0000*/ 	.byte	0x04, 0x37
        /*0002*/ 	.short	(.L_480 - .L_479)
.L_479:
        /*0004*/ 	.word	0x00000082


	//----- nvinfo : EIATTR_KPARAM_INFO
	.align		4
.L_480:
        /*0008*/ 	.byte	0x04, 0x17
        /*000a*/ 	.short	(.L_482 - .L_481)
.L_481:
        /*000c*/ 	.word	0x00000000
        /*0010*/ 	.short	0x0009
        /*0012*/ 	.short	0x0048
        /*0014*/ 	.byte	0x00, 0xf0, 0x21, 0x00


	//----- nvinfo : EIATTR_KPARAM_INFO
	.align		4
.L_482:
        /*0018*/ 	.byte	0x04, 0x17
        /*001a*/ 	.short	(.L_484 - .L_483)
.L_483:
        /*001c*/ 	.word	0x00000000
        /*0020*/ 	.short	0x0008
        /*0022*/ 	.short	0x0040
        /*0024*/ 	.byte	0x00, 0xf0, 0x21, 0x00


	//----- nvinfo : EIATTR_KPARAM_INFO
	.align		4
.L_484:
        /*0028*/ 	.byte	0x04, 0x17
        /*002a*/ 	.short	(.L_486 - .L_485)
.L_485:
        /*002c*/ 	.word	0x00000000
        /*0030*/ 	.short	0x0007
        /*0032*/ 	.short	0x0038
        /*0034*/ 	.byte	0x00, 0xf5, 0x21, 0x00


	//----- nvinfo : EIATTR_KPARAM_INFO
	.align		4
.L_486:
        /*0038*/ 	.byte	0x04, 0x17
        /*003a*/ 	.short	(.L_488 - .L_487)
.L_487:
        /*003c*/ 	.word	0x00000000
        /*0040*/ 	.short	0x0006
        /*0042*/ 	.short	0x0030
        /*0044*/ 	.byte	0x00, 0xf0, 0x21, 0x00


	//----- nvinfo : EIATTR_KPARAM_INFO
	.align		4
.L_488:
        /*0048*/ 	.byte	0x04, 0x17
        /*004a*/ 	.short	(.L_490 - .L_489)
.L_489:
        /*004c*/ 	.word	0x00000000
        /*0050*/ 	.short	0x0005
        /*0052*/ 	.short	0x0028
        /*0054*/ 	.byte	0x00, 0xf0, 0x21, 0x00


	//----- nvinfo : EIATTR_KPARAM_INFO
	.align		4
.L_490:
        /*0058*/ 	.byte	0x04, 0x17
        /*005a*/ 	.short	(.L_492 - .L_491)
.L_491:
        /*005c*/ 	.word	0x00000000
        /*0060*/ 	.short	0x0004
        /*0062*/ 	.short	0x0020
        /*0064*/ 	.byte	0x00, 0xf5, 0x21, 0x00


	//----- nvinfo : EIATTR_KPARAM_INFO
	.align		4
.L_492:
        /*0068*/ 	.byte	0x04, 0x17
        /*006a*/ 	.short	(.L_494 - .L_493)
.L_493:
        /*006c*/ 	.word	0x00000000
        /*0070*/ 	.short	0x0003
        /*0072*/ 	.short	0x0018
        /*0074*/ 	.byte	0x00, 0xf0, 0x21, 0x00


	//----- nvinfo : EIATTR_KPARAM_INFO
	.align		4
.L_494:
        /*0078*/ 	.byte	0x04, 0x17
        /*007a*/ 	.short	(.L_496 - .L_495)
.L_495:
        /*007c*/ 	.word	0x00000000
        /*0080*/ 	.short	0x0002
        /*0082*/ 	.short	0x0010
        /*0084*/ 	.byte	0x00, 0xf0, 0x21, 0x00


	//----- nvinfo : EIATTR_KPARAM_INFO
	.align		4
.L_496:
        /*0088*/ 	.byte	0x04, 0x17
        /*008a*/ 	.short	(.L_498 - .L_497)
.L_497:
        /*008c*/ 	.word	0x00000000
        /*0090*/ 	.short	0x0001
        /*0092*/ 	.short	0x0008
        /*0094*/ 	.byte	0x00, 0xf5, 0x21, 0x00


	//----- nvinfo : EIATTR_KPARAM_INFO
	.align		4
.L_498:
        /*0098*/ 	.byte	0x04, 0x17
        /*009a*/ 	.short	(.L_500 - .L_499)
.L_499:
        /*009c*/ 	.word	0x00000000
        /*00a0*/ 	.short	0x0000
        /*00a2*/ 	.short	0x0000
        /*00a4*/ 	.byte	0x00, 0xf0, 0x21, 0x00


	//----- nvinfo : EIATTR_SPARSE_MMA_MASK
	.align		4
.L_500:
        /*00a8*/ 	.byte	0x03, 0x50
        /*00aa*/ 	.short	0x0000


	//----- nvinfo : EIATTR_MAXREG_COUNT
	.align		4
        /*00ac*/ 	.byte	0x03, 0x1b
        /*00ae*/ 	.short	0x00ff


	//----- nvinfo : EIATTR_MERCURY_ISA_VERSION
	.align		4
        /*00b0*/ 	.byte	0x03, 0x5f
        /*00b2*/ 	.short	0x0101


	//----- nvinfo : EIATTR_VRC_CTA_INIT_COUNT
	.align		4
        /*00b4*/ 	.byte	0x02, 0x4a
	.zero		1
	.zero		1


	//----- nvinfo : EIATTR_EXIT_INSTR_OFFSETS
	.align		4
        /*00b8*/ 	.byte	0x04, 0x1c
        /*00ba*/ 	.short	(.L_502 - .L_501)


	//   ....[0]....
.L_501:
        /*00bc*/ 	.word	0x00000080


	//   ....[1]....
        /*00c0*/ 	.word	0x00000220


	//----- nvinfo : EIATTR_CBANK_PARAM_SIZE
	.align		4
.L_502:
        /*00c4*/ 	.byte	0x03, 0x19
        /*00c6*/ 	.short	0x0050


	//----- nvinfo : EIATTR_PARAM_CBANK
	.align		4
        /*00c8*/ 	.byte	0x04, 0x0a
        /*00ca*/ 	.short	(.L_504 - .L_503)
	.align		4
.L_503:
        /*00cc*/ 	.word	index@(.nv.constant0.mulv)
        /*00d0*/ 	.short	0x0380
        /*00d2*/ 	.short	0x0050


	//----- nvinfo : EIATTR_SW_WAR
	.align		4
.L_504:
        /*00d4*/ 	.byte	0x04, 0x36
        /*00d6*/ 	.short	(.L_506 - .L_505)
.L_505:
        /*00d8*/ 	.word	0x00000008
.L_506:


//--------------------- .nv.info.cost_l2          --------------------------
	.section	.nv.info.cost_l2,"",@"SHT_CUDA_INFO"
	.sectionflags	@""
	.align	4


	//----- nvinfo : EIATTR_CUDA_API_VERSION
	.align		4
        /*0000*/ 	.byte	0x04, 0x37
        /*0002*/ 	.short	(.L_508 - .L_507)
.L_507:
        /*0004*/ 	.word	0x00000082


	//----- nvinfo : EIATTR_KPARAM_INFO
	.align		4
.L_508:
        /*0008*/ 	.byte	0x04, 0x17
        /*000a*/ 	.short	(.L_510 - .L_509)
.L_509:
        /*000c*/ 	.word	0x00000000
        /*0010*/ 	.short	0x0004
        /*0012*/ 	.short	0x0020
        /*0014*/ 	.byte	0x00, 0xf5, 0x21, 0x00


	//----- nvinfo : EIATTR_KPARAM_INFO
	.align		4
.L_510:
        /*0018*/ 	.byte	0x04, 0x17
        /*001a*/ 	.short	(.L_512 - .L_511)
.L_511:
        /*001c*/ 	.word	0x00000000
        /*0020*/ 	.short	0x0003
        /*0022*/ 	.short	0x0018
        /*0024*/ 	.byte	0x00, 0xf5, 0x21, 0x00


	//----- nvinfo : EIATTR_KPARAM_INFO
	.align		4
.L_512:
        /*0028*/ 	.byte	0x04, 0x17
        /*002a*/ 	.short	(.L_514 - .L_513)
.L_513:
        /*002c*/ 	.word	0x00000000
        /*0030*/ 	.short	0x0002
        /*0032*/ 	.short	0x0010
        /*0034*/ 	.byte	0x00, 0xf5, 0x21, 0x00


	//----- nvinfo : EIATTR_KPARAM_INFO
	.align		4
.L_514:
        /*0038*/ 	.byte	0x04, 0x17
        /*003a*/ 	.short	(.L_516 - .L_515)
.L_515:
        /*003c*/ 	.word	0x00000000
        /*0040*/ 	.short	0x0001
        /*0042*/ 	.short	0x0008
        /*0044*/ 	.byte	0x00, 0xf5, 0x21, 0x00


	//----- nvinfo : EIATTR_KPARAM_INFO
	.align		4
.L_516:
        /*0048*/ 	.byte	0x04, 0x17
        /*004a*/ 	.short	(.L_518 - .L_517)
.L_517:
        /*004c*/ 	.word	0x00000000
        /*0050*/ 	.short	0x0000
        /*0052*/ 	.short	0x0000
        /*0054*/ 	.byte	0x00, 0xf0, 0x21, 0x00


	//----- nvinfo : EIATTR_SPARSE_MMA_MASK
	.align		4
.L_518:
        /*0058*/ 	.byte	0x03, 0x50
        /*005a*/ 	.short	0x0000


	//----- nvinfo : EIATTR_MAXREG_COUNT
	.align		4
        /*005c*/ 	.byte	0x03, 0x1b
        /*005e*/ 	.short	0x00ff


	//----- nvinfo : EIATTR_MERCURY_ISA_VERSION
	.align		4
        /*0060*/ 	.byte	0x03, 0x5f
        /*0062*/ 	.short	0x0101


	//----- nvinfo : EIATTR_VRC_CTA_INIT_COUNT
	.align		4
        /*0064*/ 	.byte	0x02, 0x4a
	.zero		1
	.zero		1


	//----- nvinfo : EIATTR_EXIT_INSTR_OFFSETS
	.align		4
        /*0068*/ 	.byte	0x04, 0x1c
        /*006a*/ 	.short	(.L_520 - .L_519)


	//   ....[0]....
.L_519:
        /*006c*/ 	.word	0x00000080


	//   ....[1]....
        /*0070*/ 	.word	0x000001d0


	//----- nvinfo : EIATTR_CBANK_PARAM_SIZE
	.align		4
.L_520:
        /*0074*/ 	.byte	0x03, 0x19
        /*0076*/ 	.short	0x0028


	//----- nvinfo : EIATTR_PARAM_CBANK
	.align		4
        /*0078*/ 	.byte	0x04, 0x0a
        /*007a*/ 	.short	(.L_522 - .L_521)
	.align		4
.L_521:
        /*007c*/ 	.word	index@(.nv.constant0.cost_l2)
        /*0080*/ 	.short	0x0380
        /*0082*/ 	.short	0x0028


	//----- nvinfo : EIATTR_SW_WAR
	.align		4
.L_522:
        /*0084*/ 	.byte	0x04, 0x36
        /*0086*/ 	.short	(.L_524 - .L_523)
.L_523:
        /*0088*/ 	.word	0x00000008
.L_524:


//--------------------- .nv.info.backward_dropout --------------------------
	.section	.nv.info.backward_dropout,"",@"SHT_CUDA_INFO"
	.sectionflags	@""
	.align	4


	//----- nvinfo : EIATTR_CUDA_API_VERSION
	.align		4
        /*0000*/ 	.byte	0x04, 0x37
        /*0002*/ 	.short	(.L_526 - .L_525)
.L_525:
        /*0004*/ 	.word	0x00000082


	//----- nvinfo : EIATTR_KPARAM_INFO
	.align		4
.L_526:
        /*0008*/ 	.byte	0x04, 0x17
        /*000a*/ 	.short	(.L_528 - .L_527)
.L_527:
        /*000c*/ 	.word	0x00000000
        /*0010*/ 	.short	0x0005
        /*0012*/ 	.short	0x0020
        /*0014*/ 	.byte	0x00, 0xf5, 0x21, 0x00


	//----- nvinfo : EIATTR_KPARAM_INFO
	.align		4
.L_528:
        /*0018*/ 	.byte	0x04, 0x17
        /*001a*/ 	.short	(.L_530 - .L_529)
.L_529:
        /*001c*/ 	.word	0x00000000
        /*0020*/ 	.short	0x0004
        /*0022*/ 	.short	0x0018
        /*0024*/ 	.byte	0x00, 0xf5, 0x21, 0x00


	//----- nvinfo : EIATTR_KPARAM_INFO
	.align		4
.L_530:
        /*0028*/ 	.byte	0x04, 0x17
        /*002a*/ 	.short	(.L_532 - .L_531)
.L_531:
        /*002c*/ 	.word	0x00000000
        /*0030*/ 	.short	0x0003
        /*0032*/ 	.short	0x0010
        /*0034*/ 	.byte	0x00, 0xf5, 0x21, 0x00


	//----- nvinfo : EIATTR_KPARAM_INFO
	.align		4
.L_532:
        /*0038*/ 	.byte	0x04, 0x17
        /*003a*/ 	.short	(.L_534 - .L_533)
.L_533:
        /*003c*/ 	.word	0x00000000
        /*0040*/ 	.short	0x0002
        /*0042*/ 	.short	0x000c
        /*0044*/ 	.byte	0x00, 0xf0, 0x11, 0x00


	//----- nvinfo : EIATTR_KPARAM_INFO
	.align		4
.L_534:
        /*0048*/ 	.byte	0x04, 0x17
        /*004a*/ 	.short	(.L_536 - .L_535)
.L_535:
        /*004c*/ 	.word	0x00000000
        /*0050*/ 	.short	0x0001
        /*0052*/ 	.short	0x0008
        /*0054*/ 	.byte	0x00, 0xf0, 0x11, 0x00


	//----- nvinfo : EIATTR_KPARAM_INFO
	.align		4
.L_536:
        /*0058*/ 	.byte	0x04, 0x17
        /*005a*/ 	.short	(.L_538 - .L_537)
.L_537:
        /*005c*/ 	.word	0x00000000
        /*0060*/ 	.short	0x0000
        /*0062*/ 	.short	0x0000
        /*0064*/ 	.byte	0x00, 0xf0, 0x21, 0x00


	//----- nvinfo : EIATTR_SPARSE_MMA_MASK
	.align		4
.L_538:
        /*0068*/ 	.byte	0x03, 0x50
        /*006a*/ 	.short	0x0000


	//----- nvinfo : EIATTR_MAXREG_COUNT
	.align		4
        /*006c*/ 	.byte	0x03, 0x1b
        /*006e*/ 	.short	0x00ff


	//----- nvinfo : EIATTR_MERCURY_ISA_VERSION
	.align		4
        /*0070*/ 	.byte	0x03, 0x5f
        /*0072*/ 	.short	0x0101


	//----- nvinfo : EIATTR_VRC_CTA_INIT_COUNT
	.align		4
        /*0074*/ 	.byte	0x02, 0x4a
	.zero		1
	.zero		1


	//----- nvinfo : EIATTR_EXIT_INSTR_OFFSETS
	.align		4
        /*0078*/ 	.byte	0x04, 0x1c
        /*007a*/ 	.short	(.L_540 - .L_539)


	//   ....[0]....
.L_539:
        /*007c*/ 	.word	0x00000080


	//   ....[1]....
        /*0080*/ 	.word	0x000001d0


	//----- nvinfo : EIATTR_CBANK_PARAM_SIZE
	.align		4
.L_540:
        /*0084*/ 	.byte	0x03, 0x19
        /*0086*/ 	.short	0x0028


	//----- nvinfo : EIATTR_PARAM_CBANK
	.align		4
        /*0088*/ 	.byte	0x04, 0x0a
        /*008a*/ 	.short	(.L_542 - .L_541)
	.align		4
.L_541:
        /*008c*/ 	.word	index@(.nv.constant0.backward_dropout)
        /*0090*/ 	.short	0x0380
        /*0092*/ 	.short	0x0028


	//----- nvinfo : EIATTR_SW_WAR
	.align		4
.L_542:
        /*0094*/ 	.byte	0x04, 0x36
        /*0096*/ 	.short	(.L_544 - .L_543)
.L_543:
        /*0098*/ 	.word	0x00000008
.L_544:


//--------------------- .nv.info.forward_dropout  --------------------------
	.section	.nv.info.forward_dropout,"",@"SHT_CUDA_INFO"
	.sectionflags	@""
	.align	4


	//----- nvinfo : EIATTR_CUDA_API_VERSION
	.align		4
        /*0000*/ 	.byte	0x04, 0x37
        /*0002*/ 	.short	(.L_546 - .L_545)
.L_545:
        /*0004*/ 	.word	0x00000082


	//----- nvinfo : EIATTR_KPARAM_INFO
	.align		4
.L_546:
        /*0008*/ 	.byte	0x04, 0x17
        /*000a*/ 	.short	(.L_548 - .L_547)
.L_547:
        /*000c*/ 	.word	0x00000000
        /*0010*/ 	.short	0x0006
        /*0012*/ 	.short	0x0028
        /*0014*/ 	.byte	0x00, 0xf5, 0x21, 0x00


	//----- nvinfo : EIATTR_KPARAM_INFO
	.align		4
.L_548:
        /*0018*/ 	.byte	0x04, 0x17
        /*001a*/ 	.short	(.L_550 - .L_549)
.L_549:
        /*001c*/ 	.word	0x00000000
        /*0020*/ 	.short	0x0005
        /*0022*/ 	.short	0x0020
        /*0024*/ 	.byte	0x00, 0xf5, 0x21, 0x00


	//----- nvinfo : EIATTR_KPARAM_INFO
	.align		4
.L_550:
        /*0028*/ 	.byte	0x04, 0x17
        /*002a*/ 	.short	(.L_552 - .L_551)
.L_551:
        /*002c*/ 	.word	0x00000000
        /*0030*/ 	.short	0x0004
        /*0032*/ 	.short	0x0018
        /*0034*/ 	.byte	0x00, 0xf5, 0x21, 0x00


	//----- nvinfo : EIATTR_KPARAM_INFO
	.align		4
.L_552:
        /*0038*/ 	.byte	0x04, 0x17
        /*003a*/ 	.short	(.L_554 - .L_553)
.L_553:
        /*003c*/ 	.word	0x00000000
        /*0040*/ 	.short	0x0003
        /*0042*/ 	.short	0x0010
        /*0044*/ 	.byte	0x00, 0xf0, 0x11, 0x00


	//----- nvinfo : EIATTR_KPARAM_INFO
	.align		4
.L_554:
        /*0048*/ 	.byte	0x04, 0x17
        /*004a*/ 	.short	(.L_556 - .L_555)
.L_555:
        /*004c*/ 	.word	0x00000000
        /*0050*/ 	.short	0x0002
        /*0052*/ 	.short	0x000c
        /*0054*/ 	.byte	0x00, 0xf0, 0x11, 0x00


	//----- nvinfo : EIATTR_KPARAM_INFO
	.align		4
.L_556:
        /*0058*/ 	.byte	0x04, 0x17
        /*005a*/ 	.short	(.L_558 - .L_557)
.L_557:
        /*005c*/ 	.word	0x00000000
        /*0060*/ 	.short	0x0001
        /*0062*/ 	.short	0x0008
        /*0064*/ 	.byte	0x00, 0xf0, 0x11, 0x00


	//----- nvinfo : EIATTR_KPARAM_INFO
	.align		4
.L_558:
        /*0068*/ 	.byte	0x04, 0x17
        /*006a*/ 	.short	(.L_560 - .L_559)
.L_559:
        /*006c*/ 	.word	0x00000000
        /*0070*/ 	.short	0x0000
        /*0072*/ 	.short	0x0000
        /*0074*/ 	.byte	0x00, 0xf0, 0x21, 0x00


	//----- nvinfo : EIATTR_SPARSE_MMA_MASK
	.align		4
.L_560:
        /*0078*/ 	.byte	0x03, 0x50
        /*007a*/ 	.short	0x0000


	//----- nvinfo : EIATTR_MAXREG_COUNT
	.align		4
        /*007c*/ 	.byte	0x03, 0x1b
        /*007e*/ 	.short	0x00ff


	//----- nvinfo : EIATTR_MERCURY_ISA_VERSION
	.align		4
        /*0080*/ 	.byte	0x03, 0x5f
        /*0082*/ 	.short	0x0101


	//----- nvinfo : EIATTR_VRC_CTA_INIT_COUNT
	.align		4
        /*0084*/ 	.byte	0x02, 0x4a
	.zero		1
	.zero		1


	//----- nvinfo : EIATTR_EXIT_INSTR_OFFSETS
	.align		4
        /*0088*/ 	.byte	0x04, 0x1c
        /*008a*/ 	.short	(.L_562 - .L_561)


	//   ....[0]....
.L_561:
        /*008c*/ 	.word	0x00000080


	//   ....[1]....
        /*0090*/ 	.word	0x000003c0


	//----- nvinfo : EIATTR_CBANK_PARAM_SIZE
	.align		4
.L_562:
        /*0094*/ 	.byte	0x03, 0x19
        /*0096*/ 	.short	0x0030


	//----- nvinfo : EIATTR_PARAM_CBANK
	.align		4
        /*0098*/ 	.byte	0x04, 0x0a
        /*009a*/ 	.short	(.L_564 - .L_563)
	.align		4
.L_563:
        /*009c*/ 	.word	index@(.nv.constant0.forward_dropout)
        /*00a0*/ 	.short	0x0380
        /*00a2*/ 	.short	0x0030


	//----- nvinfo : EIATTR_SW_WAR
	.align		4
.L_564:
        /*00a4*/ 	.byte	0x04, 0x36
        /*00a6*/ 	.short	(.L_566 - .L_565)
.L_565:
        /*00a8*/ 	.word	0x00000008
.L_566:


//--------------------- .nv.info.forward_scale_add --------------------------
	.section	.nv.info.forward_scale_add,"",@"SHT_CUDA_INFO"
	.sectionflags	@""
	.align	4


	//----- nvinfo : EIATTR_CUDA_API_VERSION
	.align		4
        /*0000*/ 	.byte	0x04, 0x37
        /*0002*/ 	.short	(.L_568 - .L_567)
.L_567:
        /*0004*/ 	.word	0x00000082


	//----- nvinfo : EIATTR_KPARAM_INFO
	.align		4
.L_568:
        /*0008*/ 	.byte	0x04, 0x17
        /*000a*/ 	.short	(.L_570 - .L_569)
.L_569:
        /*000c*/ 	.word	0x00000000
        /*0010*/ 	.short	0x0008
        /*0012*/ 	.short	0x0040
        /*0014*/ 	.byte	0x00, 0xf0, 0x21, 0x00


	//----- nvinfo : EIATTR_KPARAM_INFO
	.align		4
.L_570:
        /*0018*/ 	.byte	0x04, 0x17
        /*001a*/ 	.short	(.L_572 - .L_571)
.L_571:
        /*001c*/ 	.word	0x00000000
        /*0020*/ 	.short	0x0007
        /*0022*/ 	.short	0x0038
        /*0024*/ 	.byte	0x00, 0xf0, 0x21, 0x00


	//----- nvinfo : EIATTR_KPARAM_INFO
	.align		4
.L_572:
        /*0028*/ 	.byte	0x04, 0x17
        /*002a*/ 	.short	(.L_574 - .L_573)
.L_573:
        /*002c*/ 	.word	0x00000000
        /*0030*/ 	.short	0x0006
        /*0032*/ 	.short	0x0030
        /*0034*/ 	.byte	0x00, 0xf5, 0x21, 0x00


	//----- nvinfo : EIATTR_KPARAM_INFO
	.align		4
.L_574:
        /*0038*/ 	.byte	0x04, 0x17
        /*003a*/ 	.short	(.L_576 - .L_575)
.L_575:
        /*003c*/ 	.word	0x00000000
        /*0040*/ 	.short	0x0005
        /*0042*/ 	.short	0x0028
        /*0044*/ 	.byte	0x00, 0xf5, 0x21, 0x00


	//----- nvinfo : EIATTR_KPARAM_INFO
	.align		4
.L_576:
        /*0048*/ 	.byte	0x04, 0x17
        /*004a*/ 	.short	(.L_578 - .L_577)
.L_577:
        /*004c*/ 	.word	0x00000000
        /*0050*/ 	.short	0x0004
        /*0052*/ 	.short	0x0020
        /*0054*/ 	.byte	0x00, 0xf0, 0x21, 0x00


	//----- nvinfo : EIATTR_KPARAM_INFO
	.align		4
.L_578:
        /*0058*/ 	.byte	0x04, 0x17
        /*005a*/ 	.short	(.L_580 - .L_579)
.L_579:
        /*005c*/ 	.word	0x00000000
        /*0060*/ 	.short	0x0003
        /*0062*/ 	.short	0x0018
        /*0064*/ 	.byte	0x00, 0xf5, 0x21, 0x00


	//----- nvinfo : EIATTR_KPARAM_INFO
	.align		4
.L_580:
        /*0068*/ 	.byte	0x04, 0x17
        /*006a*/ 	.short	(.L_582 - .L_581)
.L_581:
        /*006c*/ 	.word	0x00000000
        /*0070*/ 	.short	0x0002
        /*0072*/ 	.short	0x0010
        /*0074*/ 	.byte	0x00, 0xf0, 0x21, 0x00


	//----- nvinfo : EIATTR_KPARAM_INFO
	.align		4
.L_582:
        /*0078*/ 	.byte	0x04, 0x17
        /*007a*/ 	.short	(.L_584 - .L_583)
.L_583:
        /*007c*/ 	.word	0x00000000
        /*0080*/ 	.short	0x0001
        /*0082*/ 	.short	0x0008
        /*0084*/ 	.byte	0x00, 0xf0, 0x21, 0x00


	//----- nvinfo : EIATTR_KPARAM_INFO
	.align		4
.L_584:
        /*0088*/ 	.byte	0x04, 0x17
        /*008a*/ 	.short	(.L_586 - .L_585)
.L_585:
        /*008c*/ 	.word	0x00000000
        /*0090*/ 	.short	0x0000
        /*0092*/ 	.short	0x0000
        /*0094*/ 	.byte	0x00, 0xf0, 0x21, 0x00


	//----- nvinfo : EIATTR_SPARSE_MMA_MASK
	.align		4
.L_586:
        /*0098*/ 	.byte	0x03, 0x50
        /*009a*/ 	.short	0x0000


	//----- nvinfo : EIATTR_MAXREG_COUNT
	.align		4
        /*009c*/ 	.byte	0x03, 0x1b
        /*009e*/ 	.short	0x00ff


	//----- nvinfo : EIATTR_MERCURY_ISA_VERSION
	.align		4
        /*00a0*/ 	.byte	0x03, 0x5f
        /*00a2*/ 	.short	0x0101


	//----- nvinfo : EIATTR_VRC_CTA_INIT_COUNT
	.align		4
        /*00a4*/ 	.byte	0x02, 0x4a
	.zero		1
	.zero		1


	//----- nvinfo : EIATTR_EXIT_INSTR_OFFSETS
	.align		4
        /*00a8*/ 	.byte	0x04, 0x1c
        /*00aa*/ 	.short	(.L_588 - .L_587)


	//   ....[0]....
.L_587:
        /*00ac*/ 	.word	0x00000090


	//   ....[1]....
        /*00b0*/ 	.word	0x00000560


	//----- nvinfo : EIATTR_CRS_STACK_SIZE
	.align		4
.L_588:
        /*00b4*/ 	.byte	0x04, 0x1e
        /*00b6*/ 	.short	(.L_590 - .L_589)
.L_589:
        /*00b8*/ 	.word	0x00000000


	//----- nvinfo : EIATTR_CBANK_PARAM_SIZE
	.align		4
.L_590:
        /*00bc*/ 	.byte	0x03, 0x19
        /*00be*/ 	.short	0x0048


	//----- nvinfo : EIATTR_PARAM_CBANK
	.align		4
        /*00c0*/ 	.byte	0x04, 0x0a
        /*00c2*/ 	.short	(.L_592 - .L_591)
	.align		4
.L_591:
        /*00c4*/ 	.word	index@(.nv.constant0.forward_scale_add)
        /*00c8*/ 	.short	0x0380
        /*00ca*/ 	.short	0x0048


	//----- nvinfo : EIATTR_SW_WAR
	.align		4
.L_592:
        /*00cc*/ 	.byte	0x04, 0x36
        /*00ce*/ 	.short	(.L_594 - .L_593)
.L_593:
        /*00d0*/ 	.word	0x00000008
.L_594:


//--------------------- .nv.info.forward_scale    --------------------------
	.section	.nv.info.forward_scale,"",@"SHT_CUDA_INFO"
	.sectionflags	@""
	.align	4


	//----- nvinfo : EIATTR_CUDA_API_VERSION
	.align		4
        /*0000*/ 	.byte	0x04, 0x37
        /*0002*/ 	.short	(.L_596 - .L_595)
.L_595:
        /*0004*/ 	.word	0x00000082


	//----- nvinfo : EIATTR_KPARAM_INFO
	.align		4
.L_596:
        /*0008*/ 	.byte	0x04, 0x17
        /*000a*/ 	.short	(.L_598 - .L_597)
.L_597:
        /*000c*/ 	.word	0x00000000
        /*0010*/ 	.short	0x0007
        /*0012*/ 	.short	0x0038
        /*0014*/ 	.byte	0x00, 0xf0, 0x21, 0x00


	//----- nvinfo : EIATTR_KPARAM_INFO
	.align		4
.L_598:
        /*0018*/ 	.byte	0x04, 0x17
        /*001a*/ 	.short	(.L_600 - .L_599)
.L_599:
        /*001c*/ 	.word	0x00000000
        /*0020*/ 	.short	0x0006
        /*0022*/ 	.short	0x0030
        /*0024*/ 	.byte	0x00, 0xf0, 0x21, 0x00


	//----- nvinfo : EIATTR_KPARAM_INFO
	.align		4
.L_600:
        /*0028*/ 	.byte	0x04, 0x17
        /*002a*/ 	.short	(.L_602 - .L_601)
.L_601:
        /*002c*/ 	.word	0x00000000
        /*0030*/ 	.short	0x0005
        /*0032*/ 	.short	0x0028
        /*0034*/ 	.byte	0x00, 0xf5, 0x21, 0x00


	//----- nvinfo : EIATTR_KPARAM_INFO
	.align		4
.L_602:
        /*0038*/ 	.byte	0x04, 0x17
        /*003a*/ 	.short	(.L_604 - .L_603)
.L_603:
        /*003c*/ 	.word	0x00000000
        /*0040*/ 	.short	0x0004
        /*0042*/ 	.short	0x0020
        /*0044*/ 	.byte	0x00, 0xf0, 0x21, 0x00


	//----- nvinfo : EIATTR_KPARAM_INFO
	.align		4
.L_604:
        /*0048*/ 	.byte	0x04, 0x17
        /*004a*/ 	.short	(.L_606 - .L_605)
.L_605:
        /*004c*/ 	.word	0x00000000
        /*0050*/ 	.short	0x0003
        /*0052*/ 	.short	0x0018
        /*0054*/ 	.byte	0x00, 0xf5, 0x21, 0x00


	//----- nvinfo : EIATTR_KPARAM_INFO
	.align		4
.L_606:
        /*0058*/ 	.byte	0x04, 0x17
        /*005a*/ 	.short	(.L_608 - .L_607)
.L_607:
        /*005c*/ 	.word	0x00000000
        /*0060*/ 	.short	0x0002
        /*0062*/ 	.short	0x0010
        /*0064*/ 	.byte	0x00, 0xf0, 0x21, 0x00


	//----- nvinfo : EIATTR_KPARAM_INFO
	.align		4
.L_608:
        /*0068*/ 	.byte	0x04, 0x17
        /*006a*/ 	.short	(.L_610 - .L_609)
.L_609:
        /*006c*/ 	.word	0x00000000
        /*0070*/ 	.short	0x0001
        /*0072*/ 	.short	0x0008
        /*0074*/ 	.byte	0x00, 0xf0, 0x21, 0x00


	//----- nvinfo : EIATTR_KPARAM_INFO
	.align		4
.L_610:
        /*0078*/ 	.byte	0x04, 0x17
        /*007a*/ 	.short	(.L_612 - .L_611)
.L_611:
        /*007c*/ 	.word	0x00000000
        /*0080*/ 	.short	0x0000
        /*0082*/ 	.short	0x0000
        /*0084*/ 	.byte	0x00, 0xf0, 0x21, 0x00


	//----- nvinfo : EIATTR_SPARSE_MMA_MASK
	.align		4
.L_612:
        /*0088*/ 	.byte	0x03, 0x50
        /*008a*/ 	.short	0x0000


	//----- nvinfo : EIATTR_MAXREG_COUNT
	.align		4
        /*008c*/ 	.byte	0x03, 0x1b
        /*008e*/ 	.short	0x00ff


	//----- nvinfo : EIATTR_MERCURY_ISA_VERSION
	.align		4
        /*0090*/ 	.byte	0x03, 0x5f
        /*0092*/ 	.short	0x0101


	//----- nvinfo : EIATTR_VRC_CTA_INIT_COUNT
	.align		4
        /*0094*/ 	.byte	0x02, 0x4a
	.zero		1
	.zero		1


	//----- nvinfo : EIATTR_EXIT_INSTR_OFFSETS
	.align		4
        /*0098*/ 	.byte	0x04, 0x1c
        /*009a*/ 	.short	(.L_614 - .L_613)


	//   ....[0]....
.L_613:
        /*009c*/ 	.word	0x00000090


	//   ....[1]....
        /*00a0*/ 	.word	0x00000510


	//----- nvinfo : EIATTR_CRS_STACK_SIZE
	.align		4
.L_614:
        /*00a4*/ 	.byte	0x04, 0x1e
        /*00a6*/ 	.short	(.L_616 - .L_615)
.L_615:
        /*00a8*/ 	.word	0x00000000


	//----- nvinfo : EIATTR_CBANK_PARAM_SIZE
	.align		4
.L_616:
        /*00ac*/ 	.byte	0x03, 0x19
        /*00ae*/ 	.short	0x0040


	//----- nvinfo : EIATTR_PARAM_CBANK
	.align		4
        /*00b0*/ 	.byte	0x04, 0x0a
        /*00b2*/ 	.short	(.L_618 - .L_617)
	.align		4
.L_617:
        /*00b4*/ 	.word	index@(.nv.constant0.forward_scale)
        /*00b8*/ 	.short	0x0380
        /*00ba*/ 	.short	0x0040


	//----- nvinfo : EIATTR_SW_WAR
	.align		4
.L_618:
        /*00bc*/ 	.byte	0x04, 0x36
        /*00be*/ 	.short	(.L_620 - .L_619)
.L_619:
        /*00c0*/ 	.word	0x00000008
.L_620:


//--------------------- .nv.info.add_dots         --------------------------
	.section	.nv.info.add_dots,"",@"SHT_CUDA_INFO"
	.sectionflags	@""
	.align	4


	//----- nvinfo : EIATTR_CUDA_API_VERSION
	.align		4
        /*0000*/ 	.byte	0x04, 0x37
        /*0002*/ 	.short	(.L_622 - .L_621)
.L_621:
        /*0004*/ 	.word	0x00000082


	//----- nvinfo : EIATTR_KPARAM_INFO
	.align		4
.L_622:
        /*0008*/ 	.byte	0x04, 0x17
        /*000a*/ 	.short	(.L_624 - .L_623)
.L_623:
        /*000c*/ 	.word	0x00000000
        /*0010*/ 	.short	0x0006
        /*0012*/ 	.short	0x0030
        /*0014*/ 	.byte	0x00, 0xf5, 0x21, 0x00


	//----- nvinfo : EIATTR_KPARAM_INFO
	.align		4
.L_624:
        /*0018*/ 	.byte	0x04, 0x17
        /*001a*/ 	.short	(.L_626 - .L_625)
.L_625:
        /*001c*/ 	.word	0x00000000
        /*0020*/ 	.short	0x0005
        /*0022*/ 	.short	0x0028
        /*0024*/ 	.byte	0x00, 0xf0, 0x21, 0x00


	//----- nvinfo : EIATTR_KPARAM_INFO
	.align		4
.L_626:
        /*0028*/ 	.byte	0x04, 0x17
        /*002a*/ 	.short	(.L_628 - .L_627)
.L_627:
        /*002c*/ 	.word	0x00000000
        /*0030*/ 	.short	0x0004
        /*0032*/ 	.short	0x0020
        /*0034*/ 	.byte	0x00, 0xf5, 0x21, 0x00


	//----- nvinfo : EIATTR_KPARAM_INFO
	.align		4
.L_628:
        /*0038*/ 	.byte	0x04, 0x17
        /*003a*/ 	.short	(.L_630 - .L_629)
.L_629:
        /*003c*/ 	.word	0x00000000
        /*0040*/ 	.short	0x0003
        /*0042*/ 	.short	0x0018
        /*0044*/ 	.byte	0x00, 0xf5, 0x21, 0x00


	//----- nvinfo : EIATTR_KPARAM_INFO
	.align		4
.L_630:
        /*0048*/ 	.byte	0x04, 0x17
        /*004a*/ 	.short	(.L_632 - .L_631)
.L_631:
        /*004c*/ 	.word	0x00000000
        /*0050*/ 	.short	0x0002
        /*0052*/ 	.short	0x0010
        /*0054*/ 	.byte	0x00, 0xf0, 0x21, 0x00


	//----- nvinfo : EIATTR_KPARAM_INFO
	.align		4
.L_632:
        /*0058*/ 	.byte	0x04, 0x17
        /*005a*/ 	.short	(.L_634 - .L_633)
.L_633:
        /*005c*/ 	.word	0x00000000
        /*0060*/ 	.short	0x0001
        /*0062*/ 	.short	0x0008
        /*0064*/ 	.byte	0x00, 0xf0, 0x21, 0x00


	//----- nvinfo : EIATTR_KPARAM_INFO
	.align		4
.L_634:
        /*0068*/ 	.byte	0x04, 0x17
        /*006a*/ 	.short	(.L_636 - .L_635)
.L_635:
        /*006c*/ 	.word	0x00000000
        /*0070*/ 	.short	0x0000
        /*0072*/ 	.short	0x0000
        /*0074*/ 	.byte	0x00, 0xf0, 0x21, 0x00


	//----- nvinfo : EIATTR_SPARSE_MMA_MASK
	.align		4
.L_636:
        /*0078*/ 	.byte	0x03, 0x50
        /*007a*/ 	.short	0x0000


	//----- nvinfo : EIATTR_MAXREG_COUNT
	.align		4
        /*007c*/ 	.byte	0x03, 0x1b
        /*007e*/ 	.short	0x00ff


	//----- nvinfo : EIATTR_NUM_BARRIERS
	.align		4
        /*0080*/ 	.byte	0x02, 0x4c
        /*0082*/ 	.byte	0x01
	.zero		1


	//----- nvinfo : EIATTR_MERCURY_ISA_VERSION
	.align		4
        /*0084*/ 	.byte	0x03, 0x5f
        /*0086*/ 	.short	0x0101


	//----- nvinfo : EIATTR_VRC_CTA_INIT_COUNT
	.align		4
        /*0088*/ 	.byte	0x02, 0x4a
	.zero		1
	.zero		1


	//----- nvinfo : EIATTR_EXIT_INSTR_OFFSETS
	.align		4
        /*008c*/ 	.byte	0x04, 0x1c
        /*008e*/ 	.short	(.L_638 - .L_637)


	//   ....[0]....
.L_637:
        /*0090*/ 	.word	0x00001a40


	//   ....[1]....
        /*0094*/ 	.word	0x00001dd0


	//----- nvinfo : EIATTR_CRS_STACK_SIZE
	.align		4
.L_638:
        /*0098*/ 	.byte	0x04, 0x1e
        /*009a*/ 	.short	(.L_640 - .L_639)
.L_639:
        /*009c*/ 	.word	0x00000000


	//----- nvinfo : EIATTR_CBANK_PARAM_SIZE
	.align		4
.L_640:
        /*00a0*/ 	.byte	0x03, 0x19
        /*00a2*/ 	.short	0x0038


	//----- nvinfo : EIATTR_PARAM_CBANK
	.align		4
        /*00a4*/ 	.byte	0x04, 0x0a
        /*00a6*/ 	.short	(.L_642 - .L_641)
	.align		4
.L_641:
        /*00a8*/ 	.word	index@(.nv.constant0.add_dots)
        /*00ac*/ 	.short	0x0380
        /*00ae*/ 	.short	0x0038


	//----- nvinfo : EIATTR_SW_WAR
	.align		4
.L_642:
        /*00b0*/ 	.byte	0x04, 0x36
        /*00b2*/ 	.short	(.L_644 - .L_643)
.L_643:
        /*00b4*/ 	.word	0x00000008
.L_644:


//--------------------- .nv.info.norm_delta       --------------------------
	.section	.nv.info.norm_delta,"",@"SHT_CUDA_INFO"
	.sectionflags	@""
	.align	4


	//----- nvinfo : EIATTR_CUDA_API_VERSION
	.align		4
        /*0000*/ 	.byte	0x04, 0x37
        /*0002*/ 	.short	(.L_646 - .L_645)
.L_645:
        /*0004*/ 	.word	0x00000082


	//----- nvinfo : EIATTR_KPARAM_INFO
	.align		4
.L_646:
        /*0008*/ 	.byte	0x04, 0x17
        /*000a*/ 	.short	(.L_648 - .L_647)
.L_647:
        /*000c*/ 	.word	0x00000000
        /*0010*/ 	.short	0x0009
        /*0012*/ 	.short	0x0048
        /*0014*/ 	.byte	0x00, 0xf5, 0x21, 0x00


	//----- nvinfo : EIATTR_KPARAM_INFO
	.align		4
.L_648:
        /*0018*/ 	.byte	0x04, 0x17
        /*001a*/ 	.short	(.L_650 - .L_649)
.L_649:
        /*001c*/ 	.word	0x00000000
        /*0020*/ 	.short	0x0008
        /*0022*/ 	.short	0x0040
        /*0024*/ 	.byte	0x00, 0xf5, 0x21, 0x00


	//----- nvinfo : EIATTR_KPARAM_INFO
	.align		4
.L_650:
        /*0028*/ 	.byte	0x04, 0x17
        /*002a*/ 	.short	(.L_652 - .L_651)
.L_651:
        /*002c*/ 	.word	0x00000000
        /*0030*/ 	.short	0x0007
        /*0032*/ 	.short	0x0038
        /*0034*/ 	.byte	0x00, 0xf5, 0x21, 0x00


	//----- nvinfo : EIATTR_KPARAM_INFO
	.align		4
.L_652:
        /*0038*/ 	.byte	0x04, 0x17
        /*003a*/ 	.short	(.L_654 - .L_653)
.L_653:
        /*003c*/ 	.word	0x00000000
        /*0040*/ 	.short	0x0006
        /*0042*/ 	.short	0x0030
        /*0044*/ 	.byte	0x00, 0xf5, 0x21, 0x00


	//----- nvinfo : EIATTR_KPARAM_INFO
	.align		4
.L_654:
        /*0048*/ 	.byte	0x04, 0x17
        /*004a*/ 	.short	(.L_656 - .L_655)
.L_655:
        /*004c*/ 	.word	0x00000000
        /*0050*/ 	.short	0x0005
        /*0052*/ 	.short	0x0028
        /*0054*/ 	.byte	0x00, 0xf5, 0x21, 0x00


	//----- nvinfo : EIATTR_KPARAM_INFO
	.align		4
.L_656:
        /*0058*/ 	.byte	0x04, 0x17
        /*005a*/ 	.short	(.L_658 - .L_657)
.L_657:
        /*005c*/ 	.word	0x00000000
        /*0060*/ 	.short	0x0004
        /*0062*/ 	.short	0x0020
        /*0064*/ 	.byte	0x00, 0xf0, 0x21, 0x00


	//----- nvinfo : EIATTR_KPARAM_INFO
	.align		4
.L_658:
        /*0068*/ 	.byte	0x04, 0x17
        /*006a*/ 	.short	(.L_660 - .L_659)
.L_659:
        /*006c*/ 	.word	0x00000000
        /*0070*/ 	.short	0x0003
        /*0072*/ 	.short	0x0018
        /*0074*/ 	.byte	0x00, 0xf5, 0x21, 0x00


	//----- nvinfo : EIATTR_KPARAM_INFO
	.align		4
.L_660:
        /*0078*/ 	.byte	0x04, 0x17
        /*007a*/ 	.short	(.L_662 - .L_661)
.L_661:
        /*007c*/ 	.word	0x00000000
        /*0080*/ 	.short	0x0002
        /*0082*/ 	.short	0x0010
        /*0084*/ 	.byte	0x00, 0xf0, 0x21, 0x00


	//----- nvinfo : EIATTR_KPARAM_INFO
	.align		4
.L_662:
        /*0088*/ 	.byte	0x04, 0x17
        /*008a*/ 	.short	(.L_664 - .L_663)
.L_663:
        /*008c*/ 	.word	0x00000000
        /*0090*/ 	.short	0x0001
        /*0092*/ 	.short	0x0008
        /*0094*/ 	.byte	0x00, 0xf0, 0x21, 0x00


	//----- nvinfo : EIATTR_KPARAM_INFO
	.align		4
.L_664:
        /*0098*/ 	.byte	0x04, 0x17
        /*009a*/ 	.short	(.L_666 - .L_665)
.L_665:
        /*009c*/ 	.word	0x00000000
        /*00a0*/ 	.short	0x0000
        /*00a2*/ 	.short	0x0000
        /*00a4*/ 	.byte	0x00, 0xf0, 0x21, 0x00


	//----- nvinfo : EIATTR_SPARSE_MMA_MASK
	.align		4
.L_666:
        /*00a8*/ 	.byte	0x03, 0x50
        /*00aa*/ 	.short	0x0000


	//----- nvinfo : EIATTR_MAXREG_COUNT
	.align		4
        /*00ac*/ 	.byte	0x03, 0x1b
        /*00ae*/ 	.short	0x00ff


	//----- nvinfo : EIATTR_MERCURY_ISA_VERSION
	.align		4
        /*00b0*/ 	.byte	0x03, 0x5f
        /*00b2*/ 	.short	0x0101


	//----- nvinfo : EIATTR_VRC_CTA_INIT_COUNT
	.align		4
        /*00b4*/ 	.byte	0x02, 0x4a
	.zero		1
	.zero		1


	//----- nvinfo : EIATTR_EXIT_INSTR_OFFSETS
	.align		4
        /*00b8*/ 	.byte	0x04, 0x1c
        /*00ba*/ 	.short	(.L_668 - .L_667)


	//   ....[0]....
.L_667:
        /*00bc*/ 	.word	0x00000080


	//   ....[1]....
        /*00c0*/ 	.word	0x00000100


	//   ....[2]....
        /*00c4*/ 	.word	0x00000180


	//   ....[3]....
        /*00c8*/ 	.word	0x00000790


	//----- nvinfo : EIATTR_CRS_STACK_SIZE
	.align		4
.L_668:
        /*00cc*/ 	.byte	0x04, 0x1e
        /*00ce*/ 	.short	(.L_670 - .L_669)
.L_669:
        /*00d0*/ 	.word	0x00000000


	//----- nvinfo : EIATTR_CBANK_PARAM_SIZE
	.align		4
.L_670:
        /*00d4*/ 	.byte	0x03, 0x19
        /*00d6*/ 	.short	0x0050


	//----- nvinfo : EIATTR_PARAM_CBANK
	.align		4
        /*00d8*/ 	.byte	0x04, 0x0a
        /*00da*/ 	.short	(.L_672 - .L_671)
	.align		4
.L_671:
        /*00dc*/ 	.word	index@(.nv.constant0.norm_delta)
        /*00e0*/ 	.short	0x0380
        /*00e2*/ 	.short	0x0050


	//----- nvinfo : EIATTR_SW_WAR
	.align		4
.L_672:
        /*00e4*/ 	.byte	0x04, 0x36
        /*00e6*/ 	.short	(.L_674 - .L_673)
.L_673:
        /*00e8*/ 	.word	0x00000008
.L_674:


//--------------------- .nv.info.means_vars_delta --------------------------
	.section	.nv.info.means_vars_delta,"",@"SHT_CUDA_INFO"
	.sectionflags	@""
	.align	4


	//----- nvinfo : EIATTR_CUDA_API_VERSION
	.align		4
        /*0000*/ 	.byte	0x04, 0x37
        /*0002*/ 	.short	(.L_676 - .L_675)
.L_675:
        /*0004*/ 	.word	0x00000082


	//----- nvinfo : EIATTR_KPARAM_INFO
	.align		4
.L_676:
        /*0008*/ 	.byte	0x04, 0x17
        /*000a*/ 	.short	(.L_678 - .L_677)
.L_677:
        /*000c*/ 	.word	0x00000000
        /*0010*/ 	.short	0x0009
        /*0012*/ 	.short	0x0048
        /*0014*/ 	.byte	0x00, 0xf5, 0x21, 0x00


	//----- nvinfo : EIATTR_KPARAM_INFO
	.align		4
.L_678:
        /*0018*/ 	.byte	0x04, 0x17
        /*001a*/ 	.short	(.L_680 - .L_679)
.L_679:
        /*001c*/ 	.word	0x00000000
        /*0020*/ 	.short	0x0008
        /*0022*/ 	.short	0x0040
        /*0024*/ 	.byte	0x00, 0xf5, 0x21, 0x00


	//----- nvinfo : EIATTR_KPARAM_INFO
	.align		4
.L_680:
        /*0028*/ 	.byte	0x04, 0x17
        /*002a*/ 	.short	(.L_682 - .L_681)
.L_681:
        /*002c*/ 	.word	0x00000000
        /*0030*/ 	.short	0x0007
        /*0032*/ 	.short	0x0038
        /*0034*/ 	.byte	0x00, 0xf5, 0x21, 0x00


	//----- nvinfo : EIATTR_KPARAM_INFO
	.align		4
.L_682:
        /*0038*/ 	.byte	0x04, 0x17
        /*003a*/ 	.short	(.L_684 - .L_683)
.L_683:
        /*003c*/ 	.word	0x00000000
        /*0040*/ 	.short	0x0006
        /*0042*/ 	.short	0x0030
        /*0044*/ 	.byte	0x00, 0xf5, 0x21, 0x00


	//----- nvinfo : EIATTR_KPARAM_INFO
	.align		4
.L_684:
        /*0048*/ 	.byte	0x04, 0x17
        /*004a*/ 	.short	(.L_686 - .L_685)
.L_685:
        /*004c*/ 	.word	0x00000000
        /*0050*/ 	.short	0x0005
        /*0052*/ 	.short	0x0028
        /*0054*/ 	.byte	0x00, 0xf0, 0x21, 0x00


	//----- nvinfo : EIATTR_KPARAM_INFO
	.align		4
.L_686:
        /*0058*/ 	.byte	0x04, 0x17
        /*005a*/ 	.short	(.L_688 - .L_687)
.L_687:
        /*005c*/ 	.word	0x00000000
        /*0060*/ 	.short	0x0004
        /*0062*/ 	.short	0x0020
        /*0064*/ 	.byte	0x00, 0xf5, 0x21, 0x00


	//----- nvinfo : EIATTR_KPARAM_INFO
	.align		4
.L_688:
        /*0068*/ 	.byte	0x04, 0x17
        /*006a*/ 	.short	(.L_690 - .L_689)
.L_689:
        /*006c*/ 	.word	0x00000000
        /*0070*/ 	.short	0x0003
        /*0072*/ 	.short	0x0018
        /*0074*/ 	.byte	0x00, 0xf5, 0x21, 0x00


	//----- nvinfo : EIATTR_KPARAM_INFO
	.align		4
.L_690:
        /*0078*/ 	.byte	0x04, 0x17
        /*007a*/ 	.short	(.L_692 - .L_691)
.L_691:
        /*007c*/ 	.word	0x00000000
        /*0080*/ 	.short	0x0002
        /*0082*/ 	.short	0x0010
        /*0084*/ 	.byte	0x00, 0xf0, 0x21, 0x00


	//----- nvinfo : EIATTR_KPARAM_INFO
	.align		4
.L_692:
        /*0088*/ 	.byte	0x04, 0x17
        /*008a*/ 	.short	(.L_694 - .L_693)
.L_693:
        /*008c*/ 	.word	0x00000000
        /*0090*/ 	.short	0x0001
        /*0092*/ 	.short	0x0008
        /*0094*/ 	.byte	0x00, 0xf0, 0x21, 0x00


	//----- nvinfo : EIATTR_KPARAM_INFO
	.align		4
.L_694:
        /*0098*/ 	.byte	0x04, 0x17
        /*009a*/ 	.short	(.L_696 - .L_695)
.L_695:
        /*009c*/ 	.word	0x00000000
        /*00a0*/ 	.short	0x0000
        /*00a2*/ 	.short	0x0000
        /*00a4*/ 	.byte	0x00, 0xf0, 0x21, 0x00


	//----- nvinfo : EIATTR_SPARSE_MMA_MASK
	.align		4
.L_696:
        /*00a8*/ 	.byte	0x03, 0x50
        /*00aa*/ 	.short	0x0000


	//----- nvinfo : EIATTR_MAXREG_COUNT
	.align		4
        /*00ac*/ 	.byte	0x03, 0x1b
        /*00ae*/ 	.short	0x00ff


	//----- nvinfo : EIATTR_MERCURY_ISA_VERSION
	.align		4
        /*00b0*/ 	.byte	0x03, 0x5f
        /*00b2*/ 	.short	0x0101


	//----- nvinfo : EIATTR_VRC_CTA_INIT_COUNT
	.align		4
        /*00b4*/ 	.byte	0x02, 0x4a
	.zero		1
	.zero		1


	//----- nvinfo : EIATTR_EXIT_INSTR_OFFSETS
	.align		4
        /*00b8*/ 	.byte	0x04, 0x1c
        /*00ba*/ 	.short	(.L_698 - .L_697)


	//   ....[0]....
.L_697:
        /*00bc*/ 	.word	0x00000080


	//   ....[1]....
        /*00c0*/ 	.word	0x000015f0


	//   ....[2]....
        /*00c4*/ 	.word	0x00002b70


	//----- nvinfo : EIATTR_CRS_STACK_SIZE
	.align		4
.L_698:
        /*00c8*/ 	.byte	0x04, 0x1e
        /*00ca*/ 	.short	(.L_700 - .L_699)
.L_699:
        /*00cc*/ 	.word	0x00000000


	//----- nvinfo : EIATTR_CBANK_PARAM_SIZE
	.align		4
.L_700:
        /*00d0*/ 	.byte	0x03, 0x19
        /*00d2*/ 	.short	0x0050


	//----- nvinfo : EIATTR_PARAM_CBANK
	.align		4
        /*00d4*/ 	.byte	0x04, 0x0a
        /*00d6*/ 	.short	(.L_702 - .L_701)
	.align		4
.L_701:
        /*00d8*/ 	.word	index@(.nv.constant0.means_vars_delta)
        /*00dc*/ 	.short	0x0380
        /*00de*/ 	.short	0x0050


	//----- nvinfo : EIATTR_SW_WAR
	.align		4
.L_702:
        /*00e0*/ 	.byte	0x04, 0x36
        /*00e2*/ 	.short	(.L_704 - .L_703)
.L_703:
        /*00e4*/ 	.word	0x00000008
.L_704:


//--------------------- .nv.info.normblkvv        --------------------------
	.section	.nv.info.normblkvv,"",@"SHT_CUDA_INFO"
	.sectionflags	@""
	.align	4


	//----- nvinfo : EIATTR_CUDA_API_VERSION
	.align		4
        /*0000*/ 	.byte	0x04, 0x37
        /*0002*/ 	.short	(.L_706 - .L_705)
.L_705:
        /*0004*/ 	.word	0x00000082


	//----- nvinfo : EIATTR_KPARAM_INFO
	.align		4
.L_706:
        /*0008*/ 	.byte	0x04, 0x17
        /*000a*/ 	.short	(.L_708 - .L_707)
.L_707:
        /*000c*/ 	.word	0x00000000
        /*0010*/ 	.short	0x0008
        /*0012*/ 	.short	0x0040
        /*0014*/ 	.byte	0x00, 0xf0, 0x21, 0x00


	//----- nvinfo : EIATTR_KPARAM_INFO
	.align		4
.L_708:
        /*0018*/ 	.byte	0x04, 0x17
        /*001a*/ 	.short	(.L_710 - .L_709)
.L_709:
        /*001c*/ 	.word	0x00000000
        /*0020*/ 	.short	0x0007
        /*0022*/ 	.short	0x0038
        /*0024*/ 	.byte	0x00, 0xf5, 0x21, 0x00


	//----- nvinfo : EIATTR_KPARAM_INFO
	.align		4
.L_710:
        /*0028*/ 	.byte	0x04, 0x17
        /*002a*/ 	.short	(.L_712 - .L_711)
.L_711:
        /*002c*/ 	.word	0x00000000
        /*0030*/ 	.short	0x0006
        /*0032*/ 	.short	0x0030
        /*0034*/ 	.byte	0x00, 0xf0, 0x21, 0x00


	//----- nvinfo : EIATTR_KPARAM_INFO
	.align		4
.L_712:
        /*0038*/ 	.byte	0x04, 0x17
        /*003a*/ 	.short	(.L_714 - .L_713)
.L_713:
        /*003c*/ 	.word	0x00000000
        /*0040*/ 	.short	0x0005
        /*0042*/ 	.short	0x0028
        /*0044*/ 	.byte	0x00, 0xf5, 0x21, 0x00


	//----- nvinfo : EIATTR_KPARAM_INFO
	.align		4
.L_714:
        /*0048*/ 	.byte	0x04, 0x17
        /*004a*/ 	.short	(.L_716 - .L_715)
.L_715:
        /*004c*/ 	.word	0x00000000
        /*0050*/ 	.short	0x0004
        /*0052*/ 	.short	0x0020
        /*0054*/ 	.byte	0x00, 0xf0, 0x21, 0x00


	//----- nvinfo : EIATTR_KPARAM_INFO
	.align		4
.L_716:
        /*0058*/ 	.byte	0x04, 0x17
        /*005a*/ 	.short	(.L_718 - .L_717)
.L_717:
        /*005c*/ 	.word	0x00000000
        /*0060*/ 	.short	0x0003
        /*0062*/ 	.short	0x0018
        /*0064*/ 	.byte	0x00, 0xf5, 0x21, 0x00


	//----- nvinfo : EIATTR_KPARAM_INFO
	.align		4
.L_718:
        /*0068*/ 	.byte	0x04, 0x17
        /*006a*/ 	.short	(.L_720 - .L_719)
.L_719:
        /*006c*/ 	.word	0x00000000
        /*0070*/ 	.short	0x0002
        /*0072*/ 	.short	0x0010
        /*0074*/ 	.byte	0x00, 0xf0, 0x21, 0x00


	//----- nvinfo : EIATTR_KPARAM_INFO
	.align		4
.L_720:
        /*0078*/ 	.byte	0x04, 0x17
        /*007a*/ 	.short	(.L_722 - .L_721)
.L_721:
        /*007c*/ 	.word	0x00000000
        /*0080*/ 	.short	0x0001
        /*0082*/ 	.short	0x0008
        /*0084*/ 	.byte	0x00, 0xf0, 0x21, 0x00


	//----- nvinfo : EIATTR_KPARAM_INFO
	.align		4
.L_722:
        /*0088*/ 	.byte	0x04, 0x17
        /*008a*/ 	.short	(.L_724 - .L_723)
.L_723:
        /*008c*/ 	.word	0x00000000
        /*0090*/ 	.short	0x0000
        /*0092*/ 	.short	0x0000
        /*0094*/ 	.byte	0x00, 0xf0, 0x21, 0x00


	//----- nvinfo : EIATTR_SPARSE_MMA_MASK
	.align		4
.L_724:
        /*0098*/ 	.byte	0x03, 0x50
        /*009a*/ 	.short	0x0000


	//----- nvinfo : EIATTR_MAXREG_COUNT
	.align		4
        /*009c*/ 	.byte	0x03, 0x1b
        /*009e*/ 	.short	0x00ff


	//----- nvinfo : EIATTR_EXTERNS
	.align		4
        /*00a0*/ 	.byte	0x04, 0x0f
        /*00a2*/ 	.short	(.L_726 - .L_725)


	//   ....[0]....
	.align		4
.L_725:
        /*00a4*/ 	.word	index@(vprintf)


	//----- nvinfo : EIATTR_MERCURY_ISA_VERSION
	.align		4
.L_726:
        /*00a8*/ 	.byte	0x03, 0x5f
        /*00aa*/ 	.short	0x0101


	//----- nvinfo : EIATTR_VRC_CTA_INIT_COUNT
	.align		4
        /*00ac*/ 	.byte	0x02, 0x4a
	.zero		1
	.zero		1


	//----- nvinfo : EIATTR_SYSCALL_OFFSETS
	.align		4
        /*00b0*/ 	.byte	0x04, 0x46
        /*00b2*/ 	.short	(.L_728 - .L_727)


	//   ....[0]....
.L_727:
        /*00b4*/ 	.word	0x00000210


	//----- nvinfo : EIATTR_EXIT_INSTR_OFFSETS
	.align		4
.L_728:
        /*00b8*/ 	.byte	0x04, 0x1c
        /*00ba*/ 	.short	(.L_730 - .L_729)


	//   ....[0]....
.L_729:
        /*00bc*/ 	.word	0x00000150


	//   ....[1]....
        /*00c0*/ 	.word	0x000005e0


	//----- nvinfo : EIATTR_CRS_STACK_SIZE
	.align		4
.L_730:
        /*00c4*/ 	.byte	0x04, 0x1e
        /*00c6*/ 	.short	(.L_732 - .L_731)
.L_731:
        /*00c8*/ 	.word	0x00000000


	//----- nvinfo : EIATTR_CBANK_PARAM_SIZE
	.align		4
.L_732:
        /*00cc*/ 	.byte	0x03, 0x19
        /*00ce*/ 	.short	0x0048


	//----- nvinfo : EIATTR_PARAM_CBANK
	.align		4
        /*00d0*/ 	.byte	0x04, 0x0a
        /*00d2*/ 	.short	(.L_734 - .L_733)
	.align		4
.L_733:
        /*00d4*/ 	.word	index@(.nv.constant0.normblkvv)
        /*00d8*/ 	.short	0x0380
        /*00da*/ 	.short	0x0048


	//----- nvinfo : EIATTR_SW_WAR
	.align		4
.L_734:
        /*00dc*/ 	.byte	0x04, 0x36
        /*00de*/ 	.short	(.L_736 - .L_735)
.L_735:
        /*00e0*/ 	.word	0x00000008
.L_736:


//--------------------- .nv.info.normvs           --------------------------
	.section	.nv.info.normvs,"",@"SHT_CUDA_INFO"
	.sectionflags	@""
	.align	4


	//----- nvinfo : EIATTR_CUDA_API_VERSION
	.align		4
        /*0000*/ 	.byte	0x04, 0x37
        /*0002*/ 	.short	(.L_738 - .L_737)
.L_737:
        /*0004*/ 	.word	0x00000082


	//----- nvinfo : EIATTR_KPARAM_INFO
	.align		4
.L_738:
        /*0008*/ 	.byte	0x04, 0x17
        /*000a*/ 	.short	(.L_740 - .L_739)
.L_739:
        /*000c*/ 	.word	0x00000000
        /*0010*/ 	.short	0x0002
        /*0012*/ 	.short	0x000c
        /*0014*/ 	.byte	0x00, 0xf0, 0x11, 0x00


	//----- nvinfo : EIATTR_KPARAM_INFO
	.align		4
.L_740:
        /*0018*/ 	.byte	0x04, 0x17
        /*001a*/ 	.short	(.L_742 - .L_741)
.L_741:
        /*001c*/ 	.word	0x00000000
        /*0020*/ 	.short	0x0001
        /*0022*/ 	.short	0x0008
        /*0024*/ 	.byte	0x00, 0xf0, 0x11, 0x00


	//----- nvinfo : EIATTR_KPARAM_INFO
	.align		4
.L_742:
        /*0028*/ 	.byte	0x04, 0x17
        /*002a*/ 	.short	(.L_744 - .L_743)
.L_743:
        /*002c*/ 	.word	0x00000000
        /*0030*/ 	.short	0x0000
        /*0032*/ 	.short	0x0000
        /*0034*/ 	.byte	0x00, 0xf5, 0x21, 0x00


	//----- nvinfo : EIATTR_SPARSE_MMA_MASK
	.align		4
.L_744:
        /*0038*/ 	.byte	0x03, 0x50
        /*003a*/ 	.short	0x0000


	//----- nvinfo : EIATTR_MAXREG_COUNT
	.align		4
        /*003c*/ 	.byte	0x03, 0x1b
        /*003e*/ 	.short	0x00ff


	//----- nvinfo : EIATTR_MERCURY_ISA_VERSION
	.align		4
        /*0040*/ 	.byte	0x03, 0x5f
        /*0042*/ 	.short	0x0101


	//----- nvinfo : EIATTR_VRC_CTA_INIT_COUNT
	.align		4
        /*0044*/ 	.byte	0x02, 0x4a
	.zero		1
	.zero		1


	//----- nvinfo : EIATTR_EXIT_INSTR_OFFSETS
	.align		4
        /*0048*/ 	.byte	0x04, 0x1c
        /*004a*/ 	.short	(.L_746 - .L_745)


	//   ....[0]....
.L_745:
        /*004c*/ 	.word	0x00000260


	//----- nvinfo : EIATTR_CRS_STACK_SIZE
	.align		4
.L_746:
        /*0050*/ 	.byte	0x04, 0x1e
        /*0052*/ 	.short	(.L_748 - .L_747)
.L_747:
        /*0054*/ 	.word	0x00000000


	//----- nvinfo : EIATTR_CBANK_PARAM_SIZE
	.align		4
.L_748:
        /*0058*/ 	.byte	0x03, 0x19
        /*005a*/ 	.short	0x0010


	//----- nvinfo : EIATTR_PARAM_CBANK
	.align		4
        /*005c*/ 	.byte	0x04, 0x0a
        /*005e*/ 	.short	(.L_750 - .L_749)
	.align		4
.L_749:
        /*0060*/ 	.word	index@(.nv.constant0.normvs)
        /*0064*/ 	.short	0x0380
        /*0066*/ 	.short	0x0010


	//----- nvinfo : EIATTR_SW_WAR
	.align		4
.L_750:
        /*0068*/ 	.byte	0x04, 0x36
        /*006a*/ 	.short	(.L_752 - .L_751)
.L_751:
        /*006c*/ 	.word	0x00000008
.L_752:


//--------------------- .nv.info.normvv           --------------------------
	.section	.nv.info.normvv,"",@"SHT_CUDA_INFO"
	.sectionflags	@""
	.align	4


	//----- nvinfo : EIATTR_CUDA_API_VERSION
	.align		4
        /*0000*/ 	.byte	0x04, 0x37
        /*0002*/ 	.short	(.L_754 - .L_753)
.L_753:
        /*0004*/ 	.word	0x00000082


	//----- nvinfo : EIATTR_KPARAM_INFO
	.align		4
.L_754:
        /*0008*/ 	.byte	0x04, 0x17
        /*000a*/ 	.short	(.L_756 - .L_755)
.L_755:
        /*000c*/ 	.word	0x00000000
        /*0010*/ 	.short	0x0005
        /*0012*/ 	.short	0x0028
        /*0014*/ 	.byte	0x00, 0xf0, 0x21, 0x00


	//----- nvinfo : EIATTR_KPARAM_INFO
	.align		4
.L_756:
        /*0018*/ 	.byte	0x04, 0x17
        /*001a*/ 	.short	(.L_758 - .L_757)
.L_757:
        /*001c*/ 	.word	0x00000000
        /*0020*/ 	.short	0x0004
        /*0022*/ 	.short	0x0020
        /*0024*/ 	.byte	0x00, 0xf5, 0x21, 0x00


	//----- nvinfo : EIATTR_KPARAM_INFO
	.align		4
.L_758:
        /*0028*/ 	.byte	0x04, 0x17
        /*002a*/ 	.short	(.L_760 - .L_759)
.L_759:
        /*002c*/ 	.word	0x00000000
        /*0030*/ 	.short	0x0003
        /*0032*/ 	.short	0x0018
        /*0034*/ 	.byte	0x00, 0xf0, 0x21, 0x00


	//----- nvinfo : EIATTR_KPARAM_INFO
	.align		4
.L_760:
        /*0038*/ 	.byte	0x04, 0x17
        /*003a*/ 	.short	(.L_762 - .L_761)
.L_761:
        /*003c*/ 	.word	0x00000000
        /*0040*/ 	.short	0x0002
        /*0042*/ 	.short	0x0010
        /*0044*/ 	.byte	0x00, 0xf5, 0x21, 0x00


	//----- nvinfo : EIATTR_KPARAM_INFO
	.align		4
.L_762:
        /*0048*/ 	.byte	0x04, 0x17
        /*004a*/ 	.short	(.L_764 - .L_763)
.L_763:
        /*004c*/ 	.word	0x00000000
        /*0050*/ 	.short	0x0001
        /*0052*/ 	.short	0x0008
        /*0054*/ 	.byte	0x00, 0xf0, 0x21, 0x00


	//----- nvinfo : EIATTR_KPARAM_INFO
	.align		4
.L_764:
        /*0058*/ 	.byte	0x04, 0x17
        /*005a*/ 	.short	(.L_766 - .L_765)
.L_765:
        /*005c*/ 	.word	0x00000000
        /*0060*/ 	.short	0x0000
        /*0062*/ 	.short	0x0000
        /*0064*/ 	.byte	0x00, 0xf5, 0x21, 0x00


	//----- nvinfo : EIATTR_SPARSE_MMA_MASK
	.align		4
.L_766:
        /*0068*/ 	.byte	0x03, 0x50
        /*006a*/ 	.short	0x0000


	//----- nvinfo : EIATTR_MAXREG_COUNT
	.align		4
        /*006c*/ 	.byte	0x03, 0x1b
        /*006e*/ 	.short	0x00ff


	//----- nvinfo : EIATTR_MERCURY_ISA_VERSION
	.align		4
        /*0070*/ 	.byte	0x03, 0x5f
        /*0072*/ 	.short	0x0101


	//----- nvinfo : EIATTR_VRC_CTA_INIT_COUNT
	.align		4
        /*0074*/ 	.byte	0x02, 0x4a
	.zero		1
	.zero		1


	//----- nvinfo : EIATTR_EXIT_INSTR_OFFSETS
	.align		4
        /*0078*/ 	.byte	0x04, 0x1c
        /*007a*/ 	.short	(.L_768 - .L_767)


	//   ....[0]....
.L_767:
        /*007c*/ 	.word	0x00000360


	//----- nvinfo : EIATTR_CRS_STACK_SIZE
	.align		4
.L_768:
        /*0080*/ 	.byte	0x04, 0x1e
        /*0082*/ 	.short	(.L_770 - .L_769)
.L_769:
        /*0084*/ 	.word	0x00000000


	//----- nvinfo : EIATTR_CBANK_PARAM_SIZE
	.align		4
.L_770:
        /*0088*/ 	.byte	0x03, 0x19
        /*008a*/ 	.short	0x0030


	//----- nvinfo : EIATTR_PARAM_CBANK
	.align		4
        /*008c*/ 	.byte	0x04, 0x0a
        /*008e*/ 	.short	(.L_772 - .L_771)
	.align		4
.L_771:
        /*0090*/ 	.word	index@(.nv.constant0.normvv)
        /*0094*/ 	.short	0x0380
        /*0096*/ 	.short	0x0030


	//----- nvinfo : EIATTR_SW_WAR
	.align		4
.L_772:
        /*0098*/ 	.byte	0x04, 0x36
        /*009a*/ 	.short	(.L_774 - .L_773)
.L_773:
        /*009c*/ 	.word	0x00000008
.L_774:


//--------------------- .nv.info.means_vars       --------------------------
	.section	.nv.info.means_vars,"",@"SHT_CUDA_INFO"
	.sectionflags	@""
	.align	4


	//----- nvinfo : EIATTR_CUDA_API_VERSION
	.align		4
        /*0000*/ 	.byte	0x04, 0x37
        /*0002*/ 	.short	(.L_776 - .L_775)
.L_775:
        /*0004*/ 	.word	0x00000082


	//----- nvinfo : EIATTR_KPARAM_INFO
	.align		4
.L_776:
        /*0008*/ 	.byte	0x04, 0x17
        /*000a*/ 	.short	(.L_778 - .L_777)
.L_777:
        /*000c*/ 	.word	0x00000000
        /*0010*/ 	.short	0x0006
        /*0012*/ 	.short	0x0030
        /*0014*/ 	.byte	0x00, 0xf5, 0x21, 0x00


	//----- nvinfo : EIATTR_KPARAM_INFO
	.align		4
.L_778:
        /*0018*/ 	.byte	0x04, 0x17
        /*001a*/ 	.short	(.L_780 - .L_779)
.L_779:
        /*001c*/ 	.word	0x00000000
        /*0020*/ 	.short	0x0005
        /*0022*/ 	.short	0x0028
        /*0024*/ 	.byte	0x00, 0xf5, 0x21, 0x00


	//----- nvinfo : EIATTR_KPARAM_INFO
	.align		4
.L_780:
        /*0028*/ 	.byte	0x04, 0x17
        /*002a*/ 	.short	(.L_782 - .L_781)
.L_781:
        /*002c*/ 	.word	0x00000000
        /*0030*/ 	.short	0x0004
        /*0032*/ 	.short	0x0020
        /*0034*/ 	.byte	0x00, 0xf0, 0x21, 0x00


	//----- nvinfo : EIATTR_KPARAM_INFO
	.align		4
.L_782:
        /*0038*/ 	.byte	0x04, 0x17
        /*003a*/ 	.short	(.L_784 - .L_783)
.L_783:
        /*003c*/ 	.word	0x00000000
        /*0040*/ 	.short	0x0003
        /*0042*/ 	.short	0x0018
        /*0044*/ 	.byte	0x00, 0xf5, 0x21, 0x00


	//----- nvinfo : EIATTR_KPARAM_INFO
	.align		4
.L_784:
        /*0048*/ 	.byte	0x04, 0x17
        /*004a*/ 	.short	(.L_786 - .L_785)
.L_785:
        /*004c*/ 	.word	0x00000000
        /*0050*/ 	.short	0x0002
        /*0052*/ 	.short	0x0010
        /*0054*/ 	.byte	0x00, 0xf0, 0x21, 0x00


	//----- nvinfo : EIATTR_KPARAM_INFO
	.align		4
.L_786:
        /*0058*/ 	.byte	0x04, 0x17
        /*005a*/ 	.short	(.L_788 - .L_787)
.L_787:
        /*005c*/ 	.word	0x00000000
        /*0060*/ 	.short	0x0001
        /*0062*/ 	.short	0x0008
        /*0064*/ 	.byte	0x00, 0xf0, 0x21, 0x00


	//----- nvinfo : EIATTR_KPARAM_INFO
	.align		4
.L_788:
        /*0068*/ 	.byte	0x04, 0x17
        /*006a*/ 	.short	(.L_790 - .L_789)
.L_789:
        /*006c*/ 	.word	0x00000000
        /*0070*/ 	.short	0x0000
        /*0072*/ 	.short	0x0000
        /*0074*/ 	.byte	0x00, 0xf0, 0x21, 0x00


	//----- nvinfo : EIATTR_SPARSE_MMA_MASK
	.align		4
.L_790:
        /*0078*/ 	.byte	0x03, 0x50
        /*007a*/ 	.short	0x0000


	//----- nvinfo : EIATTR_MAXREG_COUNT
	.align		4
        /*007c*/ 	.byte	0x03, 0x1b
        /*007e*/ 	.short	0x00ff


	//----- nvinfo : EIATTR_MERCURY_ISA_VERSION
	.align		4
        /*0080*/ 	.byte	0x03, 0x5f
        /*0082*/ 	.short	0x0101


	//----- nvinfo : EIATTR_VRC_CTA_INIT_COUNT
	.align		4
        /*0084*/ 	.byte	0x02, 0x4a
	.zero		1
	.zero		1


	//----- nvinfo : EIATTR_EXIT_INSTR_OFFSETS
	.align		4
        /*0088*/ 	.byte	0x04, 0x1c
        /*008a*/ 	.short	(.L_792 - .L_791)


	//   ....[0]....
.L_791:
        /*008c*/ 	.word	0x00000080


	//   ....[1]....
        /*0090*/ 	.word	0x000012d0


	//   ....[2]....
        /*0094*/ 	.word	0x00002230


	//----- nvinfo : EIATTR_CRS_STACK_SIZE
	.align		4
.L_792:
        /*0098*/ 	.byte	0x04, 0x1e
        /*009a*/ 	.short	(.L_794 - .L_793)
.L_793:
        /*009c*/ 	.word	0x00000000


	//----- nvinfo : EIATTR_CBANK_PARAM_SIZE
	.align		4
.L_794:
        /*00a0*/ 	.byte	0x03, 0x19
        /*00a2*/ 	.short	0x0038


	//----- nvinfo : EIATTR_PARAM_CBANK
	.align		4
        /*00a4*/ 	.byte	0x04, 0x0a
        /*00a6*/ 	.short	(.L_796 - .L_795)
	.align		4
.L_795:
        /*00a8*/ 	.word	index@(.nv.constant0.means_vars)
        /*00ac*/ 	.short	0x0380
        /*00ae*/ 	.short	0x0038


	//----- nvinfo : EIATTR_SW_WAR
	.align		4
.L_796:
        /*00b0*/ 	.byte	0x04, 0x36
        /*00b2*/ 	.short	(.L_798 - .L_797)
.L_797:
        /*00b4*/ 	.word	0x00000008
.L_798:


//--------------------- .nv.info.fmavss           --------------------------
	.section	.nv.info.fmavss,"",@"SHT_CUDA_INFO"
	.sectionflags	@""
	.align	4


	//----- nvinfo : EIATTR_CUDA_API_VERSION
	.align		4
        /*0000*/ 	.byte	0x04, 0x37
        /*0002*/ 	.short	(.L_800 - .L_799)
.L_799:
        /*0004*/ 	.word	0x00000082


	//----- nvinfo : EIATTR_KPARAM_INFO
	.align		4
.L_800:
        /*0008*/ 	.byte	0x04, 0x17
        /*000a*/ 	.short	(.L_802 - .L_801)
.L_801:
        /*000c*/ 	.word	0x00000000
        /*0010*/ 	.short	0x0005
        /*0012*/ 	.short	0x0020
        /*0014*/ 	.byte	0x00, 0xf5, 0x21, 0x00


	//----- nvinfo : EIATTR_KPARAM_INFO
	.align		4
.L_802:
        /*0018*/ 	.byte	0x04, 0x17
        /*001a*/ 	.short	(.L_804 - .L_803)
.L_803:
        /*001c*/ 	.word	0x00000000
        /*0020*/ 	.short	0x0004
        /*0022*/ 	.short	0x001c
        /*0024*/ 	.byte	0x00, 0xf0, 0x11, 0x00


	//----- nvinfo : EIATTR_KPARAM_INFO
	.align		4
.L_804:
        /*0028*/ 	.byte	0x04, 0x17
        /*002a*/ 	.short	(.L_806 - .L_805)
.L_805:
        /*002c*/ 	.word	0x00000000
        /*0030*/ 	.short	0x0003
        /*0032*/ 	.short	0x0018
        /*0034*/ 	.byte	0x00, 0xf0, 0x11, 0x00


	//----- nvinfo : EIATTR_KPARAM_INFO
	.align		4
.L_806:
        /*0038*/ 	.byte	0x04, 0x17
        /*003a*/ 	.short	(.L_808 - .L_807)
.L_807:
        /*003c*/ 	.word	0x00000000
        /*0040*/ 	.short	0x0002
        /*0042*/ 	.short	0x0010
        /*0044*/ 	.byte	0x00, 0xf0, 0x21, 0x00


	//----- nvinfo : EIATTR_KPARAM_INFO
	.align		4
.L_808:
        /*0048*/ 	.byte	0x04, 0x17
        /*004a*/ 	.short	(.L_810 - .L_809)
.L_809:
        /*004c*/ 	.word	0x00000000
        /*0050*/ 	.short	0x0001
        /*0052*/ 	.short	0x0008
        /*0054*/ 	.byte	0x00, 0xf5, 0x21, 0x00


	//----- nvinfo : EIATTR_KPARAM_INFO
	.align		4
.L_810:
        /*0058*/ 	.byte	0x04, 0x17
        /*005a*/ 	.short	(.L_812 - .L_811)
.L_811:
        /*005c*/ 	.word	0x00000000
        /*0060*/ 	.short	0x0000
        /*0062*/ 	.short	0x0000
        /*0064*/ 	.byte	0x00, 0xf0, 0x21, 0x00


	//----- nvinfo : EIATTR_SPARSE_MMA_MASK
	.align		4
.L_812:
        /*0068*/ 	.byte	0x03, 0x50
        /*006a*/ 	.short	0x0000


	//----- nvinfo : EIATTR_MAXREG_COUNT
	.align		4
        /*006c*/ 	.byte	0x03, 0x1b
        /*006e*/ 	.short	0x00ff


	//----- nvinfo : EIATTR_MERCURY_ISA_VERSION
	.align		4
        /*0070*/ 	.byte	0x03, 0x5f
        /*0072*/ 	.short	0x0101


	//----- nvinfo : EIATTR_VRC_CTA_INIT_COUNT
	.align		4
        /*0074*/ 	.byte	0x02, 0x4a
	.zero		1
	.zero		1


	//----- nvinfo : EIATTR_EXIT_INSTR_OFFSETS
	.align		4
        /*0078*/ 	.byte	0x04, 0x1c
        /*007a*/ 	.short	(.L_814 - .L_813)


	//   ....[0]....
.L_813:
        /*007c*/ 	.word	0x00000080


	//   ....[1]....
        /*0080*/ 	.word	0x00000190


	//----- nvinfo : EIATTR_CBANK_PARAM_SIZE
	.align		4
.L_814:
        /*0084*/ 	.byte	0x03, 0x19
        /*0086*/ 	.short	0x0028


	//----- nvinfo : EIATTR_PARAM_CBANK
	.align		4
        /*0088*/ 	.byte	0x04, 0x0a
        /*008a*/ 	.short	(.L_816 - .L_815)
	.align		4
.L_815:
        /*008c*/ 	.word	index@(.nv.constant0.fmavss)
        /*0090*/ 	.short	0x0380
        /*0092*/ 	.short	0x0028


	//----- nvinfo : EIATTR_SW_WAR
	.align		4
.L_816:
        /*0094*/ 	.byte	0x04, 0x36
        /*0096*/ 	.short	(.L_818 - .L_817)
.L_817:
        /*0098*/ 	.word	0x00000008
.L_818:


//--------------------- .nv.info.upsample         --------------------------
	.section	.nv.info.upsample,"",@"SHT_CUDA_INFO"
	.sectionflags	@""
	.align	4


	//----- nvinfo : EIATTR_CUDA_API_VERSION
	.align		4
        /*0000*/ 	.byte	0x04, 0x37
        /*0002*/ 	.short	(.L_820 - .L_819)
.L_819:
        /*0004*/ 	.word	0x00000082


	//----- nvinfo : EIATTR_KPARAM_INFO
	.align		4
.L_820:
        /*0008*/ 	.byte	0x04, 0x17
        /*000a*/ 	.short	(.L_822 - .L_821)
.L_821:
        /*000c*/ 	.word	0x00000000
        /*0010*/ 	.short	0x0008
        /*0012*/ 	.short	0x0038
        /*0014*/ 	.byte	0x00, 0xf0, 0x11, 0x00


	//----- nvinfo : EIATTR_KPARAM_INFO
	.align		4
.L_822:
        /*0018*/ 	.byte	0x04, 0x17
        /*001a*/ 	.short	(.L_824 - .L_823)
.L_823:
        /*001c*/ 	.word	0x00000000
        /*0020*/ 	.short	0x0007
        /*0022*/ 	.short	0x0030
        /*0024*/ 	.byte	0x00, 0xf5, 0x21, 0x00


	//----- nvinfo : EIATTR_KPARAM_INFO
	.align		4
.L_824:
        /*0028*/ 	.byte	0x04, 0x17
        /*002a*/ 	.short	(.L_826 - .L_825)
.L_825:
        /*002c*/ 	.word	0x00000000
        /*0030*/ 	.short	0x0006
        /*0032*/ 	.short	0x002c
        /*0034*/ 	.byte	0x00, 0xf0, 0x11, 0x00


	//----- nvinfo : EIATTR_KPARAM_INFO
	.align		4
.L_826:
        /*0038*/ 	.byte	0x04, 0x17
        /*003a*/ 	.short	(.L_828 - .L_827)
.L_827:
        /*003c*/ 	.word	0x00000000
        /*0040*/ 	.short	0x0005
        /*0042*/ 	.short	0x0028
        /*0044*/ 	.byte	0x00, 0xf0, 0x11, 0x00


	//----- nvinfo : EIATTR_KPARAM_INFO
	.align		4
.L_828:
        /*0048*/ 	.byte	0x04, 0x17
        /*004a*/ 	.short	(.L_830 - .L_829)
.L_829:
        /*004c*/ 	.word	0x00000000
        /*0050*/ 	.short	0x0004
        /*0052*/ 	.short	0x0020
        /*0054*/ 	.byte	0x00, 0xf0, 0x21, 0x00


	//----- nvinfo : EIATTR_KPARAM_INFO
	.align		4
.L_830:
        /*0058*/ 	.byte	0x04, 0x17
        /*005a*/ 	.short	(.L_832 - .L_831)
.L_831:
        /*005c*/ 	.word	0x00000000
        /*0060*/ 	.short	0x0003
        /*0062*/ 	.short	0x0018
        /*0064*/ 	.byte	0x00, 0xf5, 0x21, 0x00


	//----- nvinfo : EIATTR_KPARAM_INFO
	.align		4
.L_832:
        /*0068*/ 	.byte	0x04, 0x17
        /*006a*/ 	.short	(.L_834 - .L_833)
.L_833:
        /*006c*/ 	.word	0x00000000
        /*0070*/ 	.short	0x0002
        /*0072*/ 	.short	0x0010
        /*0074*/ 	.byte	0x00, 0xf0, 0x21, 0x00


	//----- nvinfo : EIATTR_KPARAM_INFO
	.align		4
.L_834:
        /*0078*/ 	.byte	0x04, 0x17
        /*007a*/ 	.short	(.L_836 - .L_835)
.L_835:
        /*007c*/ 	.word	0x00000000
        /*0080*/ 	.short	0x0001
        /*0082*/ 	.short	0x0008
        /*0084*/ 	.byte	0x00, 0xf0, 0x21, 0x00


	//----- nvinfo : EIATTR_KPARAM_INFO
	.align		4
.L_836:
        /*0088*/ 	.byte	0x04, 0x17
        /*008a*/ 	.short	(.L_838 - .L_837)
.L_837:
        /*008c*/ 	.word	0x00000000
        /*0090*/ 	.short	0x0000
        /*0092*/ 	.short	0x0000
        /*0094*/ 	.byte	0x00, 0xf0, 0x21, 0x00


	//----- nvinfo : EIATTR_SPARSE_MMA_MASK
	.align		4
.L_838:
        /*0098*/ 	.byte	0x03, 0x50
        /*009a*/ 	.short	0x0000


	//----- nvinfo : EIATTR_MAXREG_COUNT
	.align		4
        /*009c*/ 	.byte	0x03, 0x1b
        /*009e*/ 	.short	0x00ff


	//----- nvinfo : EIATTR_MERCURY_ISA_VERSION
	.align		4
        /*00a0*/ 	.byte	0x03, 0x5f
        /*00a2*/ 	.short	0x0101


	//----- nvinfo : EIATTR_VRC_CTA_INIT_COUNT
	.align		4
        /*00a4*/ 	.byte	0x02, 0x4a
	.zero		1
	.zero		1


	//----- nvinfo : EIATTR_EXIT_INSTR_OFFSETS
	.align		4
        /*00a8*/ 	.byte	0x04, 0x1c
        /*00aa*/ 	.short	(.L_840 - .L_839)


	//   ....[0]....
.L_839:
        /*00ac*/ 	.word	0x00000080


	//   ....[1]....
        /*00b0*/ 	.word	0x00000100


	//   ....[2]....
        /*00b4*/ 	.word	0x00000180


	//   ....[3]....
        /*00b8*/ 	.word	0x00000bb0


	//   ....[4]....
        /*00bc*/ 	.word	0x00000cb0


	//----- nvinfo : EIATTR_CRS_STACK_SIZE
	.align		4
.L_840:
        /*00c0*/ 	.byte	0x04, 0x1e
        /*00c2*/ 	.short	(.L_842 - .L_841)
.L_841:
        /*00c4*/ 	.word	0x00000000


	//----- nvinfo : EIATTR_CBANK_PARAM_SIZE
	.align		4
.L_842:
        /*00c8*/ 	.byte	0x03, 0x19
        /*00ca*/ 	.short	0x003c


	//----- nvinfo : EIATTR_PARAM_CBANK
	.align		4
        /*00cc*/ 	.byte	0x04, 0x0a
        /*00ce*/ 	.short	(.L_844 - .L_843)
	.align		4
.L_843:
        /*00d0*/ 	.word	index@(.nv.constant0.upsample)
        /*00d4*/ 	.short	0x0380
        /*00d6*/ 	.short	0x003c


	//----- nvinfo : EIATTR_SW_WAR
	.align		4
.L_844:
        /*00d8*/ 	.byte	0x04, 0x36
        /*00da*/ 	.short	(.L_846 - .L_845)
.L_845:
        /*00dc*/ 	.word	0x00000008
.L_846:


//--------------------- .nv.info.Xcol2imKernelNormal --------------------------
	.section	.nv.info.Xcol2imKernelNormal,"",@"SHT_CUDA_INFO"
	.sectionflags	@""
	.align	4


	//----- nvinfo : EIATTR_CUDA_API_VERSION
	.align		4
        /*0000*/ 	.byte	0x04, 0x37
        /*0002*/ 	.short	(.L_848 - .L_847)
.L_847:
        /*0004*/ 	.word	0x00000082


	//----- nvinfo : EIATTR_KPARAM_INFO
	.align		4
.L_848:
        /*0008*/ 	.byte	0x04, 0x17
        /*000a*/ 	.short	(.L_850 - .L_849)
.L_849:
        /*000c*/ 	.word	0x00000000
        /*0010*/ 	.short	0x0018
        /*0012*/ 	.short	0x00c0
        /*0014*/ 	.byte	0x00, 0xf0, 0x21, 0x00


	//----- nvinfo : EIATTR_KPARAM_INFO
	.align		4
.L_850:
        /*0018*/ 	.byte	0x04, 0x17
        /*001a*/ 	.short	(.L_852 - .L_851)
.L_851:
        /*001c*/ 	.word	0x00000000
        /*0020*/ 	.short	0x0017
        /*0022*/ 	.short	0x00b8
        /*0024*/ 	.byte	0x00, 0xf5, 0x21, 0x00


	//----- nvinfo : EIATTR_KPARAM_INFO
	.align		4
.L_852:
        /*0028*/ 	.byte	0x04, 0x17
        /*002a*/ 	.short	(.L_854 - .L_853)
.L_853:
        /*002c*/ 	.word	0x00000000
        /*0030*/ 	.short	0x0016
        /*0032*/ 	.short	0x00b0
        /*0034*/ 	.byte	0x00, 0xf0, 0x21, 0x00


	//----- nvinfo : EIATTR_KPARAM_INFO
	.align		4
.L_854:
        /*0038*/ 	.byte	0x04, 0x17
        /*003a*/ 	.short	(.L_856 - .L_855)
.L_855:
        /*003c*/ 	.word	0x00000000
        /*0040*/ 	.short	0x0015
        /*0042*/ 	.short	0x00a8
        /*0044*/ 	.byte	0x00, 0xf5, 0x21, 0x00


	//----- nvinfo : EIATTR_KPARAM_INFO
	.align		4
.L_856:
        /*0048*/ 	.byte	0x04, 0x17
        /*004a*/ 	.short	(.L_858 - .L_857)
.L_857:
        /*004c*/ 	.word	0x00000000
        /*0050*/ 	.short	0x0014
        /*0052*/ 	.short	0x00a0
        /*0054*/ 	.byte	0x00, 0xf0, 0x21, 0x00


	//----- nvinfo : EIATTR_KPARAM_INFO
	.align		4
.L_858:
        /*0058*/ 	.byte	0x04, 0x17
        /*005a*/ 	.short	(.L_860 - .L_859)
.L_859:
        /*005c*/ 	.word	0x00000000
        /*0060*/ 	.short	0x0013
        /*0062*/ 	.short	0x0098
        /*0064*/ 	.byte	0x00, 0xf0, 0x21, 0x00


	//----- nvinfo : EIATTR_KPARAM_INFO
	.align		4
.L_860:
        /*0068*/ 	.byte	0x04, 0x17
        /*006a*/ 	.short	(.L_862 - .L_861)
.L_861:
        /*006c*/ 	.word	0x00000000
        /*0070*/ 	.short	0x0012
        /*0072*/ 	.short	0x0090
        /*0074*/ 	.byte	0x00, 0xf0, 0x21, 0x00


	//----- nvinfo : EIATTR_KPARAM_INFO
	.align		4
.L_862:
        /*0078*/ 	.byte	0x04, 0x17
        /*007a*/ 	.short	(.L_864 - .L_863)
.L_863:
        /*007c*/ 	.word	0x00000000
        /*0080*/ 	.short	0x0011
        /*0082*/ 	.short	0x0088
        /*0084*/ 	.byte	0x00, 0xf0, 0x21, 0x00


	//----- nvinfo : EIATTR_KPARAM_INFO
	.align		4
.L_864:
        /*0088*/ 	.byte	0x04, 0x17
        /*008a*/ 	.short	(.L_866 - .L_865)
.L_865:
        /*008c*/ 	.word	0x00000000
        /*0090*/ 	.short	0x0010
        /*0092*/ 	.short	0x0080
        /*0094*/ 	.byte	0x00, 0xf0, 0x21, 0x00


	//----- nvinfo : EIATTR_KPARAM_INFO
	.align		4
.L_866:
        /*0098*/ 	.byte	0x04, 0x17
        /*009a*/ 	.short	(.L_868 - .L_867)
.L_867:
        /*009c*/ 	.word	0x00000000
        /*00a0*/ 	.short	0x000f
        /*00a2*/ 	.short	0x0078
        /*00a4*/ 	.byte	0x00, 0xf0, 0x21, 0x00


	//----- nvinfo : EIATTR_KPARAM_INFO
	.align		4
.L_868:
        /*00a8*/ 	.byte	0x04, 0x17
        /*00aa*/ 	.short	(.L_870 - .L_869)
.L_869:
        /*00ac*/ 	.word	0x00000000
        /*00b0*/ 	.short	0x000e
        /*00b2*/ 	.short	0x0070
        /*00b4*/ 	.byte	0x00, 0xf0, 0x21, 0x00


	//----- nvinfo : EIATTR_KPARAM_INFO
	.align		4
.L_870:
        /*00b8*/ 	.byte	0x04, 0x17
        /*00ba*/ 	.short	(.L_872 - .L_871)
.L_871:
        /*00bc*/ 	.word	0x00000000
        /*00c0*/ 	.short	0x000d
        /*00c2*/ 	.short	0x0068
        /*00c4*/ 	.byte	0x00, 0xf0, 0x21, 0x00


	//----- nvinfo : EIATTR_KPARAM_INFO
	.align		4
.L_872:
        /*00c8*/ 	.byte	0x04, 0x17
        /*00ca*/ 	.short	(.L_874 - .L_873)
.L_873:
        /*00cc*/ 	.word	0x00000000
        /*00d0*/ 	.short	0x000c
        /*00d2*/ 	.short	0x0060
        /*00d4*/ 	.byte	0x00, 0xf0, 0x21, 0x00


	//----- nvinfo : EIATTR_KPARAM_INFO
	.align		4
.L_874:
        /*00d8*/ 	.byte	0x04, 0x17
        /*00da*/ 	.short	(.L_876 - .L_875)
.L_875:
        /*00dc*/ 	.word	0x00000000
        /*00e0*/ 	.short	0x000b
        /*00e2*/ 	.short	0x0058
        /*00e4*/ 	.byte	0x00, 0xf0, 0x21, 0x00


	//----- nvinfo : EIATTR_KPARAM_INFO
	.align		4
.L_876:
        /*00e8*/ 	.byte	0x04, 0x17
        /*00ea*/ 	.short	(.L_878 - .L_877)
.L_877:
        /*00ec*/ 	.word	0x00000000
        /*00f0*/ 	.short	0x000a
        /*00f2*/ 	.short	0x0050
        /*00f4*/ 	.byte	0x00, 0xf0, 0x21, 0x00


	//----- nvinfo : EIATTR_KPARAM_INFO
	.align		4
.L_878:
        /*00f8*/ 	.byte	0x04, 0x17
        /*00fa*/ 	.short	(.L_880 - .L_879)
.L_879:
        /*00fc*/ 	.word	0x00000000
        /*0100*/ 	.short	0x0009
        /*0102*/ 	.short	0x0048
        /*0104*/ 	.byte	0x00, 0xf0, 0x21, 0x00


	//----- nvinfo : EIATTR_KPARAM_INFO
	.align		4
.L_880:
        /*0108*/ 	.byte	0x04, 0x17
        /*010a*/ 	.short	(.L_882 - .L_881)
.L_881:
        /*010c*/ 	.word	0x00000000
        /*0110*/ 	.short	0x0008
        /*0112*/ 	.short	0x0040
        /*0114*/ 	.byte	0x00, 0xf0, 0x21, 0x00


	//----- nvinfo : EIATTR_KPARAM_INFO
	.align		4
.L_882:
        /*0118*/ 	.byte	0x04, 0x17
        /*011a*/ 	.short	(.L_884 - .L_883)
.L_883:
        /*011c*/ 	.word	0x00000000
        /*0120*/ 	.short	0x0007
        /*0122*/ 	.short	0x0038
        /*0124*/ 	.byte	0x00, 0xf0, 0x21, 0x00


	//----- nvinfo : EIATTR_KPARAM_INFO
	.align		4
.L_884:
        /*0128*/ 	.byte	0x04, 0x17
        /*012a*/ 	.short	(.L_886 - .L_885)
.L_885:
        /*012c*/ 	.word	0x00000000
        /*0130*/ 	.short	0x0006
        /*0132*/ 	.short	0x0030
        /*0134*/ 	.byte	0x00, 0xf0, 0x21, 0x00


	//----- nvinfo : EIATTR_KPARAM_INFO
	.align		4
.L_886:
        /*0138*/ 	.byte	0x04, 0x17
        /*013a*/ 	.short	(.L_888 - .L_887)
.L_887:
        /*013c*/ 	.word	0x00000000
        /*0140*/ 	.short	0x0005
        /*0142*/ 	.short	0x0028
        /*0144*/ 	.byte	0x00, 0xf0, 0x21, 0x00


	//----- nvinfo : EIATTR_KPARAM_INFO
	.align		4
.L_888:
        /*0148*/ 	.byte	0x04, 0x17
        /*014a*/ 	.short	(.L_890 - .L_889)
.L_889:
        /*014c*/ 	.word	0x00000000
        /*0150*/ 	.short	0x0004
        /*0152*/ 	.short	0x0020
        /*0154*/ 	.byte	0x00, 0xf0, 0x21, 0x00


	//----- nvinfo : EIATTR_KPARAM_INFO
	.align		4
.L_890:
        /*0158*/ 	.byte	0x04, 0x17
        /*015a*/ 	.short	(.L_892 - .L_891)
.L_891:
        /*015c*/ 	.word	0x00000000
        /*0160*/ 	.short	0x0003
        /*0162*/ 	.short	0x0018
        /*0164*/ 	.byte	0x00, 0xf0, 0x21, 0x00


	//----- nvinfo : EIATTR_KPARAM_INFO
	.align		4
.L_892:
        /*0168*/ 	.byte	0x04, 0x17
        /*016a*/ 	.short	(.L_894 - .L_893)
.L_893:
        /*016c*/ 	.word	0x00000000
        /*0170*/ 	.short	0x0002
        /*0172*/ 	.short	0x0010
        /*0174*/ 	.byte	0x00, 0xf0, 0x21, 0x00


	//----- nvinfo : EIATTR_KPARAM_INFO
	.align		4
.L_894:
        /*0178*/ 	.byte	0x04, 0x17
        /*017a*/ 	.short	(.L_896 - .L_895)
.L_895:
        /*017c*/ 	.word	0x00000000
        /*0180*/ 	.short	0x0001
        /*0182*/ 	.short	0x0008
        /*0184*/ 	.byte	0x00, 0xf0, 0x21, 0x00


	//----- nvinfo : EIATTR_KPARAM_INFO
	.align		4
.L_896:
        /*0188*/ 	.byte	0x04, 0x17
        /*018a*/ 	.short	(.L_898 - .L_897)
.L_897:
        /*018c*/ 	.word	0x00000000
        /*0190*/ 	.short	0x0000
        /*0192*/ 	.short	0x0000
        /*0194*/ 	.byte	0x00, 0xf0, 0x21, 0x00


	//----- nvinfo : EIATTR_SPARSE_MMA_MASK
	.align		4
.L_898:
        /*0198*/ 	.byte	0x03, 0x50
        /*019a*/ 	.short	0x0000


	//----- nvinfo : EIATTR_MAXREG_COUNT
	.align		4
        /*019c*/ 	.byte	0x03, 0x1b
        /*019e*/ 	.short	0x00ff


	//----- nvinfo : EIATTR_MERCURY_ISA_VERSION
	.align		4
        /*01a0*/ 	.byte	0x03, 0x5f
        /*01a2*/ 	.short	0x0101


	//----- nvinfo : EIATTR_VRC_CTA_INIT_COUNT
	.align		4
        /*01a4*/ 	.byte	0x02, 0x4a
	.zero		1
	.zero		1


	//----- nvinfo : EIATTR_EXIT_INSTR_OFFSETS
	.align		4
        /*01a8*/ 	.byte	0x04, 0x1c
        /*01aa*/ 	.short	(.L_900 - .L_899)


	//   ....[0]....
.L_899:
        /*01ac*/ 	.word	0x000000e0


	//   ....[1]....
        /*01b0*/ 	.word	0x000020a0


	//   ....[2]....
        /*01b4*/ 	.word	0x0003a7a0


	//----- nvinfo : EIATTR_CRS_STACK_SIZE
	.align		4
.L_900:
        /*01b8*/ 	.byte	0x04, 0x1e
        /*01ba*/ 	.short	(.L_902 - .L_901)
.L_901:
        /*01bc*/ 	.word	0x00000000


	//----- nvinfo : EIATTR_CBANK_PARAM_SIZE
	.align		4
.L_902:
        /*01c0*/ 	.byte	0x03, 0x19
        /*01c2*/ 	.short	0x00c8


	//----- nvinfo : EIATTR_PARAM_CBANK
	.align		4
        /*01c4*/ 	.byte	0x04, 0x0a
        /*01c6*/ 	.short	(.L_904 - .L_903)
	.align		4
.L_903:
        /*01c8*/ 	.word	index@(.nv.constant0.Xcol2imKernelNormal)
        /*01cc*/ 	.short	0x0380
        /*01ce*/ 	.short	0x00c8


	//----- nvinfo : EIATTR_SW_WAR
	.align		4
.L_904:
        /*01d0*/ 	.byte	0x04, 0x36
        /*01d2*/ 	.short	(.L_906 - .L_905)
.L_905:
        /*01d4*/ 	.word	0x00000008
.L_906:


//--------------------- .nv.info.Xcol2imKernelFlip --------------------------
	.section	.nv.info.Xcol2imKernelFlip,"",@"SHT_CUDA_INFO"
	.sectionflags	@""
	.align	4


	//----- nvinfo : EIATTR_CUDA_API_VERSION
	.align		4
        /*0000*/ 	.byte	0x04, 0x37
        /*0002*/ 	.short	(.L_908 - .L_907)
.L_907:
        /*0004*/ 	.word	0x00000082


	//----- nvinfo : EIATTR_KPARAM_INFO
	.align		4
.L_908:
        /*0008*/ 	.byte	0x04, 0x17
        /*000a*/ 	.short	(.L_910 - .L_909)
.L_909:
        /*000c*/ 	.word	0x00000000
        /*0010*/ 	.short	0x0018
        /*0012*/ 	.short	0x00c0
        /*0014*/ 	.byte	0x00, 0xf0, 0x21, 0x00


	//----- nvinfo : EIATTR_KPARAM_INFO
	.align		4
.L_910:
        /*0018*/ 	.byte	0x04, 0x17
        /*001a*/ 	.short	(.L_912 - .L_911)
.L_911:
        /*001c*/ 	.word	0x00000000
        /*0020*/ 	.short	0x0017
        /*0022*/ 	.short	0x00b8
        /*0024*/ 	.byte	0x00, 0xf5, 0x21, 0x00


	//----- nvinfo : EIATTR_KPARAM_INFO
	.align		4
.L_912:
        /*0028*/ 	.byte	0x04, 0x17
        /*002a*/ 	.short	(.L_914 - .L_913)
.L_913:
        /*002c*/ 	.word	0x00000000
        /*0030*/ 	.short	0x0016
        /*0032*/ 	.short	0x00b0
        /*0034*/ 	.byte	0x00, 0xf0, 0x21, 0x00


	//----- nvinfo : EIATTR_KPARAM_INFO
	.align		4
.L_914:
        /*0038*/ 	.byte	0x04, 0x17
        /*003a*/ 	.short	(.L_916 - .L_915)
.L_915:
        /*003c*/ 	.word	0x00000000
        /*0040*/ 	.short	0x0015
        /*0042*/ 	.short	0x00a8
        /*0044*/ 	.byte	0x00, 0xf5, 0x21, 0x00


	//----- nvinfo : EIATTR_KPARAM_INFO
	.align		4
.L_916:
        /*0048*/ 	.byte	0x04, 0x17
        /*004a*/ 	.short	(.L_918 - .L_917)
.L_917:
        /*004c*/ 	.word	0x00000000
        /*0050*/ 	.short	0x0014
        /*0052*/ 	.short	0x00a0
        /*0054*/ 	.byte	0x00, 0xf0, 0x21, 0x00


	//----- nvinfo : EIATTR_KPARAM_INFO
	.align		4
.L_918:
        /*0058*/ 	.byte	0x04, 0x17
        /*005a*/ 	.short	(.L_920 - .L_919)
.L_919:
        /*005c*/ 	.word	0x00000000
        /*0060*/ 	.short	0x0013
        /*0062*/ 	.short	0x0098
        /*0064*/ 	.byte	0x00, 0xf0, 0x21, 0x00


	//----- nvinfo : EIATTR_KPARAM_INFO
	.align		4
.L_920:
        /*0068*/ 	.byte	0x04, 0x17
        /*006a*/ 	.short	(.L_922 - .L_921)
.L_921:
        /*006c*/ 	.word	0x00000000
        /*0070*/ 	.short	0x0012
        /*0072*/ 	.short	0x0090
        /*0074*/ 	.byte	0x00, 0xf0, 0x21, 0x00


	//----- nvinfo : EIATTR_KPARAM_INFO
	.align		4
.L_922:
        /*0078*/ 	.byte	0x04, 0x17
        /*007a*/ 	.short	(.L_924 - .L_923)
.L_923:
        /*007c*/ 	.word	0x00000000
        /*0080*/ 	.short	0x0011
        /*0082*/ 	.short	0x0088
        /*0084*/ 	.byte	0x00, 0xf0, 0x21, 0x00


	//----- nvinfo : EIATTR_KPARAM_INFO
	.align		4
.L_924:
        /*0088*/ 	.byte	0x04, 0x17
        /*008a*/ 	.short	(.L_926 - .L_925)
.L_925:
        /*008c*/ 	.word	0x00000000
        /*0090*/ 	.short	0x0010
        /*0092*/ 	.short	0x0080
        /*0094*/ 	.byte	0x00, 0xf0, 0x21, 0x00


	//----- nvinfo : EIATTR_KPARAM_INFO
	.align		4
.L_926:
        /*0098*/ 	.byte	0x04, 0x17
        /*009a*/ 	.short	(.L_928 - .L_927)
.L_927:
        /*009c*/ 	.word	0x00000000
        /*00a0*/ 	.short	0x000f
        /*00a2*/ 	.short	0x0078
        /*00a4*/ 	.byte	0x00, 0xf0, 0x21, 0x00


	//----- nvinfo : EIATTR_KPARAM_INFO
	.align		4
.L_928:
        /*00a8*/ 	.byte	0x04, 0x17
        /*00aa*/ 	.short	(.L_930 - .L_929)
.L_929:
        /*00ac*/ 	.word	0x00000000
        /*00b0*/ 	.short	0x000e
        /*00b2*/ 	.short	0x0070
        /*00b4*/ 	.byte	0x00, 0xf0, 0x21, 0x00


	//----- nvinfo : EIATTR_KPARAM_INFO
	.align		4
.L_930:
        /*00b8*/ 	.byte	0x04, 0x17
        /*00ba*/ 	.short	(.L_932 - .L_931)
.L_931:
        /*00bc*/ 	.word	0x00000000
        /*00c0*/ 	.short	0x000d
        /*00c2*/ 	.short	0x0068
        /*00c4*/ 	.byte	0x00, 0xf0, 0x21, 0x00


	//----- nvinfo : EIATTR_KPARAM_INFO
	.align		4
.L_932:
        /*00c8*/ 	.byte	0x04, 0x17
        /*00ca*/ 	.short	(.L_934 - .L_933)
.L_933:
        /*00cc*/ 	.word	0x00000000
        /*00d0*/ 	.short	0x000c
        /*00d2*/ 	.short	0x0060
        /*00d4*/ 	.byte	0x00, 0xf0, 0x21, 0x00


	//----- nvinfo : EIATTR_KPARAM_INFO
	.align		4
.L_934:
        /*00d8*/ 	.byte	0x04, 0x17
        /*00da*/ 	.short	(.L_936 - .L_935)
.L_935:
        /*00dc*/ 	.word	0x00000000
        /*00e0*/ 	.short	0x000b
        /*00e2*/ 	.short	0x0058
        /*00e4*/ 	.byte	0x00, 0xf0, 0x21, 0x00


	//----- nvinfo : EIATTR_KPARAM_INFO
	.align		4
.L_936:
        /*00e8*/ 	.byte	0x04, 0x17
        /*00ea*/ 	.short	(.L_938 - .L_937)
.L_937:
        /*00ec*/ 	.word	0x00000000
        /*00f0*/ 	.short	0x000a
        /*00f2*/ 	.short	0x0050
        /*00f4*/ 	.byte	0x00, 0xf0, 0x21, 0x00


	//----- nvinfo : EIATTR_KPARAM_INFO
	.align		4
.L_938:
        /*00f8*/ 	.byte	0x04, 0x17
        /*00fa*/ 	.short	(.L_940 - .L_939)
.L_939:
        /*00fc*/ 	.word	0x00000000
        /*0100*/ 	.short	0x0009
        /*0102*/ 	.short	0x0048
        /*0104*/ 	.byte	0x00, 0xf0, 0x21, 0x00


	//----- nvinfo : EIATTR_KPARAM_INFO
	.align		4
.L_940:
        /*0108*/ 	.byte	0x04, 0x17
        /*010a*/ 	.short	(.L_942 - .L_941)
.L_941:
        /*010c*/ 	.word	0x00000000
        /*0110*/ 	.short	0x0008
        /*0112*/ 	.short	0x0040
        /*0114*/ 	.byte	0x00, 0xf0, 0x21, 0x00


	//----- nvinfo : EIATTR_KPARAM_INFO
	.align		4
.L_942:
        /*0118*/ 	.byte	0x04, 0x17
        /*011a*/ 	.short	(.L_944 - .L_943)
.L_943:
        /*011c*/ 	.word	0x00000000
        /*0120*/ 	.short	0x0007
        /*0122*/ 	.short	0x0038
        /*0124*/ 	.byte	0x00, 0xf0, 0x21, 0x00


	//----- nvinfo : EIATTR_KPARAM_INFO
	.align		4
.L_944:
        /*0128*/ 	.byte	0x04, 0x17
        /*012a*/ 	.short	(.L_946 - .L_945)
.L_945:
        /*012c*/ 	.word	0x00000000
        /*0130*/ 	.short	0x0006
        /*0132*/ 	.short	0x0030
        /*0134*/ 	.byte	0x00, 0xf0, 0x21, 0x00


	//----- nvinfo : EIATTR_KPARAM_INFO
	.align		4
.L_946:
        /*0138*/ 	.byte	0x04, 0x17
        /*013a*/ 	.short	(.L_948 - .L_947)
.L_947:
        /*013c*/ 	.word	0x00000000
        /*0140*/ 	.short	0x0005
        /*0142*/ 	.short	0x0028
        /*0144*/ 	.byte	0x00, 0xf0, 0x21, 0x00


	//----- nvinfo : EIATTR_KPARAM_INFO
	.align		4
.L_948:
        /*0148*/ 	.byte	0x04, 0x17
        /*014a*/ 	.short	(.L_950 - .L_949)
.L_949:
        /*014c*/ 	.word	0x00000000
        /*0150*/ 	.short	0x0004
        /*0152*/ 	.short	0x0020
        /*0154*/ 	.byte	0x00, 0xf0, 0x21, 0x00


	//----- nvinfo : EIATTR_KPARAM_INFO
	.align		4
.L_950:
        /*0158*/ 	.byte	0x04, 0x17
        /*015a*/ 	.short	(.L_952 - .L_951)
.L_951:
        /*015c*/ 	.word	0x00000000
        /*0160*/ 	.short	0x0003
        /*0162*/ 	.short	0x0018
        /*0164*/ 	.byte	0x00, 0xf0, 0x21, 0x00


	//----- nvinfo : EIATTR_KPARAM_INFO
	.align		4
.L_952:
        /*0168*/ 	.byte	0x04, 0x17
        /*016a*/ 	.short	(.L_954 - .L_953)
.L_953:
        /*016c*/ 	.word	0x00000000
        /*0170*/ 	.short	0x0002
        /*0172*/ 	.short	0x0010
        /*0174*/ 	.byte	0x00, 0xf0, 0x21, 0x00


	//----- nvinfo : EIATTR_KPARAM_INFO
	.align		4
.L_954:
        /*0178*/ 	.byte	0x04, 0x17
        /*017a*/ 	.short	(.L_956 - .L_955)
.L_955:
        /*017c*/ 	.word	0x00000000
        /*0180*/ 	.short	0x0001
        /*0182*/ 	.short	0x0008
        /*0184*/ 	.byte	0x00, 0xf0, 0x21, 0x00


	//----- nvinfo : EIATTR_KPARAM_INFO
	.align		4
.L_956:
        /*0188*/ 	.byte	0x04, 0x17
        /*018a*/ 	.short	(.L_958 - .L_957)
.L_957:
        /*018c*/ 	.word	0x00000000
        /*0190*/ 	.short	0x0000
        /*0192*/ 	.short	0x0000
        /*0194*/ 	.byte	0x00, 0xf0, 0x21, 0x00


	//----- nvinfo : EIATTR_SPARSE_MMA_MASK
	.align		4
.L_958:
        /*0198*/ 	.byte	0x03, 0x50
        /*019a*/ 	.short	0x0000


	//----- nvinfo : EIATTR_MAXREG_COUNT
	.align		4
        /*019c*/ 	.byte	0x03, 0x1b
        /*019e*/ 	.short	0x00ff


	//----- nvinfo : EIATTR_MERCURY_ISA_VERSION
	.align		4
        /*01a0*/ 	.byte	0x03, 0x5f
        /*01a2*/ 	.short	0x0101


	//----- nvinfo : EIATTR_VRC_CTA_INIT_COUNT
	.align		4
        /*01a4*/ 	.byte	0x02, 0x4a
	.zero		1
	.zero		1


	//----- nvinfo : EIATTR_EXIT_INSTR_OFFSETS
	.align		4
        /*01a8*/ 	.byte	0x04, 0x1c
        /*01aa*/ 	.short	(.L_960 - .L_959)


	//   ....[0]....
.L_959:
        /*01ac*/ 	.word	0x000000e0


	//   ....[1]....
        /*01b0*/ 	.word	0x00002090


	//   ....[2]....
        /*01b4*/ 	.word	0x0003dd90


	//----- nvinfo : EIATTR_CRS_STACK_SIZE
	.align		4
.L_960:
        /*01b8*/ 	.byte	0x04, 0x1e
        /*01ba*/ 	.short	(.L_962 - .L_961)
.L_961:
        /*01bc*/ 	.word	0x00000000


	//----- nvinfo : EIATTR_CBANK_PARAM_SIZE
	.align		4
.L_962:
        /*01c0*/ 	.byte	0x03, 0x19
        /*01c2*/ 	.short	0x00c8


	//----- nvinfo : EIATTR_PARAM_CBANK
	.align		4
        /*01c4*/ 	.byte	0x04, 0x0a
        /*01c6*/ 	.short	(.L_964 - .L_963)
	.align		4
.L_963:
        /*01c8*/ 	.word	index@(.nv.constant0.Xcol2imKernelFlip)
        /*01cc*/ 	.short	0x0380
        /*01ce*/ 	.short	0x00c8


	//----- nvinfo : EIATTR_SW_WAR
	.align		4
.L_964:
        /*01d0*/ 	.byte	0x04, 0x36
        /*01d2*/ 	.short	(.L_966 - .L_965)
.L_965:
        /*01d4*/ 	.word	0x00000008
.L_966:


//--------------------- .nv.info.Xim2colKernelNormal --------------------------
	.section	.nv.info.Xim2colKernelNormal,"",@"SHT_CUDA_INFO"
	.sectionflags	@""
	.align	4


	//----- nvinfo : EIATTR_CUDA_API_VERSION
	.align		4
        /*0000*/ 	.byte	0x04, 0x37
        /*0002*/ 	.short	(.L_968 - .L_967)
.L_967:
        /*0004*/ 	.word	0x00000082


	//----- nvinfo : EIATTR_KPARAM_INFO
	.align		4
.L_968:
        /*0008*/ 	.byte	0x04, 0x17
        /*000a*/ 	.short	(.L_970 - .L_969)
.L_969:
        /*000c*/ 	.word	0x00000000
        /*0010*/ 	.short	0x0012
        /*0012*/ 	.short	0x0090
        /*0014*/ 	.byte	0x00, 0xf0, 0x21, 0x00


	//----- nvinfo : EIATTR_KPARAM_INFO
	.align		4
.L_970:
        /*0018*/ 	.byte	0x04, 0x17
        /*001a*/ 	.short	(.L_972 - .L_971)
.L_971:
        /*001c*/ 	.word	0x00000000
        /*0020*/ 	.short	0x0011
        /*0022*/ 	.short	0x0088
        /*0024*/ 	.byte	0x00, 0xf5, 0x21, 0x00


	//----- nvinfo : EIATTR_KPARAM_INFO
	.align		4
.L_972:
        /*0028*/ 	.byte	0x04, 0x17
        /*002a*/ 	.short	(.L_974 - .L_973)
.L_973:
        /*002c*/ 	.word	0x00000000
        /*0030*/ 	.short	0x0010
        /*0032*/ 	.short	0x0080
        /*0034*/ 	.byte	0x00, 0xf0, 0x21, 0x00


	//----- nvinfo : EIATTR_KPARAM_INFO
	.align		4
.L_974:
        /*0038*/ 	.byte	0x04, 0x17
        /*003a*/ 	.short	(.L_976 - .L_975)
.L_975:
        /*003c*/ 	.word	0x00000000
        /*0040*/ 	.short	0x000f
        /*0042*/ 	.short	0x0078
        /*0044*/ 	.byte	0x00, 0xf5, 0x21, 0x00


	//----- nvinfo : EIATTR_KPARAM_INFO
	.align		4
.L_976:
        /*0048*/ 	.byte	0x04, 0x17
        /*004a*/ 	.short	(.L_978 - .L_977)
.L_977:
        /*004c*/ 	.word	0x00000000
        /*0050*/ 	.short	0x000e
        /*0052*/ 	.short	0x0070
        /*0054*/ 	.byte	0x00, 0xf0, 0x21, 0x00


	//----- nvinfo : EIATTR_KPARAM_INFO
	.align		4
.L_978:
        /*0058*/ 	.byte	0x04, 0x17
        /*005a*/ 	.short	(.L_980 - .L_979)
.L_979:
        /*005c*/ 	.word	0x00000000
        /*0060*/ 	.short	0x000d
        /*0062*/ 	.short	0x0068
        /*0064*/ 	.byte	0x00, 0xf0, 0x21, 0x00


	//----- nvinfo : EIATTR_KPARAM_INFO
	.align		4
.L_980:
        /*0068*/ 	.byte	0x04, 0x17
        /*006a*/ 	.short	(.L_982 - .L_981)
.L_981:
        /*006c*/ 	.word	0x00000000
        /*0070*/ 	.short	0x000c
        /*0072*/ 	.short	0x0060
        /*0074*/ 	.byte	0x00, 0xf0, 0x21, 0x00


	//----- nvinfo : EIATTR_KPARAM_INFO
	.align		4
.L_982:
        /*0078*/ 	.byte	0x04, 0x17
        /*007a*/ 	.short	(.L_984 - .L_983)
.L_983:
        /*007c*/ 	.word	0x00000000
        /*0080*/ 	.short	0x000b
        /*0082*/ 	.short	0x0058
        /*0084*/ 	.byte	0x00, 0xf0, 0x21, 0x00


	//----- nvinfo : EIATTR_KPARAM_INFO
	.align		4
.L_984:
        /*0088*/ 	.byte	0x04, 0x17
        /*008a*/ 	.short	(.L_986 - .L_985)
.L_985:
        /*008c*/ 	.word	0x00000000
        /*0090*/ 	.short	0x000a
        /*0092*/ 	.short	0x0050
        /*0094*/ 	.byte	0x00, 0xf0, 0x21, 0x00


	//----- nvinfo : EIATTR_KPARAM_INFO
	.align		4
.L_986:
        /*0098*/ 	.byte	0x04, 0x17
        /*009a*/ 	.short	(.L_988 - .L_987)
.L_987:
        /*009c*/ 	.word	0x00000000
        /*00a0*/ 	.short	0x0009
        /*00a2*/ 	.short	0x0048
        /*00a4*/ 	.byte	0x00, 0xf0, 0x21, 0x00


	//----- nvinfo : EIATTR_KPARAM_INFO
	.align		4
.L_988:
        /*00a8*/ 	.byte	0x04, 0x17
        /*00aa*/ 	.short	(.L_990 - .L_989)
.L_989:
        /*00ac*/ 	.word	0x00000000
        /*00b0*/ 	.short	0x0008
        /*00b2*/ 	.short	0x0040
        /*00b4*/ 	.byte	0x00, 0xf0, 0x21, 0x00


	//----- nvinfo : EIATTR_KPARAM_INFO
	.align		4
.L_990:
        /*00b8*/ 	.byte	0x04, 0x17
        /*00ba*/ 	.short	(.L_992 - .L_991)
.L_991:
        /*00bc*/ 	.word	0x00000000
        /*00c0*/ 	.short	0x0007
        /*00c2*/ 	.short	0x0038
        /*00c4*/ 	.byte	0x00, 0xf0, 0x21, 0x00


	//----- nvinfo : EIATTR_KPARAM_INFO
	.align		4
.L_992:
        /*00c8*/ 	.byte	0x04, 0x17
        /*00ca*/ 	.short	(.L_994 - .L_993)
.L_993:
        /*00cc*/ 	.word	0x00000000
        /*00d0*/ 	.short	0x0006
        /*00d2*/ 	.short	0x0030
        /*00d4*/ 	.byte	0x00, 0xf0, 0x21, 0x00


	//----- nvinfo : EIATTR_KPARAM_INFO
	.align		4
.L_994:
        /*00d8*/ 	.byte	0x04, 0x17
        /*00da*/ 	.short	(.L_996 - .L_995)
.L_995:
        /*00dc*/ 	.word	0x00000000
        /*00e0*/ 	.short	0x0005
        /*00e2*/ 	.short	0x0028
        /*00e4*/ 	.byte	0x00, 0xf0, 0x21, 0x00


	//----- nvinfo : EIATTR_KPARAM_INFO
	.align		4
.L_996:
        /*00e8*/ 	.byte	0x04, 0x17
        /*00ea*/ 	.short	(.L_998 - .L_997)
.L_997:
        /*00ec*/ 	.word	0x00000000
        /*00f0*/ 	.short	0x0004
        /*00f2*/ 	.short	0x0020
        /*00f4*/ 	.byte	0x00, 0xf0, 0x21, 0x00


	//----- nvinfo : EIATTR_KPARAM_INFO
	.align		4
.L_998:
        /*00f8*/ 	.byte	0x04, 0x17
        /*00fa*/ 	.short	(.L_1000 - .L_999)
.L_999:
        /*00fc*/ 	.word	0x00000000
        /*0100*/ 	.short	0x0003
        /*0102*/ 	.short	0x0018
        /*0104*/ 	.byte	0x00, 0xf0, 0x21, 0x00


	//----- nvinfo : EIATTR_KPARAM_INFO
	.align		4
.L_1000:
        /*0108*/ 	.byte	0x04, 0x17
        /*010a*/ 	.short	(.L_1002 - .L_1001)
.L_1001:
        /*010c*/ 	.word	0x00000000
        /*0110*/ 	.short	0x0002
        /*0112*/ 	.short	0x0010
        /*0114*/ 	.byte	0x00, 0xf0, 0x21, 0x00


	//----- nvinfo : EIATTR_KPARAM_INFO
	.align		4
.L_1002:
        /*0118*/ 	.byte	0x04, 0x17
        /*011a*/ 	.short	(.L_1004 - .L_1003)
.L_1003:
        /*011c*/ 	.word	0x00000000
        /*0120*/ 	.short	0x0001
        /*0122*/ 	.short	0x0008
        /*0124*/ 	.byte	0x00, 0xf0, 0x21, 0x00


	//----- nvinfo : EIATTR_KPARAM_INFO
	.align		4
.L_1004:
        /*0128*/ 	.byte	0x04, 0x17
        /*012a*/ 	.short	(.L_1006 - .L_1005)
.L_1005:
        /*012c*/ 	.word	0x00000000
        /*0130*/ 	.short	0x0000
        /*0132*/ 	.short	0x0000
        /*0134*/ 	.byte	0x00, 0xf0, 0x21, 0x00


	//----- nvinfo : EIATTR_SPARSE_MMA_MASK
	.align		4
.L_1006:
        /*0138*/ 	.byte	0x03, 0x50
        /*013a*/ 	.short	0x0000


	//----- nvinfo : EIATTR_MAXREG_COUNT
	.align		4
        /*013c*/ 	.byte	0x03, 0x1b
        /*013e*/ 	.short	0x00ff


	//----- nvinfo : EIATTR_MERCURY_ISA_VERSION
	.align		4
        /*0140*/ 	.byte	0x03, 0x5f
        /*0142*/ 	.short	0x0101


	//----- nvinfo : EIATTR_VRC_CTA_INIT_COUNT
	.align		4
        /*0144*/ 	.byte	0x02, 0x4a
	.zero		1
	.zero		1


	//----- nvinfo : EIATTR_EXIT_INSTR_OFFSETS
	.align		4
        /*0148*/ 	.byte	0x04, 0x1c
        /*014a*/ 	.short	(.L_1008 - .L_1007)


	//   ....[0]....
.L_1007:
        /*014c*/ 	.word	0x000000e0


	//   ....[1]....
        /*0150*/ 	.word	0x000003f0


	//   ....[2]....
        /*0154*/ 	.word	0x00000460


	//   ....[3]....
        /*0158*/ 	.word	0x0000efd0


	//   ....[4]....
        /*015c*/ 	.word	0x00011610


	//----- nvinfo : EIATTR_CRS_STACK_SIZE
	.align		4
.L_1008:
        /*0160*/ 	.byte	0x04, 0x1e
        /*0162*/ 	.short	(.L_1010 - .L_1009)
.L_1009:
        /*0164*/ 	.word	0x00000000


	//----- nvinfo : EIATTR_CBANK_PARAM_SIZE
	.align		4
.L_1010:
        /*0168*/ 	.byte	0x03, 0x19
        /*016a*/ 	.short	0x0098


	//----- nvinfo : EIATTR_PARAM_CBANK
	.align		4
        /*016c*/ 	.byte	0x04, 0x0a
        /*016e*/ 	.short	(.L_1012 - .L_1011)
	.align		4
.L_1011:
        /*0170*/ 	.word	index@(.nv.constant0.Xim2colKernelNormal)
        /*0174*/ 	.short	0x0380
        /*0176*/ 	.short	0x0098


	//----- nvinfo : EIATTR_SW_WAR
	.align		4
.L_1012:
        /*0178*/ 	.byte	0x04, 0x36
        /*017a*/ 	.short	(.L_1014 - .L_1013)
.L_1013:
        /*017c*/ 	.word	0x00000008
.L_1014:


//--------------------- .nv.info.Xim2colKernelFlip --------------------------
	.section	.nv.info.Xim2colKernelFlip,"",@"SHT_CUDA_INFO"
	.sectionflags	@""
	.align	4


	//----- nvinfo : EIATTR_CUDA_API_VERSION
	.align		4
        /*0000*/ 	.byte	0x04, 0x37
        /*0002*/ 	.short	(.L_1016 - .L_1015)
.L_1015:
        /*0004*/ 	.word	0x00000082


	//----- nvinfo : EIATTR_KPARAM_INFO
	.align		4
.L_1016:
        /*0008*/ 	.byte	0x04, 0x17
        /*000a*/ 	.short	(.L_1018 - .L_1017)
.L_1017:
        /*000c*/ 	.word	0x00000000
        /*0010*/ 	.short	0x0012
        /*0012*/ 	.short	0x0090
        /*0014*/ 	.byte	0x00, 0xf0, 0x21, 0x00


	//----- nvinfo : EIATTR_KPARAM_INFO
	.align		4
.L_1018:
        /*0018*/ 	.byte	0x04, 0x17
        /*001a*/ 	.short	(.L_1020 - .L_1019)
.L_1019:
        /*001c*/ 	.word	0x00000000
        /*0020*/ 	.short	0x0011
        /*0022*/ 	.short	0x0088
        /*0024*/ 	.byte	0x00, 0xf5, 0x21, 0x00


	//----- nvinfo : EIATTR_KPARAM_INFO
	.align		4
.L_1020:
        /*0028*/ 	.byte	0x04, 0x17
        /*002a*/ 	.short	(.L_1022 - .L_1021)
.L_1021:
        /*002c*/ 	.word	0x00000000
        /*0030*/ 	.short	0x0010
        /*0032*/ 	.short	0x0080
        /*0034*/ 	.byte	0x00, 0xf0, 0x21, 0x00


	//----- nvinfo : EIATTR_KPARAM_INFO
	.align		4
.L_1022:
        /*0038*/ 	.byte	0x04, 0x17
        /*003a*/ 	.short	(.L_1024 - .L_1023)
.L_1023:
        /*003c*/ 	.word	0x00000000
        /*0040*/ 	.short	0x000f
        /*0042*/ 	.short	0x0078
        /*0044*/ 	.byte	0x00, 0xf5, 0x21, 0x00


	//----- nvinfo : EIATTR_KPARAM_INFO
	.align		4
.L_1024:
        /*0048*/ 	.byte	0x04, 0x17
        /*004a*/ 	.short	(.L_1026 - .L_1025)
.L_1025:
        /*004c*/ 	.word	0x00000000
        /*0050*/ 	.short	0x000e
        /*0052*/ 	.short	0x0070
        /*0054*/ 	.byte	0x00, 0xf0, 0x21, 0x00


	//----- nvinfo : EIATTR_KPARAM_INFO
	.align		4
.L_1026:
        /*0058*/ 	.byte	0x04, 0x17
        /*005a*/ 	.short	(.L_1028 - .L_1027)
.L_1027:
        /*005c*/ 	.word	0x00000000
        /*0060*/ 	.short	0x000d
        /*0062*/ 	.short	0x0068
        /*0064*/ 	.byte	0x00, 0xf0, 0x21, 0x00


	//----- nvinfo : EIATTR_KPARAM_INFO
	.align		4
.L_1028:
        /*0068*/ 	.byte	0x04, 0x17
        /*006a*/ 	.short	(.L_1030 - .L_1029)
.L_1029:
        /*006c*/ 	.word	0x00000000
        /*0070*/ 	.short	0x000c
        /*0072*/ 	.short	0x0060
        /*0074*/ 	.byte	0x00, 0xf0, 0x21, 0x00


	//----- nvinfo : EIATTR_KPARAM_INFO
	.align		4
.L_1030:
        /*0078*/ 	.byte	0x04, 0x17
        /*007a*/ 	.short	(.L_1032 - .L_1031)
.L_1031:
        /*007c*/ 	.word	0x00000000
        /*0080*/ 	.short	0x000b
        /*0082*/ 	.short	0x0058
        /*0084*/ 	.byte	0x00, 0xf0, 0x21, 0x00


	//----- nvinfo : EIATTR_KPARAM_INFO
	.align		4
.L_1032:
        /*0088*/ 	.byte	0x04, 0x17
        /*008a*/ 	.short	(.L_1034 - .L_1033)
.L_1033:
        /*008c*/ 	.word	0x00000000
        /*0090*/ 	.short	0x000a
        /*0092*/ 	.short	0x0050
        /*0094*/ 	.byte	0x00, 0xf0, 0x21, 0x00


	//----- nvinfo : EIATTR_KPARAM_INFO
	.align		4
.L_1034:
        /*0098*/ 	.byte	0x04, 0x17
        /*009a*/ 	.short	(.L_1036 - .L_1035)
.L_1035:
        /*009c*/ 	.word	0x00000000
        /*00a0*/ 	.short	0x0009
        /*00a2*/ 	.short	0x0048
        /*00a4*/ 	.byte	0x00, 0xf0, 0x21, 0x00


	//----- nvinfo : EIATTR_KPARAM_INFO
	.align		4
.L_1036:
        /*00a8*/ 	.byte	0x04, 0x17
        /*00aa*/ 	.short	(.L_1038 - .L_1037)
.L_1037:
        /*00ac*/ 	.word	0x00000000
        /*00b0*/ 	.short	0x0008
        /*00b2*/ 	.short	0x0040
        /*00b4*/ 	.byte	0x00, 0xf0, 0x21, 0x00


	//----- nvinfo : EIATTR_KPARAM_INFO
	.align		4
.L_1038:
        /*00b8*/ 	.byte	0x04, 0x17
        /*00ba*/ 	.short	(.L_1040 - .L_1039)
.L_1039:
        /*00bc*/ 	.word	0x00000000
        /*00c0*/ 	.short	0x0007
        /*00c2*/ 	.short	0x0038
        /*00c4*/ 	.byte	0x00, 0xf0, 0x21, 0x00


	//----- nvinfo : EIATTR_KPARAM_INFO
	.align		4
.L_1040:
        /*00c8*/ 	.byte	0x04, 0x17
        /*00ca*/ 	.short	(.L_1042 - .L_1041)
.L_1041:
        /*00cc*/ 	.word	0x00000000
        /*00d0*/ 	.short	0x0006
        /*00d2*/ 	.short	0x0030
        /*00d4*/ 	.byte	0x00, 0xf0, 0x21, 0x00


	//----- nvinfo : EIATTR_KPARAM_INFO
	.align		4
.L_1042:
        /*00d8*/ 	.byte	0x04, 0x17
        /*00da*/ 	.short	(.L_1044 - .L_1043)
.L_1043:
        /*00dc*/ 	.word	0x00000000
        /*00e0*/ 	.short	0x0005
        /*00e2*/ 	.short	0x0028
        /*00e4*/ 	.byte	0x00, 0xf0, 0x21, 0x00


	//----- nvinfo : EIATTR_KPARAM_INFO
	.align		4
.L_1044:
        /*00e8*/ 	.byte	0x04, 0x17
        /*00ea*/ 	.short	(.L_1046 - .L_1045)
.L_1045:
        /*00ec*/ 	.word	0x00000000
        /*00f0*/ 	.short	0x0004
        /*00f2*/ 	.short	0x0020
        /*00f4*/ 	.byte	0x00, 0xf0, 0x21, 0x00


	//----- nvinfo : EIATTR_KPARAM_INFO
	.align		4
.L_1046:
        /*00f8*/ 	.byte	0x04, 0x17
        /*00fa*/ 	.short	(.L_1048 - .L_1047)
.L_1047:
        /*00fc*/ 	.word	0x00000000
        /*0100*/ 	.short	0x0003
        /*0102*/ 	.short	0x0018
        /*0104*/ 	.byte	0x00, 0xf0, 0x21, 0x00


	//----- nvinfo : EIATTR_KPARAM_INFO
	.align		4
.L_1048:
        /*0108*/ 	.byte	0x04, 0x17
        /*010a*/ 	.short	(.L_1050 - .L_1049)
.L_1049:
        /*010c*/ 	.word	0x00000000
        /*0110*/ 	.short	0x0002
        /*0112*/ 	.short	0x0010
        /*0114*/ 	.byte	0x00, 0xf0, 0x21, 0x00


	//----- nvinfo : EIATTR_KPARAM_INFO
	.align		4
.L_1050:
        /*0118*/ 	.byte	0x04, 0x17
        /*011a*/ 	.short	(.L_1052 - .L_1051)
.L_1051:
        /*011c*/ 	.word	0x00000000
        /*0120*/ 	.short	0x0001
        /*0122*/ 	.short	0x0008
        /*0124*/ 	.byte	0x00, 0xf0, 0x21, 0x00


	//----- nvinfo : EIATTR_KPARAM_INFO
	.align		4
.L_1052:
        /*0128*/ 	.byte	0x04, 0x17
        /*012a*/ 	.short	(.L_1054 - .L_1053)
.L_1053:
        /*012c*/ 	.word	0x00000000
        /*0130*/ 	.short	0x0000
        /*0132*/ 	.short	0x0000
        /*0134*/ 	.byte	0x00, 0xf0, 0x21, 0x00


	//----- nvinfo : EIATTR_SPARSE_MMA_MASK
	.align		4
.L_1054:
        /*0138*/ 	.byte	0x03, 0x50
        /*013a*/ 	.short	0x0000


	//----- nvinfo : EIATTR_MAXREG_COUNT
	.align		4
        /*013c*/ 	.byte	0x03, 0x1b
        /*013e*/ 	.short	0x00ff


	//----- nvinfo : EIATTR_MERCURY_ISA_VERSION
	.align		4
        /*0140*/ 	.byte	0x03, 0x5f
        /*0142*/ 	.short	0x0101


	//----- nvinfo : EIATTR_VRC_CTA_INIT_COUNT
	.align		4
        /*0144*/ 	.byte	0x02, 0x4a
	.zero		1
	.zero		1


	//----- nvinfo : EIATTR_EXIT_INSTR_OFFSETS
	.align		4
        /*0148*/ 	.byte	0x04, 0x1c
        /*014a*/ 	.short	(.L_1056 - .L_1055)


	//   ....[0]....
.L_1055:
        /*014c*/ 	.word	0x000000e0


	//   ....[1]....
        /*0150*/ 	.word	0x000003f0


	//   ....[2]....
        /*0154*/ 	.word	0x00000460


	//   ....[3]....
        /*0158*/ 	.word	0x00010ee0


	//   ....[4]....
        /*015c*/ 	.word	0x00013920


	//----- nvinfo : EIATTR_CRS_STACK_SIZE
	.align		4
.L_1056:
        /*0160*/ 	.byte	0x04, 0x1e
        /*0162*/ 	.short	(.L_1058 - .L_1057)
.L_1057:
        /*0164*/ 	.word	0x00000000


	//----- nvinfo : EIATTR_CBANK_PARAM_SIZE
	.align		4
.L_1058:
        /*0168*/ 	.byte	0x03, 0x19
        /*016a*/ 	.short	0x0098


	//----- nvinfo : EIATTR_PARAM_CBANK
	.align		4
        /*016c*/ 	.byte	0x04, 0x0a
        /*016e*/ 	.short	(.L_1060 - .L_1059)
	.align		4
.L_1059:
        /*0170*/ 	.word	index@(.nv.constant0.Xim2colKernelFlip)
        /*0174*/ 	.short	0x0380
        /*0176*/ 	.short	0x0098


	//----- nvinfo : EIATTR_SW_WAR
	.align		4
.L_1060:
        /*0178*/ 	.byte	0x04, 0x36
        /*017a*/ 	.short	(.L_1062 - .L_1061)
.L_1061:
        /*017c*/ 	.word	0x00000008
.L_1062:


//--------------------- .nv.info.im2col           --------------------------
	.section	.nv.info.im2col,"",@"SHT_CUDA_INFO"
	.sectionflags	@""
	.align	4


	//----- nvinfo : EIATTR_CUDA_API_VERSION
	.align		4
        /*0000*/ 	.byte	0x04, 0x37
        /*0002*/ 	.short	(.L_1064 - .L_1063)
.L_1063:
        /*0004*/ 	.word	0x00000082


	//----- nvinfo : EIATTR_KPARAM_INFO
	.align		4
.L_1064:
        /*0008*/ 	.byte	0x04, 0x17
        /*000a*/ 	.short	(.L_1066 - .L_1065)
.L_1065:
        /*000c*/ 	.word	0x00000000
        /*0010*/ 	.short	0x000e
        /*0012*/ 	.short	0x0070
        /*0014*/ 	.byte	0x00, 0xf0, 0x21, 0x00


	//----- nvinfo : EIATTR_KPARAM_INFO
	.align		4
.L_1066:
        /*0018*/ 	.byte	0x04, 0x17
        /*001a*/ 	.short	(.L_1068 - .L_1067)
.L_1067:
        /*001c*/ 	.word	0x00000000
        /*0020*/ 	.short	0x000d
        /*0022*/ 	.short	0x0068
        /*0024*/ 	.byte	0x00, 0xf0, 0x21, 0x00


	//----- nvinfo : EIATTR_KPARAM_INFO
	.align		4
.L_1068:
        /*0028*/ 	.byte	0x04, 0x17
        /*002a*/ 	.short	(.L_1070 - .L_1069)
.L_1069:
        /*002c*/ 	.word	0x00000000
        /*0030*/ 	.short	0x000c
        /*0032*/ 	.short	0x0060
        /*0034*/ 	.byte	0x00, 0xf5, 0x21, 0x00


	//----- nvinfo : EIATTR_KPARAM_INFO
	.align		4
.L_1070:
        /*0038*/ 	.byte	0x04, 0x17
        /*003a*/ 	.short	(.L_1072 - .L_1071)
.L_1071:
        /*003c*/ 	.word	0x00000000
        /*0040*/ 	.short	0x000b
        /*0042*/ 	.short	0x0058
        /*0044*/ 	.byte	0x00, 0xf0, 0x21, 0x00


	//----- nvinfo : EIATTR_KPARAM_INFO
	.align		4
.L_1072:
        /*0048*/ 	.byte	0x04, 0x17
        /*004a*/ 	.short	(.L_1074 - .L_1073)
.L_1073:
        /*004c*/ 	.word	0x00000000
        /*0050*/ 	.short	0x000a
        /*0052*/ 	.short	0x0050
        /*0054*/ 	.byte	0x00, 0xf5, 0x21, 0x00


	//----- nvinfo : EIATTR_KPARAM_INFO
	.align		4
.L_1074:
        /*0058*/ 	.byte	0x04, 0x17
        /*005a*/ 	.short	(.L_1076 - .L_1075)
.L_1075:
        /*005c*/ 	.word	0x00000000
        /*0060*/ 	.short	0x0009
        /*0062*/ 	.short	0x0048
        /*0064*/ 	.byte	0x00, 0xf0, 0x21, 0x00


	//----- nvinfo : EIATTR_KPARAM_INFO
	.align		4
.L_1076:
        /*0068*/ 	.byte	0x04, 0x17
        /*006a*/ 	.short	(.L_1078 - .L_1077)
.L_1077:
        /*006c*/ 	.word	0x00000000
        /*0070*/ 	.short	0x0008
        /*0072*/ 	.short	0x0040
        /*0074*/ 	.byte	0x00, 0xf0, 0x21, 0x00


	//----- nvinfo : EIATTR_KPARAM_INFO
	.align		4
.L_1078:
        /*0078*/ 	.byte	0x04, 0x17
        /*007a*/ 	.short	(.L_1080 - .L_1079)
.L_1079:
        /*007c*/ 	.word	0x00000000
        /*0080*/ 	.short	0x0007
        /*0082*/ 	.short	0x0038
        /*0084*/ 	.byte	0x00, 0xf0, 0x21, 0x00


	//----- nvinfo : EIATTR_KPARAM_INFO
	.align		4
.L_1080:
        /*0088*/ 	.byte	0x04, 0x17
        /*008a*/ 	.short	(.L_1082 - .L_1081)
.L_1081:
        /*008c*/ 	.word	0x00000000
        /*0090*/ 	.short	0x0006
        /*0092*/ 	.short	0x0030
        /*0094*/ 	.byte	0x00, 0xf0, 0x21, 0x00


	//----- nvinfo : EIATTR_KPARAM_INFO
	.align		4
.L_1082:
        /*0098*/ 	.byte	0x04, 0x17
        /*009a*/ 	.short	(.L_1084 - .L_1083)
.L_1083:
        /*009c*/ 	.word	0x00000000
        /*00a0*/ 	.short	0x0005
        /*00a2*/ 	.short	0x0028
        /*00a4*/ 	.byte	0x00, 0xf0, 0x21, 0x00


	//----- nvinfo : EIATTR_KPARAM_INFO
	.align		4
.L_1084:
        /*00a8*/ 	.byte	0x04, 0x17
        /*00aa*/ 	.short	(.L_1086 - .L_1085)
.L_1085:
        /*00ac*/ 	.word	0x00000000
        /*00b0*/ 	.short	0x0004
        /*00b2*/ 	.short	0x0020
        /*00b4*/ 	.byte	0x00, 0xf0, 0x21, 0x00


	//----- nvinfo : EIATTR_KPARAM_INFO
	.align		4
.L_1086:
        /*00b8*/ 	.byte	0x04, 0x17
        /*00ba*/ 	.short	(.L_1088 - .L_1087)
.L_1087:
        /*00bc*/ 	.word	0x00000000
        /*00c0*/ 	.short	0x0003
        /*00c2*/ 	.short	0x0018
        /*00c4*/ 	.byte	0x00, 0xf0, 0x21, 0x00


	//----- nvinfo : EIATTR_KPARAM_INFO
	.align		4
.L_1088:
        /*00c8*/ 	.byte	0x04, 0x17
        /*00ca*/ 	.short	(.L_1090 - .L_1089)
.L_1089:
        /*00cc*/ 	.word	0x00000000
        /*00d0*/ 	.short	0x0002
        /*00d2*/ 	.short	0x0010
        /*00d4*/ 	.byte	0x00, 0xf0, 0x21, 0x00


	//----- nvinfo : EIATTR_KPARAM_INFO
	.align		4
.L_1090:
        /*00d8*/ 	.byte	0x04, 0x17
        /*00da*/ 	.short	(.L_1092 - .L_1091)
.L_1091:
        /*00dc*/ 	.word	0x00000000
        /*00e0*/ 	.short	0x0001
        /*00e2*/ 	.short	0x0008
        /*00e4*/ 	.byte	0x00, 0xf0, 0x21, 0x00


	//----- nvinfo : EIATTR_KPARAM_INFO
	.align		4
.L_1092:
        /*00e8*/ 	.byte	0x04, 0x17
        /*00ea*/ 	.short	(.L_1094 - .L_1093)
.L_1093:
        /*00ec*/ 	.word	0x00000000
        /*00f0*/ 	.short	0x0000
        /*00f2*/ 	.short	0x0000
        /*00f4*/ 	.byte	0x00, 0xf0, 0x21, 0x00


	//----- nvinfo : EIATTR_SPARSE_MMA_MASK
	.align		4
.L_1094:
        /*00f8*/ 	.byte	0x03, 0x50
        /*00fa*/ 	.short	0x0000


	//----- nvinfo : EIATTR_MAXREG_COUNT
	.align		4
        /*00fc*/ 	.byte	0x03, 0x1b
        /*00fe*/ 	.short	0x00ff


	//----- nvinfo : EIATTR_MERCURY_ISA_VERSION
	.align		4
        /*0100*/ 	.byte	0x03, 0x5f
        /*0102*/ 	.short	0x0101


	//----- nvinfo : EIATTR_VRC_CTA_INIT_COUNT
	.align		4
        /*0104*/ 	.byte	0x02, 0x4a
	.zero		1
	.zero		1


	//----- nvinfo : EIATTR_EXIT_INSTR_OFFSETS
	.align		4
        /*0108*/ 	.byte	0x04, 0x1c
        /*010a*/ 	.short	(.L_1096 - .L_1095)


	//   ....[0]....
.L_1095:
        /*010c*/ 	.word	0x000009a0


	//   ....[1]....
        /*0110*/ 	.word	0x00000ab0


	//   ....[2]....
        /*0114*/ 	.word	0x00000c20


	//   ....[3]....
        /*0118*/ 	.word	0x0001e3e0


	//   ....[4]....
        /*011c*/ 	.word	0x00022100


	//   ....[5]....
        /*0120*/ 	.word	0x00022180


	//   ....[6]....
        /*0124*/ 	.word	0x0004fc10


	//   ....[7]....
        /*0128*/ 	.word	0x00055820


	//----- nvinfo : EIATTR_CRS_STACK_SIZE
	.align		4
.L_1096:
        /*012c*/ 	.byte	0x04, 0x1e
        /*012e*/ 	.short	(.L_1098 - .L_1097)
.L_1097:
        /*0130*/ 	.word	0x00000000


	//----- nvinfo : EIATTR_CBANK_PARAM_SIZE
	.align		4
.L_1098:
        /*0134*/ 	.byte	0x03, 0x19
        /*0136*/ 	.short	0x0078


	//----- nvinfo : EIATTR_PARAM_CBANK
	.align		4
        /*0138*/ 	.byte	0x04, 0x0a
        /*013a*/ 	.short	(.L_1100 - .L_1099)
	.align		4
.L_1099:
        /*013c*/ 	.word	index@(.nv.constant0.im2col)
        /*0140*/ 	.short	0x0380
        /*0142*/ 	.short	0x0078


	//----- nvinfo : EIATTR_SW_WAR
	.align		4
.L_1100:
        /*0144*/ 	.byte	0x04, 0x36
        /*0146*/ 	.short	(.L_1102 - .L_1101)
.L_1101:
        /*0148*/ 	.word	0x00000008
.L_1102:


//--------------------- .nv.info.crossEntropySoftmax --------------------------
	.section	.nv.info.crossEntropySoftmax,"",@"SHT_CUDA_INFO"
	.sectionflags	@""
	.align	4


	//----- nvinfo : EIATTR_CUDA_API_VERSION
	.align		4
        /*0000*/ 	.byte	0x04, 0x37
        /*0002*/ 	.short	(.L_1104 - .L_1103)
.L_1103:
        /*0004*/ 	.word	0x00000082


	//----- nvinfo : EIATTR_KPARAM_INFO
	.align		4
.L_1104:
        /*0008*/ 	.byte	0x04, 0x17
        /*000a*/ 	.short	(.L_1106 - .L_1105)
.L_1105:
        /*000c*/ 	.word	0x00000000
        /*0010*/ 	.short	0x0004
        /*0012*/ 	.short	0x0020
        /*0014*/ 	.byte	0x00, 0xf5, 0x21, 0x00


	//----- nvinfo : EIATTR_KPARAM_INFO
	.align		4
.L_1106:
        /*0018*/ 	.byte	0x04, 0x17
        /*001a*/ 	.short	(.L_1108 - .L_1107)
.L_1107:
        /*001c*/ 	.word	0x00000000
        /*0020*/ 	.short	0x0003
        /*0022*/ 	.short	0x0018
        /*0024*/ 	.byte	0x00, 0xf5, 0x21, 0x00


	//----- nvinfo : EIATTR_KPARAM_INFO
	.align		4
.L_1108:
        /*0028*/ 	.byte	0x04, 0x17
        /*002a*/ 	.short	(.L_1110 - .L_1109)
.L_1109:
        /*002c*/ 	.word	0x00000000
        /*0030*/ 	.short	0x0002
        /*0032*/ 	.short	0x0010
        /*0034*/ 	.byte	0x00, 0xf5, 0x21, 0x00


	//----- nvinfo : EIATTR_KPARAM_INFO
	.align		4
.L_1110:
        /*0038*/ 	.byte	0x04, 0x17
        /*003a*/ 	.short	(.L_1112 - .L_1111)
.L_1111:
        /*003c*/ 	.word	0x00000000
        /*0040*/ 	.short	0x0001
        /*0042*/ 	.short	0x0008
        /*0044*/ 	.byte	0x00, 0xf5, 0x21, 0x00


	//----- nvinfo : EIATTR_KPARAM_INFO
	.align		4
.L_1112:
        /*0048*/ 	.byte	0x04, 0x17
        /*004a*/ 	.short	(.L_1114 - .L_1113)
.L_1113:
        /*004c*/ 	.word	0x00000000
        /*0050*/ 	.short	0x0000
        /*0052*/ 	.short	0x0000
        /*0054*/ 	.byte	0x00, 0xf0, 0x21, 0x00


	//----- nvinfo : EIATTR_SPARSE_MMA_MASK
	.align		4
.L_1114:
        /*0058*/ 	.byte	0x03, 0x50
        /*005a*/ 	.short	0x0000


	//----- nvinfo : EIATTR_MAXREG_COUNT
	.align		4
        /*005c*/ 	.byte	0x03, 0x1b
        /*005e*/ 	.short	0x00ff


	//----- nvinfo : EIATTR_MERCURY_ISA_VERSION
	.align		4
        /*0060*/ 	.byte	0x03, 0x5f
        /*0062*/ 	.short	0x0101


	//----- nvinfo : EIATTR_VRC_CTA_INIT_COUNT
	.align		4
        /*0064*/ 	.byte	0x02, 0x4a
	.zero		1
	.zero		1


	//----- nvinfo : EIATTR_EXIT_INSTR_OFFSETS
	.align		4
        /*0068*/ 	.byte	0x04, 0x1c
        /*006a*/ 	.short	(.L_1116 - .L_1115)


	//   ....[0]....
.L_1115:
        /*006c*/ 	.word	0x00000080


	//   ....[1]....
        /*0070*/ 	.word	0x000003d0


	//----- nvinfo : EIATTR_CRS_STACK_SIZE
	.align		4
.L_1116:
        /*0074*/ 	.byte	0x04, 0x1e
        /*0076*/ 	.short	(.L_1118 - .L_1117)
.L_1117:
        /*0078*/ 	.word	0x00000000


	//----- nvinfo : EIATTR_CBANK_PARAM_SIZE
	.align		4
.L_1118:
        /*007c*/ 	.byte	0x03, 0x19
        /*007e*/ 	.short	0x0028


	//----- nvinfo : EIATTR_PARAM_CBANK
	.align		4
        /*0080*/ 	.byte	0x04, 0x0a
        /*0082*/ 	.short	(.L_1120 - .L_1119)
	.align		4
.L_1119:
        /*0084*/ 	.word	index@(.nv.constant0.crossEntropySoftmax)
        /*0088*/ 	.short	0x0380
        /*008a*/ 	.short	0x0028


	//----- nvinfo : EIATTR_SW_WAR
	.align		4
.L_1120:
        /*008c*/ 	.byte	0x04, 0x36
        /*008e*/ 	.short	(.L_1122 - .L_1121)
.L_1121:
        /*0090*/ 	.word	0x00000008
.L_1122:


//--------------------- .nv.info.softmaxBatch     --------------------------
	.section	.nv.info.softmaxBatch,"",@"SHT_CUDA_INFO"
	.sectionflags	@""
	.align	4


	//----- nvinfo : EIATTR_CUDA_API_VERSION
	.align		4
        /*0000*/ 	.byte	0x04, 0x37
        /*0002*/ 	.short	(.L_1124 - .L_1123)
.L_1123:
        /*0004*/ 	.word	0x00000082


	//----- nvinfo : EIATTR_KPARAM_INFO
	.align		4
.L_1124:
        /*0008*/ 	.byte	0x04, 0x17
        /*000a*/ 	.short	(.L_1126 - .L_1125)
.L_1125:
        /*000c*/ 	.word	0x00000000
        /*0010*/ 	.short	0x000a
        /*0012*/ 	.short	0x0050
        /*0014*/ 	.byte	0x00, 0xf0, 0x21, 0x00


	//----- nvinfo : EIATTR_KPARAM_INFO
	.align		4
.L_1126:
        /*0018*/ 	.byte	0x04, 0x17
        /*001a*/ 	.short	(.L_1128 - .L_1127)
.L_1127:
        /*001c*/ 	.word	0x00000000
        /*0020*/ 	.short	0x0009
        /*0022*/ 	.short	0x0048
        /*0024*/ 	.byte	0x00, 0xf5, 0x21, 0x00


	//----- nvinfo : EIATTR_KPARAM_INFO
	.align		4
.L_1128:
        /*0028*/ 	.byte	0x04, 0x17
        /*002a*/ 	.short	(.L_1130 - .L_1129)
.L_1129:
        /*002c*/ 	.word	0x00000000
        /*0030*/ 	.short	0x0008
        /*0032*/ 	.short	0x0040
        /*0034*/ 	.byte	0x00, 0xf0, 0x11, 0x00


	//----- nvinfo : EIATTR_KPARAM_INFO
	.align		4
.L_1130:
        /*0038*/ 	.byte	0x04, 0x17
        /*003a*/ 	.short	(.L_1132 - .L_1131)
.L_1131:
        /*003c*/ 	.word	0x00000000
        /*0040*/ 	.short	0x0007
        /*0042*/ 	.short	0x0038
        /*0044*/ 	.byte	0x00, 0xf0, 0x21, 0x00


	//----- nvinfo : EIATTR_KPARAM_INFO
	.align		4
.L_1132:
        /*0048*/ 	.byte	0x04, 0x17
        /*004a*/ 	.short	(.L_1134 - .L_1133)
.L_1133:
        /*004c*/ 	.word	0x00000000
        /*0050*/ 	.short	0x0006
        /*0052*/ 	.short	0x0030
        /*0054*/ 	.byte	0x00, 0xf0, 0x21, 0x00


	//----- nvinfo : EIATTR_KPARAM_INFO
	.align		4
.L_1134:
        /*0058*/ 	.byte	0x04, 0x17
        /*005a*/ 	.short	(.L_1136 - .L_1135)
.L_1135:
        /*005c*/ 	.word	0x00000000
        /*0060*/ 	.short	0x0005
        /*0062*/ 	.short	0x0028
        /*0064*/ 	.byte	0x00, 0xf0, 0x21, 0x00


	//----- nvinfo : EIATTR_KPARAM_INFO
	.align		4
.L_1136:
        /*0068*/ 	.byte	0x04, 0x17
        /*006a*/ 	.short	(.L_1138 - .L_1137)
.L_1137:
        /*006c*/ 	.word	0x00000000
        /*0070*/ 	.short	0x0004
        /*0072*/ 	.short	0x0020
        /*0074*/ 	.byte	0x00, 0xf0, 0x21, 0x00


	//----- nvinfo : EIATTR_KPARAM_INFO
	.align		4
.L_1138:
        /*0078*/ 	.byte	0x04, 0x17
        /*007a*/ 	.short	(.L_1140 - .L_1139)
.L_1139:
        /*007c*/ 	.word	0x00000000
        /*0080*/ 	.short	0x0003
        /*0082*/ 	.short	0x0018
        /*0084*/ 	.byte	0x00, 0xf0, 0x21, 0x00


	//----- nvinfo : EIATTR_KPARAM_INFO
	.align		4
.L_1140:
        /*0088*/ 	.byte	0x04, 0x17
        /*008a*/ 	.short	(.L_1142 - .L_1141)
.L_1141:
        /*008c*/ 	.word	0x00000000
        /*0090*/ 	.short	0x0002
        /*0092*/ 	.short	0x0010
        /*0094*/ 	.byte	0x00, 0xf5, 0x21, 0x00


	//----- nvinfo : EIATTR_KPARAM_INFO
	.align		4
.L_1142:
        /*0098*/ 	.byte	0x04, 0x17
        /*009a*/ 	.short	(.L_1144 - .L_1143)
.L_1143:
        /*009c*/ 	.word	0x00000000
        /*00a0*/ 	.short	0x0001
        /*00a2*/ 	.short	0x0008
        /*00a4*/ 	.byte	0x00, 0xf0, 0x21, 0x00


	//----- nvinfo : EIATTR_KPARAM_INFO
	.align		4
.L_1144:
        /*00a8*/ 	.byte	0x04, 0x17
        /*00aa*/ 	.short	(.L_1146 - .L_1145)
.L_1145:
        /*00ac*/ 	.word	0x00000000
        /*00b0*/ 	.short	0x0000
        /*00b2*/ 	.short	0x0000
        /*00b4*/ 	.byte	0x00, 0xf0, 0x21, 0x00


	//----- nvinfo : EIATTR_SPARSE_MMA_MASK
	.align		4
.L_1146:
        /*00b8*/ 	.byte	0x03, 0x50
        /*00ba*/ 	.short	0x0000


	//----- nvinfo : EIATTR_MAXREG_COUNT
	.align		4
        /*00bc*/ 	.byte	0x03, 0x1b
        /*00be*/ 	.short	0x00ff


	//----- nvinfo : EIATTR_MERCURY_ISA_VERSION
	.align		4
        /*00c0*/ 	.byte	0x03, 0x5f
        /*00c2*/ 	.short	0x0101


	//----- nvinfo : EIATTR_VRC_CTA_INIT_COUNT
	.align		4
        /*00c4*/ 	.byte	0x02, 0x4a
	.zero		1
	.zero		1


	//----- nvinfo : EIATTR_EXIT_INSTR_OFFSETS
	.align		4
        /*00c8*/ 	.byte	0x04, 0x1c
        /*00ca*/ 	.short	(.L_1148 - .L_1147)


	//   ....[0]....
.L_1147:
        /*00cc*/ 	.word	0x000000e0


	//   ....[1]....
        /*00d0*/ 	.word	0x00002090


	//   ....[2]....
        /*00d4*/ 	.word	0x00002bb0


	//   ....[3]....
        /*00d8*/ 	.word	0x00002e60


	//----- nvinfo : EIATTR_CRS_STACK_SIZE
	.align		4
.L_1148:
        /*00dc*/ 	.byte	0x04, 0x1e
        /*00de*/ 	.short	(.L_1150 - .L_1149)
.L_1149:
        /*00e0*/ 	.word	0x00000000


	//----- nvinfo : EIATTR_CBANK_PARAM_SIZE
	.align		4
.L_1150:
        /*00e4*/ 	.byte	0x03, 0x19
        /*00e6*/ 	.short	0x0058


	//----- nvinfo : EIATTR_PARAM_CBANK
	.align		4
        /*00e8*/ 	.byte	0x04, 0x0a
        /*00ea*/ 	.short	(.L_1152 - .L_1151)
	.align		4
.L_1151:
        /*00ec*/ 	.word	index@(.nv.constant0.softmaxBatch)
        /*00f0*/ 	.short	0x0380
        /*00f2*/ 	.short	0x0058


	//----- nvinfo : EIATTR_SW_WAR
	.align		4
.L_1152:
        /*00f4*/ 	.byte	0x04, 0x36
        /*00f6*/ 	.short	(.L_1154 - .L_1153)
.L_1153:
        /*00f8*/ 	.word	0x00000008
.L_1154:


//--------------------- .nv.info.backward_maxpool --------------------------
	.section	.nv.info.backward_maxpool,"",@"SHT_CUDA_INFO"
	.sectionflags	@""
	.align	4


	//----- nvinfo : EIATTR_CUDA_API_VERSION
	.align		4
        /*0000*/ 	.byte	0x04, 0x37
        /*0002*/ 	.short	(.L_1156 - .L_1155)
.L_1155:
        /*0004*/ 	.word	0x00000082


	//----- nvinfo : EIATTR_KPARAM_INFO
	.align		4
.L_1156:
        /*0008*/ 	.byte	0x04, 0x17
        /*000a*/ 	.short	(.L_1158 - .L_1157)
.L_1157:
        /*000c*/ 	.word	0x00000000
        /*0010*/ 	.short	0x0004
        /*0012*/ 	.short	0x0020
        /*0014*/ 	.byte	0x00, 0xf5, 0x21, 0x00


	//----- nvinfo : EIATTR_KPARAM_INFO
	.align		4
.L_1158:
        /*0018*/ 	.byte	0x04, 0x17
        /*001a*/ 	.short	(.L_1160 - .L_1159)
.L_1159:
        /*001c*/ 	.word	0x00000000
        /*0020*/ 	.short	0x0003
        /*0022*/ 	.short	0x0018
        /*0024*/ 	.byte	0x00, 0xf5, 0x21, 0x00


	//----- nvinfo : EIATTR_KPARAM_INFO
	.align		4
.L_1160:
        /*0028*/ 	.byte	0x04, 0x17
        /*002a*/ 	.short	(.L_1162 - .L_1161)
.L_1161:
        /*002c*/ 	.word	0x00000000
        /*0030*/ 	.short	0x0002
        /*0032*/ 	.short	0x0010
        /*0034*/ 	.byte	0x00, 0xf5, 0x21, 0x00


	//----- nvinfo : EIATTR_KPARAM_INFO
	.align		4
.L_1162:
        /*0038*/ 	.byte	0x04, 0x17
        /*003a*/ 	.short	(.L_1164 - .L_1163)
.L_1163:
        /*003c*/ 	.word	0x00000000
        /*0040*/ 	.short	0x0001
        /*0042*/ 	.short	0x0008
        /*0044*/ 	.byte	0x00, 0xf0, 0x21, 0x00


	//----- nvinfo : EIATTR_KPARAM_INFO
	.align		4
.L_1164:
        /*0048*/ 	.byte	0x04, 0x17
        /*004a*/ 	.short	(.L_1166 - .L_1165)
.L_1165:
        /*004c*/ 	.word	0x00000000
        /*0050*/ 	.short	0x0000
        /*0052*/ 	.short	0x0000
        /*0054*/ 	.byte	0x00, 0xf0, 0x21, 0x00


	//----- nvinfo : EIATTR_SPARSE_MMA_MASK
	.align		4
.L_1166:
        /*0058*/ 	.byte	0x03, 0x50
        /*005a*/ 	.short	0x0000


	//----- nvinfo : EIATTR_MAXREG_COUNT
	.align		4
        /*005c*/ 	.byte	0x03, 0x1b
        /*005e*/ 	.short	0x00ff


	//----- nvinfo : EIATTR_MERCURY_ISA_VERSION
	.align		4
        /*0060*/ 	.byte	0x03, 0x5f
        /*0062*/ 	.short	0x0101


	//----- nvinfo : EIATTR_VRC_CTA_INIT_COUNT
	.align		4
        /*0064*/ 	.byte	0x02, 0x4a
	.zero		1
	.zero		1


	//----- nvinfo : EIATTR_EXIT_INSTR_OFFSETS
	.align		4
        /*0068*/ 	.byte	0x04, 0x1c
        /*006a*/ 	.short	(.L_1168 - .L_1167)


	//   ....[0]....
.L_1167:
        /*006c*/ 	.word	0x000000e0


	//   ....[1]....
        /*0070*/ 	.word	0x00000200


	//----- nvinfo : EIATTR_CBANK_PARAM_SIZE
	.align		4
.L_1168:
        /*0074*/ 	.byte	0x03, 0x19
        /*0076*/ 	.short	0x0028


	//----- nvinfo : EIATTR_PARAM_CBANK
	.align		4
        /*0078*/ 	.byte	0x04, 0x0a
        /*007a*/ 	.short	(.L_1170 - .L_1169)
	.align		4
.L_1169:
        /*007c*/ 	.word	index@(.nv.constant0.backward_maxpool)
        /*0080*/ 	.short	0x0380
        /*0082*/ 	.short	0x0028


	//----- nvinfo : EIATTR_SW_WAR
	.align		4
.L_1170:
        /*0084*/ 	.byte	0x04, 0x36
        /*0086*/ 	.short	(.L_1172 - .L_1171)
.L_1171:
        /*0088*/ 	.word	0x00000008
.L_1172:


//--------------------- .nv.info.forward_maxpool  --------------------------
	.section	.nv.info.forward_maxpool,"",@"SHT_CUDA_INFO"
	.sectionflags	@""
	.align	4


	//----- nvinfo : EIATTR_CUDA_API_VERSION
	.align		4
        /*0000*/ 	.byte	0x04, 0x37
        /*0002*/ 	.short	(.L_1174 - .L_1173)
.L_1173:
        /*0004*/ 	.word	0x00000082


	//----- nvinfo : EIATTR_KPARAM_INFO
	.align		4
.L_1174:
        /*0008*/ 	.byte	0x04, 0x17
        /*000a*/ 	.short	(.L_1176 - .L_1175)
.L_1175:
        /*000c*/ 	.word	0x00000000
        /*0010*/ 	.short	0x000c
        /*0012*/ 	.short	0x0060
        /*0014*/ 	.byte	0x00, 0xf5, 0x21, 0x00


	//----- nvinfo : EIATTR_KPARAM_INFO
	.align		4
.L_1176:
        /*0018*/ 	.byte	0x04, 0x17
        /*001a*/ 	.short	(.L_1178 - .L_1177)
.L_1177:
        /*001c*/ 	.word	0x00000000
        /*0020*/ 	.short	0x000b
        /*0022*/ 	.short	0x0058
        /*0024*/ 	.byte	0x00, 0xf5, 0x21, 0x00


	//----- nvinfo : EIATTR_KPARAM_INFO
	.align		4
.L_1178:
        /*0028*/ 	.byte	0x04, 0x17
        /*002a*/ 	.short	(.L_1180 - .L_1179)
.L_1179:
        /*002c*/ 	.word	0x00000000
        /*0030*/ 	.short	0x000a
        /*0032*/ 	.short	0x0050
        /*0034*/ 	.byte	0x00, 0xf0, 0x21, 0x00


	//----- nvinfo : EIATTR_KPARAM_INFO
	.align		4
.L_1180:
        /*0038*/ 	.byte	0x04, 0x17
        /*003a*/ 	.short	(.L_1182 - .L_1181)
.L_1181:
        /*003c*/ 	.word	0x00000000
        /*0040*/ 	.short	0x0009
        /*0042*/ 	.short	0x0048
        /*0044*/ 	.byte	0x00, 0xf0, 0x21, 0x00


	//----- nvinfo : EIATTR_KPARAM_INFO
	.align		4
.L_1182:
        /*0048*/ 	.byte	0x04, 0x17
        /*004a*/ 	.short	(.L_1184 - .L_1183)
.L_1183:
        /*004c*/ 	.word	0x00000000
        /*0050*/ 	.short	0x0008
        /*0052*/ 	.short	0x0040
        /*0054*/ 	.byte	0x00, 0xf0, 0x21, 0x00


	//----- nvinfo : EIATTR_KPARAM_INFO
	.align		4
.L_1184:
        /*0058*/ 	.byte	0x04, 0x17
        /*005a*/ 	.short	(.L_1186 - .L_1185)
.L_1185:
        /*005c*/ 	.word	0x00000000
        /*0060*/ 	.short	0x0007
        /*0062*/ 	.short	0x0038
        /*0064*/ 	.byte	0x00, 0xf0, 0x21, 0x00


	//----- nvinfo : EIATTR_KPARAM_INFO
	.align		4
.L_1186:
        /*0068*/ 	.byte	0x04, 0x17
        /*006a*/ 	.short	(.L_1188 - .L_1187)
.L_1187:
        /*006c*/ 	.word	0x00000000
        /*0070*/ 	.short	0x0006
        /*0072*/ 	.short	0x0030
        /*0074*/ 	.byte	0x00, 0xf0, 0x21, 0x00


	//----- nvinfo : EIATTR_KPARAM_INFO
	.align		4
.L_1188:
        /*0078*/ 	.byte	0x04, 0x17
        /*007a*/ 	.short	(.L_1190 - .L_1189)
.L_1189:
        /*007c*/ 	.word	0x00000000
        /*0080*/ 	.short	0x0005
        /*0082*/ 	.short	0x0028
        /*0084*/ 	.byte	0x00, 0xf0, 0x21, 0x00


	//----- nvinfo : EIATTR_KPARAM_INFO
	.align		4
.L_1190:
        /*0088*/ 	.byte	0x04, 0x17
        /*008a*/ 	.short	(.L_1192 - .L_1191)
.L_1191:
        /*008c*/ 	.word	0x00000000
        /*0090*/ 	.short	0x0004
        /*0092*/ 	.short	0x0020
        /*0094*/ 	.byte	0x00, 0xf0, 0x21, 0x00


	//----- nvinfo : EIATTR_KPARAM_INFO
	.align		4
.L_1192:
        /*0098*/ 	.byte	0x04, 0x17
        /*009a*/ 	.short	(.L_1194 - .L_1193)
.L_1193:
        /*009c*/ 	.word	0x00000000
        /*00a0*/ 	.short	0x0003
        /*00a2*/ 	.short	0x0018
        /*00a4*/ 	.byte	0x00, 0xf5, 0x21, 0x00


	//----- nvinfo : EIATTR_KPARAM_INFO
	.align		4
.L_1194:
        /*00a8*/ 	.byte	0x04, 0x17
        /*00aa*/ 	.short	(.L_1196 - .L_1195)
.L_1195:
        /*00ac*/ 	.word	0x00000000
        /*00b0*/ 	.short	0x0002
        /*00b2*/ 	.short	0x0010
        /*00b4*/ 	.byte	0x00, 0xf0, 0x21, 0x00


	//----- nvinfo : EIATTR_KPARAM_INFO
	.align		4
.L_1196:
        /*00b8*/ 	.byte	0x04, 0x17
        /*00ba*/ 	.short	(.L_1198 - .L_1197)
.L_1197:
        /*00bc*/ 	.word	0x00000000
        /*00c0*/ 	.short	0x0001
        /*00c2*/ 	.short	0x0008
        /*00c4*/ 	.byte	0x00, 0xf0, 0x21, 0x00


	//----- nvinfo : EIATTR_KPARAM_INFO
	.align		4
.L_1198:
        /*00c8*/ 	.byte	0x04, 0x17
        /*00ca*/ 	.short	(.L_1200 - .L_1199)
.L_1199:
        /*00cc*/ 	.word	0x00000000
        /*00d0*/ 	.short	0x0000
        /*00d2*/ 	.short	0x0000
        /*00d4*/ 	.byte	0x00, 0xf0, 0x21, 0x00


	//----- nvinfo : EIATTR_SPARSE_MMA_MASK
	.align		4
.L_1200:
        /*00d8*/ 	.byte	0x03, 0x50
        /*00da*/ 	.short	0x0000


	//----- nvinfo : EIATTR_MAXREG_COUNT
	.align		4
        /*00dc*/ 	.byte	0x03, 0x1b
        /*00de*/ 	.short	0x00ff


	//----- nvinfo : EIATTR_MERCURY_ISA_VERSION
	.align		4
        /*00e0*/ 	.byte	0x03, 0x5f
        /*00e2*/ 	.short	0x0101


	//----- nvinfo : EIATTR_VRC_CTA_INIT_COUNT
	.align		4
        /*00e4*/ 	.byte	0x02, 0x4a
	.zero		1
	.zero		1


	//----- nvinfo : EIATTR_EXIT_INSTR_OFFSETS
	.align		4
        /*00e8*/ 	.byte	0x04, 0x1c
        /*00ea*/ 	.short	(.L_1202 - .L_1201)


	//   ....[0]....
.L_1201:
        /*00ec*/ 	.word	0x00000150


	//   ....[1]....
        /*00f0*/ 	.word	0x00009f70


	//   ....[2]....
        /*00f4*/ 	.word	0x00009fc0


	//----- nvinfo : EIATTR_CRS_STACK_SIZE
	.align		4
.L_1202:
        /*00f8*/ 	.byte	0x04, 0x1e
        /*00fa*/ 	.short	(.L_1204 - .L_1203)
.L_1203:
        /*00fc*/ 	.word	0x00000000


	//----- nvinfo : EIATTR_CBANK_PARAM_SIZE
	.align		4
.L_1204:
        /*0100*/ 	.byte	0x03, 0x19
        /*0102*/ 	.short	0x0068


	//----- nvinfo : EIATTR_PARAM_CBANK
	.align		4
        /*0104*/ 	.byte	0x04, 0x0a
        /*0106*/ 	.short	(.L_1206 - .L_1205)
	.align		4
.L_1205:
        /*0108*/ 	.word	index@(.nv.constant0.forward_maxpool)
        /*010c*/ 	.short	0x0380
        /*010e*/ 	.short	0x0068


	//----- nvinfo : EIATTR_SW_WAR
	.align		4
.L_1206:
        /*0110*/ 	.byte	0x04, 0x36
        /*0112*/ 	.short	(.L_1208 - .L_1207)
.L_1207:
        /*0114*/ 	.word	0x00000008
.L_1208:


//--------------------- .nv.info.copy             --------------------------
	.section	.nv.info.copy,"",@"SHT_CUDA_INFO"
	.sectionflags	@""
	.align	4


	//----- nvinfo : EIATTR_CUDA_API_VERSION
	.align		4
        /*0000*/ 	.byte	0x04, 0x37
        /*0002*/ 	.short	(.L_1210 - .L_1209)
.L_1209:
        /*0004*/ 	.word	0x00000082


	//----- nvinfo : EIATTR_KPARAM_INFO
	.align		4
.L_1210:
        /*0008*/ 	.byte	0x04, 0x17
        /*000a*/ 	.short	(.L_1212 - .L_1211)
.L_1211:
        /*000c*/ 	.word	0x00000000
        /*0010*/ 	.short	0x0006
        /*0012*/ 	.short	0x0030
        /*0014*/ 	.byte	0x00, 0xf0, 0x21, 0x00


	//----- nvinfo : EIATTR_KPARAM_INFO
	.align		4
.L_1212:
        /*0018*/ 	.byte	0x04, 0x17
        /*001a*/ 	.short	(.L_1214 - .L_1213)
.L_1213:
        /*001c*/ 	.word	0x00000000
        /*0020*/ 	.short	0x0005
        /*0022*/ 	.short	0x0028
        /*0024*/ 	.byte	0x00, 0xf0, 0x21, 0x00


	//----- nvinfo : EIATTR_KPARAM_INFO
	.align		4
.L_1214:
        /*0028*/ 	.byte	0x04, 0x17
        /*002a*/ 	.short	(.L_1216 - .L_1215)
.L_1215:
        /*002c*/ 	.word	0x00000000
        /*0030*/ 	.short	0x0004
        /*0032*/ 	.short	0x0020
        /*0034*/ 	.byte	0x00, 0xf5, 0x21, 0x00


	//----- nvinfo : EIATTR_KPARAM_INFO
	.align		4
.L_1216:
        /*0038*/ 	.byte	0x04, 0x17
        /*003a*/ 	.short	(.L_1218 - .L_1217)
.L_1217:
        /*003c*/ 	.word	0x00000000
        /*0040*/ 	.short	0x0003
        /*0042*/ 	.short	0x0018
        /*0044*/ 	.byte	0x00, 0xf0, 0x21, 0x00


	//----- nvinfo : EIATTR_KPARAM_INFO
	.align		4
.L_1218:
        /*0048*/ 	.byte	0x04, 0x17
        /*004a*/ 	.short	(.L_1220 - .L_1219)
.L_1219:
        /*004c*/ 	.word	0x00000000
        /*0050*/ 	.short	0x0002
        /*0052*/ 	.short	0x0010
        /*0054*/ 	.byte	0x00, 0xf0, 0x21, 0x00


	//----- nvinfo : EIATTR_KPARAM_INFO
	.align		4
.L_1220:
        /*0058*/ 	.byte	0x04, 0x17
        /*005a*/ 	.short	(.L_1222 - .L_1221)
.L_1221:
        /*005c*/ 	.word	0x00000000
        /*0060*/ 	.short	0x0001
        /*0062*/ 	.short	0x0008
        /*0064*/ 	.byte	0x00, 0xf5, 0x21, 0x00


	//----- nvinfo : EIATTR_KPARAM_INFO
	.align		4
.L_1222:
        /*0068*/ 	.byte	0x04, 0x17
        /*006a*/ 	.short	(.L_1224 - .L_1223)
.L_1223:
        /*006c*/ 	.word	0x00000000
        /*0070*/ 	.short	0x0000
        /*0072*/ 	.short	0x0000
        /*0074*/ 	.byte	0x00, 0xf0, 0x21, 0x00


	//----- nvinfo : EIATTR_SPARSE_MMA_MASK
	.align		4
.L_1224:
        /*0078*/ 	.byte	0x03, 0x50
        /*007a*/ 	.short	0x0000


	//----- nvinfo : EIATTR_MAXREG_COUNT
	.align		4
        /*007c*/ 	.byte	0x03, 0x1b
        /*007e*/ 	.short	0x00ff


	//----- nvinfo : EIATTR_MERCURY_ISA_VERSION
	.align		4
        /*0080*/ 	.byte	0x03, 0x5f
        /*0082*/ 	.short	0x0101


	//----- nvinfo : EIATTR_VRC_CTA_INIT_COUNT
	.align		4
        /*0084*/ 	.byte	0x02, 0x4a
	.zero		1
	.zero		1


	//----- nvinfo : EIATTR_EXIT_INSTR_OFFSETS
	.align		4
        /*0088*/ 	.byte	0x04, 0x1c
        /*008a*/ 	.short	(.L_1226 - .L_1225)


	//   ....[0]....
.L_1225:
        /*008c*/ 	.word	0x00000080


	//   ....[1]....
        /*0090*/ 	.word	0x000001a0


	//----- nvinfo : EIATTR_CBANK_PARAM_SIZE
	.align		4
.L_1226:
        /*0094*/ 	.byte	0x03, 0x19
        /*0096*/ 	.short	0x0038


	//----- nvinfo : EIATTR_PARAM_CBANK
	.align		4
        /*0098*/ 	.byte	0x04, 0x0a
        /*009a*/ 	.short	(.L_1228 - .L_1227)
	.align		4
.L_1227:
        /*009c*/ 	.word	index@(.nv.constant0.copy)
        /*00a0*/ 	.short	0x0380
        /*00a2*/ 	.short	0x0038


	//----- nvinfo : EIATTR_SW_WAR
	.align		4
.L_1228:
        /*00a4*/ 	.byte	0x04, 0x36
        /*00a6*/ 	.short	(.L_1230 - .L_1229)
.L_1229:
        /*00a8*/ 	.word	0x00000008
.L_1230:


//--------------------- .nv.info.fill             --------------------------
	.section	.nv.info.fill,"",@"SHT_CUDA_INFO"
	.sectionflags	@""
	.align	4


	//----- nvinfo : EIATTR_CUDA_API_VERSION
	.align		4
        /*0000*/ 	.byte	0x04, 0x37
        /*0002*/ 	.short	(.L_1232 - .L_1231)
.L_1231:
        /*0004*/ 	.word	0x00000082


	//----- nvinfo : EIATTR_KPARAM_INFO
	.align		4
.L_1232:
        /*0008*/ 	.byte	0x04, 0x17
        /*000a*/ 	.short	(.L_1234 - .L_1233)
.L_1233:
        /*000c*/ 	.word	0x00000000
        /*0010*/ 	.short	0x0004
        /*0012*/ 	.short	0x0020
        /*0014*/ 	.byte	0x00, 0xf0, 0x21, 0x00


	//----- nvinfo : EIATTR_KPARAM_INFO
	.align		4
.L_1234:
        /*0018*/ 	.byte	0x04, 0x17
        /*001a*/ 	.short	(.L_1236 - .L_1235)
.L_1235:
        /*001c*/ 	.word	0x00000000
        /*0020*/ 	.short	0x0003
        /*0022*/ 	.short	0x0018
        /*0024*/ 	.byte	0x00, 0xf0, 0x11, 0x00


	//----- nvinfo : EIATTR_KPARAM_INFO
	.align		4
.L_1236:
        /*0028*/ 	.byte	0x04, 0x17
        /*002a*/ 	.short	(.L_1238 - .L_1237)
.L_1237:
        /*002c*/ 	.word	0x00000000
        /*0030*/ 	.short	0x0002
        /*0032*/ 	.short	0x0010
        /*0034*/ 	.byte	0x00, 0xf0, 0x21, 0x00


	//----- nvinfo : EIATTR_KPARAM_INFO
	.align		4
.L_1238:
        /*0038*/ 	.byte	0x04, 0x17
        /*003a*/ 	.short	(.L_1240 - .L_1239)
.L_1239:
        /*003c*/ 	.word	0x00000000
        /*0040*/ 	.short	0x0001
        /*0042*/ 	.short	0x0008
        /*0044*/ 	.byte	0x00, 0xf5, 0x21, 0x00


	//----- nvinfo : EIATTR_KPARAM_INFO
	.align		4
.L_1240:
        /*0048*/ 	.byte	0x04, 0x17
        /*004a*/ 	.short	(.L_1242 - .L_1241)
.L_1241:
        /*004c*/ 	.word	0x00000000
        /*0050*/ 	.short	0x0000
        /*0052*/ 	.short	0x0000
        /*0054*/ 	.byte	0x00, 0xf0, 0x21, 0x00


	//----- nvinfo : EIATTR_SPARSE_MMA_MASK
	.align		4
.L_1242:
        /*0058*/ 	.byte	0x03, 0x50
        /*005a*/ 	.short	0x0000


	//----- nvinfo : EIATTR_MAXREG_COUNT
	.align		4
        /*005c*/ 	.byte	0x03, 0x1b
        /*005e*/ 	.short	0x00ff


	//----- nvinfo : EIATTR_MERCURY_ISA_VERSION
	.align		4
        /*0060*/ 	.byte	0x03, 0x5f
        /*0062*/ 	.short	0x0101


	//----- nvinfo : EIATTR_VRC_CTA_INIT_COUNT
	.align		4
        /*0064*/ 	.byte	0x02, 0x4a
	.zero		1
	.zero		1


	//----- nvinfo : EIATTR_EXIT_INSTR_OFFSETS
	.align		4
        /*0068*/ 	.byte	0x04, 0x1c
        /*006a*/ 	.short	(.L_1244 - .L_1243)


	//   ....[0]....
.L_1243:
        /*006c*/ 	.word	0x00000080


	//   ....[1]....
        /*0070*/ 	.word	0x00000130


	//----- nvinfo : EIATTR_CBANK_PARAM_SIZE
	.align		4
.L_1244:
        /*0074*/ 	.byte	0x03, 0x19
        /*0076*/ 	.short	0x0028


	//----- nvinfo : EIATTR_PARAM_CBANK
	.align		4
        /*0078*/ 	.byte	0x04, 0x0a
        /*007a*/ 	.short	(.L_1246 - .L_1245)
	.align		4
.L_1245:
        /*007c*/ 	.word	index@(.nv.constant0.fill)
        /*0080*/ 	.short	0x0380
        /*0082*/ 	.short	0x0028


	//----- nvinfo : EIATTR_SW_WAR
	.align		4
.L_1246:
        /*0084*/ 	.byte	0x04, 0x36
        /*0086*/ 	.short	(.L_1248 - .L_1247)
.L_1247:
        /*0088*/ 	.word	0x00000008
.L_1248:


//--------------------- .nv.info.crossEntropyLogistics --------------------------
	.section	.nv.info.crossEntropyLogistics,"",@"SHT_CUDA_INFO"
	.sectionflags	@""
	.align	4


	//----- nvinfo : EIATTR_CUDA_API_VERSION
	.align		4
        /*0000*/ 	.byte	0x04, 0x37
        /*0002*/ 	.short	(.L_1250 - .L_1249)
.L_1249:
        /*0004*/ 	.word	0x00000082


	//----- nvinfo : EIATTR_KPARAM_INFO
	.align		4
.L_1250:
        /*0008*/ 	.byte	0x04, 0x17
        /*000a*/ 	.short	(.L_1252 - .L_1251)
.L_1251:
        /*000c*/ 	.word	0x00000000
        /*0010*/ 	.short	0x0004
        /*0012*/ 	.short	0x0020
        /*0014*/ 	.byte	0x00, 0xf5, 0x21, 0x00


	//----- nvinfo : EIATTR_KPARAM_INFO
	.align		4
.L_1252:
        /*0018*/ 	.byte	0x04, 0x17
        /*001a*/ 	.short	(.L_1254 - .L_1253)
.L_1253:
        /*001c*/ 	.word	0x00000000
        /*0020*/ 	.short	0x0003
        /*0022*/ 	.short	0x0018
        /*0024*/ 	.byte	0x00, 0xf5, 0x21, 0x00


	//----- nvinfo : EIATTR_KPARAM_INFO
	.align		4
.L_1254:
        /*0028*/ 	.byte	0x04, 0x17
        /*002a*/ 	.short	(.L_1256 - .L_1255)
.L_1255:
        /*002c*/ 	.word	0x00000000
        /*0030*/ 	.short	0x0002
        /*0032*/ 	.short	0x0010
        /*0034*/ 	.byte	0x00, 0xf5, 0x21, 0x00


	//----- nvinfo : EIATTR_KPARAM_INFO
	.align		4
.L_1256:
        /*0038*/ 	.byte	0x04, 0x17
        /*003a*/ 	.short	(.L_1258 - .L_1257)
.L_1257:
        /*003c*/ 	.word	0x00000000
        /*0040*/ 	.short	0x0001
        /*0042*/ 	.short	0x0008
        /*0044*/ 	.byte	0x00, 0xf5, 0x21, 0x00


	//----- nvinfo : EIATTR_KPARAM_INFO
	.align		4
.L_1258:
        /*0048*/ 	.byte	0x04, 0x17
        /*004a*/ 	.short	(.L_1260 - .L_1259)
.L_1259:
        /*004c*/ 	.word	0x00000000
        /*0050*/ 	.short	0x0000
        /*0052*/ 	.short	0x0000
        /*0054*/ 	.byte	0x00, 0xf0, 0x21, 0x00


	//----- nvinfo : EIATTR_SPARSE_MMA_MASK
	.align		4
.L_1260:
        /*0058*/ 	.byte	0x03, 0x50
        /*005a*/ 	.short	0x0000


	//----- nvinfo : EIATTR_MAXREG_COUNT
	.align		4
        /*005c*/ 	.byte	0x03, 0x1b
        /*005e*/ 	.short	0x00ff


	//----- nvinfo : EIATTR_MERCURY_ISA_VERSION
	.align		4
        /*0060*/ 	.byte	0x03, 0x5f
        /*0062*/ 	.short	0x0101


	//----- nvinfo : EIATTR_VRC_CTA_INIT_COUNT
	.align		4
        /*0064*/ 	.byte	0x02, 0x4a
	.zero		1
	.zero		1


	//----- nvinfo : EIATTR_EXIT_INSTR_OFFSETS
	.align		4
        /*0068*/ 	.byte	0x04, 0x1c
        /*006a*/ 	.short	(.L_1262 - .L_1261)


	//   ....[0]....
.L_1261:
        /*006c*/ 	.word	0x00000080


	//   ....[1]....
        /*0070*/ 	.word	0x000004a0


	//----- nvinfo : EIATTR_CBANK_PARAM_SIZE
	.align		4
.L_1262:
        /*0074*/ 	.byte	0x03, 0x19
        /*0076*/ 	.short	0x0028


	//----- nvinfo : EIATTR_PARAM_CBANK
	.align		4
        /*0078*/ 	.byte	0x04, 0x0a
        /*007a*/ 	.short	(.L_1264 - .L_1263)
	.align		4
.L_1263:
        /*007c*/ 	.word	index@(.nv.constant0.crossEntropyLogistics)
        /*0080*/ 	.short	0x0380
        /*0082*/ 	.short	0x0028


	//----- nvinfo : EIATTR_SW_WAR
	.align		4
.L_1264:
        /*0084*/ 	.byte	0x04, 0x36
        /*0086*/ 	.short	(.L_1266 - .L_1265)
.L_1265:
        /*0088*/ 	.word	0x00000008
.L_1266:


//--------------------- .nv.info.scale            --------------------------
	.section	.nv.info.scale,"",@"SHT_CUDA_INFO"
	.sectionflags	@""
	.align	4


	//----- nvinfo : EIATTR_CUDA_API_VERSION
	.align		4
        /*0000*/ 	.byte	0x04, 0x37
        /*0002*/ 	.short	(.L_1268 - .L_1267)
.L_1267:
        /*0004*/ 	.word	0x00000082


	//----- nvinfo : EIATTR_KPARAM_INFO
	.align		4
.L_1268:
        /*0008*/ 	.byte	0x04, 0x17
        /*000a*/ 	.short	(.L_1270 - .L_1269)
.L_1269:
        /*000c*/ 	.word	0x00000000
        /*0010*/ 	.short	0x0003
        /*0012*/ 	.short	0x0018
        /*0014*/ 	.byte	0x00, 0xf0, 0x21, 0x00


	//----- nvinfo : EIATTR_KPARAM_INFO
	.align		4
.L_1270:
        /*0018*/ 	.byte	0x04, 0x17
        /*001a*/ 	.short	(.L_1272 - .L_1271)
.L_1271:
        /*001c*/ 	.word	0x00000000
        /*0020*/ 	.short	0x0002
        /*0022*/ 	.short	0x0010
        /*0024*/ 	.byte	0x00, 0xf5, 0x21, 0x00


	//----- nvinfo : EIATTR_KPARAM_INFO
	.align		4
.L_1272:
        /*0028*/ 	.byte	0x04, 0x17
        /*002a*/ 	.short	(.L_1274 - .L_1273)
.L_1273:
        /*002c*/ 	.word	0x00000000
        /*0030*/ 	.short	0x0001
        /*0032*/ 	.short	0x0008
        /*0034*/ 	.byte	0x00, 0xf0, 0x11, 0x00


	//----- nvinfo : EIATTR_KPARAM_INFO
	.align		4
.L_1274:
        /*0038*/ 	.byte	0x04, 0x17
        /*003a*/ 	.short	(.L_1276 - .L_1275)
.L_1275:
        /*003c*/ 	.word	0x00000000
        /*0040*/ 	.short	0x0000
        /*0042*/ 	.short	0x0000
        /*0044*/ 	.byte	0x00, 0xf0, 0x21, 0x00


	//----- nvinfo : EIATTR_SPARSE_MMA_MASK
	.align		4
.L_1276:
        /*0048*/ 	.byte	0x03, 0x50
        /*004a*/ 	.short	0x0000


	//----- nvinfo : EIATTR_MAXREG_COUNT
	.align		4
        /*004c*/ 	.byte	0x03, 0x1b
        /*004e*/ 	.short	0x00ff


	//----- nvinfo : EIATTR_MERCURY_ISA_VERSION
	.align		4
        /*0050*/ 	.byte	0x03, 0x5f
        /*0052*/ 	.short	0x0101


	//----- nvinfo : EIATTR_VRC_CTA_INIT_COUNT
	.align		4
        /*0054*/ 	.byte	0x02, 0x4a
	.zero		1
	.zero		1


	//----- nvinfo : EIATTR_EXIT_INSTR_OFFSETS
	.align		4
        /*0058*/ 	.byte	0x04, 0x1c
        /*005a*/ 	.short	(.L_1278 - .L_1277)


	//   ....[0]....
.L_1277:
        /*005c*/ 	.word	0x00000080


	//   ....[1]....
        /*0060*/ 	.word	0x00000130


	//----- nvinfo : EIATTR_CBANK_PARAM_SIZE
	.align		4
.L_1278:
        /*0064*/ 	.byte	0x03, 0x19
        /*0066*/ 	.short	0x0020


	//----- nvinfo : EIATTR_PARAM_CBANK
	.align		4
        /*0068*/ 	.byte	0x04, 0x0a
        /*006a*/ 	.short	(.L_1280 - .L_1279)
	.align		4
.L_1279:
        /*006c*/ 	.word	index@(.nv.constant0.scale)
        /*0070*/ 	.short	0x0380
        /*0072*/ 	.short	0x0020


	//----- nvinfo : EIATTR_SW_WAR
	.align		4
.L_1280:
        /*0074*/ 	.byte	0x04, 0x36
        /*0076*/ 	.short	(.L_1282 - .L_1281)
.L_1281:
        /*0078*/ 	.word	0x00000008
.L_1282:


//--------------------- .nv.info.axpy             --------------------------
	.section	.nv.info.axpy,"",@"SHT_CUDA_INFO"
	.sectionflags	@""
	.align	4


	//----- nvinfo : EIATTR_CUDA_API_VERSION
	.align		4
        /*0000*/ 	.byte	0x04, 0x37
        /*0002*/ 	.short	(.L_1284 - .L_1283)
.L_1283:
        /*0004*/ 	.word	0x00000082


	//----- nvinfo : EIATTR_KPARAM_INFO
	.align		4
.L_1284:
        /*0008*/ 	.byte	0x04, 0x17
        /*000a*/ 	.short	(.L_1286 - .L_1285)
.L_1285:
        /*000c*/ 	.word	0x00000000
        /*0010*/ 	.short	0x0007
        /*0012*/ 	.short	0x0038
        /*0014*/ 	.byte	0x00, 0xf0, 0x21, 0x00


	//----- nvinfo : EIATTR_KPARAM_INFO
	.align		4
.L_1286:
        /*0018*/ 	.byte	0x04, 0x17
        /*001a*/ 	.short	(.L_1288 - .L_1287)
.L_1287:
        /*001c*/ 	.word	0x00000000
        /*0020*/ 	.short	0x0006
        /*0022*/ 	.short	0x0030
        /*0024*/ 	.byte	0x00, 0xf0, 0x21, 0x00


	//----- nvinfo : EIATTR_KPARAM_INFO
	.align		4
.L_1288:
        /*0028*/ 	.byte	0x04, 0x17
        /*002a*/ 	.short	(.L_1290 - .L_1289)
.L_1289:
        /*002c*/ 	.word	0x00000000
        /*0030*/ 	.short	0x0005
        /*0032*/ 	.short	0x0028
        /*0034*/ 	.byte	0x00, 0xf5, 0x21, 0x00


	//----- nvinfo : EIATTR_KPARAM_INFO
	.align		4
.L_1290:
        /*0038*/ 	.byte	0x04, 0x17
        /*003a*/ 	.short	(.L_1292 - .L_1291)
.L_1291:
        /*003c*/ 	.word	0x00000000
        /*0040*/ 	.short	0x0004
        /*0042*/ 	.short	0x0020
        /*0044*/ 	.byte	0x00, 0xf0, 0x21, 0x00


	//----- nvinfo : EIATTR_KPARAM_INFO
	.align		4
.L_1292:
        /*0048*/ 	.byte	0x04, 0x17
        /*004a*/ 	.short	(.L_1294 - .L_1293)
.L_1293:
        /*004c*/ 	.word	0x00000000
        /*0050*/ 	.short	0x0003
        /*0052*/ 	.short	0x0018
        /*0054*/ 	.byte	0x00, 0xf0, 0x21, 0x00


	//----- nvinfo : EIATTR_KPARAM_INFO
	.align		4
.L_1294:
        /*0058*/ 	.byte	0x04, 0x17
        /*005a*/ 	.short	(.L_1296 - .L_1295)
.L_1295:
        /*005c*/ 	.word	0x00000000
        /*0060*/ 	.short	0x0002
        /*0062*/ 	.short	0x0010
        /*0064*/ 	.byte	0x00, 0xf5, 0x21, 0x00


	//----- nvinfo : EIATTR_KPARAM_INFO
	.align		4
.L_1296:
        /*0068*/ 	.byte	0x04, 0x17
        /*006a*/ 	.short	(.L_1298 - .L_1297)
.L_1297:
        /*006c*/ 	.word	0x00000000
        /*0070*/ 	.short	0x0001
        /*0072*/ 	.short	0x0008
        /*0074*/ 	.byte	0x00, 0xf0, 0x11, 0x00


	//----- nvinfo : EIATTR_KPARAM_INFO
	.align		4
.L_1298:
        /*0078*/ 	.byte	0x04, 0x17
        /*007a*/ 	.short	(.L_1300 - .L_1299)
.L_1299:
        /*007c*/ 	.word	0x00000000
        /*0080*/ 	.short	0x0000
        /*0082*/ 	.short	0x0000
        /*0084*/ 	.byte	0x00, 0xf0, 0x21, 0x00


	//----- nvinfo : EIATTR_SPARSE_MMA_MASK
	.align		4
.L_1300:
        /*0088*/ 	.byte	0x03, 0x50
        /*008a*/ 	.short	0x0000


	//----- nvinfo : EIATTR_MAXREG_COUNT
	.align		4
        /*008c*/ 	.byte	0x03, 0x1b
        /*008e*/ 	.short	0x00ff


	//----- nvinfo : EIATTR_MERCURY_ISA_VERSION
	.align		4
        /*0090*/ 	.byte	0x03, 0x5f
        /*0092*/ 	.short	0x0101


	//----- nvinfo : EIATTR_VRC_CTA_INIT_COUNT
	.align		4
        /*0094*/ 	.byte	0x02, 0x4a
	.zero		1
	.zero		1


	//----- nvinfo : EIATTR_EXIT_INSTR_OFFSETS
	.align		4
        /*0098*/ 	.byte	0x04, 0x1c
        /*009a*/ 	.short	(.L_1302 - .L_1301)


	//   ....[0]....
.L_1301:
        /*009c*/ 	.word	0x00000080


	//   ....[1]....
        /*00a0*/ 	.word	0x000001c0


	//----- nvinfo : EIATTR_CBANK_PARAM_SIZE
	.align		4
.L_1302:
        /*00a4*/ 	.byte	0x03, 0x19
        /*00a6*/ 	.short	0x0040


	//----- nvinfo : EIATTR_PARAM_CBANK
	.align		4
        /*00a8*/ 	.byte	0x04, 0x0a
        /*00aa*/ 	.short	(.L_1304 - .L_1303)
	.align		4
.L_1303:
        /*00ac*/ 	.word	index@(.nv.constant0.axpy)
        /*00b0*/ 	.short	0x0380
        /*00b2*/ 	.short	0x0040


	//----- nvinfo : EIATTR_SW_WAR
	.align		4
.L_1304:
        /*00b4*/ 	.byte	0x04, 0x36
        /*00b6*/ 	.short	(.L_1306 - .L_1305)
.L_1305:
        /*00b8*/ 	.word	0x00000008
.L_1306:


//--------------------- .nv.info.subv             --------------------------
	.section	.nv.info.subv,"",@"SHT_CUDA_INFO"
	.sectionflags	@""
	.align	4


	//----- nvinfo : EIATTR_CUDA_API_VERSION
	.align		4
        /*0000*/ 	.byte	0x04, 0x37
        /*0002*/ 	.short	(.L_1308 - .L_1307)
.L_1307:
        /*0004*/ 	.word	0x00000082


	//----- nvinfo : EIATTR_KPARAM_INFO
	.align		4
.L_1308:
        /*0008*/ 	.byte	0x04, 0x17
        /*000a*/ 	.short	(.L_1310 - .L_1309)
.L_1309:
        /*000c*/ 	.word	0x00000000
        /*0010*/ 	.short	0x0009
        /*0012*/ 	.short	0x0048
        /*0014*/ 	.byte	0x00, 0xf0, 0x21, 0x00


	//----- nvinfo : EIATTR_KPARAM_INFO
	.align		4
.L_1310:
        /*0018*/ 	.byte	0x04, 0x17
        /*001a*/ 	.short	(.L_1312 - .L_1311)
.L_1311:
        /*001c*/ 	.word	0x00000000
        /*0020*/ 	.short	0x0008
        /*0022*/ 	.short	0x0040
        /*0024*/ 	.byte	0x00, 0xf0, 0x21, 0x00


	//----- nvinfo : EIATTR_KPARAM_INFO
	.align		4
.L_1312:
        /*0028*/ 	.byte	0x04, 0x17
        /*002a*/ 	.short	(.L_1314 - .L_1313)
.L_1313:
        /*002c*/ 	.word	0x00000000
        /*0030*/ 	.short	0x0007
        /*0032*/ 	.short	0x0038
        /*0034*/ 	.byte	0x00, 0xf5, 0x21, 0x00


	//----- nvinfo : EIATTR_KPARAM_INFO
	.align		4
.L_1314:
        /*0038*/ 	.byte	0x04, 0x17
        /*003a*/ 	.short	(.L_1316 - .L_1315)
.L_1315:
        /*003c*/ 	.word	0x00000000
        /*0040*/ 	.short	0x0006
        /*0042*/ 	.short	0x0030
        /*0044*/ 	.byte	0x00, 0xf0, 0x21, 0x00


	//----- nvinfo : EIATTR_KPARAM_INFO
	.align		4
.L_1316:
        /*0048*/ 	.byte	0x04, 0x17
        /*004a*/ 	.short	(.L_1318 - .L_1317)
.L_1317:
        /*004c*/ 	.word	0x00000000
        /*0050*/ 	.short	0x0005
        /*0052*/ 	.short	0x0028
        /*0054*/ 	.byte	0x00, 0xf0, 0x21, 0x00


	//----- nvinfo : EIATTR_KPARAM_INFO
	.align		4
.L_1318:
        /*0058*/ 	.byte	0x04, 0x17
        /*005a*/ 	.short	(.L_1320 - .L_1319)
.L_1319:
        /*005c*/ 	.word	0x00000000
        /*0060*/ 	.short	0x0004
        /*0062*/ 	.short	0x0020
        /*0064*/ 	.byte	0x00, 0xf5, 0x21, 0x00


	//----- nvinfo : EIATTR_KPARAM_INFO
	.align		4
.L_1320:
        /*0068*/ 	.byte	0x04, 0x17
        /*006a*/ 	.short	(.L_1322 - .L_1321)
.L_1321:
        /*006c*/ 	.word	0x00000000
        /*0070*/ 	.short	0x0003
        /*0072*/ 	.short	0x0018
        /*0074*/ 	.byte	0x00, 0xf0, 0x21, 0x00


	//----- nvinfo : EIATTR_KPARAM_INFO
	.align		4
.L_1322:
        /*0078*/ 	.byte	0x04, 0x17
        /*007a*/ 	.short	(.L_1324 - .L_1323)
.L_1323:
        /*007c*/ 	.word	0x00000000
        /*0080*/ 	.short	0x0002
        /*0082*/ 	.short	0x0010
        /*0084*/ 	.byte	0x00, 0xf0, 0x21, 0x00


	//----- nvinfo : EIATTR_KPARAM_INFO
	.align		4
.L_1324:
        /*0088*/ 	.byte	0x04, 0x17
        /*008a*/ 	.short	(.L_1326 - .L_1325)
.L_1325:
        /*008c*/ 	.word	0x00000000
        /*0090*/ 	.short	0x0001
        /*0092*/ 	.short	0x0008
        /*0094*/ 	.byte	0x00, 0xf5, 0x21, 0x00


	//----- nvinfo : EIATTR_KPARAM_INFO
	.align		4
.L_1326:
        /*0098*/ 	.byte	0x04, 0x17
        /*009a*/ 	.short	(.L_1328 - .L_1327)
.L_1327:
        /*009c*/ 	.word	0x00000000
        /*00a0*/ 	.short	0x0000
        /*00a2*/ 	.short	0x0000
        /*00a4*/ 	.byte	0x00, 0xf0, 0x21, 0x00


	//----- nvinfo : EIATTR_SPARSE_MMA_MASK
	.align		4
.L_1328:
        /*00a8*/ 	.byte	0x03, 0x50
        /*00aa*/ 	.short	0x0000


	//----- nvinfo : EIATTR_MAXREG_COUNT
	.align		4
        /*00ac*/ 	.byte	0x03, 0x1b
        /*00ae*/ 	.short	0x00ff


	//----- nvinfo : EIATTR_MERCURY_ISA_VERSION
	.align		4
        /*00b0*/ 	.byte	0x03, 0x5f
        /*00b2*/ 	.short	0x0101


	//----- nvinfo : EIATTR_VRC_CTA_INIT_COUNT
	.align		4
        /*00b4*/ 	.byte	0x02, 0x4a
	.zero		1
	.zero		1


	//----- nvinfo : EIATTR_EXIT_INSTR_OFFSETS
	.align		4
        /*00b8*/ 	.byte	0x04, 0x1c
        /*00ba*/ 	.short	(.L_1330 - .L_1329)


	//   ....[0]....
.L_1329:
        /*00bc*/ 	.word	0x00000080


	//   ....[1]....
        /*00c0*/ 	.word	0x00000220


	//----- nvinfo : EIATTR_CBANK_PARAM_SIZE
	.align		4
.L_1330:
        /*00c4*/ 	.byte	0x03, 0x19
        /*00c6*/ 	.short	0x0050


	//----- nvinfo : EIATTR_PARAM_CBANK
	.align		4
        /*00c8*/ 	.byte	0x04, 0x0a
        /*00ca*/ 	.short	(.L_1332 - .L_1331)
	.align		4
.L_1331:
        /*00cc*/ 	.word	index@(.nv.constant0.subv)
        /*00d0*/ 	.short	0x0380
        /*00d2*/ 	.short	0x0050


	//----- nvinfo : EIATTR_SW_WAR
	.align		4
.L_1332:
        /*00d4*/ 	.byte	0x04, 0x36
        /*00d6*/ 	.short	(.L_1334 - .L_1333)
.L_1333:
        /*00d8*/ 	.word	0x00000008
.L_1334:


//--------------------- .nv.info.addv             --------------------------
	.section	.nv.info.addv,"",@"SHT_CUDA_INFO"
	.sectionflags	@""
	.align	4


	//----- nvinfo : EIATTR_CUDA_API_VERSION
	.align		4
        /*0000*/ 	.byte	0x04, 0x37
        /*0002*/ 	.short	(.L_1336 - .L_1335)
.L_1335:
        /*0004*/ 	.word	0x00000082


	//----- nvinfo : EIATTR_KPARAM_INFO
	.align		4
.L_1336:
        /*0008*/ 	.byte	0x04, 0x17
        /*000a*/ 	.short	(.L_1338 - .L_1337)
.L_1337:
        /*000c*/ 	.word	0x00000000
        /*0010*/ 	.short	0x0009
        /*0012*/ 	.short	0x0048
        /*0014*/ 	.byte	0x00, 0xf0, 0x21, 0x00


	//----- nvinfo : EIATTR_KPARAM_INFO
	.align		4
.L_1338:
        /*0018*/ 	.byte	0x04, 0x17
        /*001a*/ 	.short	(.L_1340 - .L_1339)
.L_1339:
        /*001c*/ 	.word	0x00000000
        /*0020*/ 	.short	0x0008
        /*0022*/ 	.short	0x0040
        /*0024*/ 	.byte	0x00, 0xf0, 0x21, 0x00


	//----- nvinfo : EIATTR_KPARAM_INFO
	.align		4
.L_1340:
        /*0028*/ 	.byte	0x04, 0x17
        /*002a*/ 	.short	(.L_1342 - .L_1341)
.L_1341:
        /*002c*/ 	.word	0x00000000
        /*0030*/ 	.short	0x0007
        /*0032*/ 	.short	0x0038
        /*0034*/ 	.byte	0x00, 0xf5, 0x21, 0x00


	//----- nvinfo : EIATTR_KPARAM_INFO
	.align		4
.L_1342:
        /*0038*/ 	.byte	0x04, 0x17
        /*003a*/ 	.short	(.L_1344 - .L_1343)
.L_1343:
        /*003c*/ 	.word	0x00000000
        /*0040*/ 	.short	0x0006
        /*0042*/ 	.short	0x0030
        /*0044*/ 	.byte	0x00, 0xf0, 0x21, 0x00


	//----- nvinfo : EIATTR_KPARAM_INFO
	.align		4
.L_1344:
        /*0048*/ 	.byte	0x04, 0x17
        /*004a*/ 	.short	(.L_1346 - .L_1345)
.L_1345:
        /*004c*/ 	.word	0x00000000
        /*0050*/ 	.short	0x0005
        /*0052*/ 	.short	0x0028
        /*0054*/ 	.byte	0x00, 0xf0, 0x21, 0x00


	//----- nvinfo : EIATTR_KPARAM_INFO
	.align		4
.L_1346:
        /*0058*/ 	.byte	0x04, 0x17
        /*005a*/ 	.short	(.L_1348 - .L_1347)
.L_1347:
        /*005c*/ 	.word	0x00000000
        /*0060*/ 	.short	0x0004
        /*0062*/ 	.short	0x0020
        /*0064*/ 	.byte	0x00, 0xf5, 0x21, 0x00


	//----- nvinfo : EIATTR_KPARAM_INFO
	.align		4
.L_1348:
        /*0068*/ 	.byte	0x04, 0x17
        /*006a*/ 	.short	(.L_1350 - .L_1349)
.L_1349:
        /*006c*/ 	.word	0x00000000
        /*0070*/ 	.short	0x0003
        /*0072*/ 	.short	0x0018
        /*0074*/ 	.byte	0x00, 0xf0, 0x21, 0x00


	//----- nvinfo : EIATTR_KPARAM_INFO
	.align		4
.L_1350:
        /*0078*/ 	.byte	0x04, 0x17
        /*007a*/ 	.short	(.L_1352 - .L_1351)
.L_1351:
        /*007c*/ 	.word	0x00000000
        /*0080*/ 	.short	0x0002
        /*0082*/ 	.short	0x0010
        /*0084*/ 	.byte	0x00, 0xf0, 0x21, 0x00


	//----- nvinfo : EIATTR_KPARAM_INFO
	.align		4
.L_1352:
        /*0088*/ 	.byte	0x04, 0x17
        /*008a*/ 	.short	(.L_1354 - .L_1353)
.L_1353:
        /*008c*/ 	.word	0x00000000
        /*0090*/ 	.short	0x0001
        /*0092*/ 	.short	0x0008
        /*0094*/ 	.byte	0x00, 0xf5, 0x21, 0x00


	//----- nvinfo : EIATTR_KPARAM_INFO
	.align		4
.L_1354:
        /*0098*/ 	.byte	0x04, 0x17
        /*009a*/ 	.short	(.L_1356 - .L_1355)
.L_1355:
        /*009c*/ 	.word	0x00000000
        /*00a0*/ 	.short	0x0000
        /*00a2*/ 	.short	0x0000
        /*00a4*/ 	.byte	0x00, 0xf0, 0x21, 0x00


	//----- nvinfo : EIATTR_SPARSE_MMA_MASK
	.align		4
.L_1356:
        /*00a8*/ 	.byte	0x03, 0x50
        /*00aa*/ 	.short	0x0000


	//----- nvinfo : EIATTR_MAXREG_COUNT
	.align		4
        /*00ac*/ 	.byte	0x03, 0x1b
        /*00ae*/ 	.short	0x00ff


	//----- nvinfo : EIATTR_MERCURY_ISA_VERSION
	.align		4
        /*00b0*/ 	.byte	0x03, 0x5f
        /*00b2*/ 	.short	0x0101


	//----- nvinfo : EIATTR_VRC_CTA_INIT_COUNT
	.align		4
        /*00b4*/ 	.byte	0x02, 0x4a
	.zero		1
	.zero		1


	//----- nvinfo : EIATTR_EXIT_INSTR_OFFSETS
	.align		4
        /*00b8*/ 	.byte	0x04, 0x1c
        /*00ba*/ 	.short	(.L_1358 - .L_1357)


	//   ....[0]....
.L_1357:
        /*00bc*/ 	.word	0x00000080


	//   ....[1]....
        /*00c0*/ 	.word	0x00000220


	//----- nvinfo : EIATTR_CBANK_PARAM_SIZE
	.align		4
.L_1358:
        /*00c4*/ 	.byte	0x03, 0x19
        /*00c6*/ 	.short	0x0050


	//----- nvinfo : EIATTR_PARAM_CBANK
	.align		4
        /*00c8*/ 	.byte	0x04, 0x0a
        /*00ca*/ 	.short	(.L_1360 - .L_1359)
	.align		4
.L_1359:
        /*00cc*/ 	.word	index@(.nv.constant0.addv)
        /*00d0*/ 	.short	0x0380
        /*00d2*/ 	.short	0x0050


	//----- nvinfo : EIATTR_SW_WAR
	.align		4
.L_1360:
        /*00d4*/ 	.byte	0x04, 0x36
        /*00d6*/ 	.short	(.L_1362 - .L_1361)
.L_1361:
        /*00d8*/ 	.word	0x00000008
.L_1362:


//--------------------- .nv.info.backward_bias    --------------------------
	.section	.nv.info.backward_bias,"",@"SHT_CUDA_INFO"
	.sectionflags	@""
	.align	4


	//----- nvinfo : EIATTR_CUDA_API_VERSION
	.align		4
        /*0000*/ 	.byte	0x04, 0x37
        /*0002*/ 	.short	(.L_1364 - .L_1363)
.L_1363:
        /*0004*/ 	.word	0x00000082


	//----- nvinfo : EIATTR_KPARAM_INFO
	.align		4
.L_1364:
        /*0008*/ 	.byte	0x04, 0x17
        /*000a*/ 	.short	(.L_1366 - .L_1365)
.L_1365:
        /*000c*/ 	.word	0x00000000
        /*0010*/ 	.short	0x0005
        /*0012*/ 	.short	0x0028
        /*0014*/ 	.byte	0x00, 0xf0, 0x21, 0x00


	//----- nvinfo : EIATTR_KPARAM_INFO
	.align		4
.L_1366:
        /*0018*/ 	.byte	0x04, 0x17
        /*001a*/ 	.short	(.L_1368 - .L_1367)
.L_1367:
        /*001c*/ 	.word	0x00000000
        /*0020*/ 	.short	0x0004
        /*0022*/ 	.short	0x0020
        /*0024*/ 	.byte	0x00, 0xf0, 0x21, 0x00


	//----- nvinfo : EIATTR_KPARAM_INFO
	.align		4
.L_1368:
        /*0028*/ 	.byte	0x04, 0x17
        /*002a*/ 	.short	(.L_1370 - .L_1369)
.L_1369:
        /*002c*/ 	.word	0x00000000
        /*0030*/ 	.short	0x0003
        /*0032*/ 	.short	0x0018
        /*0034*/ 	.byte	0x00, 0xf5, 0x21, 0x00


	//----- nvinfo : EIATTR_KPARAM_INFO
	.align		4
.L_1370:
        /*0038*/ 	.byte	0x04, 0x17
        /*003a*/ 	.short	(.L_1372 - .L_1371)
.L_1371:
        /*003c*/ 	.word	0x00000000
        /*0040*/ 	.short	0x0002
        /*0042*/ 	.short	0x0010
        /*0044*/ 	.byte	0x00, 0xf0, 0x21, 0x00


	//----- nvinfo : EIATTR_KPARAM_INFO
	.align		4
.L_1372:
        /*0048*/ 	.byte	0x04, 0x17
        /*004a*/ 	.short	(.L_1374 - .L_1373)
.L_1373:
        /*004c*/ 	.word	0x00000000
        /*0050*/ 	.short	0x0001
        /*0052*/ 	.short	0x0008
        /*0054*/ 	.byte	0x00, 0xf5, 0x21, 0x00


	//----- nvinfo : EIATTR_KPARAM_INFO
	.align		4
.L_1374:
        /*0058*/ 	.byte	0x04, 0x17
        /*005a*/ 	.short	(.L_1376 - .L_1375)
.L_1375:
        /*005c*/ 	.word	0x00000000
        /*0060*/ 	.short	0x0000
        /*0062*/ 	.short	0x0000
        /*0064*/ 	.byte	0x00, 0xf0, 0x21, 0x00


	//----- nvinfo : EIATTR_SPARSE_MMA_MASK
	.align		4
.L_1376:
        /*0068*/ 	.byte	0x03, 0x50
        /*006a*/ 	.short	0x0000


	//----- nvinfo : EIATTR_MAXREG_COUNT
	.align		4
        /*006c*/ 	.byte	0x03, 0x1b
        /*006e*/ 	.short	0x00ff


	//----- nvinfo : EIATTR_NUM_BARRIERS
	.align		4
        /*0070*/ 	.byte	0x02, 0x4c
        /*0072*/ 	.byte	0x01
	.zero		1


	//----- nvinfo : EIATTR_MERCURY_ISA_VERSION
	.align		4
        /*0074*/ 	.byte	0x03, 0x5f
        /*0076*/ 	.short	0x0101


	//----- nvinfo : EIATTR_VRC_CTA_INIT_COUNT
	.align		4
        /*0078*/ 	.byte	0x02, 0x4a
	.zero		1
	.zero		1


	//----- nvinfo : EIATTR_EXIT_INSTR_OFFSETS
	.align		4
        /*007c*/ 	.byte	0x04, 0x1c
        /*007e*/ 	.short	(.L_1378 - .L_1377)


	//   ....[0]....
.L_1377:
        /*0080*/ 	.word	0x00001300


	//   ....[1]....
        /*0084*/ 	.word	0x00001690


	//----- nvinfo : EIATTR_CRS_STACK_SIZE
	.align		4
.L_1378:
        /*0088*/ 	.byte	0x04, 0x1e
        /*008a*/ 	.short	(.L_1380 - .L_1379)
.L_1379:
        /*008c*/ 	.word	0x00000000


	//----- nvinfo : EIATTR_CBANK_PARAM_SIZE
	.align		4
.L_1380:
        /*0090*/ 	.byte	0x03, 0x19
        /*0092*/ 	.short	0x0030


	//----- nvinfo : EIATTR_PARAM_CBANK
	.align		4
        /*0094*/ 	.byte	0x04, 0x0a
        /*0096*/ 	.short	(.L_1382 - .L_1381)
	.align		4
.L_1381:
        /*0098*/ 	.word	index@(.nv.constant0.backward_bias)
        /*009c*/ 	.short	0x0380
        /*009e*/ 	.short	0x0030


	//----- nvinfo : EIATTR_SW_WAR
	.align		4
.L_1382:
        /*00a0*/ 	.byte	0x04, 0x36
        /*00a2*/ 	.short	(.L_1384 - .L_1383)
.L_1383:
        /*00a4*/ 	.word	0x00000008
.L_1384:


//--------------------- .nv.info.gradient_array   --------------------------
	.section	.nv.info.gradient_array,"",@"SHT_CUDA_INFO"
	.sectionflags	@""
	.align	4


	//----- nvinfo : EIATTR_CUDA_API_VERSION
	.align		4
        /*0000*/ 	.byte	0x04, 0x37
        /*0002*/ 	.short	(.L_1386 - .L_1385)
.L_1385:
        /*0004*/ 	.word	0x00000082


	//----- nvinfo : EIATTR_KPARAM_INFO
	.align		4
.L_1386:
        /*0008*/ 	.byte	0x04, 0x17
        /*000a*/ 	.short	(.L_1388 - .L_1387)
.L_1387:
        /*000c*/ 	.word	0x00000000
        /*0010*/ 	.short	0x0004
        /*0012*/ 	.short	0x0020
        /*0014*/ 	.byte	0x00, 0xf5, 0x21, 0x00


	//----- nvinfo : EIATTR_KPARAM_INFO
	.align		4
.L_1388:
        /*0018*/ 	.byte	0x04, 0x17
        /*001a*/ 	.short	(.L_1390 - .L_1389)
.L_1389:
        /*001c*/ 	.word	0x00000000
        /*0020*/ 	.short	0x0003
        /*0022*/ 	.short	0x0018
        /*0024*/ 	.byte	0x00, 0xf0, 0x11, 0x00


	//----- nvinfo : EIATTR_KPARAM_INFO
	.align		4
.L_1390:
        /*0028*/ 	.byte	0x04, 0x17
        /*002a*/ 	.short	(.L_1392 - .L_1391)
.L_1391:
        /*002c*/ 	.word	0x00000000
        /*0030*/ 	.short	0x0002
        /*0032*/ 	.short	0x0010
        /*0034*/ 	.byte	0x00, 0xf0, 0x21, 0x00


	//----- nvinfo : EIATTR_KPARAM_INFO
	.align		4
.L_1392:
        /*0038*/ 	.byte	0x04, 0x17
        /*003a*/ 	.short	(.L_1394 - .L_1393)
.L_1393:
        /*003c*/ 	.word	0x00000000
        /*0040*/ 	.short	0x0001
        /*0042*/ 	.short	0x0008
        /*0044*/ 	.byte	0x00, 0xf5, 0x21, 0x00


	//----- nvinfo : EIATTR_KPARAM_INFO
	.align		4
.L_1394:
        /*0048*/ 	.byte	0x04, 0x17
        /*004a*/ 	.short	(.L_1396 - .L_1395)
.L_1395:
        /*004c*/ 	.word	0x00000000
        /*0050*/ 	.short	0x0000
        /*0052*/ 	.short	0x0000
        /*0054*/ 	.byte	0x00, 0xf0, 0x21, 0x00


	//----- nvinfo : EIATTR_SPARSE_MMA_MASK
	.align		4
.L_1396:
        /*0058*/ 	.byte	0x03, 0x50
        /*005a*/ 	.short	0x0000


	//----- nvinfo : EIATTR_MAXREG_COUNT
	.align		4
        /*005c*/ 	.byte	0x03, 0x1b
        /*005e*/ 	.short	0x00ff


	//----- nvinfo : EIATTR_MERCURY_ISA_VERSION
	.align		4
        /*0060*/ 	.byte	0x03, 0x5f
        /*0062*/ 	.short	0x0101


	//----- nvinfo : EIATTR_VRC_CTA_INIT_COUNT
	.align		4
        /*0064*/ 	.byte	0x02, 0x4a
	.zero		1
	.zero		1


	//----- nvinfo : EIATTR_EXIT_INSTR_OFFSETS
	.align		4
        /*0068*/ 	.byte	0x04, 0x1c
        /*006a*/ 	.short	(.L_1398 - .L_1397)


	//   ....[0]....
.L_1397:
        /*006c*/ 	.word	0x00000080


	//   ....[1]....
        /*0070*/ 	.word	0x000002b0


	//   ....[2]....
        /*0074*/ 	.word	0x00000380


	//   ....[3]....
        /*0078*/ 	.word	0x00000440


	//   ....[4]....
        /*007c*/ 	.word	0x000005a0


	//   ....[5]....
        /*0080*/ 	.word	0x00000680


	//   ....[6]....
        /*0084*/ 	.word	0x000007e0


	//   ....[7]....
        /*0088*/ 	.word	0x000008a0


	//   ....[8]....
        /*008c*/ 	.word	0x00000930


	//   ....[9]....
        /*0090*/ 	.word	0x00000a20


	//   ....[10]....
        /*0094*/ 	.word	0x00000b00


	//   ....[11]....
        /*0098*/ 	.word	0x00000c30


	//   ....[12]....
        /*009c*/ 	.word	0x00000d30


	//   ....[13]....
        /*00a0*/ 	.word	0x00000eb0


	//   ....[14]....
        /*00a4*/ 	.word	0x00000f70


	//   ....[15]....
        /*00a8*/ 	.word	0x00001430


	//   ....[16]....
        /*00ac*/ 	.word	0x00001530


	//----- nvinfo : EIATTR_INDIRECT_BRANCH_TARGETS
	.align		4
.L_1398:
        /*00b0*/ 	.byte	0x04, 0x34
        /*00b2*/ 	.short	(.L_1400 - .L_1399)


	//   ....[0]....
.L_1399:
        /*00b4*/ 	.word	.L_x_3525@srel
        /*00b8*/ 	.short	0x0
        /*00ba*/ 	.short	0x0
        /*00bc*/ 	.word	0x4
        /*00c0*/ 	.word	.L_x_3526@srel
        /*00c4*/ 	.word	.L_x_3527@srel
        /*00c8*/ 	.word	.L_x_3528@srel
        /*00cc*/ 	.word	.L_x_3529@srel


	//   ....[1]....
        /* <DEDUP_REMOVED lines=8> */


	//   ....[2]....
        /*00ec*/ 	.word	.L_x_3535@srel
        /*00f0*/ 	.short	0x0
        /*00f2*/ 	.short	0x0
        /*00f4*/ 	.word	0x3
        /*00f8*/ 	.word	.L_x_3536@srel
        /*00fc*/ 	.word	.L_x_3537@srel
        /*0100*/ 	.word	.L_x_3529@srel


	//   ....[3]....
        /*0104*/ 	.word	.L_x_3539@srel
        /*0108*/ 	.short	0x0
        /*010a*/ 	.short	0x0
        /*010c*/ 	.word	0x3
        /*0110*/ 	.word	.L_x_3540@srel
        /*0114*/ 	.word	.L_x_3541@srel
        /*0118*/ 	.word	.L_x_3529@srel


	//   ....[4]....
        /*011c*/ 	.word	.L_x_3543@srel
        /*0120*/ 	.short	0x0
        /*0122*/ 	.short	0x0
        /*0124*/ 	.word	0x3
        /*0128*/ 	.word	.L_x_3544@srel
        /*012c*/ 	.word	.L_x_3545@srel
        /*0130*/ 	.word	.L_x_3529@srel


	//   ....[5]....
        /* <DEDUP_REMOVED lines=8> */


	//----- nvinfo : EIATTR_CRS_STACK_SIZE
	.align		4
.L_1400:
        /*0150*/ 	.byte	0x04, 0x1e
        /*0152*/ 	.short	(.L_1402 - .L_1401)
.L_1401:
        /*0154*/ 	.word	0x00000000


	//----- nvinfo : EIATTR_CBANK_PARAM_SIZE
	.align		4
.L_1402:
        /*0158*/ 	.byte	0x03, 0x19
        /*015a*/ 	.short	0x0028


	//----- nvinfo : EIATTR_PARAM_CBANK
	.align		4
        /*015c*/ 	.byte	0x04, 0x0a
        /*015e*/ 	.short	(.L_1404 - .L_1403)
	.align		4
.L_1403:
        /*0160*/ 	.word	index@(.nv.constant0.gradient_array)
        /*0164*/ 	.short	0x0380
        /*0166*/ 	.short	0x0028


	//----- nvinfo : EIATTR_SW_WAR
	.align		4
.L_1404:
        /*0168*/ 	.byte	0x04, 0x36
        /*016a*/ 	.short	(.L_1406 - .L_1405)
.L_1405:
        /*016c*/ 	.word	0x00000008
.L_1406:


//--------------------- .nv.info.array_avtivate_swish --------------------------
	.section	.nv.info.array_avtivate_swish,"",@"SHT_CUDA_INFO"
	.sectionflags	@""
	.align	4


	//----- nvinfo : EIATTR_CUDA_API_VERSION
	.align		4
        /*0000*/ 	.byte	0x04, 0x37
        /*0002*/ 	.short	(.L_1408 - .L_1407)
.L_1407:
        /*0004*/ 	.word	0x00000082


	//----- nvinfo : EIATTR_KPARAM_INFO
	.align		4
.L_1408:
        /*0008*/ 	.byte	0x04, 0x17
        /*000a*/ 	.short	(.L_1410 - .L_1409)
.L_1409:
        /*000c*/ 	.word	0x00000000
        /*0010*/ 	.short	0x0004
        /*0012*/ 	.short	0x0020
        /*0014*/ 	.byte	0x00, 0xf5, 0x21, 0x00


	//----- nvinfo : EIATTR_KPARAM_INFO
	.align		4
.L_1410:
        /*0018*/ 	.byte	0x04, 0x17
        /*001a*/ 	.short	(.L_1412 - .L_1411)
.L_1411:
        /*001c*/ 	.word	0x00000000
        /*0020*/ 	.short	0x0003
        /*0022*/ 	.short	0x0018
        /*0024*/ 	.byte	0x00, 0xf5, 0x21, 0x00


	//----- nvinfo : EIATTR_KPARAM_INFO
	.align		4
.L_1412:
        /*0028*/ 	.byte	0x04, 0x17
        /*002a*/ 	.short	(.L_1414 - .L_1413)
.L_1413:
        /*002c*/ 	.word	0x00000000
        /*0030*/ 	.short	0x0002
        /*0032*/ 	.short	0x0010
        /*0034*/ 	.byte	0x00, 0xf0, 0x21, 0x00


	//----- nvinfo : EIATTR_KPARAM_INFO
	.align		4
.L_1414:
        /*0038*/ 	.byte	0x04, 0x17
        /*003a*/ 	.short	(.L_1416 - .L_1415)
.L_1415:
        /*003c*/ 	.word	0x00000000
        /*0040*/ 	.short	0x0001
        /*0042*/ 	.short	0x0008
        /*0044*/ 	.byte	0x00, 0xf5, 0x21, 0x00


	//----- nvinfo : EIATTR_KPARAM_INFO
	.align		4
.L_1416:
        /*0048*/ 	.byte	0x04, 0x17
        /*004a*/ 	.short	(.L_1418 - .L_1417)
.L_1417:
        /*004c*/ 	.word	0x00000000
        /*0050*/ 	.short	0x0000
        /*0052*/ 	.short	0x0000
        /*0054*/ 	.byte	0x00, 0xf0, 0x21, 0x00


	//----- nvinfo : EIATTR_SPARSE_MMA_MASK
	.align		4
.L_1418:
        /*0058*/ 	.byte	0x03, 0x50
        /*005a*/ 	.short	0x0000


	//----- nvinfo : EIATTR_MAXREG_COUNT
	.align		4
        /*005c*/ 	.byte	0x03, 0x1b
        /*005e*/ 	.short	0x00ff


	//----- nvinfo : EIATTR_MERCURY_ISA_VERSION
	.align		4
        /*0060*/ 	.byte	0x03, 0x5f
        /*0062*/ 	.short	0x0101


	//----- nvinfo : EIATTR_VRC_CTA_INIT_COUNT
	.align		4
        /*0064*/ 	.byte	0x02, 0x4a
	.zero		1
	.zero		1


	//----- nvinfo : EIATTR_EXIT_INSTR_OFFSETS
	.align		4
        /*0068*/ 	.byte	0x04, 0x1c
        /*006a*/ 	.short	(.L_1420 - .L_1419)


	//   ....[0]....
.L_1419:
        /*006c*/ 	.word	0x00000080


	//   ....[1]....
        /*0070*/ 	.word	0x00000330


	//----- nvinfo : EIATTR_CRS_STACK_SIZE
	.align		4
.L_1420:
        /*0074*/ 	.byte	0x04, 0x1e
        /*0076*/ 	.short	(.L_1422 - .L_1421)
.L_1421:
        /*0078*/ 	.word	0x00000000


	//----- nvinfo : EIATTR_CBANK_PARAM_SIZE
	.align		4
.L_1422:
        /*007c*/ 	.byte	0x03, 0x19
        /*007e*/ 	.short	0x0028


	//----- nvinfo : EIATTR_PARAM_CBANK
	.align		4
        /*0080*/ 	.byte	0x04, 0x0a
        /*0082*/ 	.short	(.L_1424 - .L_1423)
	.align		4
.L_1423:
        /*0084*/ 	.word	index@(.nv.constant0.array_avtivate_swish)
        /*0088*/ 	.short	0x0380
        /*008a*/ 	.short	0x0028


	//----- nvinfo : EIATTR_SW_WAR
	.align		4
.L_1424:
        /*008c*/ 	.byte	0x04, 0x36
        /*008e*/ 	.short	(.L_1426 - .L_1425)
.L_1425:
        /*0090*/ 	.word	0x00000008
.L_1426:


//--------------------- .nv.info.activate_array   --------------------------
	.section	.nv.info.activate_array,"",@"SHT_CUDA_INFO"
	.sectionflags	@""
	.align	4


	//----- nvinfo : EIATTR_CUDA_API_VERSION
	.align		4
        /*0000*/ 	.byte	0x04, 0x37
        /*0002*/ 	.short	(.L_1428 - .L_1427)
.L_1427:
        /*0004*/ 	.word	0x00000082


	//----- nvinfo : EIATTR_KPARAM_INFO
	.align		4
.L_1428:
        /*0008*/ 	.byte	0x04, 0x17
        /*000a*/ 	.short	(.L_1430 - .L_1429)
.L_1429:
        /*000c*/ 	.word	0x00000000
        /*0010*/ 	.short	0x0003
        /*0012*/ 	.short	0x0018
        /*0014*/ 	.byte	0x00, 0xf0, 0x11, 0x00


	//----- nvinfo : EIATTR_KPARAM_INFO
	.align		4
.L_1430:
        /*0018*/ 	.byte	0x04, 0x17
        /*001a*/ 	.short	(.L_1432 - .L_1431)
.L_1431:
        /*001c*/ 	.word	0x00000000
        /*0020*/ 	.short	0x0002
        /*0022*/ 	.short	0x0010
        /*0024*/ 	.byte	0x00, 0xf0, 0x21, 0x00


	//----- nvinfo : EIATTR_KPARAM_INFO
	.align		4
.L_1432:
        /*0028*/ 	.byte	0x04, 0x17
        /*002a*/ 	.short	(.L_1434 - .L_1433)
.L_1433:
        /*002c*/ 	.word	0x00000000
        /*0030*/ 	.short	0x0001
        /*0032*/ 	.short	0x0008
        /*0034*/ 	.byte	0x00, 0xf5, 0x21, 0x00


	//----- nvinfo : EIATTR_KPARAM_INFO
	.align		4
.L_1434:
        /*0038*/ 	.byte	0x04, 0x17
        /*003a*/ 	.short	(.L_1436 - .L_1435)
.L_1435:
        /*003c*/ 	.word	0x00000000
        /*0040*/ 	.short	0x0000
        /*0042*/ 	.short	0x0000
        /*0044*/ 	.byte	0x00, 0xf0, 0x21, 0x00


	//----- nvinfo : EIATTR_SPARSE_MMA_MASK
	.align		4
.L_1436:
        /*0048*/ 	.byte	0x03, 0x50
        /*004a*/ 	.short	0x0000


	//----- nvinfo : EIATTR_MAXREG_COUNT
	.align		4
        /*004c*/ 	.byte	0x03, 0x1b
        /*004e*/ 	.short	0x00ff


	//----- nvinfo : EIATTR_MERCURY_ISA_VERSION
	.align		4
        /*0050*/ 	.byte	0x03, 0x5f
        /*0052*/ 	.short	0x0101


	//----- nvinfo : EIATTR_VRC_CTA_INIT_COUNT
	.align		4
        /*0054*/ 	.byte	0x02, 0x4a
	.zero		1
	.zero		1


	//----- nvinfo : EIATTR_EXIT_INSTR_OFFSETS
	.align		4
        /*0058*/ 	.byte	0x04, 0x1c
        /*005a*/ 	.short	(.L_1438 - .L_1437)


	//   ....[0]....
.L_1437:
        /*005c*/ 	.word	0x00000080


	//   ....[1]....
        /*0060*/ 	.word	0x00000210


	//   ....[2]....
        /*0064*/ 	.word	0x000003e0


	//   ....[3]....
        /*0068*/ 	.word	0x000004c0


	//   ....[4]....
        /*006c*/ 	.word	0x00000550


	//   ....[5]....
        /*0070*/ 	.word	0x000005c0


	//   ....[6]....
        /*0074*/ 	.word	0x000006d0


	//   ....[7]....
        /*0078*/ 	.word	0x00000730


	//   ....[8]....
        /*007c*/ 	.word	0x00000770


	//   ....[9]....
        /*0080*/ 	.word	0x00000950


	//   ....[10]....
        /*0084*/ 	.word	0x000009a0


	//   ....[11]....
        /*0088*/ 	.word	0x000009d0


	//   ....[12]....
        /*008c*/ 	.word	0x00000c30


	//   ....[13]....
        /*0090*/ 	.word	0x00000d60


	//   ....[14]....
        /*0094*/ 	.word	0x00000e40


	//   ....[15]....
        /*0098*/ 	.word	0x00000ef0


	//   ....[16]....
        /*009c*/ 	.word	0x00000f60


	//   ....[17]....
        /*00a0*/ 	.word	0x00001130


	//   ....[18]....
        /*00a4*/ 	.word	0x00001210


	//   ....[19]....
        /*00a8*/ 	.word	0x000017e0


	//   ....[20]....
        /*00ac*/ 	.word	0x00002100


	//   ....[21]....
        /*00b0*/ 	.word	0x000022e0


	//----- nvinfo : EIATTR_INDIRECT_BRANCH_TARGETS
	.align		4
.L_1438:
        /*00b4*/ 	.byte	0x04, 0x34
        /*00b6*/ 	.short	(.L_1440 - .L_1439)


	//   ....[0]....
.L_1439:
        /*00b8*/ 	.word	.L_x_3552@srel
        /*00bc*/ 	.short	0x0
        /*00be*/ 	.short	0x0
        /*00c0*/ 	.word	0x3
        /*00c4*/ 	.word	.L_x_3553@srel
        /*00c8*/ 	.word	.L_x_3554@srel
        /*00cc*/ 	.word	.L_x_3555@srel


	//   ....[1]....
        /* <DEDUP_REMOVED lines=8> */
        /*00ec*/ 	.word	.L_x_3555@srel


	//   ....[2]....
        /*00f0*/ 	.word	.L_x_3562@srel
        /*00f4*/ 	.short	0x0
        /*00f6*/ 	.short	0x0
        /*00f8*/ 	.word	0x3
        /*00fc*/ 	.word	.L_x_3563@srel
        /*0100*/ 	.word	.L_x_3564@srel
        /*0104*/ 	.word	.L_x_3555@srel


	//   ....[3]....
        /*0108*/ 	.word	.L_x_3566@srel
        /*010c*/ 	.short	0x0
        /*010e*/ 	.short	0x0
        /*0110*/ 	.word	0x3
        /*0114*/ 	.word	.L_x_3567@srel
        /*0118*/ 	.word	.L_x_3568@srel
        /*011c*/ 	.word	.L_x_3555@srel


	//   ....[4]....
        /*0120*/ 	.word	.L_x_3570@srel
        /*0124*/ 	.short	0x0
        /*0126*/ 	.short	0x0
        /*0128*/ 	.word	0x3
        /*012c*/ 	.word	.L_x_3571@srel
        /*0130*/ 	.word	.L_x_3572@srel
        /*0134*/ 	.word	.L_x_3555@srel


	//   ....[5]....
        /*0138*/ 	.word	.L_x_3574@srel
        /*013c*/ 	.short	0x0
        /*013e*/ 	.short	0x0
        /*0140*/ 	.word	0x3
        /*0144*/ 	.word	.L_x_3575@srel
        /*0148*/ 	.word	.L_x_3576@srel
        /*014c*/ 	.word	.L_x_3555@srel


	//   ....[6]....
        /* <DEDUP_REMOVED lines=8> */


	//----- nvinfo : EIATTR_CRS_STACK_SIZE
	.align		4
.L_1440:
        /*016c*/ 	.byte	0x04, 0x1e
        /*016e*/ 	.short	(.L_1442 - .L_1441)
.L_1441:
        /*0170*/ 	.word	0x00000000


	//----- nvinfo : EIATTR_CBANK_PARAM_SIZE
	.align		4
.L_1442:
        /*0174*/ 	.byte	0x03, 0x19
        /*0176*/ 	.short	0x001c


	//----- nvinfo : EIATTR_PARAM_CBANK
	.align		4
        /*0178*/ 	.byte	0x04, 0x0a
        /*017a*/ 	.short	(.L_1444 - .L_1443)
	.align		4
.L_1443:
        /*017c*/ 	.word	index@(.nv.constant0.activate_array)
        /*0180*/ 	.short	0x0380
        /*0182*/ 	.short	0x001c


	//----- nvinfo : EIATTR_SW_WAR
	.align		4
.L_1444:
        /*0184*/ 	.byte	0x04, 0x36
        /*0186*/ 	.short	(.L_1446 - .L_1445)
.L_1445:
        /*0188*/ 	.word	0x00000008
.L_1446:


//--------------------- .nv.info.forward_bias     --------------------------
	.section	.nv.info.forward_bias,"",@"SHT_CUDA_INFO"
	.sectionflags	@""
	.align	4


	//----- nvinfo : EIATTR_CUDA_API_VERSION
	.align		4
        /*0000*/ 	.byte	0x04, 0x37
        /*0002*/ 	.short	(.L_1448 - .L_1447)
.L_1447:
        /*0004*/ 	.word	0x00000082


	//----- nvinfo : EIATTR_KPARAM_INFO
	.align		4
.L_1448:
        /*0008*/ 	.byte	0x04, 0x17
        /*000a*/ 	.short	(.L_1450 - .L_1449)
.L_1449:
        /*000c*/ 	.word	0x00000000
        /*0010*/ 	.short	0x0007
        /*0012*/ 	.short	0x0038
        /*0014*/ 	.byte	0x00, 0xf0, 0x21, 0x00


	//----- nvinfo : EIATTR_KPARAM_INFO
	.align		4
.L_1450:
        /*0018*/ 	.byte	0x04, 0x17
        /*001a*/ 	.short	(.L_1452 - .L_1451)
.L_1451:
        /*001c*/ 	.word	0x00000000
        /*0020*/ 	.short	0x0006
        /*0022*/ 	.short	0x0030
        /*0024*/ 	.byte	0x00, 0xf0, 0x21, 0x00


	//----- nvinfo : EIATTR_KPARAM_INFO
	.align		4
.L_1452:
        /*0028*/ 	.byte	0x04, 0x17
        /*002a*/ 	.short	(.L_1454 - .L_1453)
.L_1453:
        /*002c*/ 	.word	0x00000000
        /*0030*/ 	.short	0x0005
        /*0032*/ 	.short	0x0028
        /*0034*/ 	.byte	0x00, 0xf5, 0x21, 0x00


	//----- nvinfo : EIATTR_KPARAM_INFO
	.align		4
.L_1454:
        /*0038*/ 	.byte	0x04, 0x17
        /*003a*/ 	.short	(.L_1456 - .L_1455)
.L_1455:
        /*003c*/ 	.word	0x00000000
        /*0040*/ 	.short	0x0004
        /*0042*/ 	.short	0x0020
        /*0044*/ 	.byte	0x00, 0xf0, 0x21, 0x00


	//----- nvinfo : EIATTR_KPARAM_INFO
	.align		4
.L_1456:
        /*0048*/ 	.byte	0x04, 0x17
        /*004a*/ 	.short	(.L_1458 - .L_1457)
.L_1457:
        /*004c*/ 	.word	0x00000000
        /*0050*/ 	.short	0x0003
        /*0052*/ 	.short	0x0018
        /*0054*/ 	.byte	0x00, 0xf5, 0x21, 0x00


	//----- nvinfo : EIATTR_KPARAM_INFO
	.align		4
.L_1458:
        /*0058*/ 	.byte	0x04, 0x17
        /*005a*/ 	.short	(.L_1460 - .L_1459)
.L_1459:
        /*005c*/ 	.word	0x00000000
        /*0060*/ 	.short	0x0002
        /*0062*/ 	.short	0x0010
        /*0064*/ 	.byte	0x00, 0xf0, 0x21, 0x00


	//----- nvinfo : EIATTR_KPARAM_INFO
	.align		4
.L_1460:
        /*0068*/ 	.byte	0x04, 0x17
        /*006a*/ 	.short	(.L_1462 - .L_1461)
.L_1461:
        /*006c*/ 	.word	0x00000000
        /*0070*/ 	.short	0x0001
        /*0072*/ 	.short	0x0008
        /*0074*/ 	.byte	0x00, 0xf0, 0x21, 0x00


	//----- nvinfo : EIATTR_KPARAM_INFO
	.align		4
.L_1462:
        /*0078*/ 	.byte	0x04, 0x17
        /*007a*/ 	.short	(.L_1464 - .L_1463)
.L_1463:
        /*007c*/ 	.word	0x00000000
        /*0080*/ 	.short	0x0000
        /*0082*/ 	.short	0x0000
        /*0084*/ 	.byte	0x00, 0xf0, 0x21, 0x00


	//----- nvinfo : EIATTR_SPARSE_MMA_MASK
	.align		4
.L_1464:
        /*0088*/ 	.byte	0x03, 0x50
        /*008a*/ 	.short	0x0000


	//----- nvinfo : EIATTR_MAXREG_COUNT
	.align		4
        /*008c*/ 	.byte	0x03, 0x1b
        /*008e*/ 	.short	0x00ff


	//----- nvinfo : EIATTR_MERCURY_ISA_VERSION
	.align		4
        /*0090*/ 	.byte	0x03, 0x5f
        /*0092*/ 	.short	0x0101


	//----- nvinfo : EIATTR_VRC_CTA_INIT_COUNT
	.align		4
        /*0094*/ 	.byte	0x02, 0x4a
	.zero		1
	.zero		1


	//----- nvinfo : EIATTR_EXIT_INSTR_OFFSETS
	.align		4
        /*0098*/ 	.byte	0x04, 0x1c
        /*009a*/ 	.short	(.L_1466 - .L_1465)


	//   ....[0]....
.L_1465:
        /*009c*/ 	.word	0x00000090


	//   ....[1]....
        /*00a0*/ 	.word	0x00000510


	//----- nvinfo : EIATTR_CRS_STACK_SIZE
	.align		4
.L_1466:
        /*00a4*/ 	.byte	0x04, 0x1e
        /*00a6*/ 	.short	(.L_1468 - .L_1467)
.L_1467:
        /*00a8*/ 	.word	0x00000000


	//----- nvinfo : EIATTR_CBANK_PARAM_SIZE
	.align		4
.L_1468:
        /*00ac*/ 	.byte	0x03, 0x19
        /*00ae*/ 	.short	0x0040


	//----- nvinfo : EIATTR_PARAM_CBANK
	.align		4
        /*00b0*/ 	.byte	0x04, 0x0a
        /*00b2*/ 	.short	(.L_1470 - .L_1469)
	.align		4
.L_1469:
        /*00b4*/ 	.word	index@(.nv.constant0.forward_bias)
        /*00b8*/ 	.short	0x0380
        /*00ba*/ 	.short	0x0040


	//----- nvinfo : EIATTR_SW_WAR
	.align		4
.L_1470:
        /*00bc*/ 	.byte	0x04, 0x36
        /*00be*/ 	.short	(.L_1472 - .L_1471)
.L_1471:
        /*00c0*/ 	.word	0x00000008
.L_1472:


//--------------------- .nv.info.sgemm1_tn        --------------------------
	.section	.nv.info.sgemm1_tn,"",@"SHT_CUDA_INFO"
	.sectionflags	@""
	.align	4


	//----- nvinfo : EIATTR_CUDA_API_VERSION
	.align		4
        /*0000*/ 	.byte	0x04, 0x37
        /*0002*/ 	.short	(.L_1474 - .L_1473)
.L_1473:
        /*0004*/ 	.word	0x00000082


	//----- nvinfo : EIATTR_KPARAM_INFO
	.align		4
.L_1474:
        /*0008*/ 	.byte	0x04, 0x17
        /*000a*/ 	.short	(.L_1476 - .L_1475)
.L_1475:
        /*000c*/ 	.word	0x00000000
        /*0010*/ 	.short	0x000d
        /*0012*/ 	.short	0x0068
        /*0014*/ 	.byte	0x00, 0xf0, 0x21, 0x00


	//----- nvinfo : EIATTR_KPARAM_INFO
	.align		4
.L_1476:
        /*0018*/ 	.byte	0x04, 0x17
        /*001a*/ 	.short	(.L_1478 - .L_1477)
.L_1477:
        /*001c*/ 	.word	0x00000000
        /*0020*/ 	.short	0x000c
        /*0022*/ 	.short	0x0060
        /*0024*/ 	.byte	0x00, 0xf0, 0x21, 0x00


	//----- nvinfo : EIATTR_KPARAM_INFO
	.align		4
.L_1478:
        /*0028*/ 	.byte	0x04, 0x17
        /*002a*/ 	.short	(.L_1480 - .L_1479)
.L_1479:
        /*002c*/ 	.word	0x00000000
        /*0030*/ 	.short	0x000b
        /*0032*/ 	.short	0x0058
        /*0034*/ 	.byte	0x00, 0xf5, 0x21, 0x00


	//----- nvinfo : EIATTR_KPARAM_INFO
	.align		4
.L_1480:
        /*0038*/ 	.byte	0x04, 0x17
        /*003a*/ 	.short	(.L_1482 - .L_1481)
.L_1481:
        /*003c*/ 	.word	0x00000000
        /*0040*/ 	.short	0x000a
        /*0042*/ 	.short	0x0050
        /*0044*/ 	.byte	0x00, 0xf0, 0x11, 0x00


	//----- nvinfo : EIATTR_KPARAM_INFO
	.align		4
.L_1482:
        /*0048*/ 	.byte	0x04, 0x17
        /*004a*/ 	.short	(.L_1484 - .L_1483)
.L_1483:
        /*004c*/ 	.word	0x00000000
        /*0050*/ 	.short	0x0009
        /*0052*/ 	.short	0x0048
        /*0054*/ 	.byte	0x00, 0xf0, 0x21, 0x00


	//----- nvinfo : EIATTR_KPARAM_INFO
	.align		4
.L_1484:
        /*0058*/ 	.byte	0x04, 0x17
        /*005a*/ 	.short	(.L_1486 - .L_1485)
.L_1485:
        /*005c*/ 	.word	0x00000000
        /*0060*/ 	.short	0x0008
        /*0062*/ 	.short	0x0040
        /*0064*/ 	.byte	0x00, 0xf0, 0x21, 0x00


	//----- nvinfo : EIATTR_KPARAM_INFO
	.align		4
.L_1486:
        /*0068*/ 	.byte	0x04, 0x17
        /*006a*/ 	.short	(.L_1488 - .L_1487)
.L_1487:
        /*006c*/ 	.word	0x00000000
        /*0070*/ 	.short	0x0007
        /*0072*/ 	.short	0x0038
        /*0074*/ 	.byte	0x00, 0xf5, 0x21, 0x00


	//----- nvinfo : EIATTR_KPARAM_INFO
	.align		4
.L_1488:
        /*0078*/ 	.byte	0x04, 0x17
        /*007a*/ 	.short	(.L_1490 - .L_1489)
.L_1489:
        /*007c*/ 	.word	0x00000000
        /*0080*/ 	.short	0x0006
        /*0082*/ 	.short	0x0030
        /*0084*/ 	.byte	0x00, 0xf0, 0x21, 0x00


	//----- nvinfo : EIATTR_KPARAM_INFO
	.align		4
.L_1490:
        /*0088*/ 	.byte	0x04, 0x17
        /*008a*/ 	.short	(.L_1492 - .L_1491)
.L_1491:
        /*008c*/ 	.word	0x00000000
        /*0090*/ 	.short	0x0005
        /*0092*/ 	.short	0x0028
        /*0094*/ 	.byte	0x00, 0xf0, 0x21, 0x00


	//----- nvinfo : EIATTR_KPARAM_INFO
	.align		4
.L_1492:
        /*0098*/ 	.byte	0x04, 0x17
        /*009a*/ 	.short	(.L_1494 - .L_1493)
.L_1493:
        /*009c*/ 	.word	0x00000000
        /*00a0*/ 	.short	0x0004
        /*00a2*/ 	.short	0x0020
        /*00a4*/ 	.byte	0x00, 0xf5, 0x21, 0x00


	//----- nvinfo : EIATTR_KPARAM_INFO
	.align		4
.L_1494:
        /*00a8*/ 	.byte	0x04, 0x17
        /*00aa*/ 	.short	(.L_1496 - .L_1495)
.L_1495:
        /*00ac*/ 	.word	0x00000000
        /*00b0*/ 	.short	0x0003
        /*00b2*/ 	.short	0x0018
        /*00b4*/ 	.byte	0x00, 0xf0, 0x11, 0x00


	//----- nvinfo : EIATTR_KPARAM_INFO
	.align		4
.L_1496:
        /*00b8*/ 	.byte	0x04, 0x17
        /*00ba*/ 	.short	(.L_1498 - .L_1497)
.L_1497:
        /*00bc*/ 	.word	0x00000000
        /*00c0*/ 	.short	0x0002
        /*00c2*/ 	.short	0x0010
        /*00c4*/ 	.byte	0x00, 0xf0, 0x21, 0x00


	//----- nvinfo : EIATTR_KPARAM_INFO
	.align		4
.L_1498:
        /*00c8*/ 	.byte	0x04, 0x17
        /*00ca*/ 	.short	(.L_1500 - .L_1499)
.L_1499:
        /*00cc*/ 	.word	0x00000000
        /*00d0*/ 	.short	0x0001
        /*00d2*/ 	.short	0x0008
        /*00d4*/ 	.byte	0x00, 0xf0, 0x21, 0x00


	//----- nvinfo : EIATTR_KPARAM_INFO
	.align		4
.L_1500:
        /*00d8*/ 	.byte	0x04, 0x17
        /*00da*/ 	.short	(.L_1502 - .L_1501)
.L_1501:
        /*00dc*/ 	.word	0x00000000
        /*00e0*/ 	.short	0x0000
        /*00e2*/ 	.short	0x0000
        /*00e4*/ 	.byte	0x00, 0xf0, 0x21, 0x00


	//----- nvinfo : EIATTR_SPARSE_MMA_MASK
	.align		4
.L_1502:
        /*00e8*/ 	.byte	0x03, 0x50
        /*00ea*/ 	.short	0x0000


	//----- nvinfo : EIATTR_MAXREG_COUNT
	.align		4
        /*00ec*/ 	.byte	0x03, 0x1b
        /*00ee*/ 	.short	0x00ff


	//----- nvinfo : EIATTR_MERCURY_ISA_VERSION
	.align		4
        /*00f0*/ 	.byte	0x03, 0x5f
        /*00f2*/ 	.short	0x0101


	//----- nvinfo : EIATTR_VRC_CTA_INIT_COUNT
	.align		4
        /*00f4*/ 	.byte	0x02, 0x4a
	.zero		1
	.zero		1


	//----- nvinfo : EIATTR_EXIT_INSTR_OFFSETS
	.align		4
        /*00f8*/ 	.byte	0x04, 0x1c
        /*00fa*/ 	.short	(.L_1504 - .L_1503)


	//   ....[0]....
.L_1503:
        /*00fc*/ 	.word	0x000000e0


	//   ....[1]....
        /*0100*/ 	.word	0x00000ac0


	//----- nvinfo : EIATTR_CBANK_PARAM_SIZE
	.align		4
.L_1504:
        /*0104*/ 	.byte	0x03, 0x19
        /*0106*/ 	.short	0x0070


	//----- nvinfo : EIATTR_PARAM_CBANK
	.align		4
        /*0108*/ 	.byte	0x04, 0x0a
        /*010a*/ 	.short	(.L_1506 - .L_1505)
	.align		4
.L_1505:
        /*010c*/ 	.word	index@(.nv.constant0.sgemm1_tn)
        /*0110*/ 	.short	0x0380
        /*0112*/ 	.short	0x0070


	//----- nvinfo : EIATTR_SW_WAR
	.align		4
.L_1506:
        /*0114*/ 	.byte	0x04, 0x36
        /*0116*/ 	.short	(.L_1508 - .L_1507)
.L_1507:
        /*0118*/ 	.word	0x00000008
.L_1508:


//--------------------- .nv.info.sgemm1_nt        --------------------------
	.section	.nv.info.sgemm1_nt,"",@"SHT_CUDA_INFO"
	.sectionflags	@""
	.align	4


	//----- nvinfo : EIATTR_CUDA_API_VERSION
	.align		4
        /*0000*/ 	.byte	0x04, 0x37
        /*0002*/ 	.short	(.L_1510 - .L_1509)
.L_1509:
        /*0004*/ 	.word	0x00000082


	//----- nvinfo : EIATTR_KPARAM_INFO
	.align		4
.L_1510:
        /*0008*/ 	.byte	0x04, 0x17
        /*000a*/ 	.short	(.L_1512 - .L_1511)
.L_1511:
        /*000c*/ 	.word	0x00000000
        /*0010*/ 	.short	0x000d
        /*0012*/ 	.short	0x0068
        /*0014*/ 	.byte	0x00, 0xf0, 0x21, 0x00


	//----- nvinfo : EIATTR_KPARAM_INFO
	.align		4
.L_1512:
        /*0018*/ 	.byte	0x04, 0x17
        /*001a*/ 	.short	(.L_1514 - .L_1513)
.L_1513:
        /*001c*/ 	.word	0x00000000
        /*0020*/ 	.short	0x000c
        /*0022*/ 	.short	0x0060
        /*0024*/ 	.byte	0x00, 0xf0, 0x21, 0x00


	//----- nvinfo : EIATTR_KPARAM_INFO
	.align		4
.L_1514:
        /*0028*/ 	.byte	0x04, 0x17
        /*002a*/ 	.short	(.L_1516 - .L_1515)
.L_1515:
        /*002c*/ 	.word	0x00000000
        /*0030*/ 	.short	0x000b
        /*0032*/ 	.short	0x0058
        /*0034*/ 	.byte	0x00, 0xf5, 0x21, 0x00


	//----- nvinfo : EIATTR_KPARAM_INFO
	.align		4
.L_1516:
        /*0038*/ 	.byte	0x04, 0x17
        /*003a*/ 	.short	(.L_1518 - .L_1517)
.L_1517:
        /*003c*/ 	.word	0x00000000
        /*0040*/ 	.short	0x000a
        /*0042*/ 	.short	0x0050
        /*0044*/ 	.byte	0x00, 0xf0, 0x11, 0x00


	//----- nvinfo : EIATTR_KPARAM_INFO
	.align		4
.L_1518:
        /*0048*/ 	.byte	0x04, 0x17
        /*004a*/ 	.short	(.L_1520 - .L_1519)
.L_1519:
        /*004c*/ 	.word	0x00000000
        /*0050*/ 	.short	0x0009
        /*0052*/ 	.short	0x0048
        /*0054*/ 	.byte	0x00, 0xf0, 0x21, 0x00


	//----- nvinfo : EIATTR_KPARAM_INFO
	.align		4
.L_1520:
        /*0058*/ 	.byte	0x04, 0x17
        /*005a*/ 	.short	(.L_1522 - .L_1521)
.L_1521:
        /*005c*/ 	.word	0x00000000
        /*0060*/ 	.short	0x0008
        /*0062*/ 	.short	0x0040
        /*0064*/ 	.byte	0x00, 0xf0, 0x21, 0x00


	//----- nvinfo : EIATTR_KPARAM_INFO
	.align		4
.L_1522:
        /*0068*/ 	.byte	0x04, 0x17
        /*006a*/ 	.short	(.L_1524 - .L_1523)
.L_1523:
        /*006c*/ 	.word	0x00000000
        /*0070*/ 	.short	0x0007
        /*0072*/ 	.short	0x0038
        /*0074*/ 	.byte	0x00, 0xf5, 0x21, 0x00


	//----- nvinfo : EIATTR_KPARAM_INFO
	.align		4
.L_1524:
        /*0078*/ 	.byte	0x04, 0x17
        /*007a*/ 	.short	(.L_1526 - .L_1525)
.L_1525:
        /*007c*/ 	.word	0x00000000
        /*0080*/ 	.short	0x0006
        /*0082*/ 	.short	0x0030
        /*0084*/ 	.byte	0x00, 0xf0, 0x21, 0x00


	//----- nvinfo : EIATTR_KPARAM_INFO
	.align		4
.L_1526:
        /*0088*/ 	.byte	0x04, 0x17
        /*008a*/ 	.short	(.L_1528 - .L_1527)
.L_1527:
        /*008c*/ 	.word	0x00000000
        /*0090*/ 	.short	0x0005
        /*0092*/ 	.short	0x0028
        /*0094*/ 	.byte	0x00, 0xf0, 0x21, 0x00


	//----- nvinfo : EIATTR_KPARAM_INFO
	.align		4
.L_1528:
        /*0098*/ 	.byte	0x04, 0x17
        /*009a*/ 	.short	(.L_1530 - .L_1529)
.L_1529:
        /*009c*/ 	.word	0x00000000
        /*00a0*/ 	.short	0x0004
        /*00a2*/ 	.short	0x0020
        /*00a4*/ 	.byte	0x00, 0xf5, 0x21, 0x00


	//----- nvinfo : EIATTR_KPARAM_INFO
	.align		4
.L_1530:
        /*00a8*/ 	.byte	0x04, 0x17
        /*00aa*/ 	.short	(.L_1532 - .L_1531)
.L_1531:
        /*00ac*/ 	.word	0x00000000
        /*00b0*/ 	.short	0x0003
        /*00b2*/ 	.short	0x0018
        /*00b4*/ 	.byte	0x00, 0xf0, 0x11, 0x00


	//----- nvinfo : EIATTR_KPARAM_INFO
	.align		4
.L_1532:
        /*00b8*/ 	.byte	0x04, 0x17
        /*00ba*/ 	.short	(.L_1534 - .L_1533)
.L_1533:
        /*00bc*/ 	.word	0x00000000
        /*00c0*/ 	.short	0x0002
        /*00c2*/ 	.short	0x0010
        /*00c4*/ 	.byte	0x00, 0xf0, 0x21, 0x00


	//----- nvinfo : EIATTR_KPARAM_INFO
	.align		4
.L_1534:
        /*00c8*/ 	.byte	0x04, 0x17
        /*00ca*/ 	.short	(.L_1536 - .L_1535)
.L_1535:
        /*00cc*/ 	.word	0x00000000
        /*00d0*/ 	.short	0x0001
        /*00d2*/ 	.short	0x0008
        /*00d4*/ 	.byte	0x00, 0xf0, 0x21, 0x00


	//----- nvinfo : EIATTR_KPARAM_INFO
	.align		4
.L_1536:
        /*00d8*/ 	.byte	0x04, 0x17
        /*00da*/ 	.short	(.L_1538 - .L_1537)
.L_1537:
        /*00dc*/ 	.word	0x00000000
        /*00e0*/ 	.short	0x0000
        /*00e2*/ 	.short	0x0000
        /*00e4*/ 	.byte	0x00, 0xf0, 0x21, 0x00


	//----- nvinfo : EIATTR_SPARSE_MMA_MASK
	.align		4
.L_1538:
        /*00e8*/ 	.byte	0x03, 0x50
        /*00ea*/ 	.short	0x0000


	//----- nvinfo : EIATTR_MAXREG_COUNT
	.align		4
        /*00ec*/ 	.byte	0x03, 0x1b
        /*00ee*/ 	.short	0x00ff


	//----- nvinfo : EIATTR_MERCURY_ISA_VERSION
	.align		4
        /*00f0*/ 	.byte	0x03, 0x5f
        /*00f2*/ 	.short	0x0101


	//----- nvinfo : EIATTR_VRC_CTA_INIT_COUNT
	.align		4
        /*00f4*/ 	.byte	0x02, 0x4a
	.zero		1
	.zero		1


	//----- nvinfo : EIATTR_EXIT_INSTR_OFFSETS
	.align		4
        /*00f8*/ 	.byte	0x04, 0x1c
        /*00fa*/ 	.short	(.L_1540 - .L_1539)


	//   ....[0]....
.L_1539:
        /*00fc*/ 	.word	0x000000e0


	//   ....[1]....
        /*0100*/ 	.word	0x000008a0


	//----- nvinfo : EIATTR_CBANK_PARAM_SIZE
	.align		4
.L_1540:
        /*0104*/ 	.byte	0x03, 0x19
        /*0106*/ 	.short	0x0070


	//----- nvinfo : EIATTR_PARAM_CBANK
	.align		4
        /*0108*/ 	.byte	0x04, 0x0a
        /*010a*/ 	.short	(.L_1542 - .L_1541)
	.align		4
.L_1541:
        /*010c*/ 	.word	index@(.nv.constant0.sgemm1_nt)
        /*0110*/ 	.short	0x0380
        /*0112*/ 	.short	0x0070


	//----- nvinfo : EIATTR_SW_WAR
	.align		4
.L_1542:
        /*0114*/ 	.byte	0x04, 0x36
        /*0116*/ 	.short	(.L_1544 - .L_1543)
.L_1543:
        /*0118*/ 	.word	0x00000008
.L_1544:


//--------------------- .nv.info.sgemm2_nn        --------------------------
	.section	.nv.info.sgemm2_nn,"",@"SHT_CUDA_INFO"
	.sectionflags	@""
	.align	4


	//----- nvinfo : EIATTR_CUDA_API_VERSION
	.align		4
        /*0000*/ 	.byte	0x04, 0x37
        /*0002*/ 	.short	(.L_1546 - .L_1545)
.L_1545:
        /*0004*/ 	.word	0x00000082


	//----- nvinfo : EIATTR_KPARAM_INFO
	.align		4
.L_1546:
        /*0008*/ 	.byte	0x04, 0x17
        /*000a*/ 	.short	(.L_1548 - .L_1547)
.L_1547:
        /*000c*/ 	.word	0x00000000
        /*0010*/ 	.short	0x000d
        /*0012*/ 	.short	0x0068
        /*0014*/ 	.byte	0x00, 0xf0, 0x21, 0x00


	//----- nvinfo : EIATTR_KPARAM_INFO
	.align		4
.L_1548:
        /*0018*/ 	.byte	0x04, 0x17
        /*001a*/ 	.short	(.L_1550 - .L_1549)
.L_1549:
        /*001c*/ 	.word	0x00000000
        /*0020*/ 	.short	0x000c
        /*0022*/ 	.short	0x0060
        /*0024*/ 	.byte	0x00, 0xf0, 0x21, 0x00


	//----- nvinfo : EIATTR_KPARAM_INFO
	.align		4
.L_1550:
        /*0028*/ 	.byte	0x04, 0x17
        /*002a*/ 	.short	(.L_1552 - .L_1551)
.L_1551:
        /*002c*/ 	.word	0x00000000
        /*0030*/ 	.short	0x000b
        /*0032*/ 	.short	0x0058
        /*0034*/ 	.byte	0x00, 0xf5, 0x21, 0x00


	//----- nvinfo : EIATTR_KPARAM_INFO
	.align		4
.L_1552:
        /*0038*/ 	.byte	0x04, 0x17
        /*003a*/ 	.short	(.L_1554 - .L_1553)
.L_1553:
        /*003c*/ 	.word	0x00000000
        /*0040*/ 	.short	0x000a
        /*0042*/ 	.short	0x0050
        /*0044*/ 	.byte	0x00, 0xf0, 0x11, 0x00


	//----- nvinfo : EIATTR_KPARAM_INFO
	.align		4
.L_1554:
        /*0048*/ 	.byte	0x04, 0x17
        /*004a*/ 	.short	(.L_1556 - .L_1555)
.L_1555:
        /*004c*/ 	.word	0x00000000
        /*0050*/ 	.short	0x0009
        /*0052*/ 	.short	0x0048
        /*0054*/ 	.byte	0x00, 0xf0, 0x21, 0x00


	//----- nvinfo : EIATTR_KPARAM_INFO
	.align		4
.L_1556:
        /*0058*/ 	.byte	0x04, 0x17
        /*005a*/ 	.short	(.L_1558 - .L_1557)
.L_1557:
        /*005c*/ 	.word	0x00000000
        /*0060*/ 	.short	0x0008
        /*0062*/ 	.short	0x0040
        /*0064*/ 	.byte	0x00, 0xf0, 0x21, 0x00


	//----- nvinfo : EIATTR_KPARAM_INFO
	.align		4
.L_1558:
        /*0068*/ 	.byte	0x04, 0x17
        /*006a*/ 	.short	(.L_1560 - .L_1559)
.L_1559:
        /*006c*/ 	.word	0x00000000
        /*0070*/ 	.short	0x0007
        /*0072*/ 	.short	0x0038
        /*0074*/ 	.byte	0x00, 0xf5, 0x21, 0x00


	//----- nvinfo : EIATTR_KPARAM_INFO
	.align		4
.L_1560:
        /*0078*/ 	.byte	0x04, 0x17
        /*007a*/ 	.short	(.L_1562 - .L_1561)
.L_1561:
        /*007c*/ 	.word	0x00000000
        /*0080*/ 	.short	0x0006
        /*0082*/ 	.short	0x0030
        /*0084*/ 	.byte	0x00, 0xf0, 0x21, 0x00


	//----- nvinfo : EIATTR_KPARAM_INFO
	.align		4
.L_1562:
        /*0088*/ 	.byte	0x04, 0x17
        /*008a*/ 	.short	(.L_1564 - .L_1563)
.L_1563:
        /*008c*/ 	.word	0x00000000
        /*0090*/ 	.short	0x0005
        /*0092*/ 	.short	0x0028
        /*0094*/ 	.byte	0x00, 0xf0, 0x21, 0x00


	//----- nvinfo : EIATTR_KPARAM_INFO
	.align		4
.L_1564:
        /*0098*/ 	.byte	0x04, 0x17
        /*009a*/ 	.short	(.L_1566 - .L_1565)
.L_1565:
        /*009c*/ 	.word	0x00000000
        /*00a0*/ 	.short	0x0004
        /*00a2*/ 	.short	0x0020
        /*00a4*/ 	.byte	0x00, 0xf5, 0x21, 0x00


	//----- nvinfo : EIATTR_KPARAM_INFO
	.align		4
.L_1566:
        /*00a8*/ 	.byte	0x04, 0x17
        /*00aa*/ 	.short	(.L_1568 - .L_1567)
.L_1567:
        /*00ac*/ 	.word	0x00000000
        /*00b0*/ 	.short	0x0003
        /*00b2*/ 	.short	0x0018
        /*00b4*/ 	.byte	0x00, 0xf0, 0x11, 0x00


	//----- nvinfo : EIATTR_KPARAM_INFO
	.align		4
.L_1568:
        /*00b8*/ 	.byte	0x04, 0x17
        /*00ba*/ 	.short	(.L_1570 - .L_1569)
.L_1569:
        /*00bc*/ 	.word	0x00000000
        /*00c0*/ 	.short	0x0002
        /*00c2*/ 	.short	0x0010
        /*00c4*/ 	.byte	0x00, 0xf0, 0x21, 0x00


	//----- nvinfo : EIATTR_KPARAM_INFO
	.align		4
.L_1570:
        /*00c8*/ 	.byte	0x04, 0x17
        /*00ca*/ 	.short	(.L_1572 - .L_1571)
.L_1571:
        /*00cc*/ 	.word	0x00000000
        /*00d0*/ 	.short	0x0001
        /*00d2*/ 	.short	0x0008
        /*00d4*/ 	.byte	0x00, 0xf0, 0x21, 0x00


	//----- nvinfo : EIATTR_KPARAM_INFO
	.align		4
.L_1572:
        /*00d8*/ 	.byte	0x04, 0x17
        /*00da*/ 	.short	(.L_1574 - .L_1573)
.L_1573:
        /*00dc*/ 	.word	0x00000000
        /*00e0*/ 	.short	0x0000
        /*00e2*/ 	.short	0x0000
        /*00e4*/ 	.byte	0x00, 0xf0, 0x21, 0x00


	//----- nvinfo : EIATTR_SPARSE_MMA_MASK
	.align		4
.L_1574:
        /*00e8*/ 	.byte	0x03, 0x50
        /*00ea*/ 	.short	0x0000


	//----- nvinfo : EIATTR_MAXREG_COUNT
	.align		4
        /*00ec*/ 	.byte	0x03, 0x1b
        /*00ee*/ 	.short	0x00ff


	//----- nvinfo : EIATTR_MERCURY_ISA_VERSION
	.align		4
        /*00f0*/ 	.byte	0x03, 0x5f
        /*00f2*/ 	.short	0x0101


	//----- nvinfo : EIATTR_VRC_CTA_INIT_COUNT
	.align		4
        /*00f4*/ 	.byte	0x02, 0x4a
	.zero		1
	.zero		1


	//----- nvinfo : EIATTR_EXIT_INSTR_OFFSETS
	.align		4
        /*00f8*/ 	.byte	0x04, 0x1c
        /*00fa*/ 	.short	(.L_1576 - .L_1575)


	//   ....[0]....
.L_1575:
        /*00fc*/ 	.word	0x000000e0


	//   ....[1]....
        /*0100*/ 	.word	0x000009a0


	//----- nvinfo : EIATTR_CBANK_PARAM_SIZE
	.align		4
.L_1576:
        /*0104*/ 	.byte	0x03, 0x19
        /*0106*/ 	.short	0x0070


	//----- nvinfo : EIATTR_PARAM_CBANK
	.align		4
        /*0108*/ 	.byte	0x04, 0x0a
        /*010a*/ 	.short	(.L_1578 - .L_1577)
	.align		4
.L_1577:
        /*010c*/ 	.word	index@(.nv.constant0.sgemm2_nn)
        /*0110*/ 	.short	0x0380
        /*0112*/ 	.short	0x0070


	//----- nvinfo : EIATTR_SW_WAR
	.align		4
.L_1578:
        /*0114*/ 	.byte	0x04, 0x36
        /*0116*/ 	.short	(.L_1580 - .L_1579)
.L_1579:
        /*0118*/ 	.word	0x00000008
.L_1580:


//--------------------- .nv.info.sgemm1_nn        --------------------------
	.section	.nv.info.sgemm1_nn,"",@"SHT_CUDA_INFO"
	.sectionflags	@""
	.align	4


	//----- nvinfo : EIATTR_CUDA_API_VERSION
	.align		4
        /*0000*/ 	.byte	0x04, 0x37
        /*0002*/ 	.short	(.L_1582 - .L_1581)
.L_1581:
        /*0004*/ 	.word	0x00000082


	//----- nvinfo : EIATTR_KPARAM_INFO
	.align		4
.L_1582:
        /*0008*/ 	.byte	0x04, 0x17
        /*000a*/ 	.short	(.L_1584 - .L_1583)
.L_1583:
        /*000c*/ 	.word	0x00000000
        /*0010*/ 	.short	0x000d
        /*0012*/ 	.short	0x0068
        /*0014*/ 	.byte	0x00, 0xf0, 0x21, 0x00


	//----- nvinfo : EIATTR_KPARAM_INFO
	.align		4
.L_1584:
        /*0018*/ 	.byte	0x04, 0x17
        /*001a*/ 	.short	(.L_1586 - .L_1585)
.L_1585:
        /*001c*/ 	.word	0x00000000
        /*0020*/ 	.short	0x000c
        /*0022*/ 	.short	0x0060
        /*0024*/ 	.byte	0x00, 0xf0, 0x21, 0x00


	//----- nvinfo : EIATTR_KPARAM_INFO
	.align		4
.L_1586:
        /*0028*/ 	.byte	0x04, 0x17
        /*002a*/ 	.short	(.L_1588 - .L_1587)
.L_1587:
        /*002c*/ 	.word	0x00000000
        /*0030*/ 	.short	0x000b
        /*0032*/ 	.short	0x0058
        /*0034*/ 	.byte	0x00, 0xf5, 0x21, 0x00


	//----- nvinfo : EIATTR_KPARAM_INFO
	.align		4
.L_1588:
        /*0038*/ 	.byte	0x04, 0x17
        /*003a*/ 	.short	(.L_1590 - .L_1589)
.L_1589:
        /*003c*/ 	.word	0x00000000
        /*0040*/ 	.short	0x000a
        /*0042*/ 	.short	0x0050
        /*0044*/ 	.byte	0x00, 0xf0, 0x11, 0x00


	//----- nvinfo : EIATTR_KPARAM_INFO
	.align		4
.L_1590:
        /*0048*/ 	.byte	0x04, 0x17
        /*004a*/ 	.short	(.L_1592 - .L_1591)
.L_1591:
        /*004c*/ 	.word	0x00000000
        /*0050*/ 	.short	0x0009
        /*0052*/ 	.short	0x0048
        /*0054*/ 	.byte	0x00, 0xf0, 0x21, 0x00


	//----- nvinfo : EIATTR_KPARAM_INFO
	.align		4
.L_1592:
        /*0058*/ 	.byte	0x04, 0x17
        /*005a*/ 	.short	(.L_1594 - .L_1593)
.L_1593:
        /*005c*/ 	.word	0x00000000
        /*0060*/ 	.short	0x0008
        /*0062*/ 	.short	0x0040
        /*0064*/ 	.byte	0x00, 0xf0, 0x21, 0x00


	//----- nvinfo : EIATTR_KPARAM_INFO
	.align		4
.L_1594:
        /*0068*/ 	.byte	0x04, 0x17
        /*006a*/ 	.short	(.L_1596 - .L_1595)
.L_1595:
        /*006c*/ 	.word	0x00000000
        /*0070*/ 	.short	0x0007
        /*0072*/ 	.short	0x0038
        /*0074*/ 	.byte	0x00, 0xf5, 0x21, 0x00


	//----- nvinfo : EIATTR_KPARAM_INFO
	.align		4
.L_1596:
        /*0078*/ 	.byte	0x04, 0x17
        /*007a*/ 	.short	(.L_1598 - .L_1597)
.L_1597:
        /*007c*/ 	.word	0x00000000
        /*0080*/ 	.short	0x0006
        /*0082*/ 	.short	0x0030
        /*0084*/ 	.byte	0x00, 0xf0, 0x21, 0x00


	//----- nvinfo : EIATTR_KPARAM_INFO
	.align		4
.L_1598:
        /*0088*/ 	.byte	0x04, 0x17
        /*008a*/ 	.short	(.L_1600 - .L_1599)
.L_1599:
        /*008c*/ 	.word	0x00000000
        /*0090*/ 	.short	0x0005
        /*0092*/ 	.short	0x0028
        /*0094*/ 	.byte	0x00, 0xf0, 0x21, 0x00


	//----- nvinfo : EIATTR_KPARAM_INFO
	.align		4
.L_1600:
        /*0098*/ 	.byte	0x04, 0x17
        /*009a*/ 	.short	(.L_1602 - .L_1601)
.L_1601:
        /*009c*/ 	.word	0x00000000
        /*00a0*/ 	.short	0x0004
        /*00a2*/ 	.short	0x0020
        /*00a4*/ 	.byte	0x00, 0xf5, 0x21, 0x00


	//----- nvinfo : EIATTR_KPARAM_INFO
	.align		4
.L_1602:
        /*00a8*/ 	.byte	0x04, 0x17
        /*00aa*/ 	.short	(.L_1604 - .L_1603)
.L_1603:
        /*00ac*/ 	.word	0x00000000
        /*00b0*/ 	.short	0x0003
        /*00b2*/ 	.short	0x0018
        /*00b4*/ 	.byte	0x00, 0xf0, 0x11, 0x00


	//----- nvinfo : EIATTR_KPARAM_INFO
	.align		4
.L_1604:
        /*00b8*/ 	.byte	0x04, 0x17
        /*00ba*/ 	.short	(.L_1606 - .L_1605)
.L_1605:
        /*00bc*/ 	.word	0x00000000
        /*00c0*/ 	.short	0x0002
        /*00c2*/ 	.short	0x0010
        /*00c4*/ 	.byte	0x00, 0xf0, 0x21, 0x00


	//----- nvinfo : EIATTR_KPARAM_INFO
	.align		4
.L_1606:
        /*00c8*/ 	.byte	0x04, 0x17
        /*00ca*/ 	.short	(.L_1608 - .L_1607)
.L_1607:
        /*00cc*/ 	.word	0x00000000
        /*00d0*/ 	.short	0x0001
        /*00d2*/ 	.short	0x0008
        /*00d4*/ 	.byte	0x00, 0xf0, 0x21, 0x00


	//----- nvinfo : EIATTR_KPARAM_INFO
	.align		4
.L_1608:
        /*00d8*/ 	.byte	0x04, 0x17
        /*00da*/ 	.short	(.L_1610 - .L_1609)
.L_1609:
        /*00dc*/ 	.word	0x00000000
        /*00e0*/ 	.short	0x0000
        /*00e2*/ 	.short	0x0000
        /*00e4*/ 	.byte	0x00, 0xf0, 0x21, 0x00


	//----- nvinfo : EIATTR_SPARSE_MMA_MASK
	.align		4
.L_1610:
        /*00e8*/ 	.byte	0x03, 0x50
        /*00ea*/ 	.short	0x0000


	//----- nvinfo : EIATTR_MAXREG_COUNT
	.align		4
        /*00ec*/ 	.byte	0x03, 0x1b
        /*00ee*/ 	.short	0x00ff


	//----- nvinfo : EIATTR_MERCURY_ISA_VERSION
	.align		4
        /*00f0*/ 	.byte	0x03, 0x5f
        /*00f2*/ 	.short	0x0101


	//----- nvinfo : EIATTR_VRC_CTA_INIT_COUNT
	.align		4
        /*00f4*/ 	.byte	0x02, 0x4a
	.zero		1
	.zero		1


	//----- nvinfo : EIATTR_EXIT_INSTR_OFFSETS
	.align		4
        /*00f8*/ 	.byte	0x04, 0x1c
        /*00fa*/ 	.short	(.L_1612 - .L_1611)


	//   ....[0]....
.L_1611:
        /*00fc*/ 	.word	0x000000e0


	//   ....[1]....
        /*0100*/ 	.word	0x000009a0


	//----- nvinfo : EIATTR_CBANK_PARAM_SIZE
	.align		4
.L_1612:
        /*0104*/ 	.byte	0x03, 0x19
        /*0106*/ 	.short	0x0070


	//----- nvinfo : EIATTR_PARAM_CBANK
	.align		4
        /*0108*/ 	.byte	0x04, 0x0a
        /*010a*/ 	.short	(.L_1614 - .L_1613)
	.align		4
.L_1613:
        /*010c*/ 	.word	index@(.nv.constant0.sgemm1_nn)
        /*0110*/ 	.short	0x0380
        /*0112*/ 	.short	0x0070


	//----- nvinfo : EIATTR_SW_WAR
	.align		4
.L_1614:
        /*0114*/ 	.byte	0x04, 0x36
        /*0116*/ 	.short	(.L_1616 - .L_1615)
.L_1615:
        /*0118*/ 	.word	0x00000008
.L_1616:


//--------------------- .nv.callgraph             --------------------------
	.section	.nv.callgraph,"",@"SHT_CUDA_CALLGRAPH"
	.align	4
	.sectionentsize	8
	.align		4
        /*0000*/ 	.word	0x00000000
	.align		4
        /*0004*/ 	.word	0xffffffff
	.align		4
        /*0008*/ 	.word	index@(normblkvv)
	.align		4
        /*000c*/ 	.word	index@(vprintf)
	.align		4
        /*0010*/ 	.word	0x00000000
	.align		4
        /*0014*/ 	.word	0xfffffffe
	.align		4
        /*0018*/ 	.word	0x00000000
	.align		4
        /*001c*/ 	.word	0xfffffffd
	.align		4
        /*0020*/ 	.word	0x00000000
	.align		4
        /*0024*/ 	.word	0xfffffffc


//--------------------- .nv.constant4             --------------------------
	.section	.nv.constant4,"a",@progbits
	.align	8
	.align		8
.nv.constant4:
        /*0000*/ 	.dword	$str
	.align		8
        /*0008*/ 	.dword	vprintf


//--------------------- .nv.constant2.gradient_array --------------------------
	.section	.nv.constant2.gradient_array,"a",@progbits
	.sectionflags	@""
	.align	4
.nv.constant2.gradient_array:
        /*0000*/ 	.byte	0xc0, 0x02, 0x00, 0x00, 0x90, 0x03, 0x00, 0x00, 0xd0, 0x01, 0x00, 0x00, 0x30, 0x15, 0x00, 0x00
        /*0010*/ 	.byte	0xb0, 0x05, 0x00, 0x00, 0x30, 0x15, 0x00, 0x00, 0xd0, 0x04, 0x00, 0x00, 0x30, 0x15, 0x00, 0x00
        /*0020*/ 	.byte	0xf0, 0x07, 0x00, 0x00, 0xf0, 0x06, 0x00, 0x00, 0x30, 0x15, 0x00, 0x00, 0x40, 0x0c, 0x00, 0x00
        /*0030*/ 	.byte	0x70, 0x0b, 0x00, 0x00, 0x30, 0x15, 0x00, 0x00, 0xc0, 0x0e, 0x00, 0x00, 0xc0, 0x0d, 0x00, 0x00
        /*0040*/ 	.byte	0x30, 0x15, 0x00, 0x00, 0x40, 0x14, 0x00, 0x00, 0x30, 0x15, 0x00, 0x00, 0xe0, 0x0f, 0x00, 0x00
        /*0050*/ 	.byte	0x30, 0x15, 0x00, 0x00


//--------------------- .nv.constant2.activate_array --------------------------
	.section	.nv.constant2.activate_array,"a",@progbits
	.sectionflags	@""
	.align	4
.nv.constant2.activate_array:
        /*0000*/ 	.byte	0x20, 0x02, 0x00, 0x00, 0xb0, 0x01, 0x00, 0x00, 0xe0, 0x17, 0x00, 0x00, 0xd0, 0x04, 0x00, 0x00
        /*0010*/ 	.byte	0x60, 0x05, 0x00, 0x00, 0xe0, 0x17, 0x00, 0x00, 0x50, 0x04, 0x00, 0x00, 0xe0, 0x17, 0x00, 0x00
        /*0020*/ 	.byte	0x80, 0x07, 0x00, 0x00, 0x60, 0x06, 0x00, 0x00, 0xe0, 0x17, 0x00, 0x00, 0x40, 0x0c, 0x00, 0x00
        /*0030*/ 	.byte	0x80, 0x0a, 0x00, 0x00, 0xe0, 0x17, 0x00, 0x00, 0x50, 0x0e, 0x00, 0x00, 0xd0, 0x0d, 0x00, 0x00
        /*0040*/ 	.byte	0xe0, 0x17, 0x00, 0x00, 0x40, 0x11, 0x00, 0x00, 0xf0, 0x0f, 0x00, 0x00, 0xe0, 0x17, 0x00, 0x00
        /*0050*/ 	.byte	0xf0, 0x17, 0x00, 0x00, 0x10, 0x21, 0x00, 0x00, 0x80, 0x12, 0x00, 0x00, 0xe0, 0x17, 0x00, 0x00


//--------------------- .text.means_vars_delta_fast --------------------------
	.section	.text.means_vars_delta_fast,"ax",@progbits
	.align	128
        .global         means_vars_delta_fast
        .type           means_vars_delta_fast,@function
        .size           means_vars_delta_fast,(.L_x_3584 - means_vars_delta_fast)
        .other          means_vars_delta_fast,@"STO_CUDA_ENTRY STV_DEFAULT"
means_vars_delta_fast:
.text.means_vars_delta_fast:
[----:B------:R-:W-:Y:S01]  /*0000*/  LDC R1, c[0x0][0x37c] ;  /* 0x0000df00ff017b82 */ /* 0x000fe20000000800 */
[----:B------:R-:W0:Y:S07]  /*0010*/  S2R R0, SR_TID.X ;  /* 0x0000000000007919 */ /* 0x000e2e0000002100 */
[----:B------:R-:W1:Y:S01]  /*0020*/  S2UR UR5, SR_CgaCtaId ;  /* 0x00000000000579c3 */ /* 0x000e620000008800 */
[----:B------:R-:W2:Y:S01]  /*0030*/  LDCU.64 UR6, c[0x0][0x388] ;  /* 0x00007100ff0677ac */ /* 0x000ea20008000a00 */
[----:B------:R-:W2:Y:S06]  /*0040*/  LDCU.128 UR12, c[0x0][0x390] ;  /* 0x00007200ff0c77ac */ /* 0x000eac0008000c00 */
[----:B------:R-:W3:Y:S01]  /*0050*/  S2UR UR8, SR_CTAID.X ;  /* 0x00000000000879c3 */ /* 0x000ee20000002500 */
[----:B------:R-:W-:Y:S01]  /*0060*/  UMOV UR4, 0x400 ;  /* 0x0000040000047882 */ /* 0x000fe20000000000 */
[----:B------:R-:W4:Y:S01]  /*0070*/  LDCU.64 UR10, c[0x0][0x3a8] ;  /* 0x00007500ff0a77ac */ /* 0x000f220008000a00 */
[----:B--2---:R-:W-:-:S02]  /*0080*/  UISETP.LT.U32.AND UP0, UPT, UR6, UR12, UPT ;  /* 0x0000000c0600728c */ /* 0x004fc4000bf01070 */
[----:B-1----:R-:W-:Y:S02]  /*0090*/  ULEA UR4, UR5, UR4, 0x18 ;  /* 0x0000000405047291 */ /* 0x002fe4000f8ec0ff */
[----:B------:R-:W-:Y:S02]  /*00a0*/  UISETP.LT.AND.EX UP0, UPT, UR7, UR13, UPT, UP0 ;  /* 0x0000000d0700728c */ /* 0x000fe4000bf01300 */
[----:B----4-:R-:W-:Y:S02]  /*00b0*/  ULEA UR9, UP1, UR10, UR14, 0x2 ;  /* 0x0000000e0a097291 */ /* 0x010fe4000f8210ff */
[----:B0-----:R-:W-:Y:S01]  /*00c0*/  LEA R2, R0, UR4, 0x2 ;  /* 0x0000000400027c11 */ /* 0x001fe2000f8e10ff */
[----:B------:R-:W-:Y:S02]  /*00d0*/  USEL UR4, UR6, UR12, UP0 ;  /* 0x0000000c06047287 */ /* 0x000fe40008000000 */
[----:B------:R-:W-:Y:S02]  /*00e0*/  USEL UR6, UR7, UR13, UP0 ;  /* 0x0000000d07067287 */ /* 0x000fe40008000000 */
[----:B------:R0:W-:Y:S01]  /*00f0*/  STS [R2], RZ ;  /* 0x000000ff02007388 */ /* 0x0001e20000000800 */
[----:B------:R-:W-:Y:S01]  /*0100*/  UISETP.GE.U32.AND UP0, UPT, UR4, 0x1, UPT ;  /* 0x000000010400788c */ /* 0x000fe2000bf06070 */
[----:B------:R-:W-:-:S02]  /*0110*/  UMOV UR5, 0xffffffff ;  /* 0xffffffff00057882 */ /* 0x000fc40000000000 */
[----:B------:R-:W-:Y:S01]  /*0120*/  UMOV UR4, 0xffffffff ;  /* 0xffffffff00047882 */ /* 0x000fe20000000000 */
[----:B------:R-:W-:Y:S02]  /*0130*/  UISETP.GE.AND.EX UP0, UPT, UR6, URZ, UPT, UP0 ;  /* 0x000000ff0600728c */ /* 0x000fe4000bf06300 */
[----:B------:R-:W-:Y:S01]  /*0140*/  ULEA.HI.X UR10, UR10, UR15, UR11, 0x2, UP1 ;  /* 0x0000000f0a0a7291 */ /* 0x000fe200088f140b */
[----:B------:R-:W1:Y:S01]  /*0150*/  LDCU.64 UR14, c[0x0][0x358] ;  /* 0x00006b00ff0e77ac */ /* 0x000e620008000a00 */
[----:B------:R-:W-:-:S05]  /*0160*/  UIMAD.WIDE.U32 UR4, UR12, 0x1, UR4 ;  /* 0x000000010c0478a5 */ /* 0x000fca000f8e0004 */
[----:B0--3--:R-:W-:Y:S07]  /*0170*/  BRA.U !UP0, `(.L_x_0) ;  /* 0x0000000908f87547 */ /* 0x009fee000b800000 */
[----:B------:R-:W-:Y:S01]  /*0180*/  UIADD3 UR12, UPT, UPT, UR5, UR13, URZ ;  /* 0x0000000d050c7290 */ /* 0x000fe2000fffe0ff */
[----:B------:R-:W-:Y:S01]  /*0190*/  IMAD.MOV.U32 R3, RZ, RZ, RZ ;  /* 0x000000ffff037224 */ /* 0x000fe200078e00ff */
[----:B------:R-:W-:Y:S02]  /*01a0*/  UIADD3 UR19, UP1, UPT, UR9, 0x2000, URZ ;  /* 0x0000200009137890 */ /* 0x000fe4000ff3e0ff */
[----:B------:R-:W-:Y:S02]  /*01b0*/  USHF.R.U64 UR13, UR4, 0x9, UR12 ;  /* 0x00000009040d7899 */ /* 0x000fe4000800120c */
[----:B------:R-:W-:Y:S02]  /*01c0*/  UIADD3.X UR20, UPT, UPT, URZ, UR10, URZ, UP1, !UPT ;  /* 0x0000000aff147290 */ /* 0x000fe40008ffe4ff */
[----:B------:R-:W-:Y:S01]  /*01d0*/  UIADD3 UR13, UP0, UPT, UR13, 0x1, URZ ;  /* 0x000000010d0d7890 */ /* 0x000fe2000ff1e0ff */
[----:B------:R-:W-:Y:S01]  /*01e0*/  UMOV UR6, URZ ;  /* 0x000000ff00067c82 */ /* 0x000fe20008000000 */
[----:B------:R-:W-:-:S02]  /*01f0*/  UMOV UR7, URZ ;  /* 0x000000ff00077c82 */ /* 0x000fc40008000000 */
[----:B------:R-:W-:-:S04]  /*0200*/  ULEA.HI.X UR12, UR12, URZ, URZ, 0x17, UP0 ;  /* 0x000000ff0c0c7291 */ /* 0x000fc800080fbcff */
[----:B------:R-:W-:-:S12]  /*0210*/  ULOP3.LUT UR12, UR12, 0xffffff, URZ, 0xc0, !UPT ;  /* 0x00ffffff0c0c7892 */ /* 0x000fd8000f8ec0ff */
.L_x_8:
[----:B0-----:R-:W0:Y:S01]  /*0220*/  LDC.64 R8, c[0x0][0x380] ;  /* 0x0000e000ff087b82 */ /* 0x001e220000000a00 */
[----:B------:R-:W2:Y:S01]  /*0230*/  LDCU.64 UR16, c[0x0][0x390] ;  /* 0x00007200ff1077ac */ /* 0x000ea20008000a00 */
[----:B------:R-:W-:Y:S02]  /*0240*/  HFMA2 R7, -RZ, RZ, 0, 0 ;  /* 0x00000000ff077431 */ /* 0x000fe400000001ff */
[----:B------:R-:W-:Y:S01]  /*0250*/  IMAD.U32 R6, RZ, RZ, UR8 ;  /* 0x00000008ff067e24 */ /* 0x000fe2000f8e00ff */
[----:B------:R-:W-:Y:S01]  /*0260*/  UMOV UR4, URZ ;  /* 0x000000ff00047c82 */ /* 0x000fe20008000000 */
[----:B------:R-:W-:Y:S02]  /*0270*/  UMOV UR5, URZ ;  /* 0x000000ff00057c82 */ /* 0x000fe40008000000 */
[----:B------:R-:W3:Y:S01]  /*0280*/  LDC.64 R14, c[0x0][0x388] ;  /* 0x0000e200ff0e7b82 */ /* 0x000ee20000000a00 */
[----:B--2---:R-:W-:-:S04]  /*0290*/  UISETP.GE.U32.AND UP0, UPT, UR16, 0xe01, UPT ;  /* 0x00000e011000788c */ /* 0x004fc8000bf06070 */
[----:B------:R-:W-:Y:S01]  /*02a0*/  UISETP.GE.U32.AND.EX UP0, UPT, UR17, URZ, UPT, UP0 ;  /* 0x000000ff1100728c */ /* 0x000fe2000bf06100 */
[C---:B0-----:R-:W-:Y:S02]  /*02b0*/  IMAD R4, R8.reuse, UR7, RZ ;  /* 0x0000000708047c24 */ /* 0x041fe4000f8e02ff */
[----:B------:R-:W-:-:S04]  /*02c0*/  IMAD.WIDE.U32 R6, R8, UR6, R6 ;  /* 0x0000000608067c25 */ /* 0x000fc8000f8e0006 */
[----:B------:R-:W-:Y:S01]  /*02d0*/  IMAD R5, R9, UR6, R4 ;  /* 0x0000000609057c24 */ /* 0x000fe2000f8e0204 */
[----:B------:R-:W-:-:S03]  /*02e0*/  UIADD3 UR6, UP1, UPT, UR6, 0x1, URZ ;  /* 0x0000000106067890 */ /* 0x000fc6000ff3e0ff */
[----:B------:R-:W-:Y:S01]  /*02f0*/  IMAD.IADD R4, R7, 0x1, R5 ;  /* 0x0000000107047824 */ /* 0x000fe200078e0205 */
[----:B------:R-:W-:Y:S01]  /*0300*/  UIADD3.X UR7, UPT, UPT, URZ, UR7, URZ, UP1, !UPT ;  /* 0x00000007ff077290 */ /* 0x000fe20008ffe4ff */
[----:B------:R-:W-:Y:S02]  /*0310*/  IMAD.MOV.U32 R5, RZ, RZ, RZ ;  /* 0x000000ffff057224 */ /* 0x000fe400078e00ff */
[----:B------:R-:W-:Y:S01]  /*0320*/  IMAD R7, R4, UR16, RZ ;  /* 0x0000001004077c24 */ /* 0x000fe2000f8e02ff */
[----:B------:R-:W-:-:S03]  /*0330*/  MOV R4, R0 ;  /* 0x0000000000047202 */ /* 0x000fc60000000f00 */
[C---:B------:R-:W-:Y:S02]  /*0340*/  IMAD R7, R6.reuse, UR17, R7 ;  /* 0x0000001106077c24 */ /* 0x040fe4000f8e0207 */
[----:B------:R-:W-:-:S05]  /*0350*/  IMAD.WIDE.U32 R4, R6, UR16, R4 ;  /* 0x0000001006047c25 */ /* 0x000fca000f8e0004 */
[----:B------:R-:W-:Y:S01]  /*0360*/  IADD3 R9, PT, PT, R5, R7, RZ ;  /* 0x0000000705097210 */ /* 0x000fe20007ffe0ff */
[----:B---3--:R-:W-:Y:S06]  /*0370*/  BRA.U !UP0, `(.L_x_1) ;  /* 0x00000005081c7547 */ /* 0x008fec000b800000 */
[C---:B------:R-:W-:Y:S01]  /*0380*/  LEA R6, P0, R4.reuse, UR19, 0x2 ;  /* 0x0000001304067c11 */ /* 0x040fe2000f8010ff */
[----:B------:R-:W-:Y:S01]  /*0390*/  IMAD.MOV.U32 R8, RZ, RZ, R0 ;  /* 0x000000ffff087224 */ /* 0x000fe200078e0000 */
[----:B------:R-:W-:Y:S01]  /*03a0*/  MOV R20, RZ ;  /* 0x000000ff00147202 */ /* 0x000fe20000000f00 */
[----:B------:R-:W0:Y:S01]  /*03b0*/  LDCU.64 UR16, c[0x0][0x390] ;  /* 0x00007200ff1077ac */ /* 0x000e220008000a00 */
[----:B------:R-:W-:Y:S01]  /*03c0*/  LEA.HI.X R7, R4, UR20, R9, 0x2, P0 ;  /* 0x0000001404077c11 */ /* 0x000fe200080f1409 */
[----:B------:R-:W-:Y:S01]  /*03d0*/  ULOP3.LUT UR18, UR13, 0xfffffff8, URZ, 0xc0, !UPT ;  /* 0xfffffff80d127892 */ /* 0x000fe2000f8ec0ff */
[----:B------:R-:W-:Y:S01]  /*03e0*/  UMOV UR4, URZ ;  /* 0x000000ff00047c82 */ /* 0x000fe20008000000 */
[----:B------:R-:W-:Y:S01]  /*03f0*/  UMOV UR5, URZ ;  /* 0x000000ff00057c82 */ /* 0x000fe20008000000 */
[----:B------:R-:W-:-:S09]  /*0400*/  UMOV UR11, UR12 ;  /* 0x0000000c000b7c82 */ /* 0x000fd20008000000 */
.L_x_2:
[C---:B0-----:R-:W-:Y:S02]  /*0410*/  ISETP.GE.U32.AND P2, PT, R8.reuse, UR16, PT ;  /* 0x0000001008007c0c */ /* 0x041fe4000bf46070 */
[----:B------:R-:W-:Y:S02]  /*0420*/  IADD3 R10, P5, PT, R8, 0x200, RZ ;  /* 0x00000200080a7810 */ /* 0x000fe40007fbe0ff */
[----:B------:R-:W-:Y:S02]  /*0430*/  ISETP.GE.AND.EX P2, PT, R20, UR17, PT, P2 ;  /* 0x0000001114007c0c */ /* 0x000fe4000bf46320 */
[----:B------:R-:W-:Y:S01]  /*0440*/  ISETP.GE.U32.AND P1, PT, R10, UR16, PT ;  /* 0x000000100a007c0c */ /* 0x000fe2000bf26070 */
[----:B------:R-:W-:Y:S01]  /*0450*/  IMAD.X R13, RZ, RZ, R20, P5 ;  /* 0x000000ffff0d7224 */ /* 0x000fe200028e0614 */
[C---:B------:R-:W-:Y:S02]  /*0460*/  IADD3 R10, P6, PT, R8.reuse, 0x600, RZ ;  /* 0x00000600080a7810 */ /* 0x040fe40007fde0ff */
[----:B------:R-:W-:-:S02]  /*0470*/  IADD3 R11, P4, PT, R8, 0x400, RZ ;  /* 0x00000400080b7810 */ /* 0x000fc40007f9e0ff */
[----:B------:R-:W-:Y:S01]  /*0480*/  ISETP.GE.U32.AND P5, PT, R10, UR16, PT ;  /* 0x000000100a007c0c */ /* 0x000fe2000bfa6070 */
[----:B------:R-:W-:Y:S01]  /*0490*/  IMAD.MOV.U32 R10, RZ, RZ, RZ ;  /* 0x000000ffff0a7224 */ /* 0x000fe200078e00ff */
[----:B------:R-:W-:Y:S02]  /*04a0*/  ISETP.GE.U32.AND P3, PT, R11, UR16, PT ;  /* 0x000000100b007c0c */ /* 0x000fe4000bf66070 */
[----:B------:R-:W-:Y:S02]  /*04b0*/  IADD3.X R12, PT, PT, RZ, R20, RZ, P4, !PT ;  /* 0x00000014ff0c7210 */ /* 0x000fe400027fe4ff */
[----:B------:R-:W-:Y:S01]  /*04c0*/  IADD3 R11, P0, PT, R8, 0x800, RZ ;  /* 0x00000800080b7810 */ /* 0x000fe20007f1e0ff */
[----:B-1----:R-:W2:Y:S01]  /*04d0*/  @!P2 LDG.E R10, desc[UR14][R6.64+-0x2000] ;  /* 0xffe0000e060aa981 */ /* 0x002ea2000c1e1900 */
[----:B------:R-:W-:Y:S02]  /*04e0*/  ISETP.GE.AND.EX P3, PT, R12, UR17, PT, P3 ;  /* 0x000000110c007c0c */ /* 0x000fe4000bf66330 */
[----:B------:R-:W-:-:S02]  /*04f0*/  ISETP.GE.AND.EX P1, PT, R13, UR17, PT, P1 ;  /* 0x000000110d007c0c */ /* 0x000fc4000bf26310 */
[C---:B------:R-:W-:Y:S02]  /*0500*/  IADD3 R12, P2, PT, R8.reuse, 0xa00, RZ ;  /* 0x00000a00080c7810 */ /* 0x040fe40007f5e0ff */
[----:B------:R-:W-:Y:S02]  /*0510*/  ISETP.GE.U32.AND P4, PT, R11, UR16, PT ;  /* 0x000000100b007c0c */ /* 0x000fe4000bf86070 */
[-C--:B------:R-:W-:Y:S01]  /*0520*/  IADD3.X R16, PT, PT, RZ, R20.reuse, RZ, P6, !PT ;  /* 0x00000014ff107210 */ /* 0x080fe200037fe4ff */
[----:B------:R-:W-:Y:S01]  /*0530*/  IMAD.X R13, RZ, RZ, R20, P0 ;  /* 0x000000ffff0d7224 */ /* 0x000fe200000e0614 */
[----:B------:R-:W-:Y:S02]  /*0540*/  IADD3 R11, P6, PT, R8, 0xc00, RZ ;  /* 0x00000c00080b7810 */ /* 0x000fe40007fde0ff */
[----:B------:R-:W-:Y:S02]  /*0550*/  ISETP.GE.U32.AND P0, PT, R12, UR16, PT ;  /* 0x000000100c007c0c */ /* 0x000fe4000bf06070 */
[----:B------:R-:W-:-:S02]  /*0560*/  IADD3.X R12, PT, PT, RZ, R20, RZ, P2, !PT ;  /* 0x00000014ff0c7210 */ /* 0x000fc400017fe4ff */
[----:B------:R-:W-:Y:S01]  /*0570*/  ISETP.GE.U32.AND P2, PT, R11, UR16, PT ;  /* 0x000000100b007c0c */ /* 0x000fe2000bf46070 */
[----:B------:R-:W-:Y:S01]  /*0580*/  IMAD.MOV.U32 R11, RZ, RZ, RZ ;  /* 0x000000ffff0b7224 */ /* 0x000fe200078e00ff */
[----:B------:R-:W-:Y:S02]  /*0590*/  ISETP.GE.AND.EX P4, PT, R13, UR17, PT, P4 ;  /* 0x000000110d007c0c */ /* 0x000fe4000bf86340 */
[----:B------:R-:W-:Y:S02]  /*05a0*/  ISETP.GE.AND.EX P0, PT, R12, UR17, PT, P0 ;  /* 0x000000110c007c0c */ /* 0x000fe4000bf06300 */
[----:B------:R-:W-:Y:S02]  /*05b0*/  CS2R R12, SRZ ;  /* 0x00000000000c7805 */ /* 0x000fe4000001ff00 */
[----:B------:R-:W-:Y:S01]  /*05c0*/  ISETP.GE.AND.EX P5, PT, R16, UR17, PT, P5 ;  /* 0x0000001110007c0c */ /* 0x000fe2000bfa6350 */
[----:B------:R-:W3:Y:S01]  /*05d0*/  @!P1 LDG.E R11, desc[UR14][R6.64+-0x1800] ;  /* 0xffe8000e060b9981 */ /* 0x000ee2000c1e1900 */
[----:B------:R-:W-:-:S02]  /*05e0*/  IADD3 R16, P1, PT, R8, 0xe00, RZ ;  /* 0x00000e0008107810 */ /* 0x000fc40007f3e0ff */
[----:B------:R-:W-:Y:S01]  /*05f0*/  IADD3.X R17, PT, PT, RZ, R20, RZ, P6, !PT ;  /* 0x00000014ff117210 */ /* 0x000fe200037fe4ff */
[----:B------:R-:W4:Y:S01]  /*0600*/  @!P3 LDG.E R12, desc[UR14][R6.64+-0x1000] ;  /* 0xfff0000e060cb981 */ /* 0x000f22000c1e1900 */
[----:B------:R-:W-:Y:S02]  /*0610*/  ISETP.GE.U32.AND P3, PT, R16, UR16, PT ;  /* 0x0000001010007c0c */ /* 0x000fe4000bf66070 */
[----:B------:R-:W-:Y:S01]  /*0620*/  ISETP.GE.AND.EX P2, PT, R17, UR17, PT, P2 ;  /* 0x0000001111007c0c */ /* 0x000fe2000bf46320 */
[----:B------:R-:W-:-:S04]  /*0630*/  IMAD.X R17, RZ, RZ, R20, P1 ;  /* 0x000000ffff117224 */ /* 0x000fc800008e0614 */
[----:B------:R-:W5:Y:S01]  /*0640*/  @!P5 LDG.E R13, desc[UR14][R6.64+-0x800] ;  /* 0xfff8000e060dd981 */ /* 0x000f62000c1e1900 */
[----:B------:R-:W-:Y:S02]  /*0650*/  ISETP.GE.AND.EX P1, PT, R17, UR17, PT, P3 ;  /* 0x0000001111007c0c */ /* 0x000fe4000bf26330 */
[----:B------:R-:W-:Y:S02]  /*0660*/  CS2R R16, SRZ ;  /* 0x0000000000107805 */ /* 0x000fe4000001ff00 */
[----:B------:R-:W-:-:S04]  /*0670*/  CS2R R18, SRZ ;  /* 0x0000000000127805 */ /* 0x000fc8000001ff00 */
[----:B------:R-:W5:Y:S04]  /*0680*/  @!P4 LDG.E R16, desc[UR14][R6.64] ;  /* 0x0000000e0610c981 */ /* 0x000f68000c1e1900 */
[----:B------:R-:W5:Y:S04]  /*0690*/  @!P0 LDG.E R17, desc[UR14][R6.64+0x800] ;  /* 0x0008000e06118981 */ /* 0x000f68000c1e1900 */
[----:B------:R-:W5:Y:S04]  /*06a0*/  @!P2 LDG.E R18, desc[UR14][R6.64+0x1000] ;  /* 0x0010000e0612a981 */ /* 0x000f68000c1e1900 */
[----:B------:R0:W5:Y:S01]  /*06b0*/  @!P1 LDG.E R19, desc[UR14][R6.64+0x1800] ;  /* 0x0018000e06139981 */ /* 0x000162000c1e1900 */
[----:B------:R-:W-:-:S02]  /*06c0*/  UIADD3 UR4, UP0, UPT, UR4, 0x1000, URZ ;  /* 0x0000100004047890 */ /* 0x000fc4000ff1e0ff */
[----:B------:R-:W-:Y:S02]  /*06d0*/  UIADD3 UR18, UP1, UPT, UR18, -0x8, URZ ;  /* 0xfffffff812127890 */ /* 0x000fe4000ff3e0ff */
[----:B------:R-:W-:Y:S02]  /*06e0*/  UIADD3.X UR5, UPT, UPT, URZ, UR5, URZ, UP0, !UPT ;  /* 0x00000005ff057290 */ /* 0x000fe400087fe4ff */
[----:B------:R-:W-:Y:S02]  /*06f0*/  UIADD3.X UR11, UPT, UPT, UR11, -0x1, URZ, UP1, !UPT ;  /* 0xffffffff0b0b7890 */ /* 0x000fe40008ffe4ff */
[----:B------:R-:W-:-:S04]  /*0700*/  UISETP.NE.U32.AND UP0, UPT, UR18, URZ, UPT ;  /* 0x000000ff1200728c */ /* 0x000fc8000bf05070 */
[----:B------:R-:W-:Y:S01]  /*0710*/  UISETP.NE.AND.EX UP0, UPT, UR11, URZ, UPT, UP0 ;  /* 0x000000ff0b00728c */ /* 0x000fe2000bf05300 */
[----:B------:R-:W-:Y:S02]  /*0720*/  IADD3 R8, P0, PT, R8, 0x1000, RZ ;  /* 0x0000100008087810 */ /* 0x000fe40007f1e0ff */
[----:B0-----:R-:W-:-:S03]  /*0730*/  IADD3 R6, P1, PT, R6, 0x4000, RZ ;  /* 0x0000400006067810 */ /* 0x001fc60007f3e0ff */
[----:B------:R-:W-:Y:S01]  /*0740*/  IMAD.X R20, RZ, RZ, R20, P0 ;  /* 0x000000ffff147224 */ /* 0x000fe200000e0614 */
[----:B------:R-:W-:Y:S01]  /*0750*/  IADD3.X R7, PT, PT, RZ, R7, RZ, P1, !PT ;  /* 0x00000007ff077210 */ /* 0x000fe20000ffe4ff */
[----:B--2---:R-:W-:-:S04]  /*0760*/  FADD R10, R10, R3 ;  /* 0x000000030a0a7221 */ /* 0x004fc80000000000 */
[----:B---3--:R-:W-:-:S04]  /*0770*/  FADD R11, R10, R11 ;  /* 0x0000000b0a0b7221 */ /* 0x008fc80000000000 */
[----:B----4-:R-:W-:-:S04]  /*0780*/  FADD R12, R11, R12 ;  /* 0x0000000c0b0c7221 */ /* 0x010fc80000000000 */
[----:B-----5:R-:W-:-:S04]  /*0790*/  FADD R13, R12, R13 ;  /* 0x0000000d0c0d7221 */ /* 0x020fc80000000000 */
[----:B------:R-:W-:-:S04]  /*07a0*/  FADD R16, R13, R16 ;  /* 0x000000100d107221 */ /* 0x000fc80000000000 */
[----:B------:R-:W-:-:S04]  /*07b0*/  FADD R17, R16, R17 ;  /* 0x0000001110117221 */ /* 0x000fc80000000000 */
[----:B------:R-:W-:-:S04]  /*07c0*/  FADD R18, R17, R18 ;  /* 0x0000001211127221 */ /* 0x000fc80000000000 */
[----:B------:R-:W-:Y:S01]  /*07d0*/  FADD R3, R18, R19 ;  /* 0x0000001312037221 */ /* 0x000fe20000000000 */
[----:B------:R-:W-:Y:S06]  /*07e0*/  BRA.U UP0, `(.L_x_2) ;  /* 0xfffffffd00087547 */ /* 0x000fec000b83ffff */
.L_x_1:
[----:B------:R-:W-:Y:S01]  /*07f0*/  ULOP3.LUT UR11, UR13, 0x7, URZ, 0xc0, !UPT ;  /* 0x000000070d0b7892 */ /* 0x000fe2000f8ec0ff */
[----:B------:R-:W-:-:S03]  /*0800*/  ISETP.NE.U32.AND P0, PT, R14, UR6, PT ;  /* 0x000000060e007c0c */ /* 0x000fc6000bf05070 */
[----:B------:R-:W-:Y:S01]  /*0810*/  UISETP.NE.U32.AND UP0, UPT, UR11, URZ, UPT ;  /* 0x000000ff0b00728c */ /* 0x000fe2000bf05070 */
[----:B------:R-:W-:-:S03]  /*0820*/  ISETP.NE.AND.EX P0, PT, R15, UR7, PT, P0 ;  /* 0x000000070f007c0c */ /* 0x000fc6000bf05300 */
[----:B------:R-:W-:-:S09]  /*0830*/  UISETP.NE.AND.EX UP0, UPT, URZ, URZ, UPT, UP0 ;  /* 0x000000ffff00728c */ /* 0x000fd2000bf05300 */
[----:B------:R-:W-:Y:S05]  /*0840*/  BRA.U !UP0, `(.L_x_3) ;  /* 0x00000005083c7547 */ /* 0x000fea000b800000 */
[----:B------:R-:W-:Y:S02]  /*0850*/  UIADD3 UR11, UP0, UPT, UR11, -0x1, URZ ;  /* 0xffffffff0b0b7890 */ /* 0x000fe4000ff1e0ff */
[----:B------:R-:W-:Y:S02]  /*0860*/  ULOP3.LUT UP1, URZ, UR13, 0x3, URZ, 0xc0, !UPT ;  /* 0x000000030dff7892 */ /* 0x000fe4000f82c0ff */
[----:B------:R-:W-:Y:S02]  /*0870*/  UIADD3.X UR18, UPT, UPT, URZ, -0x1, URZ, UP0, !UPT ;  /* 0xffffffffff127890 */ /* 0x000fe400087fe4ff */
[----:B------:R-:W-:-:S04]  /*0880*/  UISETP.GE.U32.AND UP0, UPT, UR11, 0x3, UPT ;  /* 0x000000030b00788c */ /* 0x000fc8000bf06070 */
[----:B------:R-:W-:-:S09]  /*0890*/  UISETP.GE.U32.AND.EX UP0, UPT, UR18, URZ, UPT, UP0 ;  /* 0x000000ff1200728c */ /* 0x000fd2000bf06100 */
[----:B------:R-:W-:Y:S05]  /*08a0*/  BRA.U !UP0, `(.L_x_4) ;  /* 0x0000000108847547 */ /* 0x000fea000b800000 */
[----:B------:R-:W-:Y:S02]  /*08b0*/  IADD3 R7, P1, PT, R4, UR4, RZ ;  /* 0x0000000404077c10 */ /* 0x000fe4000ff3e0ff */
[----:B------:R-:W-:Y:S02]  /*08c0*/  IADD3 R10, P2, PT, R0, UR4, RZ ;  /* 0x00000004000a7c10 */ /* 0x000fe4000ff5e0ff */
[----:B------:R-:W-:Y:S02]  /*08d0*/  IADD3.X R8, PT, PT, R9, UR5, RZ, P1, !PT ;  /* 0x0000000509087c10 */ /* 0x000fe40008ffe4ff */
[----:B------:R-:W-:Y:S02]  /*08e0*/  LEA R6, P4, R7, UR9, 0x2 ;  /* 0x0000000907067c11 */ /* 0x000fe4000f8810ff */
[----:B------:R-:W-:Y:S02]  /*08f0*/  IADD3 R12, P3, PT, R10, 0x200, RZ ;  /* 0x000002000a0c7810 */ /* 0x000fe40007f7e0ff */
[----:B------:R-:W-:-:S02]  /*0900*/  IADD3.X R11, PT, PT, RZ, UR5, RZ, P2, !PT ;  /* 0x00000005ff0b7c10 */ /* 0x000fc400097fe4ff */
[----:B------:R-:W-:Y:S02]  /*0910*/  LEA.HI.X R7, R7, UR10, R8, 0x2, P4 ;  /* 0x0000000a07077c11 */ /* 0x000fe4000a0f1408 */
[----:B------:R-:W-:Y:S01]  /*0920*/  ISETP.GE.U32.AND P2, PT, R12, UR16, PT ;  /* 0x000000100c007c0c */ /* 0x000fe2000bf46070 */
[----:B------:R-:W-:Y:S01]  /*0930*/  IMAD.X R13, RZ, RZ, R11, P3 ;  /* 0x000000ffff0d7224 */ /* 0x000fe200018e060b */
[C---:B------:R-:W-:Y:S02]  /*0940*/  ISETP.GE.U32.AND P1, PT, R10.reuse, UR16, PT ;  /* 0x000000100a007c0c */ /* 0x040fe4000bf26070 */
[C---:B------:R-:W-:Y:S02]  /*0950*/  IADD3 R12, P4, PT, R10.reuse, 0x400, RZ ;  /* 0x000004000a0c7810 */ /* 0x040fe40007f9e0ff */
[----:B------:R-:W-:Y:S02]  /*0960*/  IADD3 R8, P5, PT, R10, 0x600, RZ ;  /* 0x000006000a087810 */ /* 0x000fe40007fbe0ff */
[----:B------:R-:W-:-:S02]  /*0970*/  ISETP.GE.AND.EX P1, PT, R11, UR17, PT, P1 ;  /* 0x000000110b007c0c */ /* 0x000fc4000bf26310 */
[----:B------:R-:W-:Y:S01]  /*0980*/  ISETP.GE.U32.AND P3, PT, R12, UR16, PT ;  /* 0x000000100c007c0c */ /* 0x000fe2000bf66070 */
[----:B------:R-:W-:Y:S01]  /*0990*/  IMAD.X R10, RZ, RZ, R11, P5 ;  /* 0x000000ffff0a7224 */ /* 0x000fe200028e060b */
[----:B------:R-:W-:Y:S02]  /*09a0*/  IADD3.X R12, PT, PT, RZ, R11, RZ, P4, !PT ;  /* 0x0000000bff0c7210 */ /* 0x000fe400027fe4ff */
[----:B------:R-:W-:Y:S01]  /*09b0*/  ISETP.GE.U32.AND P4, PT, R8, UR16, PT ;  /* 0x0000001008007c0c */ /* 0x000fe2000bf86070 */
[----:B------:R-:W-:Y:S01]  /*09c0*/  HFMA2 R8, -RZ, RZ, 0, 0 ;  /* 0x00000000ff087431 */ /* 0x000fe200000001ff */
[----:B------:R-:W-:Y:S02]  /*09d0*/  ISETP.GE.AND.EX P2, PT, R13, UR17, PT, P2 ;  /* 0x000000110d007c0c */ /* 0x000fe4000bf46320 */
[----:B------:R-:W-:Y:S02]  /*09e0*/  ISETP.GE.AND.EX P3, PT, R12, UR17, PT, P3 ;  /* 0x000000110c007c0c */ /* 0x000fe4000bf66330 */
[----:B------:R-:W-:-:S02]  /*09f0*/  ISETP.GE.AND.EX P4, PT, R10, UR17, PT, P4 ;  /* 0x000000110a007c0c */ /* 0x000fc4000bf86340 */
[----:B------:R-:W-:Y:S01]  /*0a00*/  CS2R R10, SRZ ;  /* 0x00000000000a7805 */ /* 0x000fe2000001ff00 */
[----:B-1----:R-:W2:Y:S01]  /*0a10*/  @!P1 LDG.E R8, desc[UR14][R6.64] ;  /* 0x0000000e06089981 */ /* 0x002ea2000c1e1900 */
[----:B------:R-:W-:-:S05]  /*0a20*/  IMAD.MOV.U32 R12, RZ, RZ, RZ ;  /* 0x000000ffff0c7224 */ /* 0x000fca00078e00ff */
[----:B------:R-:W3:Y:S04]  /*0a30*/  @!P2 LDG.E R10, desc[UR14][R6.64+0x800] ;  /* 0x0008000e060aa981 */ /* 0x000ee8000c1e1900 */
[----:B------:R-:W4:Y:S04]  /*0a40*/  @!P3 LDG.E R11, desc[UR14][R6.64+0x1000] ;  /* 0x0010000e060bb981 */ /* 0x000f28000c1e1900 */
[----:B------:R-:W5:Y:S01]  /*0a50*/  @!P4 LDG.E R12, desc[UR14][R6.64+0x1800] ;  /* 0x0018000e060cc981 */ /* 0x000f62000c1e1900 */
[----:B------:R-:W-:-:S04]  /*0a60*/  UIADD3 UR4, UP0, UPT, UR4, 0x800, URZ ;  /* 0x0000080004047890 */ /* 0x000fc8000ff1e0ff */
[----:B------:R-:W-:Y:S01]  /*0a70*/  UIADD3.X UR5, UPT, UPT, URZ, UR5, URZ, UP0, !UPT ;  /* 0x00000005ff057290 */ /* 0x000fe200087fe4ff */
[----:B--2---:R-:W-:-:S04]  /*0a80*/  FADD R3, R3, R8 ;  /* 0x0000000803037221 */ /* 0x004fc80000000000 */
[----:B---3--:R-:W-:-:S04]  /*0a90*/  FADD R10, R3, R10 ;  /* 0x0000000a030a7221 */ /* 0x008fc80000000000 */
[----:B----4-:R-:W-:-:S04]  /*0aa0*/  FADD R11, R10, R11 ;  /* 0x0000000b0a0b7221 */ /* 0x010fc80000000000 */
[----:B-----5:R-:W-:-:S07]  /*0ab0*/  FADD R3, R11, R12 ;  /* 0x0000000c0b037221 */ /* 0x020fce0000000000 */
.L_x_4:
[----:B------:R-:W-:Y:S05]  /*0ac0*/  BRA.U !UP1, `(.L_x_3) ;  /* 0x00000001099c7547 */ /* 0x000fea000b800000 */
[----:B------:R-:W-:-:S04]  /*0ad0*/  UIADD3 UR11, UPT, UPT, UR16, -0x1, URZ ;  /* 0xffffffff100b7890 */ /* 0x000fc8000fffe0ff */
[----:B------:R-:W-:Y:S02]  /*0ae0*/  ULOP3.LUT UP1, URZ, UR11, 0x600, URZ, 0xc0, !UPT ;  /* 0x000006000bff7892 */ /* 0x000fe4000f82c0ff */
[----:B------:R-:W-:-:S07]  /*0af0*/  ULOP3.LUT UP0, URZ, UR11, 0x200, URZ, 0xc0, !UPT ;  /* 0x000002000bff7892 */ /* 0x000fce000f80c0ff */
[----:B------:R-:W-:Y:S05]  /*0b00*/  BRA.U !UP1, `(.L_x_5) ;  /* 0x0000000109507547 */ /* 0x000fea000b800000 */
[----:B------:R-:W-:Y:S01]  /*0b10*/  IADD3 R7, P2, PT, R0, UR4, RZ ;  /* 0x0000000400077c10 */ /* 0x000fe2000ff5e0ff */
[----:B------:R-:W-:Y:S01]  /*0b20*/  IMAD.MOV.U32 R10, RZ, RZ, RZ ;  /* 0x000000ffff0a7224 */ /* 0x000fe200078e00ff */
[----:B------:R-:W-:Y:S02]  /*0b30*/  IADD3 R8, P4, PT, R4, UR4, RZ ;  /* 0x0000000404087c10 */ /* 0x000fe4000ff9e0ff */
[C---:B------:R-:W-:Y:S02]  /*0b40*/  IADD3 R6, P3, PT, R7.reuse, 0x200, RZ ;  /* 0x0000020007067810 */ /* 0x040fe40007f7e0ff */
[----:B------:R-:W-:Y:S02]  /*0b50*/  ISETP.GE.U32.AND P1, PT, R7, UR16, PT ;  /* 0x0000001007007c0c */ /* 0x000fe4000bf26070 */
[----:B------:R-:W-:Y:S02]  /*0b60*/  IADD3.X R7, PT, PT, RZ, UR5, RZ, P2, !PT ;  /* 0x00000005ff077c10 */ /* 0x000fe400097fe4ff */
[----:B------:R-:W-:-:S02]  /*0b70*/  ISETP.GE.U32.AND P2, PT, R6, UR16, PT ;  /* 0x0000001006007c0c */ /* 0x000fc4000bf46070 */
[----:B------:R-:W-:Y:S01]  /*0b80*/  ISETP.GE.AND.EX P1, PT, R7, UR17, PT, P1 ;  /* 0x0000001107007c0c */ /* 0x000fe2000bf26310 */
[----:B------:R-:W-:Y:S01]  /*0b90*/  IMAD.X R7, RZ, RZ, R7, P3 ;  /* 0x000000ffff077224 */ /* 0x000fe200018e0607 */
[----:B------:R-:W-:Y:S02]  /*0ba0*/  IADD3.X R11, PT, PT, R9, UR5, RZ, P4, !PT ;  /* 0x00000005090b7c10 */ /* 0x000fe4000a7fe4ff */
[C---:B------:R-:W-:Y:S02]  /*0bb0*/  LEA R6, P3, R8.reuse, UR9, 0x2 ;  /* 0x0000000908067c11 */ /* 0x040fe4000f8610ff */
[----:B------:R-:W-:Y:S02]  /*0bc0*/  ISETP.GE.AND.EX P2, PT, R7, UR17, PT, P2 ;  /* 0x0000001107007c0c */ /* 0x000fe4000bf46320 */
[----:B------:R-:W-:Y:S02]  /*0bd0*/  LEA.HI.X R7, R8, UR10, R11, 0x2, P3 ;  /* 0x0000000a08077c11 */ /* 0x000fe400098f140b */
[----:B------:R-:W-:-:S06]  /*0be0*/  MOV R8, RZ ;  /* 0x000000ff00087202 */ /* 0x000fcc0000000f00 */
[----:B-1----:R-:W2:Y:S04]  /*0bf0*/  @!P1 LDG.E R8, desc[UR14][R6.64] ;  /* 0x0000000e06089981 */ /* 0x002ea8000c1e1900 */
[----:B------:R-:W3:Y:S01]  /*0c00*/  @!P2 LDG.E R10, desc[UR14][R6.64+0x800] ;  /* 0x0008000e060aa981 */ /* 0x000ee2000c1e1900 */
[----:B------:R-:W-:-:S04]  /*0c10*/  UIADD3 UR4, UP1, UPT, UR4, 0x400, URZ ;  /* 0x0000040004047890 */ /* 0x000fc8000ff3e0ff */
[----:B------:R-:W-:Y:S01]  /*0c20*/  UIADD3.X UR5, UPT, UPT, URZ, UR5, URZ, UP1, !UPT ;  /* 0x00000005ff057290 */ /* 0x000fe20008ffe4ff */
[----:B--2---:R-:W-:-:S04]  /*0c30*/  FADD R3, R3, R8 ;  /* 0x0000000803037221 */ /* 0x004fc80000000000 */
[----:B---3--:R-:W-:-:S07]  /*0c40*/  FADD R3, R3, R10 ;  /* 0x0000000a03037221 */ /* 0x008fce0000000000 */
.L_x_5:
[----:B------:R-:W-:Y:S05]  /*0c50*/  BRA.U UP0, `(.L_x_3) ;  /* 0x0000000100387547 */ /* 0x000fea000b800000 */
[----:B------:R-:W-:Y:S01]  /*0c60*/  IADD3 R5, P2, PT, R0, UR4, RZ ;  /* 0x0000000400057c10 */ /* 0x000fe2000ff5e0ff */
[----:B------:R-:W-:Y:S03]  /*0c70*/  BSSY.RECONVERGENT B0, `(.L_x_6) ;  /* 0x000000b000007945 */ /* 0x000fe60003800200 */
[----:B------:R-:W-:Y:S02]  /*0c80*/  ISETP.GE.U32.AND P1, PT, R5, UR16, PT ;  /* 0x0000001005007c0c */ /* 0x000fe4000bf26070 */
[----:B------:R-:W-:-:S04]  /*0c90*/  IADD3.X R5, PT, PT, RZ, UR5, RZ, P2, !PT ;  /* 0x00000005ff057c10 */ /* 0x000fc800097fe4ff */
[----:B------:R-:W-:Y:S02]  /*0ca0*/  ISETP.GE.AND.EX P1, PT, R5, UR17, PT, P1 ;  /* 0x0000001105007c0c */ /* 0x000fe4000bf26310 */
[----:B------:R-:W-:Y:S01]  /*0cb0*/  IADD3 R5, P2, PT, R4, UR4, RZ ;  /* 0x0000000404057c10 */ /* 0x000fe2000ff5e0ff */
[----:B------:R-:W-:-:S03]  /*0cc0*/  IMAD.MOV.U32 R4, RZ, RZ, RZ ;  /* 0x000000ffff047224 */ /* 0x000fc600078e00ff */
[----:B------:R-:W-:-:S07]  /*0cd0*/  IADD3.X R6, PT, PT, R9, UR5, RZ, P2, !PT ;  /* 0x0000000509067c10 */ /* 0x000fce00097fe4ff */
[----:B------:R-:W-:Y:S05]  /*0ce0*/  @P1 BRA `(.L_x_7) ;  /* 0x00000000000c1947 */ /* 0x000fea0003800000 */
[----:B------:R-:W-:-:S04]  /*0cf0*/  LEA R4, P1, R5, UR9, 0x2 ;  /* 0x0000000905047c11 */ /* 0x000fc8000f8210ff */
[----:B------:R-:W-:-:S05]  /*0d00*/  LEA.HI.X R5, R5, UR10, R6, 0x2, P1 ;  /* 0x0000000a05057c11 */ /* 0x000fca00088f1406 */
[----:B-1----:R0:W5:Y:S04]  /*0d10*/  LDG.E R4, desc[UR14][R4.64] ;  /* 0x0000000e04047981 */ /* 0x002168000c1e1900 */
.L_x_7:
[----:B-1----:R-:W-:Y:S05]  /*0d20*/  BSYNC.RECONVERGENT B0 ;  /* 0x0000000000007941 */ /* 0x002fea0003800200 */
.L_x_6:
[----:B-----5:R-:W-:-:S07]  /*0d30*/  FADD R3, R3, R4 ;  /* 0x0000000403037221 */ /* 0x020fce0000000000 */
.L_x_3:
[----:B------:R-:W-:Y:S05]  /*0d40*/  @P0 BRA `(.L_x_8) ;  /* 0xfffffff400340947 */ /* 0x000fea000383ffff */
[----:B------:R2:W-:Y:S02]  /*0d50*/  STS [R2], R3 ;  /* 0x0000000302007388 */ /* 0x0005e40000000800 */
.L_x_0:
[----:B------:R-:W3:Y:S01]  /*0d60*/  LDCU.64 UR4, c[0x0][0x3b8] ;  /* 0x00007700ff0477ac */ /* 0x000ee20008000a00 */
[----:B------:R-:W-:Y:S01]  /*0d70*/  BAR.SYNC.DEFER_BLOCKING 0x0 ;  /* 0x0000000000007b1d */ /* 0x000fe20000010000 */
[----:B------:R-:W-:Y:S01]  /*0d80*/  ISETP.NE.AND P0, PT, R0, RZ, PT ;  /* 0x000000ff0000720c */ /* 0x000fe20003f05270 */
[----:B------:R-:W-:Y:S02]  /*0d90*/  USHF.L.U32 UR20, UR8, 0x2, URZ ;  /* 0x0000000208147899 */ /* 0x000fe400080006ff */
[----:B------:R-:W-:Y:S02]  /*0da0*/  USHF.R.U32.HI UR21, URZ, 0x1e, UR8 ;  /* 0x0000001eff157899 */ /* 0x000fe40008011608 */
[----:B------:R-:W-:Y:S01]  /*0db0*/  BSSY.RECONVERGENT B2, `(.L_x_9) ;  /* 0x000005f000027945 */ /* 0x000fe20003800200 */
[----:B---3--:R-:W-:-:S04]  /*0dc0*/  UIADD3 UR4, UP0, UPT, UR20, UR4, URZ ;  /* 0x0000000414047290 */ /* 0x008fc8000ff1e0ff */
[----:B------:R-:W-:Y:S02]  /*0dd0*/  UIADD3.X UR5, UPT, UPT, UR21, UR5, URZ, UP0, !UPT ;  /* 0x0000000515057290 */ /* 0x000fe400087fe4ff */
[----:B------:R-:W-:-:S04]  /*0de0*/  MOV R20, UR4 ;  /* 0x0000000400147c02 */ /* 0x000fc80008000f00 */
[----:B------:R-:W-:Y:S01]  /*0df0*/  IMAD.U32 R21, RZ, RZ, UR5 ;  /* 0x00000005ff157e24 */ /* 0x000fe2000f8e00ff */
[----:B------:R-:W-:Y:S06]  /*0e00*/  @P0 BRA `(.L_x_10) ;  /* 0x0000000400640947 */ /* 0x000fec0003800000 */
[----:B------:R-:W3:Y:S01]  /*0e10*/  S2UR UR5, SR_CgaCtaId ;  /* 0x00000000000579c3 */ /* 0x000ee20000008800 */
[----:B------:R-:W-:Y:S01]  /*0e20*/  HFMA2 R19, -RZ, RZ, 0, 0 ;  /* 0x00000000ff137431 */ /* 0x000fe200000001ff */
[----:B------:R-:W-:Y:S02]  /*0e30*/  UMOV UR4, 0x400 ;  /* 0x0000040000047882 */ /* 0x000fe40000000000 */
[----:B---3--:R-:W-:-:S03]  /*0e40*/  ULEA UR6, UR5, UR4, 0x18 ;  /* 0x0000000405067291 */ /* 0x008fc6000f8ec0ff */
[----:B------:R-:W-:Y:S01]  /*0e50*/  UMOV UR4, URZ ;  /* 0x000000ff00047c82 */ /* 0x000fe20008000000 */
[----:B------:R-:W-:-:S08]  /*0e60*/  UMOV UR5, URZ ;  /* 0x000000ff00057c82 */ /* 0x000fd00008000000 */
.L_x_11:
[----:B------:R-:W-:Y:S02]  /*0e70*/  ULEA UR7, UR4, UR6, 0x2 ;  /* 0x0000000604077291 */ /* 0x000fe4000f8e10ff */
[----:B------:R-:W-:-:S04]  /*0e80*/  UIADD3 UR4, UP0, UPT, UR4, 0x20, URZ ;  /* 0x0000002004047890 */ /* 0x000fc8000ff1e0ff */
[----:B------:R-:W-:Y:S02]  /*0e90*/  UIADD3.X UR5, UPT, UPT, URZ, UR5, URZ, UP0, !UPT ;  /* 0x00000005ff057290 */ /* 0x000fe400087fe4ff */
[----:B------:R-:W-:Y:S01]  /*0ea0*/  UISETP.NE.U32.AND UP0, UPT, UR4, 0x200, UPT ;  /* 0x000002000400788c */ /* 0x000fe2000bf05070 */
[----:B0-----:R-:W0:Y:S03]  /*0eb0*/  LDS.128 R4, [UR7] ;  /* 0x00000007ff047984 */ /* 0x001e260008000c00 */
[----:B------:R-:W-:Y:S01]  /*0ec0*/  UISETP.NE.AND.EX UP0, UPT, UR5, URZ, UPT, UP0 ;  /* 0x000000ff0500728c */ /* 0x000fe2000bf05300 */
[----:B------:R-:W3:Y:S04]  /*0ed0*/  LDS.128 R8, [UR7+0x10] ;  /* 0x00001007ff087984 */ /* 0x000ee80008000c00 */
[----:B------:R-:W4:Y:S01]  /*0ee0*/  LDS.128 R12, [UR7+0x20] ;  /* 0x00002007ff0c7984 */ /* 0x000f220008000c00 */
[----:B0-----:R-:W-:-:S03]  /*0ef0*/  FADD R4, R4, R19 ;  /* 0x0000001304047221 */ /* 0x001fc60000000000 */
[----:B------:R-:W0:Y:S01]  /*0f00*/  LDS.128 R16, [UR7+0x30] ;  /* 0x00003007ff107984 */ /* 0x000e220008000c00 */
[----:B------:R-:W-:-:S04]  /*0f10*/  FADD R5, R4, R5 ;  /* 0x0000000504057221 */ /* 0x000fc80000000000 */
[----:B------:R-:W-:-:S04]  /*0f20*/  FADD R6, R5, R6 ;  /* 0x0000000605067221 */ /* 0x000fc80000000000 */
[----:B------:R-:W-:-:S04]  /*0f30*/  FADD R7, R6, R7 ;  /* 0x0000000706077221 */ /* 0x000fc80000000000 */
[----:B---3--:R-:W-:Y:S02]  /*0f40*/  FADD R8, R7, R8 ;  /* 0x0000000807087221 */ /* 0x008fe40000000000 */
[----:B------:R-:W3:Y:S02]  /*0f50*/  LDS.128 R4, [UR7+0x40] ;  /* 0x00004007ff047984 */ /* 0x000ee40008000c00 */
[----:B------:R-:W-:-:S04]  /*0f60*/  FADD R9, R8, R9 ;  /* 0x0000000908097221 */ /* 0x000fc80000000000 */
[----:B------:R-:W-:-:S04]  /*0f70*/  FADD R10, R9, R10 ;  /* 0x0000000a090a7221 */ /* 0x000fc80000000000 */
[----:B------:R-:W-:-:S04]  /*0f80*/  FADD R11, R10, R11 ;  /* 0x0000000b0a0b7221 */ /* 0x000fc80000000000 */
[----:B----4-:R-:W-:Y:S02]  /*0f90*/  FADD R12, R11, R12 ;  /* 0x0000000c0b0c7221 */ /* 0x010fe40000000000 */
[----:B------:R-:W4:Y:S02]  /*0fa0*/  LDS.128 R8, [UR7+0x50] ;  /* 0x00005007ff087984 */ /* 0x000f240008000c00 */
[----:B------:R-:W-:-:S04]  /*0fb0*/  FADD R13, R12, R13 ;  /* 0x0000000d0c0d7221 */ /* 0x000fc80000000000 */
[----:B------:R-:W-:-:S04]  /*0fc0*/  FADD R14, R13, R14 ;  /* 0x0000000e0d0e7221 */ /* 0x000fc80000000000 */
[----:B------:R-:W-:-:S04]  /*0fd0*/  FADD R15, R14, R15 ;  /* 0x0000000f0e0f7221 */ /* 0x000fc80000000000 */
[----:B0-----:R-:W-:Y:S02]  /*0fe0*/  FADD R16, R15, R16 ;  /* 0x000000100f107221 */ /* 0x001fe40000000000 */
[----:B------:R-:W0:Y:S02]  /*0ff0*/  LDS.128 R12, [UR7+0x60] ;  /* 0x00006007ff0c7984 */ /* 0x000e240008000c00 */
        /* <DEDUP_REMOVED lines=8> */
[----:B----4-:R-:W-:-:S04]  /*1080*/  FADD R8, R7, R8 ;  /* 0x0000000807087221 */ /* 0x010fc80000000000 */
[----:B------:R-:W-:-:S04]  /*1090*/  FADD R9, R8, R9 ;  /* 0x0000000908097221 */ /* 0x000fc80000000000 */
[----:B------:R-:W-:-:S04]  /*10a0*/  FADD R10, R9, R10 ;  /* 0x0000000a090a7221 */ /* 0x000fc80000000000 */
[----:B------:R-:W-:-:S04]  /*10b0*/  FADD R11, R10, R11 ;  /* 0x0000000b0a0b7221 */ /* 0x000fc80000000000 */
[----:B0-----:R-:W-:-:S04]  /*10c0*/  FADD R12, R11, R12 ;  /* 0x0000000c0b0c7221 */ /* 0x001fc80000000000 */
[----:B------:R-:W-:-:S04]  /*10d0*/  FADD R13, R12, R13 ;  /* 0x0000000d0c0d7221 */ /* 0x000fc80000000000 */
[----:B------:R-:W-:-:S04]  /*10e0*/  FADD R14, R13, R14 ;  /* 0x0000000e0d0e7221 */ /* 0x000fc80000000000 */
[----:B------:R-:W-:-:S04]  /*10f0*/  FADD R15, R14, R15 ;  /* 0x0000000f0e0f7221 */ /* 0x000fc80000000000 */
[----:B---3--:R-:W-:-:S04]  /*1100*/  FADD R16, R15, R16 ;  /* 0x000000100f107221 */ /* 0x008fc80000000000 */
[----:B------:R-:W-:-:S04]  /*1110*/  FADD R17, R16, R17 ;  /* 0x0000001110117221 */ /* 0x000fc80000000000 */
[----:B------:R-:W-:-:S04]  /*1120*/  FADD R18, R17, R18 ;  /* 0x0000001211127221 */ /* 0x000fc80000000000 */
[----:B------:R-:W-:Y:S01]  /*1130*/  FADD R19, R18, R19 ;  /* 0x0000001312137221 */ /* 0x000fe20000000000 */
[----:B------:R-:W-:Y:S06]  /*1140*/  BRA.U UP0, `(.L_x_11) ;  /* 0xfffffffd00487547 */ /* 0x000fec000b83ffff */
[----:B------:R-:W0:Y:S02]  /*1150*/  LDCU.64 UR4, c[0x0][0x3c0] ;  /* 0x00007800ff0477ac */ /* 0x000e240008000a00 */
[----:B0-----:R-:W-:-:S04]  /*1160*/  UIADD3 UR4, UP0, UPT, UR20, UR4, URZ ;  /* 0x0000000414047290 */ /* 0x001fc8000ff1e0ff */
[----:B------:R-:W-:Y:S02]  /*1170*/  UIADD3.X UR5, UPT, UPT, UR21, UR5, URZ, UP0, !UPT ;  /* 0x0000000515057290 */ /* 0x000fe400087fe4ff */
[----:B------:R-:W-:-:S04]  /*1180*/  IMAD.U32 R4, RZ, RZ, UR4 ;  /* 0x00000004ff047e24 */ /* 0x000fc8000f8e00ff */
[----:B------:R-:W-:-:S05]  /*1190*/  MOV R5, UR5 ;  /* 0x0000000500057c02 */ /* 0x000fca0008000f00 */
[----:B-1----:R0:W-:Y:S04]  /*11a0*/  STG.E desc[UR14][R4.64], R19 ;  /* 0x0000001304007986 */ /* 0x0021e8000c10190e */
[----:B------:R-:W2:Y:S02]  /*11b0*/  LDG.E R20, desc[UR14][R20.64] ;  /* 0x0000000e14147981 */ /* 0x000ea4000c1e1900 */
[----:B--2---:R-:W-:-:S04]  /*11c0*/  FMNMX R3, R20, 9.9999999747524270788e-07, !PT ;  /* 0x358637bd14037809 */ /* 0x004fc80007800000 */
[----:B------:R0:W1:Y:S01]  /*11d0*/  MUFU.RSQ R6, R3 ;  /* 0x0000000300067308 */ /* 0x0000620000001400 */
[----:B------:R-:W-:-:S05]  /*11e0*/  VIADD R7, R3, 0xf3000000 ;  /* 0xf300000003077836 */ /* 0x000fca0000000000 */
[----:B------:R-:W-:-:S13]  /*11f0*/  ISETP.GT.U32.AND P0, PT, R7, 0x727fffff, PT ;  /* 0x727fffff0700780c */ /* 0x000fda0003f04070 */
[----:B01----:R-:W-:Y:S05]  /*1200*/  @!P0 BRA `(.L_x_12) ;  /* 0x0000000000108947 */ /* 0x003fea0003800000 */
[----:B------:R-:W-:-:S07]  /*1210*/  MOV R9, 0x1230 ;  /* 0x0000123000097802 */ /* 0x000fce0000000f00 */
[----:B------:R-:W-:Y:S05]  /*1220*/  CALL.REL.NOINC `($__internal_0_$__cuda_sm20_sqrt_rn_f32_slowpath) ;  /* 0x0000001c00907944 */ /* 0x000fea0003c00000 */
[----:B------:R-:W-:Y:S01]  /*1230*/  MOV R6, R3 ;  /* 0x0000000300067202 */ /* 0x000fe20000000f00 */
[----:B------:R-:W-:Y:S06]  /*1240*/  BRA `(.L_x_13) ;  /* 0x0000000000107947 */ /* 0x000fec0003800000 */
.L_x_12:
[----:B------:R-:W-:Y:S01]  /*1250*/  FMUL.FTZ R8, R3, R6 ;  /* 0x0000000603087220 */ /* 0x000fe20000410000 */
[----:B------:R-:W-:-:S03]  /*1260*/  FMUL.FTZ R6, R6, 0.5 ;  /* 0x3f00000006067820 */ /* 0x000fc60000410000 */
[----:B------:R-:W-:-:S04]  /*1270*/  FFMA R3, -R8, R8, R3 ;  /* 0x0000000808037223 */ /* 0x000fc80000000103 */
[----:B------:R-:W-:-:S07]  /*1280*/  FFMA R6, R3, R6, R8 ;  /* 0x0000000603067223 */ /* 0x000fce0000000008 */
.L_x_13:
[----:B------:R-:W0:Y:S01]  /*1290*/  MUFU.RCP R3, R6 ;  /* 0x0000000600037308 */ /* 0x000e220000001000 */
[----:B------:R-:W-:Y:S01]  /*12a0*/  UMOV UR4, 0x3f800000 ;  /* 0x3f80000000047882 */ /* 0x000fe20000000000 */
[----:B------:R-:W-:Y:S01]  /*12b0*/  BSSY.RECONVERGENT B1, `(.L_x_14) ;  /* 0x000000c000017945 */ /* 0x000fe20003800200 */
[----:B------:R-:W-:-:S05]  /*12c0*/  IMAD.U32 R9, RZ, RZ, UR4 ;  /* 0x00000004ff097e24 */ /* 0x000fca000f8e00ff */
[----:B------:R-:W1:Y:S01]  /*12d0*/  FCHK P0, -R9, R6 ;  /* 0x0000000609007302 */ /* 0x000e620000000100 */
[----:B0-----:R-:W-:-:S04]  /*12e0*/  FFMA R8, R3, -R6, 1 ;  /* 0x3f80000003087423 */ /* 0x001fc80000000806 */
[----:B------:R-:W-:-:S04]  /*12f0*/  FFMA R3, R3, R8, R3 ;  /* 0x0000000803037223 */ /* 0x000fc80000000003 */
[----:B------:R-:W-:-:S04]  /*1300*/  FFMA R7, R3, -1, RZ ;  /* 0xbf80000003077823 */ /* 0x000fc800000000ff */
[----:B------:R-:W-:-:S04]  /*1310*/  FFMA R8, R7, -R6, -1 ;  /* 0xbf80000007087423 */ /* 0x000fc80000000806 */
[----:B------:R-:W-:Y:S01]  /*1320*/  FFMA R8, R3, R8, R7 ;  /* 0x0000000803087223 */ /* 0x000fe20000000007 */
[----:B-1----:R-:W-:Y:S06]  /*1330*/  @!P0 BRA `(.L_x_15) ;  /* 0x00000000000c8947 */ /* 0x002fec0003800000 */
[----:B------:R-:W-:Y:S02]  /*1340*/  MOV R3, R6 ;  /* 0x0000000600037202 */ /* 0x000fe40000000f00 */
[----:B------:R-:W-:-:S07]  /*1350*/  MOV R6, 0x1370 ;  /* 0x0000137000067802 */ /* 0x000fce0000000f00 */
[----:B------:R-:W-:Y:S05]  /*1360*/  CALL.REL.NOINC `($__internal_1_$__cuda_sm3x_div_rn_noftz_f32_slowpath) ;  /* 0x0000001c00a07944 */ /* 0x000fea0003c00000 */
.L_x_15:
[----:B------:R-:W-:Y:S05]  /*1370*/  BSYNC.RECONVERGENT B1 ;  /* 0x0000000000017941 */ /* 0x000fea0003800200 */
.L_x_14:
[----:B------:R-:W-:-:S05]  /*1380*/  FMUL R19, R19, R8 ;  /* 0x0000000813137220 */ /* 0x000fca0000400000 */
[----:B------:R3:W-:Y:S02]  /*1390*/  STG.E desc[UR14][R4.64], R19 ;  /* 0x0000001304007986 */ /* 0x0007e4000c10190e */
.L_x_10:
[----:B-1----:R-:W-:Y:S05]  /*13a0*/  BSYNC.RECONVERGENT B2 ;  /* 0x0000000000027941 */ /* 0x002fea0003800200 */
.L_x_9:
[----:B------:R-:W-:Y:S06]  /*13b0*/  BAR.SYNC.DEFER_BLOCKING 0x0 ;  /* 0x0000000000007b1d */ /* 0x000fec0000010000 */
[----:B------:R-:W1:Y:S01]  /*13c0*/  LDCU.64 UR4, c[0x0][0x388] ;  /* 0x00007100ff0477ac */ /* 0x000e620008000a00 */
[----:B------:R-:W4:Y:S01]  /*13d0*/  LDCU.64 UR12, c[0x0][0x390] ;  /* 0x00007200ff0c77ac */ /* 0x000f220008000a00 */
[----:B------:R0:W-:Y:S01]  /*13e0*/  STS [R2], RZ ;  /* 0x000000ff02007388 */ /* 0x0001e20000000800 */
[----:B-1----:R-:W-:Y:S02]  /*13f0*/  UISETP.GE.U32.AND UP0, UPT, UR4, 0x1, UPT ;  /* 0x000000010400788c */ /* 0x002fe4000bf06070 */
[----:B----4-:R-:W-:-:S02]  /*1400*/  UISETP.GE.U32.AND UP1, UPT, UR12, 0x1, UPT ;  /* 0x000000010c00788c */ /* 0x010fc4000bf26070 */
[----:B------:R-:W-:Y:S02]  /*1410*/  UISETP.GE.AND.EX UP0, UPT, UR5, URZ, UPT, UP0 ;  /* 0x000000ff0500728c */ /* 0x000fe4000bf06300 */
[----:B------:R-:W-:-:S04]  /*1420*/  UISETP.GE.AND.EX UP1, UPT, UR13, URZ, UPT, UP1 ;  /* 0x000000ff0d00728c */ /* 0x000fc8000bf26310 */
[----:B------:R-:W-:-:S09]  /*1430*/  UPLOP3.LUT UP0, UPT, UP0, UP1, UPT, 0x2f, 0xf2 ;  /* 0x0000000000f2789c */ /* 0x000fd20000702577 */
[----:B0-----:R-:W-:Y:S05]  /*1440*/  BRA.U UP0, `(.L_x_16) ;  /* 0x0000001100cc7547 */ /* 0x001fea000b800000 */
[----:B------:R-:W0:Y:S01]  /*1450*/  LDCU.64 UR6, c[0x0][0x3b0] ;  /* 0x00007600ff0677ac */ /* 0x000e220008000a00 */
[----:B---3--:R-:W-:Y:S01]  /*1460*/  IMAD.MOV.U32 R19, RZ, RZ, RZ ;  /* 0x000000ffff137224 */ /* 0x008fe200078e00ff */
[----:B------:R-:W-:-:S04]  /*1470*/  UIADD3 UR4, UP0, UPT, UR12, -0x1, URZ ;  /* 0xffffffff0c047890 */ /* 0x000fc8000ff1e0ff */
[----:B------:R-:W-:-:S04]  /*1480*/  UIADD3.X UR13, UPT, UPT, UR13, -0x1, URZ, UP0, !UPT ;  /* 0xffffffff0d0d7890 */ /* 0x000fc800087fe4ff */
[----:B------:R-:W-:-:S04]  /*1490*/  USHF.R.U64 UR4, UR4, 0x9, UR13 ;  /* 0x0000000904047899 */ /* 0x000fc8000800120d */
[----:B------:R-:W-:Y:S02]  /*14a0*/  UIADD3 URZ, UP1, UPT, UR4, 0x1, URZ ;  /* 0x0000000104ff7890 */ /* 0x000fe4000ff3e0ff */
[----:B0-----:R-:W-:Y:S02]  /*14b0*/  UIADD3 UR4, UP0, UPT, UR20, UR6, URZ ;  /* 0x0000000614047290 */ /* 0x001fe4000ff1e0ff */
[----:B------:R-:W-:Y:S02]  /*14c0*/  ULEA.HI.X UR13, UR13, URZ, URZ, 0x17, UP1 ;  /* 0x000000ff0d0d7291 */ /* 0x000fe400088fbcff */
[----:B------:R-:W-:Y:S02]  /*14d0*/  UIADD3.X UR5, UPT, UPT, UR21, UR7, URZ, UP0, !UPT ;  /* 0x0000000715057290 */ /* 0x000fe400087fe4ff */
[----:B--2---:R-:W-:Y:S01]  /*14e0*/  MOV R2, UR4 ;  /* 0x0000000400027c02 */ /* 0x004fe20008000f00 */
[----:B------:R-:W-:Y:S01]  /*14f0*/  ULOP3.LUT UR13, UR13, 0xffffff, URZ, 0xc0, !UPT ;  /* 0x00ffffff0d0d7892 */ /* 0x000fe2000f8ec0ff */
[----:B------:R-:W-:-:S02]  /*1500*/  UMOV UR6, URZ ;  /* 0x000000ff00067c82 */ /* 0x000fc40008000000 */
[----:B------:R-:W-:Y:S01]  /*1510*/  IMAD.U32 R3, RZ, RZ, UR5 ;  /* 0x00000005ff037e24 */ /* 0x000fe2000f8e00ff */
[----:B------:R-:W-:-:S08]  /*1520*/  UMOV UR7, URZ ;  /* 0x000000ff00077c82 */ /* 0x000fd00008000000 */
.L_x_24:
[----:B------:R-:W0:Y:S01]  /*1530*/  LDC.64 R6, c[0x0][0x380] ;  /* 0x0000e000ff067b82 */ /* 0x000e220000000a00 */
[----:B------:R-:W1:Y:S01]  /*1540*/  LDCU.64 UR16, c[0x0][0x390] ;  /* 0x00007200ff1077ac */ /* 0x000e620008000a00 */
[----:B------:R-:W-:Y:S01]  /*1550*/  MOV R8, UR8 ;  /* 0x0000000800087c02 */ /* 0x000fe20008000f00 */
[----:B------:R-:W-:Y:S01]  /*1560*/  IMAD.MOV.U32 R9, RZ, RZ, RZ ;  /* 0x000000ffff097224 */ /* 0x000fe200078e00ff */
[----:B------:R-:W-:Y:S01]  /*1570*/  UMOV UR4, URZ ;  /* 0x000000ff00047c82 */ /* 0x000fe20008000000 */
[----:B------:R-:W-:Y:S01]  /*1580*/  UMOV UR5, URZ ;  /* 0x000000ff00057c82 */ /* 0x000fe20008000000 */
[----:B-1----:R-:W-:-:S04]  /*1590*/  UISETP.GE.U32.AND UP0, UPT, UR16, 0xe01, UPT ;  /* 0x00000e011000788c */ /* 0x002fc8000bf06070 */
[----:B------:R-:W-:Y:S01]  /*15a0*/  UISETP.GE.U32.AND.EX UP0, UPT, UR17, URZ, UPT, UP0 ;  /* 0x000000ff1100728c */ /* 0x000fe2000bf06100 */
[C---:B0-----:R-:W-:Y:S02]  /*15b0*/  IMAD R4, R6.reuse, UR7, RZ ;  /* 0x0000000706047c24 */ /* 0x041fe4000f8e02ff */
[----:B------:R-:W-:-:S04]  /*15c0*/  IMAD.WIDE.U32 R8, R6, UR6, R8 ;  /* 0x0000000606087c25 */ /* 0x000fc8000f8e0008 */
[----:B------:R-:W-:Y:S01]  /*15d0*/  IMAD R5, R7, UR6, R4 ;  /* 0x0000000607057c24 */ /* 0x000fe2000f8e0204 */
[----:B------:R-:W-:Y:S01]  /*15e0*/  UIADD3 UR6, UP1, UPT, UR6, 0x1, URZ ;  /* 0x0000000106067890 */ /* 0x000fe2000ff3e0ff */
[----:B------:R-:W-:-:S03]  /*15f0*/  IMAD.MOV.U32 R4, RZ, RZ, R0 ;  /* 0x000000ffff047224 */ /* 0x000fc600078e0000 */
[----:B------:R-:W-:Y:S01]  /*1600*/  IADD3 R5, PT, PT, R9, R5, RZ ;  /* 0x0000000509057210 */ /* 0x000fe20007ffe0ff */
[----:B------:R-:W-:-:S04]  /*1610*/  UIADD3.X UR7, UPT, UPT, URZ, UR7, URZ, UP1, !UPT ;  /* 0x00000007ff077290 */ /* 0x000fc80008ffe4ff */
[----:B------:R-:W-:Y:S02]  /*1620*/  IMAD R11, R5, UR16, RZ ;  /* 0x00000010050b7c24 */ /* 0x000fe4000f8e02ff */
[----:B------:R-:W-:Y:S02]  /*1630*/  HFMA2 R5, -RZ, RZ, 0, 0 ;  /* 0x00000000ff057431 */ /* 0x000fe400000001ff */
[C---:B------:R-:W-:Y:S02]  /*1640*/  IMAD R11, R8.reuse, UR17, R11 ;  /* 0x00000011080b7c24 */ /* 0x040fe4000f8e020b */
[----:B------:R-:W-:-:S04]  /*1650*/  IMAD.WIDE.U32 R4, R8, UR16, R4 ;  /* 0x0000001008047c25 */ /* 0x000fc8000f8e0004 */
[----:B------:R-:W-:Y:S01]  /*1660*/  IMAD.IADD R13, R5, 0x1, R11 ;  /* 0x00000001050d7824 */ /* 0x000fe200078e020b */
[----:B------:R-:W-:Y:S06]  /*1670*/  BRA.U !UP0, `(.L_x_17) ;  /* 0x0000000508f47547 */ /* 0x000fec000b800000 */
[----:B------:R-:W0:Y:S01]  /*1680*/  LDCU.128 UR24, c[0x0][0x3a0] ;  /* 0x00007400ff1877ac */ /* 0x000e220008000c00 */
[----:B------:R-:W-:Y:S01]  /*1690*/  MOV R10, R0 ;  /* 0x00000000000a7202 */ /* 0x000fe20000000f00 */
[----:B------:R-:W-:Y:S01]  /*16a0*/  IMAD.MOV.U32 R23, RZ, RZ, RZ ;  /* 0x000000ffff177224 */ /* 0x000fe200078e00ff */
[----:B------:R-:W1:Y:S01]  /*16b0*/  LDCU.64 UR4, c[0x0][0x390] ;  /* 0x00007200ff0477ac */ /* 0x000e620008000a00 */
[----:B0-----:R-:W-:-:S04]  /*16c0*/  IADD3 R6, P0, PT, R0, UR26, RZ ;  /* 0x0000001a00067c10 */ /* 0x001fc8000ff1e0ff */
[----:B------:R-:W-:Y:S01]  /*16d0*/  IADD3.X R7, PT, PT, RZ, UR27, RZ, P0, !PT ;  /* 0x0000001bff077c10 */ /* 0x000fe200087fe4ff */
[----:B-1----:R-:W-:-:S03]  /*16e0*/  UIADD3 UR11, UP0, UPT, UR4, -0x1, URZ ;  /* 0xffffffff040b7890 */ /* 0x002fc6000ff1e0ff */
[----:B------:R-:W-:Y:S01]  /*16f0*/  UMOV UR4, URZ ;  /* 0x000000ff00047c82 */ /* 0x000fe20008000000 */
[----:B------:R-:W-:Y:S01]  /*1700*/  IMAD.WIDE.U32 R6, R8, UR16, R6 ;  /* 0x0000001008067c25 */ /* 0x000fe2000f8e0006 */
[----:B------:R-:W-:Y:S02]  /*1710*/  UIADD3.X UR5, UPT, UPT, UR5, -0x1, URZ, UP0, !UPT ;  /* 0xffffffff05057890 */ /* 0x000fe400087fe4ff */
[----:B------:R-:W-:Y:S01]  /*1720*/  UIADD3 UR12, UP0, UPT, UR9, 0x2000, URZ ;  /* 0x00002000090c7890 */ /* 0x000fe2000ff1e0ff */
[----:B------:R-:W-:Y:S01]  /*1730*/  IMAD.IADD R7, R11, 0x1, R7 ;  /* 0x000000010b077824 */ /* 0x000fe200078e0207 */
[C---:B------:R-:W-:Y:S01]  /*1740*/  LEA R8, P0, R6.reuse, UR24, 0x2 ;  /* 0x0000001806087c11 */ /* 0x040fe2000f8010ff */
[----:B------:R-:W-:Y:S02]  /*1750*/  USHF.R.U64 UR5, UR11, 0x9, UR5 ;  /* 0x000000090b057899 */ /* 0x000fe40008001205 */
[----:B------:R-:W-:Y:S01]  /*1760*/  UIADD3.X UR18, UPT, UPT, URZ, UR10, URZ, UP0, !UPT ;  /* 0x0000000aff127290 */ /* 0x000fe200087fe4ff */
[----:B------:R-:W-:Y:S01]  /*1770*/  LEA.HI.X R7, R6, UR25, R7, 0x2, P0 ;  /* 0x0000001906077c11 */ /* 0x000fe200080f1407 */
[----:B------:R-:W-:Y:S01]  /*1780*/  UIADD3 UR5, UPT, UPT, UR5, 0x1, URZ ;  /* 0x0000000105057890 */ /* 0x000fe2000fffe0ff */
[----:B------:R-:W-:Y:S01]  /*1790*/  LEA RZ, P0, R4, UR12, 0x2 ;  /* 0x0000000c04ff7c11 */ /* 0x000fe2000f8010ff */
[----:B------:R-:W0:Y:S01]  /*17a0*/  LDCU.64 UR16, c[0x0][0x390] ;  /* 0x00007200ff1077ac */ /* 0x000e220008000a00 */
[----:B------:R-:W-:-:S02]  /*17b0*/  IADD3 R6, P1, PT, R8, 0x2000, RZ ;  /* 0x0000200008067810 */ /* 0x000fc40007f3e0ff */
[C---:B------:R-:W-:Y:S01]  /*17c0*/  LEA.HI.X R9, R4.reuse, UR18, R13, 0x2, P0 ;  /* 0x0000001204097c11 */ /* 0x040fe200080f140d */
[----:B------:R-:W-:Y:S01]  /*17d0*/  ULOP3.LUT UR11, UR5, 0xfffffff8, URZ, 0xc0, !UPT ;  /* 0xfffffff8050b7892 */ /* 0x000fe2000f8ec0ff */
[----:B------:R-:W-:Y:S02]  /*17e0*/  IADD3.X R7, PT, PT, RZ, R7, RZ, P1, !PT ;  /* 0x00000007ff077210 */ /* 0x000fe40000ffe4ff */
[----:B------:R-:W-:Y:S01]  /*17f0*/  LEA R8, R4, UR12, 0x2 ;  /* 0x0000000c04087c11 */ /* 0x000fe2000f8e10ff */
[----:B------:R-:W-:Y:S01]  /*1800*/  UMOV UR5, URZ ;  /* 0x000000ff00057c82 */ /* 0x000fe20008000000 */
[----:B------:R-:W-:-:S07]  /*1810*/  UMOV UR12, UR13 ;  /* 0x0000000d000c7c82 */ /* 0x000fce0008000000 */
.L_x_18:
[C---:B0-----:R-:W-:Y:S02]  /*1820*/  ISETP.GE.U32.AND P3, PT, R10.reuse, UR16, PT ;  /* 0x000000100a007c0c */ /* 0x041fe4000bf66070 */
[----:B------:R-:W-:Y:S02]  /*1830*/  IADD3 R12, P0, PT, R10, 0x200, RZ ;  /* 0x000002000a0c7810 */ /* 0x000fe40007f1e0ff */
[----:B------:R-:W-:Y:S02]  /*1840*/  ISETP.GE.AND.EX P3, PT, R23, UR17, PT, P3 ;  /* 0x0000001117007c0c */ /* 0x000fe4000bf66330 */
[----:B------:R-:W-:Y:S01]  /*1850*/  ISETP.GE.U32.AND P1, PT, R12, UR16, PT ;  /* 0x000000100c007c0c */ /* 0x000fe2000bf26070 */
[----:B------:R-:W-:-:S05]  /*1860*/  IMAD.X R12, RZ, RZ, R23, P0 ;  /* 0x000000ffff0c7224 */ /* 0x000fca00000e0617 */
[----:B------:R-:W-:-:S05]  /*1870*/  ISETP.GE.AND.EX P1, PT, R12, UR17, PT, P1 ;  /* 0x000000110c007c0c */ /* 0x000fca000bf26310 */
[----:B------:R-:W2:Y:S04]  /*1880*/  @!P3 LDG.E R22, desc[UR14][R6.64+-0x2000] ;  /* 0xffe0000e0616b981 */ /* 0x000ea8000c1e1900 */
[----:B------:R-:W2:Y:S01]  /*1890*/  @!P3 LDG.E R25, desc[UR14][R2.64] ;  /* 0x0000000e0219b981 */ /* 0x000ea2000c1e1900 */
[----:B------:R-:W-:-:S03]  /*18a0*/  IADD3 R12, P0, PT, R10, 0x400, RZ ;  /* 0x000004000a0c7810 */ /* 0x000fc60007f1e0ff */
[----:B------:R-:W3:Y:S01]  /*18b0*/  @!P3 LDG.E R24, desc[UR14][R8.64+-0x2000] ;  /* 0xffe0000e0818b981 */ /* 0x000ee2000c1e1900 */
[----:B------:R-:W-:Y:S02]  /*18c0*/  ISETP.GE.U32.AND P2, PT, R12, UR16, PT ;  /* 0x000000100c007c0c */ /* 0x000fe4000bf46070 */
[----:B------:R-:W-:Y:S01]  /*18d0*/  IADD3.X R13, PT, PT, RZ, R23, RZ, P0, !PT ;  /* 0x00000017ff0d7210 */ /* 0x000fe200007fe4ff */
[----:B------:R-:W4:Y:S01]  /*18e0*/  @!P1 LDG.E R20, desc[UR14][R6.64+-0x1800] ;  /* 0xffe8000e06149981 */ /* 0x000f22000c1e1900 */
[----:B------:R-:W-:Y:S02]  /*18f0*/  IADD3 R12, P4, PT, R10, 0x600, RZ ;  /* 0x000006000a0c7810 */ /* 0x000fe40007f9e0ff */
[----:B------:R-:W-:Y:S01]  /*1900*/  ISETP.GE.AND.EX P2, PT, R13, UR17, PT, P2 ;  /* 0x000000110d007c0c */ /* 0x000fe2000bf46320 */
[----:B------:R-:W4:Y:S01]  /*1910*/  @!P1 LDG.E R15, desc[UR14][R2.64] ;  /* 0x0000000e020f9981 */ /* 0x000f22000c1e1900 */
[----:B------:R-:W-:Y:S01]  /*1920*/  ISETP.GE.U32.AND P0, PT, R12, UR16, PT ;  /* 0x000000100c007c0c */ /* 0x000fe2000bf06070 */
[----:B------:R-:W-:-:S05]  /*1930*/  IMAD.X R12, RZ, RZ, R23, P4 ;  /* 0x000000ffff0c7224 */ /* 0x000fca00020e0617 */
[----:B------:R-:W-:Y:S02]  /*1940*/  ISETP.GE.AND.EX P0, PT, R12, UR17, PT, P0 ;  /* 0x000000110c007c0c */ /* 0x000fe4000bf06300 */
[----:B------:R-:W5:Y:S04]  /*1950*/  @!P1 LDG.E R12, desc[UR14][R8.64+-0x1800] ;  /* 0xffe8000e080c9981 */ /* 0x000f68000c1e1900 */
[----:B------:R-:W5:Y:S04]  /*1960*/  @!P2 LDG.E R18, desc[UR14][R6.64+-0x1000] ;  /* 0xfff0000e0612a981 */ /* 0x000f68000c1e1900 */
[----:B------:R-:W5:Y:S04]  /*1970*/  @!P2 LDG.E R13, desc[UR14][R2.64] ;  /* 0x0000000e020da981 */ /* 0x000f68000c1e1900 */
[----:B------:R-:W5:Y:S04]  /*1980*/  @!P2 LDG.E R14, desc[UR14][R8.64+-0x1000] ;  /* 0xfff0000e080ea981 */ /* 0x000f68000c1e1900 */
[----:B------:R-:W5:Y:S04]  /*1990*/  @!P0 LDG.E R16, desc[UR14][R6.64+-0x800] ;  /* 0xfff8000e06108981 */ /* 0x000f68000c1e1900 */
[----:B------:R-:W5:Y:S04]  /*19a0*/  @!P0 LDG.E R17, desc[UR14][R2.64] ;  /* 0x0000000e02118981 */ /* 0x000f68000c1e1900 */
[----:B------:R-:W5:Y:S01]  /*19b0*/  @!P0 LDG.E R21, desc[UR14][R8.64+-0x800] ;  /* 0xfff8000e08158981 */ /* 0x000f62000c1e1900 */
[----:B--2---:R-:W-:Y:S01]  /*19c0*/  @!P3 FADD R25, R22, -R25 ;  /* 0x800000191619b221 */ /* 0x004fe20000000000 */
[----:B------:R-:W-:-:S03]  /*19d0*/  HFMA2 R22, -RZ, RZ, 0, 0 ;  /* 0x00000000ff167431 */ /* 0x000fc600000001ff */
[----:B---3--:R-:W-:Y:S01]  /*19e0*/  @!P3 FMUL R22, R24, R25 ;  /* 0x000000191816b220 */ /* 0x008fe20000400000 */
[----:B------:R-:W-:-:S04]  /*19f0*/  IADD3 R24, P5, PT, R10, 0x800, RZ ;  /* 0x000008000a187810 */ /* 0x000fc80007fbe0ff */
[----:B------:R-:W-:Y:S01]  /*1a00*/  ISETP.GE.U32.AND P3, PT, R24, UR16, PT ;  /* 0x0000001018007c0c */ /* 0x000fe2000bf66070 */
[----:B------:R-:W-:Y:S01]  /*1a10*/  IMAD.X R25, RZ, RZ, R23, P5 ;  /* 0x000000ffff197224 */ /* 0x000fe200028e0617 */
[----:B------:R-:W-:-:S04]  /*1a20*/  IADD3 R24, P4, PT, R10, 0xa00, RZ ;  /* 0x00000a000a187810 */ /* 0x000fc80007f9e0ff */
[----:B------:R-:W-:Y:S01]  /*1a30*/  ISETP.GE.AND.EX P3, PT, R25, UR17, PT, P3 ;  /* 0x0000001119007c0c */ /* 0x000fe2000bf66330 */
[--C-:B------:R-:W-:Y:S01]  /*1a40*/  IMAD.X R25, RZ, RZ, R23.reuse, P4 ;  /* 0x000000ffff197224 */ /* 0x100fe200020e0617 */
[----:B------:R-:W-:Y:S01]  /*1a50*/  ISETP.GE.U32.AND P5, PT, R24, UR16, PT ;  /* 0x0000001018007c0c */ /* 0x000fe2000bfa6070 */
[----:B----4-:R-:W-:Y:S01]  /*1a60*/  @!P1 FADD R15, -R15, R20 ;  /* 0x000000140f0f9221 */ /* 0x010fe20000000100 */
[----:B------:R-:W-:Y:S02]  /*1a70*/  IADD3 R24, P6, PT, R10, 0xc00, RZ ;  /* 0x00000c000a187810 */ /* 0x000fe40007fde0ff */
[----:B------:R-:W-:Y:S02]  /*1a80*/  ISETP.GE.AND.EX P5, PT, R25, UR17, PT, P5 ;  /* 0x0000001119007c0c */ /* 0x000fe4000bfa6350 */
[----:B------:R-:W-:Y:S01]  /*1a90*/  MOV R20, RZ ;  /* 0x000000ff00147202 */ /* 0x000fe20000000f00 */
[----:B-----5:R-:W-:Y:S01]  /*1aa0*/  @!P2 FADD R25, -R13, R18 ;  /* 0x000000120d19a221 */ /* 0x020fe20000000100 */
[----:B------:R-:W-:Y:S01]  /*1ab0*/  HFMA2 R13, -RZ, RZ, 0, 0 ;  /* 0x00000000ff0d7431 */ /* 0x000fe200000001ff */
[----:B------:R-:W-:Y:S01]  /*1ac0*/  ISETP.GE.U32.AND P4, PT, R24, UR16, PT ;  /* 0x0000001018007c0c */ /* 0x000fe2000bf86070 */
[----:B------:R-:W-:Y:S01]  /*1ad0*/  @!P1 FMUL R20, R12, R15 ;  /* 0x0000000f0c149220 */ /* 0x000fe20000400000 */
[----:B------:R-:W-:Y:S01]  /*1ae0*/  IMAD.X R24, RZ, RZ, R23, P6 ;  /* 0x000000ffff187224 */ /* 0x000fe200030e0617 */
[----:B------:R-:W-:Y:S01]  /*1af0*/  IADD3 R18, P1, PT, R10, 0xe00, RZ ;  /* 0x00000e000a127810 */ /* 0x000fe20007f3e0ff */
[----:B------:R-:W2:Y:S01]  /*1b00*/  @!P3 LDG.E R12, desc[UR14][R6.64] ;  /* 0x0000000e060cb981 */ /* 0x000ea2000c1e1900 */
[----:B------:R-:W-:-:S02]  /*1b10*/  @!P2 FMUL R13, R14, R25 ;  /* 0x000000190e0da220 */ /* 0x000fc40000400000 */
[----:B------:R-:W-:Y:S01]  /*1b20*/  ISETP.GE.AND.EX P4, PT, R24, UR17, PT, P4 ;  /* 0x0000001118007c0c */ /* 0x000fe2000bf86340 */
[----:B------:R-:W2:Y:S01]  /*1b30*/  @!P3 LDG.E R15, desc[UR14][R2.64] ;  /* 0x0000000e020fb981 */ /* 0x000ea2000c1e1900 */
[----:B------:R-:W-:Y:S02]  /*1b40*/  ISETP.GE.U32.AND P6, PT, R18, UR16, PT ;  /* 0x0000001012007c0c */ /* 0x000fe4000bfc6070 */
[----:B------:R-:W-:Y:S01]  /*1b50*/  IADD3.X R25, PT, PT, RZ, R23, RZ, P1, !PT ;  /* 0x00000017ff197210 */ /* 0x000fe20000ffe4ff */
[----:B------:R-:W-:Y:S01]  /*1b60*/  @!P0 FADD R24, -R17, R16 ;  /* 0x0000001011188221 */ /* 0x000fe20000000100 */
[----:B------:R-:W3:Y:S02]  /*1b70*/  @!P5 LDG.E R14, desc[UR14][R6.64+0x800] ;  /* 0x0008000e060ed981 */ /* 0x000ee4000c1e1900 */
[----:B------:R-:W-:Y:S02]  /*1b80*/  ISETP.GE.AND.EX P1, PT, R25, UR17, PT, P6 ;  /* 0x0000001119007c0c */ /* 0x000fe4000bf26360 */
[----:B------:R-:W4:Y:S01]  /*1b90*/  @!P3 LDG.E R16, desc[UR14][R8.64] ;  /* 0x0000000e0810b981 */ /* 0x000f22000c1e1900 */
[----:B------:R-:W-:-:S02]  /*1ba0*/  IMAD.MOV.U32 R18, RZ, RZ, RZ ;  /* 0x000000ffff127224 */ /* 0x000fc400078e00ff */
[----:B------:R-:W-:Y:S01]  /*1bb0*/  FADD R25, R22, R19 ;  /* 0x0000001316197221 */ /* 0x000fe20000000000 */
[----:B------:R-:W3:Y:S01]  /*1bc0*/  @!P5 LDG.E R17, desc[UR14][R2.64] ;  /* 0x0000000e0211d981 */ /* 0x000ee2000c1e1900 */
[----:B------:R-:W-:-:S03]  /*1bd0*/  @!P0 FMUL R18, R21, R24 ;  /* 0x0000001815128220 */ /* 0x000fc60000400000 */
[----:B------:R-:W5:Y:S01]  /*1be0*/  @!P5 LDG.E R21, desc[UR14][R8.64+0x800] ;  /* 0x0008000e0815d981 */ /* 0x000f62000c1e1900 */
[----:B------:R-:W-:-:S03]  /*1bf0*/  FADD R26, R25, R20 ;  /* 0x00000014191a7221 */ /* 0x000fc60000000000 */
[----:B------:R-:W5:Y:S04]  /*1c00*/  @!P4 LDG.E R19, desc[UR14][R6.64+0x1000] ;  /* 0x0010000e0613c981 */ /* 0x000f68000c1e1900 */
[----:B------:R-:W5:Y:S01]  /*1c10*/  @!P4 LDG.E R22, desc[UR14][R2.64] ;  /* 0x0000000e0216c981 */ /* 0x000f62000c1e1900 */
[----:B------:R-:W-:-:S03]  /*1c20*/  FADD R27, R26, R13 ;  /* 0x0000000d1a1b7221 */ /* 0x000fc60000000000 */
[----:B------:R-:W5:Y:S04]  /*1c30*/  @!P4 LDG.E R24, desc[UR14][R8.64+0x1000] ;  /* 0x0010000e0818c981 */ /* 0x000f68000c1e1900 */
[----:B------:R-:W5:Y:S04]  /*1c40*/  @!P1 LDG.E R20, desc[UR14][R6.64+0x1800] ;  /* 0x0018000e06149981 */ /* 0x000f68000c1e1900 */
[----:B------:R-:W5:Y:S04]  /*1c50*/  @!P1 LDG.E R25, desc[UR14][R2.64] ;  /* 0x0000000e02199981 */ /* 0x000f68000c1e1900 */
[----:B------:R0:W5:Y:S01]  /*1c60*/  @!P1 LDG.E R13, desc[UR14][R8.64+0x1800] ;  /* 0x0018000e080d9981 */ /* 0x000162000c1e1900 */
[----:B------:R-:W-:Y:S01]  /*1c70*/  UIADD3 UR4, UP0, UPT, UR4, 0x1000, URZ ;  /* 0x0000100004047890 */ /* 0x000fe2000ff1e0ff */
[----:B------:R-:W-:Y:S01]  /*1c80*/  FADD R27, R27, R18 ;  /* 0x000000121b1b7221 */ /* 0x000fe20000000000 */
[----:B------:R-:W-:-:S02]  /*1c90*/  UIADD3 UR11, UP1, UPT, UR11, -0x8, URZ ;  /* 0xfffffff80b0b7890 */ /* 0x000fc4000ff3e0ff */
[----:B------:R-:W-:Y:S02]  /*1ca0*/  UIADD3.X UR5, UPT, UPT, URZ, UR5, URZ, UP0, !UPT ;  /* 0x00000005ff057290 */ /* 0x000fe400087fe4ff */
[----:B------:R-:W-:Y:S02]  /*1cb0*/  UIADD3.X UR12, UPT, UPT, UR12, -0x1, URZ, UP1, !UPT ;  /* 0xffffffff0c0c7890 */ /* 0x000fe40008ffe4ff */
[----:B------:R-:W-:-:S04]  /*1cc0*/  UISETP.NE.U32.AND UP0, UPT, UR11, URZ, UPT ;  /* 0x000000ff0b00728c */ /* 0x000fc8000bf05070 */
[----:B------:R-:W-:Y:S01]  /*1cd0*/  UISETP.NE.AND.EX UP0, UPT, UR12, URZ, UPT, UP0 ;  /* 0x000000ff0c00728c */ /* 0x000fe2000bf05300 */
[----:B0-----:R-:W-:Y:S02]  /*1ce0*/  IADD3 R8, P2, PT, R8, 0x4000, RZ ;  /* 0x0000400008087810 */ /* 0x001fe40007f5e0ff */
[----:B------:R-:W-:Y:S02]  /*1cf0*/  IADD3 R10, P0, PT, R10, 0x1000, RZ ;  /* 0x000010000a0a7810 */ /* 0x000fe40007f1e0ff */
[----:B------:R-:W-:Y:S02]  /*1d00*/  IADD3.X R9, PT, PT, RZ, R9, RZ, P2, !PT ;  /* 0x00000009ff097210 */ /* 0x000fe400017fe4ff */
[----:B------:R-:W-:Y:S01]  /*1d10*/  IADD3.X R23, PT, PT, RZ, R23, RZ, P0, !PT ;  /* 0x00000017ff177210 */ /* 0x000fe200007fe4ff */
[----:B--2---:R-:W-:Y:S01]  /*1d20*/  @!P3 FADD R15, -R15, R12 ;  /* 0x0000000c0f0fb221 */ /* 0x004fe20000000100 */
[----:B------:R-:W-:-:S03]  /*1d30*/  MOV R12, RZ ;  /* 0x000000ff000c7202 */ /* 0x000fc60000000f00 */
[----:B----4-:R-:W-:Y:S01]  /*1d40*/  @!P3 FMUL R12, R16, R15 ;  /* 0x0000000f100cb220 */ /* 0x010fe20000400000 */
[----:B------:R-:W-:Y:S02]  /*1d50*/  IMAD.MOV.U32 R15, RZ, RZ, RZ ;  /* 0x000000ffff0f7224 */ /* 0x000fe400078e00ff */
[----:B---3--:R-:W-:Y:S01]  /*1d60*/  @!P5 FADD R14, -R17, R14 ;  /* 0x0000000e110ed221 */ /* 0x008fe20000000100 */
[----:B------:R-:W-:Y:S01]  /*1d70*/  FADD R16, R27, R12 ;  /* 0x0000000c1b107221 */ /* 0x000fe20000000000 */
[----:B------:R-:W-:Y:S02]  /*1d80*/  HFMA2 R12, -RZ, RZ, 0, 0 ;  /* 0x00000000ff0c7431 */ /* 0x000fe400000001ff */
[----:B-----5:R-:W-:Y:S01]  /*1d90*/  @!P5 FMUL R15, R21, R14 ;  /* 0x0000000e150fd220 */ /* 0x020fe20000400000 */
[----:B------:R-:W-:-:S03]  /*1da0*/  IADD3 R6, P3, PT, R6, 0x4000, RZ ;  /* 0x0000400006067810 */ /* 0x000fc60007f7e0ff */
[----:B------:R-:W-:Y:S01]  /*1db0*/  FADD R15, R16, R15 ;  /* 0x0000000f100f7221 */ /* 0x000fe20000000000 */
[----:B------:R-:W-:-:S04]  /*1dc0*/  @!P4 FADD R19, -R22, R19 ;  /* 0x000000131613c221 */ /* 0x000fc80000000100 */
[----:B------:R-:W-:Y:S01]  /*1dd0*/  @!P4 FMUL R12, R24, R19 ;  /* 0x00000013180cc220 */ /* 0x000fe20000400000 */
[----:B------:R-:W-:-:S03]  /*1de0*/  IMAD.MOV.U32 R19, RZ, RZ, RZ ;  /* 0x000000ffff137224 */ /* 0x000fc600078e00ff */
[----:B------:R-:W-:Y:S01]  /*1df0*/  FADD R12, R15, R12 ;  /* 0x0000000c0f0c7221 */ /* 0x000fe20000000000 */
[----:B------:R-:W-:-:S04]  /*1e00*/  @!P1 FADD R20, -R25, R20 ;  /* 0x0000001419149221 */ /* 0x000fc80000000100 */
[----:B------:R-:W-:Y:S01]  /*1e10*/  @!P1 FMUL R19, R13, R20 ;  /* 0x000000140d139220 */ /* 0x000fe20000400000 */
[----:B------:R-:W-:-:S03]  /*1e20*/  IMAD.X R7, RZ, RZ, R7, P3 ;  /* 0x000000ffff077224 */ /* 0x000fc600018e0607 */
[----:B------:R-:W-:Y:S01]  /*1e30*/  FADD R19, R12, R19 ;  /* 0x000000130c137221 */ /* 0x000fe20000000000 */
[----:B------:R-:W-:Y:S06]  /*1e40*/  BRA.U UP0, `(.L_x_18) ;  /* 0xfffffff900747547 */ /* 0x000fec000b83ffff */
.L_x_17:
[----:B------:R-:W0:Y:S01]  /*1e50*/  LDCU.64 UR18, c[0x0][0x390] ;  /* 0x00007200ff1277ac */ /* 0x000e220008000a00 */
[----:B------:R-:W1:Y:S01]  /*1e60*/  LDC.64 R6, c[0x0][0x388] ;  /* 0x0000e200ff067b82 */ /* 0x000e620000000a00 */
[----:B0-----:R-:W-:-:S04]  /*1e70*/  UIADD3 UR18, UP0, UPT, UR18, -0x1, URZ ;  /* 0xffffffff12127890 */ /* 0x001fc8000ff1e0ff */
[----:B------:R-:W-:Y:S01]  /*1e80*/  UIADD3.X UR19, UPT, UPT, UR19, -0x1, URZ, UP0, !UPT ;  /* 0xffffffff13137890 */ /* 0x000fe200087fe4ff */
[----:B-1----:R-:W-:-:S03]  /*1e90*/  ISETP.NE.U32.AND P0, PT, R6, UR6, PT ;  /* 0x0000000606007c0c */ /* 0x002fc6000bf05070 */
[----:B------:R-:W-:Y:S01]  /*1ea0*/  USHF.R.U64 UR18, UR18, 0x9, UR19 ;  /* 0x0000000912127899 */ /* 0x000fe20008001213 */
[----:B------:R-:W-:-:S03]  /*1eb0*/  ISETP.NE.AND.EX P0, PT, R7, UR7, PT, P0 ;  /* 0x0000000707007c0c */ /* 0x000fc6000bf05300 */
[----:B------:R-:W-:-:S04]  /*1ec0*/  UIADD3 UR18, UPT, UPT, UR18, 0x1, URZ ;  /* 0x0000000112127890 */ /* 0x000fc8000fffe0ff */
[----:B------:R-:W-:-:S04]  /*1ed0*/  ULOP3.LUT UR18, UR18, 0x7, URZ, 0xc0, !UPT ;  /* 0x0000000712127892 */ /* 0x000fc8000f8ec0ff */
[----:B------:R-:W-:-:S04]  /*1ee0*/  UISETP.NE.U32.AND UP0, UPT, UR18, URZ, UPT ;  /* 0x000000ff1200728c */ /* 0x000fc8000bf05070 */
[----:B------:R-:W-:-:S09]  /*1ef0*/  UISETP.NE.AND.EX UP0, UPT, URZ, URZ, UPT, UP0 ;  /* 0x000000ffff00728c */ /* 0x000fd2000bf05300 */
[----:B------:R-:W-:Y:S05]  /*1f00*/  BRA.U !UP0, `(.L_x_19) ;  /* 0x0000000908047547 */ /* 0x000fea000b800000 */
[----:B------:R-:W-:-:S04]  /*1f10*/  UIADD3 UR19, UP0, UPT, UR16, -0x1, URZ ;  /* 0xffffffff10137890 */ /* 0x000fc8000ff1e0ff */
[----:B------:R-:W-:Y:S02]  /*1f20*/  UIADD3.X UR12, UPT, UPT, UR17, -0x1, URZ, UP0, !UPT ;  /* 0xffffffff110c7890 */ /* 0x000fe400087fe4ff */
[----:B------:R-:W-:Y:S02]  /*1f30*/  UIADD3 UR11, UP0, UPT, UR18, -0x1, URZ ;  /* 0xffffffff120b7890 */ /* 0x000fe4000ff1e0ff */
[----:B------:R-:W-:Y:S02]  /*1f40*/  USHF.R.U64 UR12, UR19, 0x9, UR12 ;  /* 0x00000009130c7899 */ /* 0x000fe4000800120c */
[----:B------:R-:W-:Y:S02]  /*1f50*/  UIADD3.X UR18, UPT, UPT, URZ, -0x1, URZ, UP0, !UPT ;  /* 0xffffffffff127890 */ /* 0x000fe400087fe4ff */
[----:B------:R-:W-:Y:S02]  /*1f60*/  UISETP.GE.U32.AND UP0, UPT, UR11, 0x3, UPT ;  /* 0x000000030b00788c */ /* 0x000fe4000bf06070 */
[----:B------:R-:W-:-:S02]  /*1f70*/  UIADD3 UR12, UPT, UPT, UR12, 0x1, URZ ;  /* 0x000000010c0c7890 */ /* 0x000fc4000fffe0ff */
[----:B------:R-:W-:Y:S02]  /*1f80*/  UISETP.GE.U32.AND.EX UP0, UPT, UR18, URZ, UPT, UP0 ;  /* 0x000000ff1200728c */ /* 0x000fe4000bf06100 */
[----:B------:R-:W-:-:S07]  /*1f90*/  ULOP3.LUT UP1, URZ, UR12, 0x3, URZ, 0xc0, !UPT ;  /* 0x000000030cff7892 */ /* 0x000fce000f82c0ff */
[----:B------:R-:W-:Y:S05]  /*1fa0*/  BRA.U !UP0, `(.L_x_20) ;  /* 0x0000000108e07547 */ /* 0x000fea000b800000 */
[----:B------:R-:W0:Y:S01]  /*1fb0*/  LDCU.128 UR24, c[0x0][0x3a0] ;  /* 0x00007400ff1877ac */ /* 0x000e220008000c00 */
[----:B------:R-:W-:Y:S01]  /*1fc0*/  IADD3 R10, P5, PT, R0, UR4, RZ ;  /* 0x00000004000a7c10 */ /* 0x000fe2000ffbe0ff */
[----:B------:R-:W-:Y:S01]  /*1fd0*/  IMAD.IADD R12, R5, 0x1, R11 ;  /* 0x00000001050c7824 */ /* 0x000fe200078e020b */
[----:B------:R-:W-:Y:S02]  /*1fe0*/  IADD3 R7, P4, PT, R4, UR4, RZ ;  /* 0x0000000404077c10 */ /* 0x000fe4000ff9e0ff */
[----:B------:R-:W-:Y:S02]  /*1ff0*/  IADD3 R6, P3, PT, R10, 0x200, RZ ;  /* 0x000002000a067810 */ /* 0x000fe40007f7e0ff */
[----:B------:R-:W-:Y:S02]  /*2000*/  IADD3.X R13, PT, PT, RZ, UR5, RZ, P5, !PT ;  /* 0x00000005ff0d7c10 */ /* 0x000fe4000affe4ff */
[----:B------:R-:W-:Y:S02]  /*2010*/  ISETP.GE.U32.AND P2, PT, R6, UR16, PT ;  /* 0x0000001006007c0c */ /* 0x000fe4000bf46070 */
[----:B------:R-:W-:Y:S01]  /*2020*/  IADD3.X R12, PT, PT, R12, UR5, RZ, P4, !PT ;  /* 0x000000050c0c7c10 */ /* 0x000fe2000a7fe4ff */
[----:B------:R-:W-:Y:S01]  /*2030*/  IMAD.X R15, RZ, RZ, R13, P3 ;  /* 0x000000ffff0f7224 */ /* 0x000fe200018e060d */
[----:B------:R-:W-:-:S02]  /*2040*/  LEA R6, P5, R7, UR9, 0x2 ;  /* 0x0000000907067c11 */ /* 0x000fc4000f8a10ff */
[C---:B------:R-:W-:Y:S02]  /*2050*/  ISETP.GE.U32.AND P1, PT, R10.reuse, UR16, PT ;  /* 0x000000100a007c0c */ /* 0x040fe4000bf26070 */
[----:B------:R-:W-:Y:S02]  /*2060*/  IADD3 R14, P4, PT, R10, 0x400, RZ ;  /* 0x000004000a0e7810 */ /* 0x000fe40007f9e0ff */
[C---:B0-----:R-:W-:Y:S02]  /*2070*/  IADD3 R9, P6, PT, R7.reuse, UR26, RZ ;  /* 0x0000001a07097c10 */ /* 0x041fe4000ffde0ff */
[----:B------:R-:W-:Y:S02]  /*2080*/  LEA.HI.X R7, R7, UR10, R12, 0x2, P5 ;  /* 0x0000000a07077c11 */ /* 0x000fe4000a8f140c */
[----:B------:R-:W-:Y:S02]  /*2090*/  IADD3.X R12, PT, PT, R12, UR27, RZ, P6, !PT ;  /* 0x0000001b0c0c7c10 */ /* 0x000fe4000b7fe4ff */
[----:B------:R-:W-:-:S02]  /*20a0*/  LEA R8, P5, R9, UR24, 0x2 ;  /* 0x0000001809087c11 */ /* 0x000fc4000f8a10ff */
[----:B------:R-:W-:Y:S02]  /*20b0*/  ISETP.GE.AND.EX P1, PT, R13, UR17, PT, P1 ;  /* 0x000000110d007c0c */ /* 0x000fe4000bf26310 */
[----:B------:R-:W-:Y:S02]  /*20c0*/  IADD3 R10, P6, PT, R10, 0x600, RZ ;  /* 0x000006000a0a7810 */ /* 0x000fe40007fde0ff */
[----:B------:R-:W-:Y:S02]  /*20d0*/  LEA.HI.X R9, R9, UR25, R12, 0x2, P5 ;  /* 0x0000001909097c11 */ /* 0x000fe4000a8f140c */
[----:B------:R-:W-:Y:S02]  /*20e0*/  ISETP.GE.AND.EX P2, PT, R15, UR17, PT, P2 ;  /* 0x000000110f007c0c */ /* 0x000fe4000bf46320 */
[----:B------:R-:W-:Y:S02]  /*20f0*/  ISETP.GE.U32.AND P3, PT, R14, UR16, PT ;  /* 0x000000100e007c0c */ /* 0x000fe4000bf66070 */
[----:B------:R-:W-:-:S02]  /*2100*/  IADD3.X R12, PT, PT, RZ, R13, RZ, P4, !PT ;  /* 0x0000000dff0c7210 */ /* 0x000fc400027fe4ff */
[----:B------:R-:W-:Y:S01]  /*2110*/  ISETP.GE.U32.AND P5, PT, R10, UR16, PT ;  /* 0x000000100a007c0c */ /* 0x000fe2000bfa6070 */
[----:B------:R-:W-:Y:S01]  /*2120*/  IMAD.X R10, RZ, RZ, R13, P6 ;  /* 0x000000ffff0a7224 */ /* 0x000fe200030e060d */
[----:B------:R-:W-:Y:S01]  /*2130*/  ISETP.GE.AND.EX P3, PT, R12, UR17, PT, P3 ;  /* 0x000000110c007c0c */ /* 0x000fe2000bf66330 */
[----:B------:R-:W2:Y:S03]  /*2140*/  @!P1 LDG.E R23, desc[UR14][R2.64] ;  /* 0x0000000e02179981 */ /* 0x000ea6000c1e1900 */
[----:B------:R-:W-:Y:S01]  /*2150*/  ISETP.GE.AND.EX P5, PT, R10, UR17, PT, P5 ;  /* 0x000000110a007c0c */ /* 0x000fe2000bfa6350 */
[----:B------:R-:W2:Y:S04]  /*2160*/  @!P1 LDG.E R18, desc[UR14][R8.64] ;  /* 0x0000000e08129981 */ /* 0x000ea8000c1e1900 */
[----:B------:R-:W3:Y:S04]  /*2170*/  @!P1 LDG.E R17, desc[UR14][R6.64] ;  /* 0x0000000e06119981 */ /* 0x000ee8000c1e1900 */
[----:B------:R-:W4:Y:S04]  /*2180*/  @!P2 LDG.E R24, desc[UR14][R2.64] ;  /* 0x0000000e0218a981 */ /* 0x000f28000c1e1900 */
[----:B------:R-:W4:Y:S04]  /*2190*/  @!P2 LDG.E R21, desc[UR14][R8.64+0x800] ;  /* 0x0008000e0815a981 */ /* 0x000f28000c1e1900 */
[----:B------:R-:W5:Y:S04]  /*21a0*/  @!P2 LDG.E R20, desc[UR14][R6.64+0x800] ;  /* 0x0008000e0614a981 */ /* 0x000f68000c1e1900 */
[----:B------:R-:W5:Y:S04]  /*21b0*/  @!P3 LDG.E R12, desc[UR14][R2.64] ;  /* 0x0000000e020cb981 */ /* 0x000f68000c1e1900 */
[----:B------:R-:W5:Y:S04]  /*21c0*/  @!P3 LDG.E R13, desc[UR14][R8.64+0x1000] ;  /* 0x0010000e080db981 */ /* 0x000f68000c1e1900 */
[----:B------:R0:W5:Y:S04]  /*21d0*/  @!P5 LDG.E R14, desc[UR14][R8.64+0x1800] ;  /* 0x0018000e080ed981 */ /* 0x000168000c1e1900 */
[----:B------:R-:W5:Y:S04]  /*21e0*/  @!P5 LDG.E R15, desc[UR14][R2.64] ;  /* 0x0000000e020fd981 */ /* 0x000f68000c1e1900 */
[----:B------:R-:W5:Y:S04]  /*21f0*/  @!P3 LDG.E R10, desc[UR14][R6.64+0x1000] ;  /* 0x0010000e060ab981 */ /* 0x000f68000c1e1900 */
[----:B------:R-:W5:Y:S01]  /*2200*/  @!P5 LDG.E R22, desc[UR14][R6.64+0x1800] ;  /* 0x0018000e0616d981 */ /* 0x000f62000c1e1900 */
[----:B------:R-:W-:Y:S01]  /*2210*/  MOV R16, RZ ;  /* 0x000000ff00107202 */ /* 0x000fe20000000f00 */
[----:B0-----:R-:W-:Y:S01]  /*2220*/  HFMA2 R8, -RZ, RZ, 0, 0 ;  /* 0x00000000ff087431 */ /* 0x001fe200000001ff */
[----:B------:R-:W-:-:S04]  /*2230*/  UIADD3 UR4, UP0, UPT, UR4, 0x800, URZ ;  /* 0x0000080004047890 */ /* 0x000fc8000ff1e0ff */
[----:B------:R-:W-:Y:S01]  /*2240*/  UIADD3.X UR5, UPT, UPT, URZ, UR5, URZ, UP0, !UPT ;  /* 0x00000005ff057290 */ /* 0x000fe200087fe4ff */
[----:B--2---:R-:W-:-:S04]  /*2250*/  @!P1 FADD R18, -R23, R18 ;  /* 0x0000001217129221 */ /* 0x004fc80000000100 */
[----:B---3--:R-:W-:Y:S01]  /*2260*/  @!P1 FMUL R16, R17, R18 ;  /* 0x0000001211109220 */ /* 0x008fe20000400000 */
[----:B------:R-:W-:-:S03]  /*2270*/  IMAD.MOV.U32 R17, RZ, RZ, RZ ;  /* 0x000000ffff117224 */ /* 0x000fc600078e00ff */
[----:B------:R-:W-:Y:S01]  /*2280*/  FADD R16, R19, R16 ;  /* 0x0000001013107221 */ /* 0x000fe20000000000 */
[----:B------:R-:W-:Y:S02]  /*2290*/  IMAD.MOV.U32 R19, RZ, RZ, RZ ;  /* 0x000000ffff137224 */ /* 0x000fe400078e00ff */
[----:B----4-:R-:W-:-:S04]  /*22a0*/  @!P2 FADD R21, -R24, R21 ;  /* 0x000000151815a221 */ /* 0x010fc80000000100 */
[----:B-----5:R-:W-:-:S04]  /*22b0*/  @!P2 FMUL R17, R20, R21 ;  /* 0x000000151411a220 */ /* 0x020fc80000400000 */
[----:B------:R-:W-:Y:S01]  /*22c0*/  FADD R17, R16, R17 ;  /* 0x0000001110117221 */ /* 0x000fe20000000000 */
[----:B------:R-:W-:Y:S01]  /*22d0*/  @!P3 FADD R13, -R12, R13 ;  /* 0x0000000d0c0db221 */ /* 0x000fe20000000100 */
[----:B------:R-:W-:-:S03]  /*22e0*/  @!P5 FADD R15, -R15, R14 ;  /* 0x0000000e0f0fd221 */ /* 0x000fc60000000100 */
[----:B------:R-:W-:Y:S01]  /*22f0*/  @!P3 FMUL R8, R10, R13 ;  /* 0x0000000d0a08b220 */ /* 0x000fe20000400000 */
[----:B------:R-:W-:-:S03]  /*2300*/  @!P5 FMUL R19, R22, R15 ;  /* 0x0000000f1613d220 */ /* 0x000fc60000400000 */
[----:B------:R-:W-:-:S04]  /*2310*/  FADD R8, R17, R8 ;  /* 0x0000000811087221 */ /* 0x000fc80000000000 */
[----:B------:R-:W-:-:S07]  /*2320*/  FADD R19, R8, R19 ;  /* 0x0000001308137221 */ /* 0x000fce0000000000 */
.L_x_20:
[----:B------:R-:W-:Y:S05]  /*2330*/  BRA.U !UP1, `(.L_x_19) ;  /* 0x0000000109f87547 */ /* 0x000fea000b800000 */
[----:B------:R-:W-:Y:S02]  /*2340*/  ULOP3.LUT UP1, URZ, UR19, 0x600, URZ, 0xc0, !UPT ;  /* 0x0000060013ff7892 */ /* 0x000fe4000f82c0ff */
[----:B------:R-:W-:-:S07]  /*2350*/  ULOP3.LUT UP0, URZ, UR19, 0x200, URZ, 0xc0, !UPT ;  /* 0x0000020013ff7892 */ /* 0x000fce000f80c0ff */
[----:B------:R-:W-:Y:S05]  /*2360*/  BRA.U !UP1, `(.L_x_21) ;  /* 0x0000000109887547 */ /* 0x000fea000b800000 */
[----:B------:R-:W0:Y:S01]  /*2370*/  LDCU.128 UR24, c[0x0][0x3a0] ;  /* 0x00007400ff1877ac */ /* 0x000e220008000c00 */
[----:B------:R-:W-:Y:S01]  /*2380*/  IADD3 R6, P2, PT, R0, UR4, RZ ;  /* 0x0000000400067c10 */ /* 0x000fe2000ff5e0ff */
[----:B------:R-:W-:Y:S01]  /*2390*/  IMAD.IADD R10, R5, 0x1, R11 ;  /* 0x00000001050a7824 */ /* 0x000fe200078e020b */
[----:B------:R-:W-:Y:S02]  /*23a0*/  IADD3 R7, P5, PT, R4, UR4, RZ ;  /* 0x0000000404077c10 */ /* 0x000fe4000ffbe0ff */
[C---:B------:R-:W-:Y:S02]  /*23b0*/  IADD3 R8, P4, PT, R6.reuse, 0x200, RZ ;  /* 0x0000020006087810 */ /* 0x040fe40007f9e0ff */
[----:B------:R-:W-:Y:S02]  /*23c0*/  ISETP.GE.U32.AND P1, PT, R6, UR16, PT ;  /* 0x0000001006007c0c */ /* 0x000fe4000bf26070 */
[----:B------:R-:W-:Y:S02]  /*23d0*/  IADD3.X R6, PT, PT, RZ, UR5, RZ, P2, !PT ;  /* 0x00000005ff067c10 */ /* 0x000fe400097fe4ff */
[----:B------:R-:W-:-:S02]  /*23e0*/  ISETP.GE.U32.AND P2, PT, R8, UR16, PT ;  /* 0x0000001008007c0c */ /* 0x000fc4000bf46070 */
[----:B------:R-:W-:Y:S02]  /*23f0*/  ISETP.GE.AND.EX P1, PT, R6, UR17, PT, P1 ;  /* 0x0000001106007c0c */ /* 0x000fe4000bf26310 */
[----:B------:R-:W-:Y:S02]  /*2400*/  IADD3.X R6, PT, PT, RZ, R6, RZ, P4, !PT ;  /* 0x00000006ff067210 */ /* 0x000fe400027fe4ff */
[----:B------:R-:W-:Y:S02]  /*2410*/  IADD3.X R10, PT, PT, R10, UR5, RZ, P5, !PT ;  /* 0x000000050a0a7c10 */ /* 0x000fe4000affe4ff */
[----:B0-----:R-:W-:Y:S02]  /*2420*/  IADD3 R9, P3, PT, R7, UR26, RZ ;  /* 0x0000001a07097c10 */ /* 0x001fe4000ff7e0ff */
[----:B------:R-:W-:Y:S02]  /*2430*/  ISETP.GE.AND.EX P2, PT, R6, UR17, PT, P2 ;  /* 0x0000001106007c0c */ /* 0x000fe4000bf46320 */
[----:B------:R-:W-:-:S02]  /*2440*/  IADD3.X R12, PT, PT, R10, UR27, RZ, P3, !PT ;  /* 0x0000001b0a0c7c10 */ /* 0x000fc40009ffe4ff */
[----:B------:R-:W-:Y:S01]  /*2450*/  LEA R8, P4, R9, UR24, 0x2 ;  /* 0x0000001809087c11 */ /* 0x000fe2000f8810ff */
[----:B------:R-:W2:Y:S01]  /*2460*/  @!P1 LDG.E R14, desc[UR14][R2.64] ;  /* 0x0000000e020e9981 */ /* 0x000ea2000c1e1900 */
[----:B------:R-:W-:Y:S02]  /*2470*/  LEA R6, P3, R7, UR9, 0x2 ;  /* 0x0000000907067c11 */ /* 0x000fe4000f8610ff */
[----:B------:R-:W-:Y:S02]  /*2480*/  LEA.HI.X R9, R9, UR25, R12, 0x2, P4 ;  /* 0x0000001909097c11 */ /* 0x000fe4000a0f140c */
[----:B------:R-:W-:-:S03]  /*2490*/  LEA.HI.X R7, R7, UR10, R10, 0x2, P3 ;  /* 0x0000000a07077c11 */ /* 0x000fc600098f140a */
[----:B------:R-:W2:Y:S04]  /*24a0*/  @!P1 LDG.E R13, desc[UR14][R8.64] ;  /* 0x0000000e080d9981 */ /* 0x000ea8000c1e1900 */
[----:B------:R-:W3:Y:S04]  /*24b0*/  @!P2 LDG.E R16, desc[UR14][R8.64+0x800] ;  /* 0x0008000e0810a981 */ /* 0x000ee8000c1e1900 */
[----:B------:R-:W3:Y:S04]  /*24c0*/  @!P2 LDG.E R17, desc[UR14][R2.64] ;  /* 0x0000000e0211a981 */ /* 0x000ee8000c1e1900 */
[----:B------:R-:W4:Y:S04]  /*24d0*/  @!P1 LDG.E R12, desc[UR14][R6.64] ;  /* 0x0000000e060c9981 */ /* 0x000f28000c1e1900 */
[----:B------:R-:W5:Y:S01]  /*24e0*/  @!P2 LDG.E R15, desc[UR14][R6.64+0x800] ;  /* 0x0008000e060fa981 */ /* 0x000f62000c1e1900 */
[----:B------:R-:W-:Y:S01]  /*24f0*/  IMAD.MOV.U32 R10, RZ, RZ, RZ ;  /* 0x000000ffff0a7224 */ /* 0x000fe200078e00ff */
[----:B------:R-:W-:-:S04]  /*2500*/  UIADD3 UR4, UP1, UPT, UR4, 0x400, URZ ;  /* 0x0000040004047890 */ /* 0x000fc8000ff3e0ff */
[----:B------:R-:W-:Y:S01]  /*2510*/  UIADD3.X UR5, UPT, UPT, URZ, UR5, URZ, UP1, !UPT ;  /* 0x00000005ff057290 */ /* 0x000fe20008ffe4ff */
[----:B--2---:R-:W-:Y:S01]  /*2520*/  @!P1 FADD R13, -R14, R13 ;  /* 0x0000000d0e0d9221 */ /* 0x004fe20000000100 */
[----:B------:R-:W-:Y:S01]  /*2530*/  MOV R14, RZ ;  /* 0x000000ff000e7202 */ /* 0x000fe20000000f00 */
[----:B---3--:R-:W-:Y:S02]  /*2540*/  @!P2 FADD R16, -R17, R16 ;  /* 0x000000101110a221 */ /* 0x008fe40000000100 */
[----:B----4-:R-:W-:Y:S02]  /*2550*/  @!P1 FMUL R10, R12, R13 ;  /* 0x0000000d0c0a9220 */ /* 0x010fe40000400000 */
[----:B-----5:R-:W-:Y:S02]  /*2560*/  @!P2 FMUL R14, R15, R16 ;  /* 0x000000100f0ea220 */ /* 0x020fe40000400000 */
[----:B------:R-:W-:-:S04]  /*2570*/  FADD R19, R19, R10 ;  /* 0x0000000a13137221 */ /* 0x000fc80000000000 */
[----:B------:R-:W-:-:S07]  /*2580*/  FADD R19, R19, R14 ;  /* 0x0000000e13137221 */ /* 0x000fce0000000000 */
.L_x_21:
[----:B------:R-:W-:Y:S05]  /*2590*/  BRA.U UP0, `(.L_x_19) ;  /* 0x0000000100607547 */ /* 0x000fea000b800000 */
[----:B------:R-:W-:Y:S01]  /*25a0*/  IADD3 R6, P2, PT, R0, UR4, RZ ;  /* 0x0000000400067c10 */ /* 0x000fe2000ff5e0ff */
[----:B------:R-:W-:Y:S01]  /*25b0*/  BSSY.RECONVERGENT B0, `(.L_x_22) ;  /* 0x0000015000007945 */ /* 0x000fe20003800200 */
[----:B------:R-:W-:Y:S01]  /*25c0*/  IADD3 R10, PT, PT, R5, R11, RZ ;  /* 0x0000000b050a7210 */ /* 0x000fe20007ffe0ff */
[----:B------:R-:W-:Y:S01]  /*25d0*/  IMAD.MOV.U32 R8, RZ, RZ, RZ ;  /* 0x000000ffff087224 */ /* 0x000fe200078e00ff */
[----:B------:R-:W-:Y:S01]  /*25e0*/  ISETP.GE.U32.AND P1, PT, R6, UR16, PT ;  /* 0x0000001006007c0c */ /* 0x000fe2000bf26070 */
[----:B------:R-:W-:Y:S01]  /*25f0*/  IMAD.X R6, RZ, RZ, UR5, P2 ;  /* 0x00000005ff067e24 */ /* 0x000fe200090e06ff */
[----:B------:R-:W-:-:S04]  /*2600*/  IADD3 R9, P2, PT, R4, UR4, RZ ;  /* 0x0000000404097c10 */ /* 0x000fc8000ff5e0ff */
[----:B------:R-:W-:Y:S02]  /*2610*/  ISETP.GE.AND.EX P1, PT, R6, UR17, PT, P1 ;  /* 0x0000001106007c0c */ /* 0x000fe4000bf26310 */
[----:B------:R-:W-:-:S11]  /*2620*/  IADD3.X R10, PT, PT, R10, UR5, RZ, P2, !PT ;  /* 0x000000050a0a7c10 */ /* 0x000fd600097fe4ff */
[----:B------:R-:W-:Y:S05]  /*2630*/  @P1 BRA `(.L_x_23) ;  /* 0x0000000000301947 */ /* 0x000fea0003800000 */
[----:B------:R-:W0:Y:S01]  /*2640*/  LDCU.128 UR16, c[0x0][0x3a0] ;  /* 0x00007400ff1077ac */ /* 0x000e220008000c00 */
[----:B------:R-:W2:Y:S01]  /*2650*/  LDG.E R11, desc[UR14][R2.64] ;  /* 0x0000000e020b7981 */ /* 0x000ea2000c1e1900 */
[----:B0-----:R-:W-:-:S04]  /*2660*/  IADD3 R5, P1, PT, R9, UR18, RZ ;  /* 0x0000001209057c10 */ /* 0x001fc8000ff3e0ff */
[----:B------:R-:W-:Y:S02]  /*2670*/  IADD3.X R8, PT, PT, R10, UR19, RZ, P1, !PT ;  /* 0x000000130a087c10 */ /* 0x000fe40008ffe4ff */
[----:B------:R-:W-:Y:S02]  /*2680*/  LEA R6, P2, R5, UR16, 0x2 ;  /* 0x0000001005067c11 */ /* 0x000fe4000f8410ff */
[----:B------:R-:W-:Y:S02]  /*2690*/  LEA R4, P1, R9, UR9, 0x2 ;  /* 0x0000000909047c11 */ /* 0x000fe4000f8210ff */
[----:B------:R-:W-:Y:S02]  /*26a0*/  LEA.HI.X R7, R5, UR17, R8, 0x2, P2 ;  /* 0x0000001105077c11 */ /* 0x000fe400090f1408 */
[----:B------:R-:W-:-:S03]  /*26b0*/  LEA.HI.X R5, R9, UR10, R10, 0x2, P1 ;  /* 0x0000000a09057c11 */ /* 0x000fc600088f140a */
[----:B------:R-:W2:Y:S04]  /*26c0*/  LDG.E R6, desc[UR14][R6.64] ;  /* 0x0000000e06067981 */ /* 0x000ea8000c1e1900 */
[----:B------:R-:W3:Y:S01]  /*26d0*/  LDG.E R4, desc[UR14][R4.64] ;  /* 0x0000000e04047981 */ /* 0x000ee2000c1e1900 */
[----:B--2---:R-:W-:-:S04]  /*26e0*/  FADD R9, -R11, R6 ;  /* 0x000000060b097221 */ /* 0x004fc80000000100 */
[----:B---3--:R-:W-:-:S07]  /*26f0*/  FMUL R8, R4, R9 ;  /* 0x0000000904087220 */ /* 0x008fce0000400000 */
.L_x_23:
[----:B------:R-:W-:Y:S05]  /*2700*/  BSYNC.RECONVERGENT B0 ;  /* 0x0000000000007941 */ /* 0x000fea0003800200 */
.L_x_22:
[----:B------:R-:W-:-:S07]  /*2710*/  FADD R19, R19, R8 ;  /* 0x0000000813137221 */ /* 0x000fce0000000000 */
.L_x_19:
[----:B------:R-:W-:Y:S05]  /*2720*/  @P0 BRA `(.L_x_24) ;  /* 0xffffffec00800947 */ /* 0x000fea000383ffff */
[----:B------:R-:W0:Y:S01]  /*2730*/  S2UR UR5, SR_CgaCtaId ;  /* 0x00000000000579c3 */ /* 0x000e220000008800 */
[----:B------:R-:W-:Y:S02]  /*2740*/  UMOV UR4, 0x400 ;  /* 0x0000040000047882 */ /* 0x000fe40000000000 */
[----:B0-----:R-:W-:-:S06]  /*2750*/  ULEA UR4, UR5, UR4, 0x18 ;  /* 0x0000000405047291 */ /* 0x001fcc000f8ec0ff */
[----:B------:R-:W-:-:S05]  /*2760*/  LEA R2, R0, UR4, 0x2 ;  /* 0x0000000400027c11 */ /* 0x000fca000f8e10ff */
[----:B------:R0:W-:Y:S02]  /*2770*/  STS [R2], R19 ;  /* 0x0000001302007388 */ /* 0x0001e40000000800 */
.L_x_16:
[----:B------:R-:W-:Y:S01]  /*2780*/  BAR.SYNC.DEFER_BLOCKING 0x0 ;  /* 0x0000000000007b1d */ /* 0x000fe20000010000 */
[----:B------:R-:W-:-:S13]  /*2790*/  ISETP.NE.AND P0, PT, R0, RZ, PT ;  /* 0x000000ff0000720c */ /* 0x000fda0003f05270 */
[----:B------:R-:W-:Y:S05]  /*27a0*/  @P0 EXIT ;  /* 0x000000000000094d */ /* 0x000fea0003800000 */
[----:B------:R-:W1:Y:S01]  /*27b0*/  S2UR UR7, SR_CgaCtaId ;  /* 0x00000000000779c3 */ /* 0x000e620000008800 */
[----:B------:R-:W4:Y:S01]  /*27c0*/  LDCU.64 UR4, c[0x0][0x3c8] ;  /* 0x00007900ff0477ac */ /* 0x000f220008000a00 */
[----:B------:R-:W-:Y:S01]  /*27d0*/  HFMA2 R7, -RZ, RZ, 0, 0 ;  /* 0x00000000ff077431 */ /* 0x000fe200000001ff */
[----:B------:R-:W-:Y:S01]  /*27e0*/  UMOV UR6, 0x400 ;  /* 0x0000040000067882 */ /* 0x000fe20000000000 */
[----:B----4-:R-:W-:Y:S02]  /*27f0*/  ULEA UR4, UP0, UR8, UR4, 0x2 ;  /* 0x0000000408047291 */ /* 0x010fe4000f8010ff */
[----:B-1----:R-:W-:-:S04]  /*2800*/  ULEA UR7, UR7, UR6, 0x18 ;  /* 0x0000000607077291 */ /* 0x002fc8000f8ec0ff */
[----:B0-2---:R-:W-:Y:S01]  /*2810*/  IMAD.U32 R2, RZ, RZ, UR4 ;  /* 0x00000004ff027e24 */ /* 0x005fe2000f8e00ff */
[----:B------:R-:W-:Y:S02]  /*2820*/  ULEA.HI.X UR6, UR8, UR5, URZ, 0x2, UP0 ;  /* 0x0000000508067291 */ /* 0x000fe400080f14ff */
[----:B------:R-:W-:Y:S01]  /*2830*/  UIADD3 UR5, UPT, UPT, UR7, 0x40, URZ ;  /* 0x0000004007057890 */ /* 0x000fe2000fffe0ff */
[----:B------:R-:W-:-:S03]  /*2840*/  UMOV UR4, URZ ;  /* 0x000000ff00047c82 */ /* 0x000fc60008000000 */
[----:B------:R-:W-:Y:S01]  /*2850*/  MOV R3, UR6 ;  /* 0x0000000600037c02 */ /* 0x000fe20008000f00 */
[----:B------:R-:W-:-:S07]  /*2860*/  UMOV UR6, 0x200 ;  /* 0x0000020000067882 */ /* 0x000fce0000000000 */
.L_x_25:
[----:B------:R-:W0:Y:S01]  /*2870*/  LDS.128 R12, [UR5+-0x40] ;  /* 0xffffc005ff0c7984 */ /* 0x000e220008000c00 */
[----:B------:R-:W-:-:S03]  /*2880*/  UIADD3 UR6, UP0, UPT, UR6, -0x20, URZ ;  /* 0xffffffe006067890 */ /* 0x000fc6000ff1e0ff */
[----:B---3--:R-:W1:Y:S01]  /*2890*/  LDS.128 R16, [UR5+-0x30] ;  /* 0xffffd005ff107984 */ /* 0x008e620008000c00 */
[----:B------:R-:W-:Y:S02]  /*28a0*/  UIADD3.X UR4, UPT, UPT, UR4, -0x1, URZ, UP0, !UPT ;  /* 0xffffffff04047890 */ /* 0x000fe400087fe4ff */
[----:B------:R-:W-:Y:S01]  /*28b0*/  UISETP.NE.U32.AND UP0, UPT, UR6, URZ, UPT ;  /* 0x000000ff0600728c */ /* 0x000fe2000bf05070 */
[----:B------:R-:W2:Y:S03]  /*28c0*/  LDS.128 R8, [UR5+-0x20] ;  /* 0xffffe005ff087984 */ /* 0x000ea60008000c00 */
[----:B------:R-:W-:Y:S01]  /*28d0*/  UISETP.NE.AND.EX UP0, UPT, UR4, URZ, UPT, UP0 ;  /* 0x000000ff0400728c */ /* 0x000fe2000bf05300 */
[----:B0-----:R-:W-:Y:S02]  /*28e0*/  FADD R12, R12, R7 ;  /* 0x000000070c0c7221 */ /* 0x001fe40000000000 */
[----:B------:R-:W0:Y:S02]  /*28f0*/  LDS.128 R4, [UR5+-0x10] ;  /* 0xfffff005ff047984 */ /* 0x000e240008000c00 */
[----:B------:R-:W-:-:S04]  /*2900*/  FADD R13, R12, R13 ;  /* 0x0000000d0c0d7221 */ /* 0x000fc80000000000 */
[----:B------:R-:W-:-:S04]  /*2910*/  FADD R14, R13, R14 ;  /* 0x0000000e0d0e7221 */ /* 0x000fc80000000000 */
[----:B------:R-:W-:-:S04]  /*2920*/  FADD R15, R14, R15 ;  /* 0x0000000f0e0f7221 */ /* 0x000fc80000000000 */
[----:B-1----:R-:W-:Y:S02]  /*2930*/  FADD R16, R15, R16 ;  /* 0x000000100f107221 */ /* 0x002fe40000000000 */
[----:B------:R-:W1:Y:S02]  /*2940*/  LDS.128 R12, [UR5] ;  /* 0x00000005ff0c7984 */ /* 0x000e640008000c00 */
[----:B------:R-:W-:-:S04]  /*2950*/  FADD R17, R16, R17 ;  /* 0x0000001110117221 */ /* 0x000fc80000000000 */
[----:B------:R-:W-:-:S04]  /*2960*/  FADD R18, R17, R18 ;  /* 0x0000001211127221 */ /* 0x000fc80000000000 */
[----:B------:R-:W-:-:S04]  /*2970*/  FADD R19, R18, R19 ;  /* 0x0000001312137221 */ /* 0x000fc80000000000 */
[----:B--2---:R-:W-:Y:S02]  /*2980*/  FADD R8, R19, R8 ;  /* 0x0000000813087221 */ /* 0x004fe40000000000 */
[----:B------:R-:W2:Y:S02]  /*2990*/  LDS.128 R16, [UR5+0x10] ;  /* 0x00001005ff107984 */ /* 0x000ea40008000c00 */
        /* <DEDUP_REMOVED lines=8> */
[----:B-1----:R-:W-:Y:S02]  /*2a20*/  FADD R12, R7, R12 ;  /* 0x0000000c070c7221 */ /* 0x002fe40000000000 */
[----:B------:R-:W1:Y:S01]  /*2a30*/  LDS.128 R4, [UR5+0x30] ;  /* 0x00003005ff047984 */ /* 0x000e620008000c00 */
[----:B------:R-:W-:Y:S01]  /*2a40*/  UIADD3 UR5, UPT, UPT, UR5, 0x80, URZ ;  /* 0x0000008005057890 */ /* 0x000fe2000fffe0ff */
[----:B------:R-:W-:-:S04]  /*2a50*/  FADD R13, R12, R13 ;  /* 0x0000000d0c0d7221 */ /* 0x000fc80000000000 */
[----:B------:R-:W-:-:S04]  /*2a60*/  FADD R14, R13, R14 ;  /* 0x0000000e0d0e7221 */ /* 0x000fc80000000000 */
[----:B------:R-:W-:-:S04]  /*2a70*/  FADD R15, R14, R15 ;  /* 0x0000000f0e0f7221 */ /* 0x000fc80000000000 */
[----:B--2---:R-:W-:-:S04]  /*2a80*/  FADD R16, R15, R16 ;  /* 0x000000100f107221 */ /* 0x004fc80000000000 */
[----:B------:R-:W-:-:S04]  /*2a90*/  FADD R17, R16, R17 ;  /* 0x0000001110117221 */ /* 0x000fc80000000000 */
[----:B------:R-:W-:-:S04]  /*2aa0*/  FADD R18, R17, R18 ;  /* 0x0000001211127221 */ /* 0x000fc80000000000 */
[----:B------:R-:W-:-:S04]  /*2ab0*/  FADD R19, R18, R19 ;  /* 0x0000001312137221 */ /* 0x000fc80000000000 */
[----:B0-----:R-:W-:-:S04]  /*2ac0*/  FADD R8, R19, R8 ;  /* 0x0000000813087221 */ /* 0x001fc80000000000 */
[----:B------:R-:W-:-:S04]  /*2ad0*/  FADD R9, R8, R9 ;  /* 0x0000000908097221 */ /* 0x000fc80000000000 */
[----:B------:R-:W-:-:S04]  /*2ae0*/  FADD R10, R9, R10 ;  /* 0x0000000a090a7221 */ /* 0x000fc80000000000 */
[----:B------:R-:W-:-:S04]  /*2af0*/  FADD R11, R10, R11 ;  /* 0x0000000b0a0b7221 */ /* 0x000fc80000000000 */
[----:B-1----:R-:W-:-:S04]  /*2b00*/  FADD R4, R11, R4 ;  /* 0x000000040b047221 */ /* 0x002fc80000000000 */
[----:B------:R-:W-:-:S04]  /*2b10*/  FADD R5, R4, R5 ;  /* 0x0000000504057221 */ /* 0x000fc80000000000 */
[----:B------:R-:W-:-:S04]  /*2b20*/  FADD R6, R5, R6 ;  /* 0x0000000605067221 */ /* 0x000fc80000000000 */
[----:B------:R-:W-:Y:S01]  /*2b30*/  FADD R7, R6, R7 ;  /* 0x0000000706077221 */ /* 0x000fe20000000000 */
[----:B------:R-:W-:Y:S06]  /*2b40*/  BRA.U UP0, `(.L_x_25) ;  /* 0xfffffffd00487547 */ /* 0x000fec000b83ffff */
[----:B------:R-:W0:Y:S01]  /*2b50*/  LDCU.64 UR6, c[0x0][0x3b8] ;  /* 0x00007700ff0677ac */ /* 0x000e220008000a00 */
[----:B------:R1:W-:Y:S01]  /*2b60*/  STG.E desc[UR14][R2.64], R7 ;  /* 0x0000000702007986 */ /* 0x0003e2000c10190e */
[----:B------:R-:W-:Y:S02]  /*2b70*/  USHF.L.U32 UR4, UR8, 0x2, URZ ;  /* 0x0000000208047899 */ /* 0x000fe400080006ff */
[----:B------:R-:W-:Y:S02]  /*2b80*/  USHF.R.U32.HI UR8, URZ, 0x1e, UR8 ;  /* 0x0000001eff087899 */ /* 0x000fe40008011608 */
[----:B0-----:R-:W-:-:S04]  /*2b90*/  UIADD3 UR4, UP0, UPT, UR4, UR6, URZ ;  /* 0x0000000604047290 */ /* 0x001fc8000ff1e0ff */
[----:B------:R-:W-:Y:S02]  /*2ba0*/  UIADD3.X UR7, UPT, UPT, UR8, UR7, URZ, UP0, !UPT ;  /* 0x0000000708077290 */ /* 0x000fe400087fe4ff */
[----:B------:R-:W-:-:S04]  /*2bb0*/  IMAD.U32 R4, RZ, RZ, UR4 ;  /* 0x00000004ff047e24 */ /* 0x000fc8000f8e00ff */
[----:B------:R-:W-:-:S05]  /*2bc0*/  MOV R5, UR7 ;  /* 0x0000000700057c02 */ /* 0x000fca0008000f00 */
[----:B------:R-:W2:Y:S01]  /*2bd0*/  LDG.E R0, desc[UR14][R4.64] ;  /* 0x0000000e04007981 */ /* 0x000ea2000c1e1900 */
[----:B------:R-:W-:Y:S01]  /*2be0*/  IMAD.MOV.U32 R6, RZ, RZ, 0x3f800000 ;  /* 0x3f800000ff067424 */ /* 0x000fe200078e00ff */
[----:B--2---:R-:W-:-:S04]  /*2bf0*/  FMNMX R0, R0, 9.9999999747524270788e-07, !PT ;  /* 0x358637bd00007809 */ /* 0x004fc80007800000 */
[----:B------:R-:W-:-:S13]  /*2c00*/  FSETP.NEU.AND P0, PT, R0, 1, PT ;  /* 0x3f8000000000780b */ /* 0x000fda0003f0d000 */
[----:B-1----:R-:W-:Y:S05]  /*2c10*/  @!P0 BRA `(.L_x_26) ;  /* 0x0000000400048947 */ /* 0x002fea0003800000 */
[----:B------:R-:W-:-:S13]  /*2c20*/  FSETP.NAN.AND P0, PT, |R0|, |R0|, PT ;  /* 0x400000000000720b */ /* 0x000fda0003f08200 */
[----:B------:R-:W-:Y:S01]  /*2c30*/  @P0 FADD R6, R0, -1.5 ;  /* 0xbfc0000000060421 */ /* 0x000fe20000000000 */
[----:B------:R-:W-:Y:S06]  /*2c40*/  @P0 BRA `(.L_x_26) ;  /* 0x0000000000f80947 */ /* 0x000fec0003800000 */
[C---:B------:R-:W-:Y:S01]  /*2c50*/  FMUL R5, |R0|.reuse, 16777216 ;  /* 0x4b80000000057820 */ /* 0x040fe20000400200 */
[C---:B------:R-:W-:Y:S01]  /*2c60*/  FSETP.GEU.AND P0, PT, |R0|.reuse, 1.175494350822287508e-38, PT ;  /* 0x008000000000780b */ /* 0x040fe20003f0e200 */
[----:B------:R-:W-:Y:S01]  /*2c70*/  HFMA2 R12, -RZ, RZ, 0.771484375, 0.21533203125 ;  /* 0x3a2c32e4ff0c7431 */ /* 0x000fe200000001ff */
[----:B------:R-:W-:Y:S02]  /*2c80*/  FSETP.NEU.AND P2, PT, |R0|, +INF , PT ;  /* 0x7f8000000000780b */ /* 0x000fe40003f4d200 */
[----:B------:R-:W-:-:S04]  /*2c90*/  FSEL R5, R5, |R0|, !P0 ;  /* 0x4000000005057208 */ /* 0x000fc80004000000 */
[----:B------:R-:W-:-:S04]  /*2ca0*/  IADD3 R4, PT, PT, R5, -0x3f3504f3, RZ ;  /* 0xc0cafb0d05047810 */ /* 0x000fc80007ffe0ff */
[----:B------:R-:W-:-:S03]  /*2cb0*/  LOP3.LUT R4, R4, 0xff800000, RZ, 0xc0, !PT ;  /* 0xff80000004047812 */ /* 0x000fc600078ec0ff */
[----:B------:R-:W-:Y:S02]  /*2cc0*/  @!P2 FADD R0, R0, R0 ;  /* 0x000000000000a221 */ /* 0x000fe40000000000 */
[----:B------:R-:W-:Y:S01]  /*2cd0*/  IMAD.IADD R5, R5, 0x1, -R4 ;  /* 0x0000000105057824 */ /* 0x000fe200078e0a04 */
[----:B------:R-:W-:Y:S02]  /*2ce0*/  I2FP.F32.S32 R4, R4 ;  /* 0x0000000400047245 */ /* 0x000fe40000201400 */
[----:B------:R-:W-:Y:S01]  /*2cf0*/  @!P2 LOP3.LUT R0, R0, 0x7fffffff, RZ, 0xc0, !PT ;  /* 0x7fffffff0000a812 */ /* 0x000fe200078ec0ff */
[C---:B------:R-:W-:Y:S01]  /*2d00*/  FADD R8, R5.reuse, 1 ;  /* 0x3f80000005087421 */ /* 0x040fe20000000000 */
[----:B------:R-:W-:Y:S01]  /*2d10*/  FADD R6, R5, -1 ;  /* 0xbf80000005067421 */ /* 0x000fe20000000000 */
[----:B------:R-:W-:-:S03]  /*2d20*/  FSEL R5, RZ, -24, P0 ;  /* 0xc1c00000ff057808 */ /* 0x000fc60000000000 */
[----:B------:R-:W-:Y:S01]  /*2d30*/  FADD R9, R6, R6 ;  /* 0x0000000606097221 */ /* 0x000fe20000000000 */
[----:B------:R-:W0:Y:S01]  /*2d40*/  MUFU.RCP R8, R8 ;  /* 0x0000000800087308 */ /* 0x000e220000001000 */
[----:B------:R-:W-:Y:S02]  /*2d50*/  FFMA R4, R4, 1.1920928955078125e-07, R5 ;  /* 0x3400000004047823 */ /* 0x000fe40000000005 */
[----:B0-----:R-:W-:-:S04]  /*2d60*/  FMUL R9, R8, R9 ;  /* 0x0000000908097220 */ /* 0x001fc80000400000 */
[----:B------:R-:W-:Y:S01]  /*2d70*/  FADD R10, R6, -R9 ;  /* 0x80000009060a7221 */ /* 0x000fe20000000000 */
[CC--:B------:R-:W-:Y:S01]  /*2d80*/  FMUL R5, R9.reuse, R9.reuse ;  /* 0x0000000909057220 */ /* 0x0c0fe20000400000 */
[----:B------:R-:W-:Y:S02]  /*2d90*/  FFMA R13, R9, 1.4426950216293334961, R4 ;  /* 0x3fb8aa3b090d7823 */ /* 0x000fe40000000004 */
[----:B------:R-:W-:Y:S01]  /*2da0*/  FADD R11, R10, R10 ;  /* 0x0000000a0a0b7221 */ /* 0x000fe20000000000 */
[C---:B------:R-:W-:Y:S01]  /*2db0*/  FFMA R10, R5.reuse, R12, 0.0032181653659790754318 ;  /* 0x3b52e7db050a7423 */ /* 0x040fe2000000000c */
[----:B------:R-:W-:Y:S02]  /*2dc0*/  FADD R4, R4, -R13 ;  /* 0x8000000d04047221 */ /* 0x000fe40000000000 */
[----:B------:R-:W-:Y:S01]  /*2dd0*/  FFMA R11, R6, -R9, R11 ;  /* 0x80000009060b7223 */ /* 0x000fe2000000000b */
[----:B------:R-:W-:Y:S01]  /*2de0*/  FFMA R10, R5, R10, 0.018033718690276145935 ;  /* 0x3c93bb73050a7423 */ /* 0x000fe2000000000a */
[----:B------:R-:W-:-:S02]  /*2df0*/  FFMA R4, R9, 1.4426950216293334961, R4 ;  /* 0x3fb8aa3b09047823 */ /* 0x000fc40000000004 */
[----:B------:R-:W-:Y:S01]  /*2e00*/  FMUL R11, R8, R11 ;  /* 0x0000000b080b7220 */ /* 0x000fe20000400000 */
[----:B------:R-:W-:-:S03]  /*2e10*/  FFMA R10, R5, R10, 0.12022458761930465698 ;  /* 0x3df6384f050a7423 */ /* 0x000fc6000000000a */
[----:B------:R-:W-:Y:S01]  /*2e20*/  FFMA R4, R11, 1.4426950216293334961, R4 ;  /* 0x3fb8aa3b0b047823 */ /* 0x000fe20000000004 */
[----:B------:R-:W-:-:S03]  /*2e30*/  FMUL R10, R5, R10 ;  /* 0x0000000a050a7220 */ /* 0x000fc60000400000 */
[----:B------:R-:W-:Y:S01]  /*2e40*/  FFMA R6, R9, 1.9251366722983220825e-08, R4 ;  /* 0x32a55e3409067823 */ /* 0x000fe20000000004 */
[----:B------:R-:W-:-:S04]  /*2e50*/  FMUL R4, R10, 3 ;  /* 0x404000000a047820 */ /* 0x000fc80000400000 */
[----:B------:R-:W-:-:S04]  /*2e60*/  FFMA R11, R11, R4, R6 ;  /* 0x000000040b0b7223 */ /* 0x000fc80000000006 */
[----:B------:R-:W-:Y:S01]  /*2e70*/  FFMA R10, R9, R10, R11 ;  /* 0x0000000a090a7223 */ /* 0x000fe2000000000b */
[----:B------:R-:W-:-:S03]  /*2e80*/  IMAD.MOV.U32 R9, RZ, RZ, 0x391fcb8e ;  /* 0x391fcb8eff097424 */ /* 0x000fc600078e00ff */
[----:B------:R-:W-:-:S04]  /*2e90*/  FADD R4, R13, R10 ;  /* 0x0000000a0d047221 */ /* 0x000fc80000000000 */
[----:B------:R-:W-:Y:S01]  /*2ea0*/  FMUL R5, R4, -1.5 ;  /* 0xbfc0000004057820 */ /* 0x000fe20000400000 */
[----:B------:R-:W-:-:S03]  /*2eb0*/  FADD R13, -R13, R4 ;  /* 0x000000040d0d7221 */ /* 0x000fc60000000100 */
[----:B------:R-:W0:Y:S01]  /*2ec0*/  FRND R6, R5 ;  /* 0x0000000500067307 */ /* 0x000e220000201000 */
[----:B------:R-:W-:Y:S01]  /*2ed0*/  FADD R13, R10, -R13 ;  /* 0x8000000d0a0d7221 */ /* 0x000fe20000000000 */
[----:B------:R-:W-:Y:S01]  /*2ee0*/  FFMA R4, R4, -1.5, -R5 ;  /* 0xbfc0000004047823 */ /* 0x000fe20000000805 */
[----:B------:R-:W-:-:S03]  /*2ef0*/  FSETP.GEU.AND P1, PT, R5, RZ, PT ;  /* 0x000000ff0500720b */ /* 0x000fc60003f2e000 */
[----:B------:R-:W-:Y:S01]  /*2f00*/  FFMA R13, R13, -1.5, R4 ;  /* 0xbfc000000d0d7823 */ /* 0x000fe20000000004 */
[----:B0-----:R-:W-:Y:S01]  /*2f10*/  FADD R4, R5, -R6 ;  /* 0x8000000605047221 */ /* 0x001fe20000000000 */
[----:B------:R-:W-:-:S03]  /*2f20*/  FSETP.GT.AND P0, PT, R6, RZ, PT ;  /* 0x000000ff0600720b */ /* 0x000fc60003f04000 */
[----:B------:R-:W-:Y:S01]  /*2f30*/  FADD R4, R4, R13 ;  /* 0x0000000d04047221 */ /* 0x000fe20000000000 */
[----:B------:R-:W-:Y:S02]  /*2f40*/  SEL R6, RZ, 0x83000000, P0 ;  /* 0x83000000ff067807 */ /* 0x000fe40000000000 */
[----:B------:R-:W-:Y:S01]  /*2f50*/  FSETP.GT.AND P0, PT, |R5|, 152, PT ;  /* 0x431800000500780b */ /* 0x000fe20003f04200 */
[----:B------:R-:W-:Y:S01]  /*2f60*/  FFMA R9, R4, R9, 0.0013391353422775864601 ;  /* 0x3aaf85ed04097423 */ /* 0x000fe20000000009 */
[----:B------:R-:W-:-:S03]  /*2f70*/  IADD3 R8, PT, PT, R6, 0x7f000000, RZ ;  /* 0x7f00000006087810 */ /* 0x000fc60007ffe0ff */
[C---:B------:R-:W-:Y:S02]  /*2f80*/  FFMA R11, R4.reuse, R9, 0.0096188392490148544312 ;  /* 0x3c1d9856040b7423 */ /* 0x040fe40000000009 */
[----:B------:R-:W0:Y:S02]  /*2f90*/  F2I.NTZ R9, R5 ;  /* 0x0000000500097305 */ /* 0x000e240000203100 */
[----:B------:R-:W-:-:S04]  /*2fa0*/  FFMA R11, R4, R11, 0.055503588169813156128 ;  /* 0x3d6357bb040b7423 */ /* 0x000fc8000000000b */
[----:B------:R-:W-:-:S04]  /*2fb0*/  FFMA R11, R4, R11, 0.24022644758224487305 ;  /* 0x3e75fdec040b7423 */ /* 0x000fc8000000000b */
[----:B------:R-:W-:-:S04]  /*2fc0*/  FFMA R11, R4, R11, 0.69314718246459960938 ;  /* 0x3f317218040b7423 */ /* 0x000fc8000000000b */
[----:B------:R-:W-:Y:S01]  /*2fd0*/  FFMA R11, R4, R11, 1 ;  /* 0x3f800000040b7423 */ /* 0x000fe2000000000b */
[----:B0-----:R-:W-:Y:S01]  /*2fe0*/  IMAD R9, R9, 0x800000, -R6 ;  /* 0x0080000009097824 */ /* 0x001fe200078e0a06 */
[----:B------:R-:W-:Y:S02]  /*2ff0*/  FSEL R6, RZ, +INF , !P1 ;  /* 0x7f800000ff067808 */ /* 0x000fe40004800000 */
[----:B------:R-:W-:-:S04]  /*3000*/  FMUL R8, R8, R11 ;  /* 0x0000000b08087220 */ /* 0x000fc80000400000 */
[----:B------:R-:W-:Y:S01]  /*3010*/  @!P0 FMUL R6, R9, R8 ;  /* 0x0000000809068220 */ /* 0x000fe20000400000 */
[----:B------:R-:W-:-:S07]  /*3020*/  @!P2 LOP3.LUT R6, R0, 0x7f800000, RZ, 0x3c, !PT ;  /* 0x7f8000000006a812 */ /* 0x000fce00078e3cff */
.L_x_26:
[----:B------:R-:W-:-:S04]  /*3030*/  FMUL R6, R6, -0.5 ;  /* 0xbf00000006067820 */ /* 0x000fc80000400000 */
[----:B------:R-:W-:-:S05]  /*3040*/  FMUL R7, R7, R6 ;  /* 0x0000000607077220 */ /* 0x000fca0000400000 */
[----:B------:R-:W-:Y:S01]  /*3050*/  STG.E desc[UR14][R2.64], R7 ;  /* 0x0000000702007986 */ /* 0x000fe2000c10190e */
[----:B------:R-:W-:Y:S05]  /*3060*/  EXIT ;  /* 0x000000000000794d */ /* 0x000fea0003800000 */
        .weak           $__internal_0_$__cuda_sm20_sqrt_rn_f32_slowpath
        .type           $__internal_0_$__cuda_sm20_sqrt_rn_f32_slowpath,@function
        .size           $__internal_0_$__cuda_sm20_sqrt_rn_f32_slowpath,($__internal_1_$__cuda_sm3x_div_rn_noftz_f32_slowpath - $__internal_0_$__cuda_sm20_sqrt_rn_f32_slowpath)
$__internal_0_$__cuda_sm20_sqrt_rn_f32_slowpath:
[----:B------:R-:W-:-:S13]  /*3070*/  LOP3.LUT P0, RZ, R3, 0x7fffffff, RZ, 0xc0, !PT ;  /* 0x7fffffff03ff7812 */ /* 0x000fda000780c0ff */
[----:B------:R-:W-:Y:S01]  /*3080*/  @!P0 MOV R6, R3 ;  /* 0x0000000300068202 */ /* 0x000fe20000000f00 */
[----:B------:R-:W-:Y:S06]  /*3090*/  @!P0 BRA `(.L_x_27) ;  /* 0x0000000000448947 */ /* 0x000fec0003800000 */
[----:B------:R-:W-:-:S13]  /*30a0*/  FSETP.GEU.FTZ.AND P0, PT, R3, RZ, PT ;  /* 0x000000ff0300720b */ /* 0x000fda0003f1e000 */
[----:B------:R-:W-:Y:S01]  /*30b0*/  @!P0 IMAD.MOV.U32 R6, RZ, RZ, 0x7fffffff ;  /* 0x7fffffffff068424 */ /* 0x000fe200078e00ff */
[----:B------:R-:W-:Y:S06]  /*30c0*/  @!P0 BRA `(.L_x_27) ;  /* 0x0000000000388947 */ /* 0x000fec0003800000 */
[----:B------:R-:W-:-:S13]  /*30d0*/  FSETP.GTU.FTZ.AND P0, PT, |R3|, +INF , PT ;  /* 0x7f8000000300780b */ /* 0x000fda0003f1c200 */
[----:B------:R-:W-:Y:S01]  /*30e0*/  @P0 FADD.FTZ R6, R3, 1 ;  /* 0x3f80000003060421 */ /* 0x000fe20000010000 */
[----:B------:R-:W-:Y:S06]  /*30f0*/  @P0 BRA `(.L_x_27) ;  /* 0x00000000002c0947 */ /* 0x000fec0003800000 */
[----:B------:R-:W-:-:S13]  /*3100*/  FSETP.NEU.FTZ.AND P0, PT, |R3|, +INF , PT ;  /* 0x7f8000000300780b */ /* 0x000fda0003f1d200 */
[----:B------:R-:W-:Y:S01]  /*3110*/  @!P0 MOV R6, R3 ;  /* 0x0000000300068202 */ /* 0x000fe20000000f00 */
[----:B------:R-:W-:Y:S06]  /*3120*/  @!P0 BRA `(.L_x_27) ;  /* 0x0000000000208947 */ /* 0x000fec0003800000 */
[----:B------:R-:W-:-:S04]  /*3130*/  FFMA R3, R3, 1.84467440737095516160e+19, RZ ;  /* 0x5f80000003037823 */ /* 0x000fc800000000ff */
[----:B------:R-:W0:Y:S02]  /*3140*/  MUFU.RSQ R6, R3 ;  /* 0x0000000300067308 */ /* 0x000e240000001400 */
[----:B0-----:R-:W-:Y:S01]  /*3150*/  FMUL.FTZ R8, R3, R6 ;  /* 0x0000000603087220 */ /* 0x001fe20000410000 */
[----:B------:R-:W-:-:S03]  /*3160*/  FMUL.FTZ R6, R6, 0.5 ;  /* 0x3f00000006067820 */ /* 0x000fc60000410000 */
[----:B------:R-:W-:-:S04]  /*3170*/  FADD.FTZ R7, -R8, -RZ ;  /* 0x800000ff08077221 */ /* 0x000fc80000010100 */
[----:B------:R-:W-:-:S04]  /*3180*/  FFMA R7, R8, R7, R3 ;  /* 0x0000000708077223 */ /* 0x000fc80000000003 */
[----:B------:R-:W-:-:S04]  /*3190*/  FFMA R6, R7, R6, R8 ;  /* 0x0000000607067223 */ /* 0x000fc80000000008 */
[----:B------:R-:W-:-:S07]  /*31a0*/  FMUL.FTZ R6, R6, 2.3283064365386962891e-10 ;  /* 0x2f80000006067820 */ /* 0x000fce0000410000 */
.L_x_27:
[----:B------:R-:W-:Y:S01]  /*31b0*/  IMAD.MOV.U32 R3, RZ, RZ, R6 ;  /* 0x000000ffff037224 */ /* 0x000fe200078e0006 */
[----:B------:R-:W-:Y:S01]  /*31c0*/  MOV R6, R9 ;  /* 0x0000000900067202 */ /* 0x000fe20000000f00 */
[----:B------:R-:W-:-:S04]  /*31d0*/  IMAD.MOV.U32 R7, RZ, RZ, 0x0 ;  /* 0x00000000ff077424 */ /* 0x000fc800078e00ff */
[----:B------:R-:W-:Y:S05]  /*31e0*/  RET.REL.NODEC R6 `(means_vars_delta_fast) ;  /* 0xffffffcc06847950 */ /* 0x000fea0003c3ffff */
        .weak           $__internal_1_$__cuda_sm3x_div_rn_noftz_f32_slowpath
        .type           $__internal_1_$__cuda_sm3x_div_rn_noftz_f32_slowpath,@function
        .size           $__internal_1_$__cuda_sm3x_div_rn_noftz_f32_slowpath,(.L_x_3584 - $__internal_1_$__cuda_sm3x_div_rn_noftz_f32_slowpath)
$__internal_1_$__cuda_sm3x_div_rn_noftz_f32_slowpath:
[----:B------:R-:W-:Y:S01]  /*31f0*/  SHF.R.U32.HI R7, RZ, 0x17, R3 ;  /* 0x00000017ff077819 */ /* 0x000fe20000011603 */
[----:B------:R-:W-:Y:S04]  /*3200*/  BSSY.RECONVERGENT B0, `(.L_x_28) ;  /* 0x000005a000007945 */ /* 0x000fe80003800200 */
[----:B------:R-:W-:Y:S01]  /*3210*/  BSSY.RELIABLE B3, `(.L_x_29) ;  /* 0x0000019000037945 */ /* 0x000fe20003800100 */
[----:B------:R-:W-:-:S04]  /*3220*/  LOP3.LUT R11, R7, 0xff, RZ, 0xc0, !PT ;  /* 0x000000ff070b7812 */ /* 0x000fc800078ec0ff */
[----:B------:R-:W-:-:S04]  /*3230*/  IADD3 R9, PT, PT, R11, -0x1, RZ ;  /* 0xffffffff0b097810 */ /* 0x000fc80007ffe0ff */
[----:B------:R-:W-:-:S13]  /*3240*/  ISETP.GT.U32.AND P0, PT, R9, 0xfd, PT ;  /* 0x000000fd0900780c */ /* 0x000fda0003f04070 */
[----:B------:R-:W-:Y:S01]  /*3250*/  @!P0 IMAD.MOV.U32 R8, RZ, RZ, RZ ;  /* 0x000000ffff088224 */ /* 0x000fe200078e00ff */
[----:B------:R-:W-:Y:S06]  /*3260*/  @!P0 BRA `(.L_x_30) ;  /* 0x00000000004c8947 */ /* 0x000fec0003800000 */
[----:B------:R-:W-:-:S13]  /*3270*/  FSETP.GTU.FTZ.AND P0, PT, |R3|, +INF , PT ;  /* 0x7f8000000300780b */ /* 0x000fda0003f1c200 */
[----:B------:R-:W-:Y:S05]  /*3280*/  @P0 BREAK.RELIABLE B3 ;  /* 0x0000000000030942 */ /* 0x000fea0003800100 */
[----:B------:R-:W-:Y:S05]  /*3290*/  @P0 BRA `(.L_x_31) ;  /* 0x00000004003c0947 */ /* 0x000fea0003800000 */
[----:B------:R-:W-:-:S05]  /*32a0*/  HFMA2 R7, -RZ, RZ, -1.875, 0 ;  /* 0xbf800000ff077431 */ /* 0x000fca00000001ff */
[----:B------:R-:W-:-:S13]  /*32b0*/  LOP3.LUT P0, RZ, R3, 0x7fffffff, R7, 0xc8, !PT ;  /* 0x7fffffff03ff7812 */ /* 0x000fda000780c807 */
[----:B------:R-:W-:Y:S05]  /*32c0*/  @!P0 BREAK.RELIABLE B3 ;  /* 0x0000000000038942 */ /* 0x000fea0003800100 */
[----:B------:R-:W-:Y:S05]  /*32d0*/  @!P0 BRA `(.L_x_32) ;  /* 0x0000000400248947 */ /* 0x000fea0003800000 */
[----:B------:R-:W-:Y:S02]  /*32e0*/  FSETP.NEU.FTZ.AND P0, PT, |R3|, +INF , PT ;  /* 0x7f8000000300780b */ /* 0x000fe40003f1d200 */
[----:B------:R-:W-:-:S04]  /*32f0*/  LOP3.LUT P1, RZ, R7, 0x7fffffff, RZ, 0xc0, !PT ;  /* 0x7fffffff07ff7812 */ /* 0x000fc8000782c0ff */
[----:B------:R-:W-:-:S13]  /*3300*/  PLOP3.LUT P0, PT, P0, P1, PT, 0x2f, 0xf2 ;  /* 0x0000000000f2781c */ /* 0x000fda0000702577 */
[----:B------:R-:W-:Y:S05]  /*3310*/  @P0 BREAK.RELIABLE B3 ;  /* 0x0000000000030942 */ /* 0x000fea0003800100 */
[----:B------:R-:W-:Y:S05]  /*3320*/  @P0 BRA `(.L_x_33) ;  /* 0x0000000400080947 */ /* 0x000fea0003800000 */
[----:B------:R-:W-:-:S13]  /*3330*/  LOP3.LUT P0, RZ, R3, 0x7fffffff, RZ, 0xc0, !PT ;  /* 0x7fffffff03ff7812 */ /* 0x000fda000780c0ff */
[----:B------:R-:W-:Y:S05]  /*3340*/  @!P0 BREAK.RELIABLE B3 ;  /* 0x0000000000038942 */ /* 0x000fea0003800100 */
[----:B------:R-:W-:Y:S05]  /*3350*/  @!P0 BRA `(.L_x_34) ;  /* 0x0000000000f08947 */ /* 0x000fea0003800000 */
[----:B------:R-:W-:Y:S01]  /*3360*/  ISETP.GE.AND P0, PT, R9, RZ, PT ;  /* 0x000000ff0900720c */ /* 0x000fe20003f06270 */
[----:B------:R-:W-:-:S12]  /*3370*/  IMAD.MOV.U32 R8, RZ, RZ, RZ ;  /* 0x000000ffff087224 */ /* 0x000fd800078e00ff */
[----:B------:R-:W-:Y:S01]  /*3380*/  @!P0 FFMA R3, R3, 1.84467440737095516160e+19, RZ ;  /* 0x5f80000003038823 */ /* 0x000fe200000000ff */
[----:B------:R-:W-:-:S07]  /*3390*/  @!P0 IADD3 R8, PT, PT, R8, 0x40, RZ ;  /* 0x0000004008088810 */ /* 0x000fce0007ffe0ff */
.L_x_30:
[----:B------:R-:W-:Y:S05]  /*33a0*/  BSYNC.RELIABLE B3 ;  /* 0x0000000000037941 */ /* 0x000fea0003800100 */
.L_x_29:
[----:B------:R-:W-:Y:S01]  /*33b0*/  LEA R10, R11, 0xc0800000, 0x17 ;  /* 0xc08000000b0a7811 */ /* 0x000fe200078eb8ff */
[----:B------:R-:W-:Y:S01]  /*33c0*/  UMOV UR4, 0xbf800000 ;  /* 0xbf80000000047882 */ /* 0x000fe20000000000 */
[----:B------:R-:W-:Y:S01]  /*33d0*/  IADD3 R8, PT, PT, R8, 0x7f, -R11 ;  /* 0x0000007f08087810 */ /* 0x000fe20007ffe80b */
[----:B------:R-:W-:Y:S02]  /*33e0*/  BSSY.RECONVERGENT B3, `(.L_x_35) ;  /* 0x0000032000037945 */ /* 0x000fe40003800200 */
[----:B------:R-:W-:-:S04]  /*33f0*/  IMAD.IADD R10, R3, 0x1, -R10 ;  /* 0x00000001030a7824 */ /* 0x000fc800078e0a0a */
[----:B------:R-:W0:Y:S01]  /*3400*/  MUFU.RCP R3, R10 ;  /* 0x0000000a00037308 */ /* 0x000e220000001000 */
[----:B------:R-:W-:-:S04]  /*3410*/  FADD.FTZ R12, -R10, -RZ ;  /* 0x800000ff0a0c7221 */ /* 0x000fc80000010100 */
[----:B0-----:R-:W-:-:S04]  /*3420*/  FFMA R14, R3, R12, 1 ;  /* 0x3f800000030e7423 */ /* 0x001fc8000000000c */
[----:B------:R-:W-:-:S04]  /*3430*/  FFMA R3, R3, R14, R3 ;  /* 0x0000000e03037223 */ /* 0x000fc80000000003 */
[----:B------:R-:W-:-:S04]  /*3440*/  FFMA R7, R3, UR4, RZ ;  /* 0x0000000403077c23 */ /* 0x000fc800080000ff */
[----:B------:R-:W-:-:S04]  /*3450*/  FFMA R14, R12, R7, UR4 ;  /* 0x000000040c0e7e23 */ /* 0x000fc80008000007 */
[----:B------:R-:W-:-:S04]  /*3460*/  FFMA R14, R3, R14, R7 ;  /* 0x0000000e030e7223 */ /* 0x000fc80000000007 */
[----:B------:R-:W-:-:S04]  /*3470*/  FFMA R13, R12, R14, UR4 ;  /* 0x000000040c0d7e23 */ /* 0x000fc8000800000e */
[----:B------:R-:W-:-:S05]  /*3480*/  FFMA R7, R3, R13, R14 ;  /* 0x0000000d03077223 */ /* 0x000fca000000000e */
[----:B------:R-:W-:-:S04]  /*3490*/  SHF.R.U32.HI R9, RZ, 0x17, R7 ;  /* 0x00000017ff097819 */ /* 0x000fc80000011607 */
[----:B------:R-:W-:-:S04]  /*34a0*/  LOP3.LUT R9, R9, 0xff, RZ, 0xc0, !PT ;  /* 0x000000ff09097812 */ /* 0x000fc800078ec0ff */
[----:B------:R-:W-:-:S05]  /*34b0*/  IADD3 R11, PT, PT, R9, R8, RZ ;  /* 0x00000008090b7210 */ /* 0x000fca0007ffe0ff */
[----:B------:R-:W-:-:S05]  /*34c0*/  VIADD R9, R11, 0xffffffff ;  /* 0xffffffff0b097836 */ /* 0x000fca0000000000 */
[----:B------:R-:W-:-:S13]  /*34d0*/  ISETP.GE.U32.AND P0, PT, R9, 0xfe, PT ;  /* 0x000000fe0900780c */ /* 0x000fda0003f06070 */
[----:B------:R-:W-:Y:S05]  /*34e0*/  @!P0 BRA `(.L_x_36) ;  /* 0x0000000000808947 */ /* 0x000fea0003800000 */
[----:B------:R-:W-:-:S13]  /*34f0*/  ISETP.GT.AND P0, PT, R11, 0xfe, PT ;  /* 0x000000fe0b00780c */ /* 0x000fda0003f04270 */
[----:B------:R-:W-:Y:S05]  /*3500*/  @P0 BRA `(.L_x_37) ;  /* 0x00000000006c0947 */ /* 0x000fea0003800000 */
[----:B------:R-:W-:-:S13]  /*3510*/  ISETP.GE.AND P0, PT, R11, 0x1, PT ;  /* 0x000000010b00780c */ /* 0x000fda0003f06270 */
[----:B------:R-:W-:Y:S05]  /*3520*/  @P0 BRA `(.L_x_38) ;  /* 0x0000000000740947 */ /* 0x000fea0003800000 */
[----:B------:R-:W-:Y:S02]  /*3530*/  ISETP.GE.AND P0, PT, R11, -0x18, PT ;  /* 0xffffffe80b00780c */ /* 0x000fe40003f06270 */
[----:B------:R-:W-:-:S11]  /*3540*/  LOP3.LUT R7, R7, 0x80000000, RZ, 0xc0, !PT ;  /* 0x8000000007077812 */ /* 0x000fd600078ec0ff */
[----:B------:R-:W-:Y:S05]  /*3550*/  @!P0 BRA `(.L_x_38) ;  /* 0x0000000000688947 */ /* 0x000fea0003800000 */
[-CC-:B------:R-:W-:Y:S01]  /*3560*/  FFMA.RZ R8, R3, R13.reuse, R14.reuse ;  /* 0x0000000d03087223 */ /* 0x180fe2000000c00e */
[C---:B------:R-:W-:Y:S02]  /*3570*/  IADD3 R10, PT, PT, R11.reuse, 0x20, RZ ;  /* 0x000000200b0a7810 */ /* 0x040fe40007ffe0ff */
[----:B------:R-:W-:Y:S02]  /*3580*/  ISETP.NE.AND P2, PT, R11, RZ, PT ;  /* 0x000000ff0b00720c */ /* 0x000fe40003f45270 */
[----:B------:R-:W-:Y:S01]  /*3590*/  LOP3.LUT R9, R8, 0x7fffff, RZ, 0xc0, !PT ;  /* 0x007fffff08097812 */ /* 0x000fe200078ec0ff */
[CCC-:B------:R-:W-:Y:S01]  /*35a0*/  FFMA.RP R8, R3.reuse, R13.reuse, R14.reuse ;  /* 0x0000000d03087223 */ /* 0x1c0fe2000000800e */
[----:B------:R-:W-:Y:S01]  /*35b0*/  FFMA.RM R3, R3, R13, R14 ;  /* 0x0000000d03037223 */ /* 0x000fe2000000400e */
[----:B------:R-:W-:Y:S01]  /*35c0*/  ISETP.NE.AND P1, PT, R11, RZ, PT ;  /* 0x000000ff0b00720c */ /* 0x000fe20003f25270 */
[----:B------:R-:W-:Y:S01]  /*35d0*/  IMAD.MOV R11, RZ, RZ, -R11 ;  /* 0x000000ffff0b7224 */ /* 0x000fe200078e0a0b */
[----:B------:R-:W-:-:S02]  /*35e0*/  LOP3.LUT R9, R9, 0x800000, RZ, 0xfc, !PT ;  /* 0x0080000009097812 */ /* 0x000fc400078efcff */
[----:B------:R-:W-:Y:S02]  /*35f0*/  FSETP.NEU.FTZ.AND P0, PT, R8, R3, PT ;  /* 0x000000030800720b */ /* 0x000fe40003f1d000 */
[----:B------:R-:W-:Y:S02]  /*3600*/  SHF.L.U32 R10, R9, R10, RZ ;  /* 0x0000000a090a7219 */ /* 0x000fe400000006ff */
[----:B------:R-:W-:Y:S02]  /*3610*/  SEL R8, R11, RZ, P2 ;  /* 0x000000ff0b087207 */ /* 0x000fe40001000000 */
[----:B------:R-:W-:Y:S02]  /*3620*/  ISETP.NE.AND P1, PT, R10, RZ, P1 ;  /* 0x000000ff0a00720c */ /* 0x000fe40000f25270 */
[----:B------:R-:W-:Y:S02]  /*3630*/  SHF.R.U32.HI R8, RZ, R8, R9 ;  /* 0x00000008ff087219 */ /* 0x000fe40000011609 */
[----:B------:R-:W-:-:S02]  /*3640*/  PLOP3.LUT P0, PT, P0, P1, PT, 0xf8, 0x8f ;  /* 0x00000000008f781c */ /* 0x000fc40000703f70 */
[----:B------:R-:W-:Y:S02]  /*3650*/  SHF.R.U32.HI R10, RZ, 0x1, R8 ;  /* 0x00000001ff0a7819 */ /* 0x000fe40000011608 */
[----:B------:R-:W-:-:S04]  /*3660*/  SEL R3, RZ, 0x1, !P0 ;  /* 0x00000001ff037807 */ /* 0x000fc80004000000 */
[----:B------:R-:W-:-:S04]  /*3670*/  LOP3.LUT R3, R3, 0x1, R10, 0xf8, !PT ;  /* 0x0000000103037812 */ /* 0x000fc800078ef80a */
[----:B------:R-:W-:-:S04]  /*3680*/  LOP3.LUT R3, R3, R8, RZ, 0xc0, !PT ;  /* 0x0000000803037212 */ /* 0x000fc800078ec0ff */
[----:B------:R-:W-:-:S04]  /*3690*/  IADD3 R10, PT, PT, R10, R3, RZ ;  /* 0x000000030a0a7210 */ /* 0x000fc80007ffe0ff */
[----:B------:R-:W-:Y:S01]  /*36a0*/  LOP3.LUT R7, R10, R7, RZ, 0xfc, !PT ;  /* 0x000000070a077212 */ /* 0x000fe200078efcff */
[----:B------:R-:W-:Y:S06]  /*36b0*/  BRA `(.L_x_38) ;  /* 0x0000000000107947 */ /* 0x000fec0003800000 */
.L_x_37:
[----:B------:R-:W-:-:S04]  /*36c0*/  LOP3.LUT R7, R7, 0x80000000, RZ, 0xc0, !PT ;  /* 0x8000000007077812 */ /* 0x000fc800078ec0ff */
[----:B------:R-:W-:Y:S01]  /*36d0*/  LOP3.LUT R7, R7, 0x7f800000, RZ, 0xfc, !PT ;  /* 0x7f80000007077812 */ /* 0x000fe200078efcff */
[----:B------:R-:W-:Y:S06]  /*36e0*/  BRA `(.L_x_38) ;  /* 0x0000000000047947 */ /* 0x000fec0003800000 */
.L_x_36:
[----:B------:R-:W-:-:S07]  /*36f0*/  IMAD R7, R8, 0x800000, R7 ;  /* 0x0080000008077824 */ /* 0x000fce00078e0207 */
.L_x_38:
[----:B------:R-:W-:Y:S05]  /*3700*/  BSYNC.RECONVERGENT B3 ;  /* 0x0000000000037941 */ /* 0x000fea0003800200 */
.L_x_35:
[----:B------:R-:W-:Y:S05]  /*3710*/  BRA `(.L_x_39) ;  /* 0x0000000000207947 */ /* 0x000fea0003800000 */
.L_x_34:
[----:B------:R-:W-:-:S04]  /*3720*/  LOP3.LUT R7, R3, 0x80000000, R7, 0x48, !PT ;  /* 0x8000000003077812 */ /* 0x000fc800078e4807 */
[----:B------:R-:W-:Y:S01]  /*3730*/  LOP3.LUT R7, R7, 0x7f800000, RZ, 0xfc, !PT ;  /* 0x7f80000007077812 */ /* 0x000fe200078efcff */
[----:B------:R-:W-:Y:S06]  /*3740*/  BRA `(.L_x_39) ;  /* 0x0000000000147947 */ /* 0x000fec0003800000 */
.L_x_33:
[----:B------:R-:W-:Y:S01]  /*3750*/  LOP3.LUT R7, R3, 0x80000000, R7, 0x48, !PT ;  /* 0x8000000003077812 */ /* 0x000fe200078e4807 */
[----:B------:R-:W-:Y:S06]  /*3760*/  BRA `(.L_x_39) ;  /* 0x00000000000c7947 */ /* 0x000fec0003800000 */
.L_x_32:
[----:B------:R-:W0:Y:S01]  /*3770*/  MUFU.RSQ R7, -QNAN ;  /* 0xffc0000000077908 */ /* 0x000e220000001400 */
[----:B------:R-:W-:Y:S05]  /*3780*/  BRA `(.L_x_39) ;  /* 0x0000000000047947 */ /* 0x000fea0003800000 */
.L_x_31:
[----:B------:R-:W-:-:S07]  /*3790*/  FADD.FTZ R7, R3, -1 ;  /* 0xbf80000003077421 */ /* 0x000fce0000010000 */
.L_x_39:
[----:B------:R-:W-:Y:S05]  /*37a0*/  BSYNC.RECONVERGENT B0 ;  /* 0x0000000000007941 */ /* 0x000fea0003800200 */
.L_x_28:
[----:B0-----:R-:W-:Y:S01]  /*37b0*/  MOV R8, R7 ;  /* 0x0000000700087202 */ /* 0x001fe20000000f00 */
[----:B------:R-:W-:-:S04]  /*37c0*/  IMAD.MOV.U32 R7, RZ, RZ, 0x0 ;  /* 0x00000000ff077424 */ /* 0x000fc800078e00ff */
[----:B------:R-:W-:Y:S05]  /*37d0*/  RET.REL.NODEC R6 `(means_vars_delta_fast) ;  /* 0xffffffc806087950 */ /* 0x000fea0003c3ffff */
.L_x_40:
[----:B------:R-:W-:-:S00]  /*37e0*/  BRA `(.L_x_40) ;  /* 0xfffffffc00fc7947 */ /* 0x000fc0000383ffff */
[----:B------:R-:W-:-:S00]  /*37f0*/  NOP ;  /* 0x0000000000007918 */ /* 0x000fc00000000000 */
        /* <DEDUP_REMOVED lines=8> */
.L_x_3584:


//--------------------- .text.vars                --------------------------
	.section	.text.vars,"ax",@progbits
	.align	128
        .global         vars
        .type           vars,@function
        .size           vars,(.L_x_3585 - vars)
        .other          vars,@"STO_CUDA_ENTRY STV_DEFAULT"
vars:
.text.vars:
[----:B------:R-:W-:Y:S01]  /*0000*/  LDC R1, c[0x0][0x37c] ;  /* 0x0000df00ff017b82 */ /* 0x000fe20000000800 */
[----:B------:R-:W0:Y:S07]  /*0010*/  S2R R0, SR_TID.X ;  /* 0x0000000000007919 */ /* 0x000e2e0000002100 */
[----:B------:R-:W1:Y:S01]  /*0020*/  S2UR UR5, SR_CgaCtaId ;  /* 0x00000000000579c3 */ /* 0x000e620000008800 */
[----:B------:R-:W2:Y:S01]  /*0030*/  LDCU.64 UR6, c[0x0][0x390] ;  /* 0x00007200ff0677ac */ /* 0x000ea20008000a00 */
[----:B------:R-:W3:Y:S06]  /*0040*/  LDCU.64 UR14, c[0x0][0x388] ;  /* 0x00007100ff0e77ac */ /* 0x000eec0008000a00 */
[----:B------:R-:W4:Y:S01]  /*0050*/  S2UR UR18, SR_CTAID.X ;  /* 0x00000000001279c3 */ /* 0x000f220000002500 */
[----:B------:R-:W-:Y:S01]  /*0060*/  UMOV UR4, 0x400 ;  /* 0x0000040000047882 */ /* 0x000fe20000000000 */
[----:B------:R-:W0:Y:S01]  /*0070*/  LDCU.64 UR16, c[0x0][0x358] ;  /* 0x00006b00ff1077ac */ /* 0x000e220008000a00 */
[----:B--2---:R-:W-:-:S02]  /*0080*/  UISETP.GE.U32.AND UP0, UPT, UR6, 0x1, UPT ;  /* 0x000000010600788c */ /* 0x004fc4000bf06070 */
[----:B---3--:R-:W-:Y:S02]  /*0090*/  UISETP.GE.U32.AND UP1, UPT, UR14, 0x1, UPT ;  /* 0x000000010e00788c */ /* 0x008fe4000bf26070 */
[----:B-1----:R-:W-:Y:S02]  /*00a0*/  ULEA UR4, UR5, UR4, 0x18 ;  /* 0x0000000405047291 */ /* 0x002fe4000f8ec0ff */
[----:B------:R-:W-:Y:S02]  /*00b0*/  UISETP.GE.AND.EX UP0, UPT, UR7, URZ, UPT, UP0 ;  /* 0x000000ff0700728c */ /* 0x000fe4000bf06300 */
[----:B------:R-:W-:Y:S02]  /*00c0*/  UISETP.GE.AND.EX UP1, UPT, UR15, URZ, UPT, UP1 ;  /* 0x000000ff0f00728c */ /* 0x000fe4000bf26310 */
[----:B0-----:R-:W-:Y:S02]  /*00d0*/  LEA R2, R0, UR4, 0x2 ;  /* 0x0000000400027c11 */ /* 0x001fe4000f8e10ff */
[----:B------:R-:W-:-:S03]  /*00e0*/  UPLOP3.LUT UP0, UPT, UP0, UP1, UPT, 0x2f, 0xf2 ;  /* 0x0000000000f2789c */ /* 0x000fc60000702577 */
[----:B------:R0:W-:Y:S06]  /*00f0*/  STS [R2], RZ ;  /* 0x000000ff02007388 */ /* 0x0001ec0000000800 */
[----:B----4-:R-:W-:Y:S05]  /*0100*/  BRA.U UP0, `(.L_x_41) ;  /* 0x0000000d00f47547 */ /* 0x010fea000b800000 */
[----:B------:R-:W1:Y:S01]  /*0110*/  LDCU.64 UR4, c[0x0][0x3a8] ;  /* 0x00007500ff0477ac */ /* 0x000e620008000a00 */
[----:B------:R-:W-:Y:S02]  /*0120*/  HFMA2 R10, -RZ, RZ, 0, 0 ;  /* 0x00000000ff0a7431 */ /* 0x000fe400000001ff */
[----:B------:R-:W-:Y:S01]  /*0130*/  IMAD.MOV.U32 R8, RZ, RZ, RZ ;  /* 0x000000ffff087224 */ /* 0x000fe200078e00ff */
[----:B------:R-:W-:Y:S01]  /*0140*/  UIADD3 UR11, UP0, UPT, UR14, -0x1, URZ ;  /* 0xffffffff0e0b7890 */ /* 0x000fe2000ff1e0ff */
[----:B------:R-:W-:-:S03]  /*0150*/  IMAD.MOV.U32 R22, RZ, RZ, RZ ;  /* 0x000000ffff167224 */ /* 0x000fc600078e00ff */
[----:B------:R-:W-:-:S04]  /*0160*/  UIADD3.X UR9, UPT, UPT, UR15, -0x1, URZ, UP0, !UPT ;  /* 0xffffffff0f097890 */ /* 0x000fc800087fe4ff */
[----:B------:R-:W-:-:S04]  /*0170*/  USHF.R.U64 UR10, UR11, 0x9, UR9 ;  /* 0x000000090b0a7899 */ /* 0x000fc80008001209 */
[----:B------:R-:W-:Y:S02]  /*0180*/  UIADD3 UR10, UP1, UPT, UR10, 0x1, URZ ;  /* 0x000000010a0a7890 */ /* 0x000fe4000ff3e0ff */
[----:B-1----:R-:W-:Y:S02]  /*0190*/  ULEA UR4, UP0, UR18, UR4, 0x2 ;  /* 0x0000000412047291 */ /* 0x002fe4000f8010ff */
[----:B------:R-:W-:Y:S02]  /*01a0*/  ULEA.HI.X UR9, UR9, URZ, URZ, 0x17, UP1 ;  /* 0x000000ff09097291 */ /* 0x000fe400088fbcff */
[----:B------:R-:W-:Y:S02]  /*01b0*/  ULEA.HI.X UR5, UR18, UR5, URZ, 0x2, UP0 ;  /* 0x0000000512057291 */ /* 0x000fe400080f14ff */
[----:B0-----:R-:W-:Y:S01]  /*01c0*/  IMAD.U32 R2, RZ, RZ, UR4 ;  /* 0x00000004ff027e24 */ /* 0x001fe2000f8e00ff */
[----:B------:R-:W-:Y:S02]  /*01d0*/  ULOP3.LUT UR8, UR10, 0xfffffff8, URZ, 0xc0, !UPT ;  /* 0xfffffff80a087892 */ /* 0x000fe4000f8ec0ff */
[----:B------:R-:W-:Y:S01]  /*01e0*/  ULOP3.LUT UR9, UR9, 0xffffff, URZ, 0xc0, !UPT ;  /* 0x00ffffff09097892 */ /* 0x000fe2000f8ec0ff */
[----:B------:R-:W-:-:S11]  /*01f0*/  IMAD.U32 R3, RZ, RZ, UR5 ;  /* 0x00000005ff037e24 */ /* 0x000fd6000f8e00ff */
.L_x_49:
[----:B------:R-:W0:Y:S01]  /*0200*/  LDCU.128 UR12, c[0x0][0x380] ;  /* 0x00007000ff0c77ac */ /* 0x000e220008000c00 */
[----:B------:R-:W-:Y:S01]  /*0210*/  MOV R6, UR18 ;  /* 0x0000001200067c02 */ /* 0x000fe20008000f00 */
[----:B------:R-:W-:Y:S01]  /*0220*/  IMAD.MOV.U32 R7, RZ, RZ, RZ ;  /* 0x000000ffff077224 */ /* 0x000fe200078e00ff */
[----:B------:R-:W1:Y:S01]  /*0230*/  LDCU.64 UR4, c[0x0][0x3a0] ;  /* 0x00007400ff0477ac */ /* 0x000e620008000a00 */
[----:B------:R-:W2:Y:S01]  /*0240*/  LDCU.64 UR6, c[0x0][0x390] ;  /* 0x00007200ff0677ac */ /* 0x000ea20008000a00 */
[----:B0-----:R-:W-:Y:S01]  /*0250*/  IMAD R5, R22, UR12, RZ ;  /* 0x0000000c16057c24 */ /* 0x001fe2000f8e02ff */
[----:B------:R-:W-:Y:S01]  /*0260*/  UISETP.GE.U32.AND UP0, UPT, UR14, 0xe01, UPT ;  /* 0x00000e010e00788c */ /* 0x000fe2000bf06070 */
[----:B------:R-:W-:Y:S01]  /*0270*/  IMAD.WIDE.U32 R6, R8, UR12, R6 ;  /* 0x0000000c08067c25 */ /* 0x000fe2000f8e0006 */
[----:B-1----:R-:W-:Y:S02]  /*0280*/  IADD3 R4, P0, PT, R0, UR4, RZ ;  /* 0x0000000400047c10 */ /* 0x002fe4000ff1e0ff */
[----:B------:R-:W-:Y:S01]  /*0290*/  UISETP.GE.U32.AND.EX UP0, UPT, UR15, URZ, UPT, UP0 ;  /* 0x000000ff0f00728c */ /* 0x000fe2000bf06100 */
[C---:B------:R-:W-:Y:S01]  /*02a0*/  IMAD R9, R8.reuse, UR13, R5 ;  /* 0x0000000d08097c24 */ /* 0x040fe2000f8e0205 */
[----:B------:R-:W-:Y:S01]  /*02b0*/  UMOV UR4, URZ ;  /* 0x000000ff00047c82 */ /* 0x000fe20008000000 */
[----:B------:R-:W-:Y:S01]  /*02c0*/  IMAD.X R5, RZ, RZ, UR5, P0 ;  /* 0x00000005ff057e24 */ /* 0x000fe200080e06ff */
[----:B------:R-:W-:Y:S01]  /*02d0*/  IADD3 R8, P0, PT, R8, 0x1, RZ ;  /* 0x0000000108087810 */ /* 0x000fe20007f1e0ff */
[----:B------:R-:W-:Y:S01]  /*02e0*/  UMOV UR5, URZ ;  /* 0x000000ff00057c82 */ /* 0x000fe20008000000 */
[----:B------:R-:W-:Y:S01]  /*02f0*/  IADD3 R7, PT, PT, R7, R9, RZ ;  /* 0x0000000907077210 */ /* 0x000fe20007ffe0ff */
[----:B------:R-:W-:-:S04]  /*0300*/  IMAD.WIDE.U32 R4, R6, UR14, R4 ;  /* 0x0000000e06047c25 */ /* 0x000fc8000f8e0004 */
[----:B------:R-:W-:Y:S02]  /*0310*/  IMAD R7, R7, UR14, RZ ;  /* 0x0000000e07077c24 */ /* 0x000fe4000f8e02ff */
[----:B------:R-:W-:Y:S01]  /*0320*/  IMAD.X R22, RZ, RZ, R22, P0 ;  /* 0x000000ffff167224 */ /* 0x000fe200000e0616 */
[----:B--2---:R-:W-:Y:S01]  /*0330*/  ISETP.NE.U32.AND P0, PT, R8, UR6, PT ;  /* 0x0000000608007c0c */ /* 0x004fe2000bf05070 */
[----:B------:R-:W-:-:S03]  /*0340*/  IMAD R7, R6, UR15, R7 ;  /* 0x0000000f06077c24 */ /* 0x000fc6000f8e0207 */
[----:B------:R-:W-:Y:S01]  /*0350*/  ISETP.NE.AND.EX P0, PT, R22, UR7, PT, P0 ;  /* 0x0000000716007c0c */ /* 0x000fe2000bf05300 */
[----:B------:R-:W-:Y:S01]  /*0360*/  IMAD.IADD R9, R5, 0x1, R7 ;  /* 0x0000000105097824 */ /* 0x000fe200078e0207 */
[----:B------:R-:W-:Y:S11]  /*0370*/  BRA.U !UP0, `(.L_x_42) ;  /* 0x0000000508947547 */ /* 0x000ff6000b800000 */
[----:B------:R-:W0:Y:S01]  /*0380*/  LDCU.64 UR4, c[0x0][0x398] ;  /* 0x00007300ff0477ac */ /* 0x000e220008000a00 */
[----:B------:R-:W-:Y:S01]  /*0390*/  MOV R11, R0 ;  /* 0x00000000000b7202 */ /* 0x000fe20000000f00 */
[----:B------:R-:W-:Y:S01]  /*03a0*/  IMAD.MOV.U32 R24, RZ, RZ, RZ ;  /* 0x000000ffff187224 */ /* 0x000fe200078e00ff */
[----:B------:R-:W1:Y:S01]  /*03b0*/  LDCU.64 UR14, c[0x0][0x388] ;  /* 0x00007100ff0e77ac */ /* 0x000e620008000a00 */
[----:B------:R-:W-:Y:S01]  /*03c0*/  UMOV UR6, UR8 ;  /* 0x0000000800067c82 */ /* 0x000fe20008000000 */
[----:B------:R-:W-:Y:S01]  /*03d0*/  UMOV UR7, UR9 ;  /* 0x0000000900077c82 */ /* 0x000fe20008000000 */
[----:B0-----:R-:W-:Y:S01]  /*03e0*/  LEA R6, P1, R4, UR4, 0x2 ;  /* 0x0000000404067c11 */ /* 0x001fe2000f8210ff */
[----:B------:R-:W-:-:S03]  /*03f0*/  UMOV UR4, URZ ;  /* 0x000000ff00047c82 */ /* 0x000fc60008000000 */
[----:B------:R-:W-:Y:S02]  /*0400*/  IADD3 R6, P2, PT, R6, 0x2000, RZ ;  /* 0x0000200006067810 */ /* 0x000fe40007f5e0ff */
[----:B------:R-:W-:Y:S01]  /*0410*/  LEA.HI.X R7, R4, UR5, R9, 0x2, P1 ;  /* 0x0000000504077c11 */ /* 0x000fe200088f1409 */
[----:B------:R-:W-:-:S04]  /*0420*/  UMOV UR5, URZ ;  /* 0x000000ff00057c82 */ /* 0x000fc80008000000 */
[----:B-1----:R-:W-:-:S07]  /*0430*/  IMAD.X R7, RZ, RZ, R7, P2 ;  /* 0x000000ffff077224 */ /* 0x002fce00010e0607 */
.L_x_43:
[C---:B------:R-:W-:Y:S02]  /*0440*/  ISETP.GE.U32.AND P5, PT, R11.reuse, UR14, PT ;  /* 0x0000000e0b007c0c */ /* 0x040fe4000bfa6070 */
[----:B------:R-:W-:Y:S02]  /*0450*/  IADD3 R14, P1, PT, R11, 0x200, RZ ;  /* 0x000002000b0e7810 */ /* 0x000fe40007f3e0ff */
[----:B------:R-:W-:Y:S02]  /*0460*/  ISETP.GE.AND.EX P5, PT, R24, UR15, PT, P5 ;  /* 0x0000000f18007c0c */ /* 0x000fe4000bfa6350 */
[----:B------:R-:W-:Y:S02]  /*0470*/  ISETP.GE.U32.AND P2, PT, R14, UR14, PT ;  /* 0x0000000e0e007c0c */ /* 0x000fe4000bf46070 */
[----:B------:R-:W-:-:S04]  /*0480*/  IADD3.X R14, PT, PT, RZ, R24, RZ, P1, !PT ;  /* 0x00000018ff0e7210 */ /* 0x000fc80000ffe4ff */
[----:B------:R-:W-:-:S05]  /*0490*/  ISETP.GE.AND.EX P2, PT, R14, UR15, PT, P2 ;  /* 0x0000000f0e007c0c */ /* 0x000fca000bf46320 */
[----:B------:R-:W2:Y:S04]  /*04a0*/  @!P5 LDG.E R12, desc[UR16][R6.64+-0x2000] ;  /* 0xffe00010060cd981 */ /* 0x000ea8000c1e1900 */
[----:B------:R-:W2:Y:S04]  /*04b0*/  @!P5 LDG.E R13, desc[UR16][R2.64] ;  /* 0x00000010020dd981 */ /* 0x000ea8000c1e1900 */
[----:B------:R-:W3:Y:S04]  /*04c0*/  @!P2 LDG.E R15, desc[UR16][R6.64+-0x1800] ;  /* 0xffe80010060fa981 */ /* 0x000ee8000c1e1900 */
[----:B------:R-:W3:Y:S01]  /*04d0*/  @!P2 LDG.E R14, desc[UR16][R2.64] ;  /* 0x00000010020ea981 */ /* 0x000ee2000c1e1900 */
[----:B------:R-:W-:Y:S01]  /*04e0*/  IADD3 R16, P3, PT, R11, 0x400, RZ ;  /* 0x000004000b107810 */ /* 0x000fe20007f7e0ff */
[----:B------:R-:W-:-:S03]  /*04f0*/  IMAD.MOV.U32 R23, RZ, RZ, RZ ;  /* 0x000000ffff177224 */ /* 0x000fc600078e00ff */
[----:B------:R-:W-:Y:S01]  /*0500*/  ISETP.GE.U32.AND P1, PT, R16, UR14, PT ;  /* 0x0000000e10007c0c */ /* 0x000fe2000bf26070 */
[----:B------:R-:W-:Y:S01]  /*0510*/  IMAD.X R17, RZ, RZ, R24, P3 ;  /* 0x000000ffff117224 */ /* 0x000fe200018e0618 */
[----:B------:R-:W-:-:S04]  /*0520*/  IADD3 R16, P6, PT, R11, 0x600, RZ ;  /* 0x000006000b107810 */ /* 0x000fc80007fde0ff */
[----:B------:R-:W-:Y:S02]  /*0530*/  ISETP.GE.U32.AND P3, PT, R16, UR14, PT ;  /* 0x0000000e10007c0c */ /* 0x000fe4000bf66070 */
[----:B------:R-:W-:Y:S02]  /*0540*/  IADD3.X R16, PT, PT, RZ, R24, RZ, P6, !PT ;  /* 0x00000018ff107210 */ /* 0x000fe400037fe4ff */
[----:B------:R-:W-:Y:S02]  /*0550*/  ISETP.GE.AND.EX P1, PT, R17, UR15, PT, P1 ;  /* 0x0000000f11007c0c */ /* 0x000fe4000bf26310 */
[----:B------:R-:W-:Y:S01]  /*0560*/  ISETP.GE.AND.EX P3, PT, R16, UR15, PT, P3 ;  /* 0x0000000f10007c0c */ /* 0x000fe2000bf66330 */
[----:B--2---:R-:W-:Y:S01]  /*0570*/  @!P5 FADD R12, R12, -R13 ;  /* 0x8000000d0c0cd221 */ /* 0x004fe20000000000 */
[----:B------:R-:W-:-:S03]  /*0580*/  IADD3 R13, P4, PT, R11, 0x800, RZ ;  /* 0x000008000b0d7810 */ /* 0x000fc60007f9e0ff */
[----:B------:R-:W-:Y:S01]  /*0590*/  @!P5 FMUL R23, R12, R12 ;  /* 0x0000000c0c17d220 */ /* 0x000fe20000400000 */
[----:B------:R-:W-:Y:S02]  /*05a0*/  IADD3 R12, P6, PT, R11, 0xa00, RZ ;  /* 0x00000a000b0c7810 */ /* 0x000fe40007fde0ff */
[----:B------:R-:W-:Y:S01]  /*05b0*/  ISETP.GE.U32.AND P5, PT, R13, UR14, PT ;  /* 0x0000000e0d007c0c */ /* 0x000fe2000bfa6070 */
[--C-:B------:R-:W-:Y:S01]  /*05c0*/  IMAD.X R13, RZ, RZ, R24.reuse, P4 ;  /* 0x000000ffff0d7224 */ /* 0x100fe200020e0618 */
[----:B------:R-:W-:Y:S01]  /*05d0*/  ISETP.GE.U32.AND P4, PT, R12, UR14, PT ;  /* 0x0000000e0c007c0c */ /* 0x000fe2000bf86070 */
[----:B------:R-:W-:Y:S01]  /*05e0*/  IMAD.X R17, RZ, RZ, R24, P6 ;  /* 0x000000ffff117224 */ /* 0x000fe200030e0618 */
[----:B------:R-:W-:Y:S01]  /*05f0*/  IADD3 R16, P6, PT, R11, 0xc00, RZ ;  /* 0x00000c000b107810 */ /* 0x000fe20007fde0ff */
[----:B------:R-:W2:Y:S01]  /*0600*/  @!P1 LDG.E R12, desc[UR16][R2.64] ;  /* 0x00000010020c9981 */ /* 0x000ea2000c1e1900 */
[----:B------:R-:W-:Y:S02]  /*0610*/  ISETP.GE.AND.EX P5, PT, R13, UR15, PT, P5 ;  /* 0x0000000f0d007c0c */ /* 0x000fe4000bfa6350 */
[----:B------:R-:W-:Y:S01]  /*0620*/  IADD3.X R18, PT, PT, RZ, R24, RZ, P6, !PT ;  /* 0x00000018ff127210 */ /* 0x000fe200037fe4ff */
[----:B------:R-:W2:Y:S01]  /*0630*/  @!P1 LDG.E R13, desc[UR16][R6.64+-0x1000] ;  /* 0xfff00010060d9981 */ /* 0x000ea2000c1e1900 */
[----:B------:R-:W-:Y:S01]  /*0640*/  ISETP.GE.U32.AND P6, PT, R16, UR14, PT ;  /* 0x0000000e10007c0c */ /* 0x000fe2000bfc6070 */
[----:B---3--:R-:W-:Y:S01]  /*0650*/  @!P2 FADD R16, -R14, R15 ;  /* 0x0000000f0e10a221 */ /* 0x008fe20000000100 */
[----:B------:R-:W-:Y:S01]  /*0660*/  IMAD.MOV.U32 R15, RZ, RZ, RZ ;  /* 0x000000ffff0f7224 */ /* 0x000fe200078e00ff */
[----:B------:R-:W-:Y:S01]  /*0670*/  ISETP.GE.AND.EX P4, PT, R17, UR15, PT, P4 ;  /* 0x0000000f11007c0c */ /* 0x000fe2000bf86340 */
[----:B------:R-:W3:Y:S01]  /*0680*/  @!P3 LDG.E R14, desc[UR16][R6.64+-0x800] ;  /* 0xfff80010060eb981 */ /* 0x000ee2000c1e1900 */
[----:B------:R-:W-:Y:S01]  /*0690*/  @!P2 FMUL R15, R16, R16 ;  /* 0x00000010100fa220 */ /* 0x000fe20000400000 */
[----:B------:R-:W-:-:S02]  /*06a0*/  IADD3 R16, P2, PT, R11, 0xe00, RZ ;  /* 0x00000e000b107810 */ /* 0x000fc40007f5e0ff */
[----:B------:R-:W-:Y:S01]  /*06b0*/  ISETP.GE.AND.EX P6, PT, R18, UR15, PT, P6 ;  /* 0x0000000f12007c0c */ /* 0x000fe2000bfc6360 */
[----:B------:R-:W3:Y:S02]  /*06c0*/  @!P3 LDG.E R17, desc[UR16][R2.64] ;  /* 0x000000100211b981 */ /* 0x000ee4000c1e1900 */
[----:B------:R-:W-:Y:S01]  /*06d0*/  IMAD.X R20, RZ, RZ, R24, P2 ;  /* 0x000000ffff147224 */ /* 0x000fe200010e0618 */
[----:B------:R-:W-:Y:S01]  /*06e0*/  ISETP.GE.U32.AND P2, PT, R16, UR14, PT ;  /* 0x0000000e10007c0c */ /* 0x000fe2000bf46070 */
[----:B------:R-:W4:Y:S03]  /*06f0*/  @!P5 LDG.E R18, desc[UR16][R6.64] ;  /* 0x000000100612d981 */ /* 0x000f26000c1e1900 */
[----:B------:R-:W-:Y:S01]  /*0700*/  ISETP.GE.AND.EX P2, PT, R20, UR15, PT, P2 ;  /* 0x0000000f14007c0c */ /* 0x000fe2000bf46320 */
[----:B------:R-:W4:Y:S04]  /*0710*/  @!P5 LDG.E R21, desc[UR16][R2.64] ;  /* 0x000000100215d981 */ /* 0x000f28000c1e1900 */
[----:B------:R-:W5:Y:S04]  /*0720*/  @!P4 LDG.E R16, desc[UR16][R6.64+0x800] ;  /* 0x000800100610c981 */ /* 0x000f68000c1e1900 */
[----:B------:R-:W5:Y:S04]  /*0730*/  @!P4 LDG.E R19, desc[UR16][R2.64] ;  /* 0x000000100213c981 */ /* 0x000f68000c1e1900 */
[----:B------:R-:W5:Y:S04]  /*0740*/  @!P6 LDG.E R20, desc[UR16][R6.64+0x1000] ;  /* 0x001000100614e981 */ /* 0x000f68000c1e1900 */
[----:B------:R-:W5:Y:S01]  /*0750*/  @!P6 LDG.E R25, desc[UR16][R2.64] ;  /* 0x000000100219e981 */ /* 0x000f62000c1e1900 */
[----:B------:R-:W-:-:S03]  /*0760*/  FADD R26, R23, R10 ;  /* 0x0000000a171a7221 */ /* 0x000fc60000000000 */
[----:B------:R-:W5:Y:S04]  /*0770*/  @!P2 LDG.E R10, desc[UR16][R6.64+0x1800] ;  /* 0x00180010060aa981 */ /* 0x000f68000c1e1900 */
[----:B------:R-:W5:Y:S01]  /*0780*/  @!P2 LDG.E R23, desc[UR16][R2.64] ;  /* 0x000000100217a981 */ /* 0x000f62000c1e1900 */
[----:B------:R-:W-:Y:S01]  /*0790*/  FADD R15, R26, R15 ;  /* 0x0000000f1a0f7221 */ /* 0x000fe20000000000 */
[----:B------:R-:W-:Y:S02]  /*07a0*/  UIADD3 UR4, UP0, UPT, UR4, 0x1000, URZ ;  /* 0x0000100004047890 */ /* 0x000fe4000ff1e0ff */
[----:B------:R-:W-:Y:S02]  /*07b0*/  UIADD3 UR6, UP1, UPT, UR6, -0x8, URZ ;  /* 0xfffffff806067890 */ /* 0x000fe4000ff3e0ff */
[----:B------:R-:W-:-:S02]  /*07c0*/  UIADD3.X UR5, UPT, UPT, URZ, UR5, URZ, UP0, !UPT ;  /* 0x00000005ff057290 */ /* 0x000fc400087fe4ff */
[----:B------:R-:W-:Y:S02]  /*07d0*/  UIADD3.X UR7, UPT, UPT, UR7, -0x1, URZ, UP1, !UPT ;  /* 0xffffffff07077890 */ /* 0x000fe40008ffe4ff */
[----:B------:R-:W-:-:S04]  /*07e0*/  UISETP.NE.U32.AND UP0, UPT, UR6, URZ, UPT ;  /* 0x000000ff0600728c */ /* 0x000fc8000bf05070 */
[----:B------:R-:W-:Y:S01]  /*07f0*/  UISETP.NE.AND.EX UP0, UPT, UR7, URZ, UPT, UP0 ;  /* 0x000000ff0700728c */ /* 0x000fe2000bf05300 */
[----:B--2---:R-:W-:Y:S01]  /*0800*/  @!P1 FADD R13, -R12, R13 ;  /* 0x0000000d0c0d9221 */ /* 0x004fe20000000100 */
[----:B------:R-:W-:-:S03]  /*0810*/  HFMA2 R12, -RZ, RZ, 0, 0 ;  /* 0x00000000ff0c7431 */ /* 0x000fc600000001ff */
[----:B------:R-:W-:Y:S01]  /*0820*/  @!P1 FMUL R12, R13, R13 ;  /* 0x0000000d0d0c9220 */ /* 0x000fe20000400000 */
[----:B---3--:R-:W-:Y:S01]  /*0830*/  @!P3 FADD R14, -R17, R14 ;  /* 0x0000000e110eb221 */ /* 0x008fe20000000100 */
[----:B------:R-:W-:Y:S02]  /*0840*/  IMAD.MOV.U32 R13, RZ, RZ, RZ ;  /* 0x000000ffff0d7224 */ /* 0x000fe400078e00ff */
[----:B------:R-:W-:Y:S01]  /*0850*/  FADD R26, R15, R12 ;  /* 0x0000000c0f1a7221 */ /* 0x000fe20000000000 */
[----:B------:R-:W-:Y:S01]  /*0860*/  @!P3 FMUL R13, R14, R14 ;  /* 0x0000000e0e0db220 */ /* 0x000fe20000400000 */
[----:B------:R-:W-:Y:S02]  /*0870*/  IMAD.MOV.U32 R12, RZ, RZ, RZ ;  /* 0x000000ffff0c7224 */ /* 0x000fe400078e00ff */
[----:B----4-:R-:W-:Y:S01]  /*0880*/  @!P5 FADD R18, -R21, R18 ;  /* 0x000000121512d221 */ /* 0x010fe20000000100 */
[----:B------:R-:W-:-:S03]  /*0890*/  FADD R15, R26, R13 ;  /* 0x0000000d1a0f7221 */ /* 0x000fc60000000000 */
[----:B------:R-:W-:Y:S01]  /*08a0*/  @!P5 FMUL R12, R18, R18 ;  /* 0x00000012120cd220 */ /* 0x000fe20000400000 */
[----:B------:R-:W-:Y:S01]  /*08b0*/  MOV R13, RZ ;  /* 0x000000ff000d7202 */ /* 0x000fe20000000f00 */
[----:B-----5:R-:W-:Y:S02]  /*08c0*/  @!P4 FADD R16, -R19, R16 ;  /* 0x000000101310c221 */ /* 0x020fe40000000100 */
[----:B------:R-:W-:Y:S02]  /*08d0*/  FADD R14, R15, R12 ;  /* 0x0000000c0f0e7221 */ /* 0x000fe40000000000 */
[----:B------:R-:W-:Y:S01]  /*08e0*/  @!P4 FMUL R13, R16, R16 ;  /* 0x00000010100dc220 */ /* 0x000fe20000400000 */
[----:B------:R-:W-:Y:S02]  /*08f0*/  IMAD.MOV.U32 R12, RZ, RZ, RZ ;  /* 0x000000ffff0c7224 */ /* 0x000fe400078e00ff */
[----:B------:R-:W-:Y:S01]  /*0900*/  @!P6 FADD R20, -R25, R20 ;  /* 0x000000141914e221 */ /* 0x000fe20000000100 */
[----:B------:R-:W-:-:S03]  /*0910*/  FADD R13, R14, R13 ;  /* 0x0000000d0e0d7221 */ /* 0x000fc60000000000 */
[----:B------:R-:W-:Y:S01]  /*0920*/  @!P6 FMUL R12, R20, R20 ;  /* 0x00000014140ce220 */ /* 0x000fe20000400000 */
[----:B------:R-:W-:Y:S01]  /*0930*/  IADD3 R11, P1, PT, R11, 0x1000, RZ ;  /* 0x000010000b0b7810 */ /* 0x000fe20007f3e0ff */
[----:B------:R-:W-:Y:S02]  /*0940*/  @!P2 FADD R10, -R23, R10 ;  /* 0x0000000a170aa221 */ /* 0x000fe40000000100 */
[----:B------:R-:W-:Y:S01]  /*0950*/  FADD R13, R13, R12 ;  /* 0x0000000c0d0d7221 */ /* 0x000fe20000000000 */
[----:B------:R-:W-:Y:S01]  /*0960*/  IMAD.MOV.U32 R12, RZ, RZ, RZ ;  /* 0x000000ffff0c7224 */ /* 0x000fe200078e00ff */
[----:B------:R-:W-:Y:S01]  /*0970*/  IADD3 R6, P3, PT, R6, 0x4000, RZ ;  /* 0x0000400006067810 */ /* 0x000fe20007f7e0ff */
[----:B------:R-:W-:Y:S01]  /*0980*/  @!P2 FMUL R12, R10, R10 ;  /* 0x0000000a0a0ca220 */ /* 0x000fe20000400000 */
[----:B------:R-:W-:Y:S02]  /*0990*/  IMAD.X R24, RZ, RZ, R24, P1 ;  /* 0x000000ffff187224 */ /* 0x000fe400008e0618 */
[----:B------:R-:W-:Y:S01]  /*09a0*/  IADD3.X R7, PT, PT, RZ, R7, RZ, P3, !PT ;  /* 0x00000007ff077210 */ /* 0x000fe20001ffe4ff */
[----:B------:R-:W-:Y:S01]  /*09b0*/  FADD R10, R13, R12 ;  /* 0x0000000c0d0a7221 */ /* 0x000fe20000000000 */
[----:B------:R-:W-:Y:S07]  /*09c0*/  BRA.U UP0, `(.L_x_43) ;  /* 0xfffffff9009c7547 */ /* 0x000fee000b83ffff */
.L_x_42:
[----:B------:R-:W-:-:S04]  /*09d0*/  ULOP3.LUT UR6, UR10, 0x7, URZ, 0xc0, !UPT ;  /* 0x000000070a067892 */ /* 0x000fc8000f8ec0ff */
[----:B------:R-:W-:-:S04]  /*09e0*/  UISETP.NE.U32.AND UP0, UPT, UR6, URZ, UPT ;  /* 0x000000ff0600728c */ /* 0x000fc8000bf05070 */
        /* <DEDUP_REMOVED lines=8> */
[----:B------:R-:W0:Y:S01]  /*0a70*/  LDCU.64 UR6, c[0x0][0x398] ;  /* 0x00007300ff0677ac */ /* 0x000e220008000a00 */
[----:B------:R-:W-:Y:S02]  /*0a80*/  IADD3 R11, P2, PT, R0, UR4, RZ ;  /* 0x00000004000b7c10 */ /* 0x000fe4000ff5e0ff */
[----:B------:R-:W-:Y:S02]  /*0a90*/  IADD3 R7, P3, PT, R4, UR4, RZ ;  /* 0x0000000404077c10 */ /* 0x000fe4000ff7e0ff */
[C---:B------:R-:W-:Y:S01]  /*0aa0*/  ISETP.GE.U32.AND P1, PT, R11.reuse, UR14, PT ;  /* 0x0000000e0b007c0c */ /* 0x040fe2000bf26070 */
[----:B------:R-:W-:Y:S01]  /*0ab0*/  IMAD.X R13, RZ, RZ, UR5, P2 ;  /* 0x00000005ff0d7e24 */ /* 0x000fe200090e06ff */
[----:B------:R-:W-:Y:S02]  /*0ac0*/  IADD3 R6, P4, PT, R11, 0x200, RZ ;  /* 0x000002000b067810 */ /* 0x000fe40007f9e0ff */
[----:B------:R-:W-:Y:S02]  /*0ad0*/  IADD3.X R12, PT, PT, R9, UR5, RZ, P3, !PT ;  /* 0x00000005090c7c10 */ /* 0x000fe40009ffe4ff */
[----:B------:R-:W-:-:S02]  /*0ae0*/  ISETP.GE.AND.EX P1, PT, R13, UR15, PT, P1 ;  /* 0x0000000f0d007c0c */ /* 0x000fc4000bf26310 */
[----:B------:R-:W-:Y:S02]  /*0af0*/  IADD3.X R15, PT, PT, RZ, R13, RZ, P4, !PT ;  /* 0x0000000dff0f7210 */ /* 0x000fe400027fe4ff */
[----:B------:R-:W-:Y:S02]  /*0b00*/  IADD3 R14, P4, PT, R11, 0x400, RZ ;  /* 0x000004000b0e7810 */ /* 0x000fe40007f9e0ff */
[----:B------:R-:W-:Y:S02]  /*0b10*/  ISETP.GE.U32.AND P2, PT, R6, UR14, PT ;  /* 0x0000000e06007c0c */ /* 0x000fe4000bf46070 */
[----:B0-----:R-:W-:Y:S02]  /*0b20*/  LEA R6, P3, R7, UR6, 0x2 ;  /* 0x0000000607067c11 */ /* 0x001fe4000f8610ff */
[----:B------:R-:W-:Y:S01]  /*0b30*/  ISETP.GE.U32.AND P6, PT, R14, UR14, PT ;  /* 0x0000000e0e007c0c */ /* 0x000fe2000bfc6070 */
[----:B------:R-:W-:Y:S01]  /*0b40*/  IMAD.X R14, RZ, RZ, R13, P4 ;  /* 0x000000ffff0e7224 */ /* 0x000fe200020e060d */
[----:B------:R-:W-:Y:S01]  /*0b50*/  IADD3 R11, P5, PT, R11, 0x600, RZ ;  /* 0x000006000b0b7810 */ /* 0x000fe20007fbe0ff */
[----:B------:R-:W2:Y:S01]  /*0b60*/  @!P1 LDG.E R17, desc[UR16][R2.64] ;  /* 0x0000001002119981 */ /* 0x000ea2000c1e1900 */
[----:B------:R-:W-:-:S02]  /*0b70*/  ISETP.GE.AND.EX P2, PT, R15, UR15, PT, P2 ;  /* 0x0000000f0f007c0c */ /* 0x000fc4000bf46320 */
[----:B------:R-:W-:Y:S02]  /*0b80*/  LEA.HI.X R7, R7, UR7, R12, 0x2, P3 ;  /* 0x0000000707077c11 */ /* 0x000fe400098f140c */
[----:B------:R-:W-:Y:S02]  /*0b90*/  ISETP.GE.U32.AND P3, PT, R11, UR14, PT ;  /* 0x0000000e0b007c0c */ /* 0x000fe4000bf66070 */
[----:B------:R-:W-:Y:S01]  /*0ba0*/  IADD3.X R11, PT, PT, RZ, R13, RZ, P5, !PT ;  /* 0x0000000dff0b7210 */ /* 0x000fe20002ffe4ff */
[----:B------:R-:W2:Y:S01]  /*0bb0*/  @!P1 LDG.E R12, desc[UR16][R6.64] ;  /* 0x00000010060c9981 */ /* 0x000ea2000c1e1900 */
[----:B------:R-:W-:Y:S02]  /*0bc0*/  ISETP.GE.AND.EX P4, PT, R14, UR15, PT, P6 ;  /* 0x0000000f0e007c0c */ /* 0x000fe4000bf86360 */
[----:B------:R-:W-:-:S03]  /*0bd0*/  ISETP.GE.AND.EX P3, PT, R11, UR15, PT, P3 ;  /* 0x0000000f0b007c0c */ /* 0x000fc6000bf66330 */
[----:B------:R-:W3:Y:S04]  /*0be0*/  @!P2 LDG.E R13, desc[UR16][R6.64+0x800] ;  /* 0x00080010060da981 */ /* 0x000ee8000c1e1900 */
[----:B------:R-:W3:Y:S04]  /*0bf0*/  @!P2 LDG.E R16, desc[UR16][R2.64] ;  /* 0x000000100210a981 */ /* 0x000ee8000c1e1900 */
[----:B------:R-:W4:Y:S04]  /*0c00*/  @!P4 LDG.E R14, desc[UR16][R6.64+0x1000] ;  /* 0x00100010060ec981 */ /* 0x000f28000c1e1900 */
[----:B------:R-:W4:Y:S04]  /*0c10*/  @!P4 LDG.E R19, desc[UR16][R2.64] ;  /* 0x000000100213c981 */ /* 0x000f28000c1e1900 */
[----:B------:R0:W5:Y:S04]  /*0c20*/  @!P3 LDG.E R15, desc[UR16][R6.64+0x1800] ;  /* 0x00180010060fb981 */ /* 0x000168000c1e1900 */
[----:B------:R-:W5:Y:S01]  /*0c30*/  @!P3 LDG.E R18, desc[UR16][R2.64] ;  /* 0x000000100212b981 */ /* 0x000f62000c1e1900 */
[----:B------:R-:W-:Y:S01]  /*0c40*/  IMAD.MOV.U32 R11, RZ, RZ, RZ ;  /* 0x000000ffff0b7224 */ /* 0x000fe200078e00ff */
[----:B------:R-:W-:Y:S01]  /*0c50*/  UIADD3 UR4, UP0, UPT, UR4, 0x800, URZ ;  /* 0x0000080004047890 */ /* 0x000fe2000ff1e0ff */
[----:B0-----:R-:W-:-:S03]  /*0c60*/  MOV R6, RZ ;  /* 0x000000ff00067202 */ /* 0x001fc60000000f00 */
[----:B------:R-:W-:Y:S01]  /*0c70*/  UIADD3.X UR5, UPT, UPT, URZ, UR5, URZ, UP0, !UPT ;  /* 0x00000005ff057290 */ /* 0x000fe200087fe4ff */
[----:B--2---:R-:W-:-:S04]  /*0c80*/  @!P1 FADD R12, -R17, R12 ;  /* 0x0000000c110c9221 */ /* 0x004fc80000000100 */
[----:B------:R-:W-:Y:S01]  /*0c90*/  @!P1 FMUL R11, R12, R12 ;  /* 0x0000000c0c0b9220 */ /* 0x000fe20000400000 */
[----:B------:R-:W-:Y:S02]  /*0ca0*/  HFMA2 R12, -RZ, RZ, 0, 0 ;  /* 0x00000000ff0c7431 */ /* 0x000fe400000001ff */
[----:B---3--:R-:W-:Y:S01]  /*0cb0*/  @!P2 FADD R13, -R16, R13 ;  /* 0x0000000d100da221 */ /* 0x008fe20000000100 */
[----:B------:R-:W-:-:S03]  /*0cc0*/  FADD R11, R10, R11 ;  /* 0x0000000b0a0b7221 */ /* 0x000fc60000000000 */
[----:B------:R-:W-:Y:S01]  /*0cd0*/  @!P2 FMUL R12, R13, R13 ;  /* 0x0000000d0d0ca220 */ /* 0x000fe20000400000 */
[----:B------:R-:W-:Y:S02]  /*0ce0*/  IMAD.MOV.U32 R10, RZ, RZ, RZ ;  /* 0x000000ffff0a7224 */ /* 0x000fe400078e00ff */
[----:B----4-:R-:W-:Y:S01]  /*0cf0*/  @!P4 FADD R14, -R19, R14 ;  /* 0x0000000e130ec221 */ /* 0x010fe20000000100 */
[----:B------:R-:W-:-:S03]  /*0d00*/  FADD R11, R11, R12 ;  /* 0x0000000c0b0b7221 */ /* 0x000fc60000000000 */
[----:B------:R-:W-:Y:S01]  /*0d10*/  @!P4 FMUL R10, R14, R14 ;  /* 0x0000000e0e0ac220 */ /* 0x000fe20000400000 */
[----:B-----5:R-:W-:-:S03]  /*0d20*/  @!P3 FADD R15, -R18, R15 ;  /* 0x0000000f120fb221 */ /* 0x020fc60000000100 */
[----:B------:R-:W-:Y:S01]  /*0d30*/  FADD R11, R11, R10 ;  /* 0x0000000a0b0b7221 */ /* 0x000fe20000000000 */
[----:B------:R-:W-:-:S04]  /*0d40*/  @!P3 FMUL R6, R15, R15 ;  /* 0x0000000f0f06b220 */ /* 0x000fc80000400000 */
[----:B------:R-:W-:-:S07]  /*0d50*/  FADD R10, R11, R6 ;  /* 0x000000060b0a7221 */ /* 0x000fce0000000000 */
.L_x_45:
[----:B------:R-:W-:Y:S05]  /*0d60*/  BRA.U !UP1, `(.L_x_44) ;  /* 0x0000000109c47547 */ /* 0x000fea000b800000 */
[----:B------:R-:W-:Y:S02]  /*0d70*/  ULOP3.LUT UP1, URZ, UR11, 0x600, URZ, 0xc0, !UPT ;  /* 0x000006000bff7892 */ /* 0x000fe4000f82c0ff */
[----:B------:R-:W-:-:S07]  /*0d80*/  ULOP3.LUT UP0, URZ, UR11, 0x200, URZ, 0xc0, !UPT ;  /* 0x000002000bff7892 */ /* 0x000fce000f80c0ff */
[----:B------:R-:W-:Y:S05]  /*0d90*/  BRA.U !UP1, `(.L_x_46) ;  /* 0x00000001096c7547 */ /* 0x000fea000b800000 */
[----:B------:R-:W0:Y:S01]  /*0da0*/  LDCU.64 UR6, c[0x0][0x398] ;  /* 0x00007300ff0677ac */ /* 0x000e220008000a00 */
[----:B------:R-:W-:-:S04]  /*0db0*/  IADD3 R7, P1, PT, R0, UR4, RZ ;  /* 0x0000000400077c10 */ /* 0x000fc8000ff3e0ff */
[C---:B------:R-:W-:Y:S01]  /*0dc0*/  IADD3 R6, P3, PT, R7.reuse, 0x200, RZ ;  /* 0x0000020007067810 */ /* 0x040fe20007f7e0ff */
[----:B------:R-:W-:Y:S01]  /*0dd0*/  IMAD.X R11, RZ, RZ, UR5, P1 ;  /* 0x00000005ff0b7e24 */ /* 0x000fe200088e06ff */
[----:B------:R-:W-:Y:S02]  /*0de0*/  ISETP.GE.U32.AND P1, PT, R7, UR14, PT ;  /* 0x0000000e07007c0c */ /* 0x000fe4000bf26070 */
[----:B------:R-:W-:Y:S02]  /*0df0*/  ISETP.GE.U32.AND P2, PT, R6, UR14, PT ;  /* 0x0000000e06007c0c */ /* 0x000fe4000bf46070 */
[----:B------:R-:W-:Y:S02]  /*0e00*/  IADD3.X R6, PT, PT, RZ, R11, RZ, P3, !PT ;  /* 0x0000000bff067210 */ /* 0x000fe40001ffe4ff */
[----:B------:R-:W-:Y:S02]  /*0e10*/  IADD3 R7, P3, PT, R4, UR4, RZ ;  /* 0x0000000404077c10 */ /* 0x000fe4000ff7e0ff */
[----:B------:R-:W-:-:S02]  /*0e20*/  ISETP.GE.AND.EX P1, PT, R11, UR15, PT, P1 ;  /* 0x0000000f0b007c0c */ /* 0x000fc4000bf26310 */
[----:B------:R-:W-:Y:S02]  /*0e30*/  ISETP.GE.AND.EX P2, PT, R6, UR15, PT, P2 ;  /* 0x0000000f06007c0c */ /* 0x000fe4000bf46320 */
[----:B------:R-:W-:Y:S02]  /*0e40*/  IADD3.X R12, PT, PT, R9, UR5, RZ, P3, !PT ;  /* 0x00000005090c7c10 */ /* 0x000fe40009ffe4ff */
[----:B0-----:R-:W-:-:S04]  /*0e50*/  LEA R6, P3, R7, UR6, 0x2 ;  /* 0x0000000607067c11 */ /* 0x001fc8000f8610ff */
[----:B------:R-:W-:-:S03]  /*0e60*/  LEA.HI.X R7, R7, UR7, R12, 0x2, P3 ;  /* 0x0000000707077c11 */ /* 0x000fc600098f140c */
[----:B------:R-:W2:Y:S04]  /*0e70*/  @!P1 LDG.E R13, desc[UR16][R2.64] ;  /* 0x00000010020d9981 */ /* 0x000ea8000c1e1900 */
[----:B------:R-:W2:Y:S04]  /*0e80*/  @!P1 LDG.E R12, desc[UR16][R6.64] ;  /* 0x00000010060c9981 */ /* 0x000ea8000c1e1900 */
[----:B------:R-:W3:Y:S04]  /*0e90*/  @!P2 LDG.E R14, desc[UR16][R6.64+0x800] ;  /* 0x00080010060ea981 */ /* 0x000ee8000c1e1900 */
[----:B------:R-:W3:Y:S01]  /*0ea0*/  @!P2 LDG.E R15, desc[UR16][R2.64] ;  /* 0x00000010020fa981 */ /* 0x000ee2000c1e1900 */
[----:B------:R-:W-:Y:S01]  /*0eb0*/  IMAD.MOV.U32 R11, RZ, RZ, RZ ;  /* 0x000000ffff0b7224 */ /* 0x000fe200078e00ff */
[----:B------:R-:W-:-:S04]  /*0ec0*/  UIADD3 UR4, UP1, UPT, UR4, 0x400, URZ ;  /* 0x0000040004047890 */ /* 0x000fc8000ff3e0ff */
[----:B------:R-:W-:Y:S01]  /*0ed0*/  UIADD3.X UR5, UPT, UPT, URZ, UR5, URZ, UP1, !UPT ;  /* 0x00000005ff057290 */ /* 0x000fe20008ffe4ff */
[----:B--2---:R-:W-:Y:S01]  /*0ee0*/  @!P1 FADD R12, -R13, R12 ;  /* 0x0000000c0d0c9221 */ /* 0x004fe20000000100 */
[----:B------:R-:W-:-:S03]  /*0ef0*/  HFMA2 R13, -RZ, RZ, 0, 0 ;  /* 0x00000000ff0d7431 */ /* 0x000fc600000001ff */
[----:B------:R-:W-:Y:S01]  /*0f00*/  @!P1 FMUL R11, R12, R12 ;  /* 0x0000000c0c0b9220 */ /* 0x000fe20000400000 */
[----:B---3--:R-:W-:-:S03]  /*0f10*/  @!P2 FADD R14, -R15, R14 ;  /* 0x0000000e0f0ea221 */ /* 0x008fc60000000100 */
[----:B------:R-:W-:Y:S01]  /*0f20*/  FADD R10, R10, R11 ;  /* 0x0000000b0a0a7221 */ /* 0x000fe20000000000 */
[----:B------:R-:W-:-:S04]  /*0f30*/  @!P2 FMUL R13, R14, R14 ;  /* 0x0000000e0e0da220 */ /* 0x000fc80000400000 */
[----:B------:R-:W-:-:S07]  /*0f40*/  FADD R10, R10, R13 ;  /* 0x0000000d0a0a7221 */ /* 0x000fce0000000000 */
.L_x_46:
[----:B------:R-:W-:Y:S05]  /*0f50*/  BRA.U UP0, `(.L_x_44) ;  /* 0x0000000100487547 */ /* 0x000fea000b800000 */
[----:B------:R-:W-:Y:S01]  /*0f60*/  IADD3 R6, P2, PT, R0, UR4, RZ ;  /* 0x0000000400067c10 */ /* 0x000fe2000ff5e0ff */
[----:B------:R-:W-:Y:S01]  /*0f70*/  BSSY.RECONVERGENT B0, `(.L_x_47) ;  /* 0x000000f000007945 */ /* 0x000fe20003800200 */
[----:B------:R-:W-:Y:S02]  /*0f80*/  MOV R7, RZ ;  /* 0x000000ff00077202 */ /* 0x000fe40000000f00 */
[----:B------:R-:W-:Y:S01]  /*0f90*/  ISETP.GE.U32.AND P1, PT, R6, UR14, PT ;  /* 0x0000000e06007c0c */ /* 0x000fe2000bf26070 */
[----:B------:R-:W-:-:S05]  /*0fa0*/  IMAD.X R6, RZ, RZ, UR5, P2 ;  /* 0x00000005ff067e24 */ /* 0x000fca00090e06ff */
[----:B------:R-:W-:-:S13]  /*0fb0*/  ISETP.GE.AND.EX P1, PT, R6, UR15, PT, P1 ;  /* 0x0000000f06007c0c */ /* 0x000fda000bf26310 */
[----:B------:R-:W-:Y:S05]  /*0fc0*/  @P1 BRA `(.L_x_48) ;  /* 0x0000000000241947 */ /* 0x000fea0003800000 */
[----:B------:R-:W0:Y:S01]  /*0fd0*/  LDCU.64 UR6, c[0x0][0x398] ;  /* 0x00007300ff0677ac */ /* 0x000e220008000a00 */
[----:B------:R-:W-:Y:S01]  /*0fe0*/  IADD3 R5, P1, PT, R4, UR4, RZ ;  /* 0x0000000404057c10 */ /* 0x000fe2000ff3e0ff */
[----:B------:R-:W2:Y:S03]  /*0ff0*/  LDG.E R7, desc[UR16][R2.64] ;  /* 0x0000001002077981 */ /* 0x000ea6000c1e1900 */
[----:B------:R-:W-:Y:S02]  /*1000*/  IADD3.X R6, PT, PT, R9, UR5, RZ, P1, !PT ;  /* 0x0000000509067c10 */ /* 0x000fe40008ffe4ff */
[----:B0-----:R-:W-:-:S04]  /*1010*/  LEA R4, P1, R5, UR6, 0x2 ;  /* 0x0000000605047c11 */ /* 0x001fc8000f8210ff */
[----:B------:R-:W-:-:S05]  /*1020*/  LEA.HI.X R5, R5, UR7, R6, 0x2, P1 ;  /* 0x0000000705057c11 */ /* 0x000fca00088f1406 */
[----:B------:R-:W2:Y:S02]  /*1030*/  LDG.E R4, desc[UR16][R4.64] ;  /* 0x0000001004047981 */ /* 0x000ea4000c1e1900 */
[----:B--2---:R-:W-:-:S04]  /*1040*/  FADD R7, -R7, R4 ;  /* 0x0000000407077221 */ /* 0x004fc80000000100 */
[----:B------:R-:W-:-:S07]  /*1050*/  FMUL R7, R7, R7 ;  /* 0x0000000707077220 */ /* 0x000fce0000400000 */
.L_x_48:
[----:B------:R-:W-:Y:S05]  /*1060*/  BSYNC.RECONVERGENT B0 ;  /* 0x0000000000007941 */ /* 0x000fea0003800200 */
.L_x_47:
[----:B------:R-:W-:-:S07]  /*1070*/  FADD R10, R10, R7 ;  /* 0x000000070a0a7221 */ /* 0x000fce0000000000 */
.L_x_44:
[----:B------:R-:W-:Y:S05]  /*1080*/  @P0 BRA `(.L_x_49) ;  /* 0xfffffff0005c0947 */ /* 0x000fea000383ffff */
[----:B------:R-:W0:Y:S01]  /*1090*/  S2UR UR5, SR_CgaCtaId ;  /* 0x00000000000579c3 */ /* 0x000e220000008800 */
[----:B------:R-:W-:Y:S02]  /*10a0*/  UMOV UR4, 0x400 ;  /* 0x0000040000047882 */ /* 0x000fe40000000000 */
[----:B0-----:R-:W-:-:S06]  /*10b0*/  ULEA UR4, UR5, UR4, 0x18 ;  /* 0x0000000405047291 */ /* 0x001fcc000f8ec0ff */
[----:B------:R-:W-:-:S05]  /*10c0*/  LEA R3, R0, UR4, 0x2 ;  /* 0x0000000400037c11 */ /* 0x000fca000f8e10ff */
[----:B------:R1:W-:Y:S02]  /*10d0*/  STS [R3], R10 ;  /* 0x0000000a03007388 */ /* 0x0003e40000000800 */
.L_x_41:
[----:B------:R-:W-:Y:S01]  /*10e0*/  BAR.SYNC.DEFER_BLOCKING 0x0 ;  /* 0x0000000000007b1d */ /* 0x000fe20000010000 */
[----:B------:R-:W-:-:S13]  /*10f0*/  ISETP.NE.AND P0, PT, R0, RZ, PT ;  /* 0x000000ff0000720c */ /* 0x000fda0003f05270 */
[----:B------:R-:W-:Y:S05]  /*1100*/  @P0 EXIT ;  /* 0x000000000000094d */ /* 0x000fea0003800000 */
[----:B------:R-:W2:Y:S01]  /*1110*/  S2UR UR5, SR_CgaCtaId ;  /* 0x00000000000579c3 */ /* 0x000ea20000008800 */
[----:B------:R-:W-:Y:S01]  /*1120*/  UMOV UR4, 0x400 ;  /* 0x0000040000047882 */ /* 0x000fe20000000000 */
[----:B-1----:R-:W-:Y:S01]  /*1130*/  IMAD.MOV.U32 R3, RZ, RZ, RZ ;  /* 0x000000ffff037224 */ /* 0x002fe200078e00ff */
[----:B------:R-:W-:Y:S01]  /*1140*/  UMOV UR6, 0x200 ;  /* 0x0000020000067882 */ /* 0x000fe20000000000 */
[----:B--2---:R-:W-:-:S03]  /*1150*/  ULEA UR5, UR5, UR4, 0x18 ;  /* 0x0000000405057291 */ /* 0x004fc6000f8ec0ff */
[----:B------:R-:W-:Y:S01]  /*1160*/  UMOV UR4, URZ ;  /* 0x000000ff00047c82 */ /* 0x000fe20008000000 */
[----:B------:R-:W-:-:S12]  /*1170*/  UIADD3 UR5, UPT, UPT, UR5, 0x40, URZ ;  /* 0x0000004005057890 */ /* 0x000fd8000fffe0ff */
.L_x_50:
[----:B------:R-:W1:Y:S01]  /*1180*/  LDS.128 R12, [UR5+-0x40] ;  /* 0xffffc005ff0c7984 */ /* 0x000e620008000c00 */
[----:B------:R-:W-:-:S03]  /*1190*/  UIADD3 UR6, UP0, UPT, UR6, -0x20, URZ ;  /* 0xffffffe006067890 */ /* 0x000fc6000ff1e0ff */
[----:B------:R-:W2:Y:S01]  /*11a0*/  LDS.128 R16, [UR5+-0x30] ;  /* 0xffffd005ff107984 */ /* 0x000ea20008000c00 */
[----:B------:R-:W-:Y:S02]  /*11b0*/  UIADD3.X UR4, UPT, UPT, UR4, -0x1, URZ, UP0, !UPT ;  /* 0xffffffff04047890 */ /* 0x000fe400087fe4ff */
[----:B------:R-:W-:Y:S01]  /*11c0*/  UISETP.NE.U32.AND UP0, UPT, UR6, URZ, UPT ;  /* 0x000000ff0600728c */ /* 0x000fe2000bf05070 */
[----:B------:R-:W3:Y:S03]  /*11d0*/  LDS.128 R4, [UR5+-0x20] ;  /* 0xffffe005ff047984 */ /* 0x000ee60008000c00 */
[----:B------:R-:W-:Y:S01]  /*11e0*/  UISETP.NE.AND.EX UP0, UPT, UR4, URZ, UPT, UP0 ;  /* 0x000000ff0400728c */ /* 0x000fe2000bf05300 */
[----:B------:R-:W4:Y:S01]  /*11f0*/  LDS.128 R8, [UR5+-0x10] ;  /* 0xfffff005ff087984 */ /* 0x000f220008000c00 */
[----:B-1----:R-:W-:-:S04]  /*1200*/  FADD R12, R12, R3 ;  /* 0x000000030c0c7221 */ /* 0x002fc80000000000 */
[----:B------:R-:W-:-:S04]  /*1210*/  FADD R13, R12, R13 ;  /* 0x0000000d0c0d7221 */ /* 0x000fc80000000000 */
[----:B------:R-:W-:-:S04]  /*1220*/  FADD R14, R13, R14 ;  /* 0x0000000e0d0e7221 */ /* 0x000fc80000000000 */
[----:B------:R-:W-:-:S04]  /*1230*/  FADD R15, R14, R15 ;  /* 0x0000000f0e0f7221 */ /* 0x000fc80000000000 */
[----:B--2---:R-:W-:Y:S02]  /*1240*/  FADD R16, R15, R16 ;  /* 0x000000100f107221 */ /* 0x004fe40000000000 */
[----:B------:R-:W1:Y:S02]  /*1250*/  LDS.128 R12, [UR5] ;  /* 0x00000005ff0c7984 */ /* 0x000e640008000c00 */
[----:B------:R-:W-:-:S04]  /*1260*/  FADD R17, R16, R17 ;  /* 0x0000001110117221 */ /* 0x000fc80000000000 */
[----:B------:R-:W-:-:S04]  /*1270*/  FADD R18, R17, R18 ;  /* 0x0000001211127221 */ /* 0x000fc80000000000 */
[----:B------:R-:W-:-:S04]  /*1280*/  FADD R19, R18, R19 ;  /* 0x0000001312137221 */ /* 0x000fc80000000000 */
[----:B---3--:R-:W-:Y:S02]  /*1290*/  FADD R4, R19, R4 ;  /* 0x0000000413047221 */ /* 0x008fe40000000000 */
[----:B------:R-:W2:Y:S02]  /*12a0*/  LDS.128 R16, [UR5+0x10] ;  /* 0x00001005ff107984 */ /* 0x000ea40008000c00 */
[----:B------:R-:W-:-:S04]  /*12b0*/  FADD R5, R4, R5 ;  /* 0x0000000504057221 */ /* 0x000fc80000000000 */
[----:B------:R-:W-:-:S04]  /*12c0*/  FADD R6, R5, R6 ;  /* 0x0000000605067221 */ /* 0x000fc80000000000 */
[----:B------:R-:W-:-:S04]  /*12d0*/  FADD R7, R6, R7 ;  /* 0x0000000706077221 */ /* 0x000fc80000000000 */
[----:B----4-:R-:W-:Y:S02]  /*12e0*/  FADD R8, R7, R8 ;  /* 0x0000000807087221 */ /* 0x010fe40000000000 */
[----:B------:R-:W3:Y:S02]  /*12f0*/  LDS.128 R4, [UR5+0x20] ;  /* 0x00002005ff047984 */ /* 0x000ee40008000c00 */
        /* <DEDUP_REMOVED lines=13> */
[----:B---3--:R-:W-:-:S04]  /*13d0*/  FADD R4, R19, R4 ;  /* 0x0000000413047221 */ /* 0x008fc80000000000 */
        /* <DEDUP_REMOVED lines=8> */
[----:B------:R-:W1:Y:S02]  /*1460*/  LDCU.64 UR8, c[0x0][0x390] ;  /* 0x00007200ff0877ac */ /* 0x000e640008000a00 */
[----:B-1----:R-:W-:Y:S02]  /*1470*/  UIMAD UR6, UR9, UR14, URZ ;  /* 0x0000000e090672a4 */ /* 0x002fe4000f8e02ff */
[----:B------:R-:W-:Y:S02]  /*1480*/  UIMAD.WIDE.U32 UR4, UR8, UR14, URZ ;  /* 0x0000000e080472a5 */ /* 0x000fe4000f8e00ff */
[----:B------:R-:W-:-:S04]  /*1490*/  UIMAD UR6, UR8, UR15, UR6 ;  /* 0x0000000f080672a4 */ /* 0x000fc8000f8e0206 */
[----:B------:R-:W-:-:S09]  /*14a0*/  UIADD3 UR5, UPT, UPT, UR5, UR6, URZ ;  /* 0x0000000605057290 */ /* 0x000fd2000fffe0ff */
[----:B------:R-:W1:Y:S08]  /*14b0*/  I2F.S64 R0, UR4 ;  /* 0x0000000400007d12 */ /* 0x000e700008301400 */
[----:B-1----:R-:W0:Y:S08]  /*14c0*/  MUFU.RCP R5, R0 ;  /* 0x0000000000057308 */ /* 0x002e300000001000 */
[----:B------:R-:W1:Y:S01]  /*14d0*/  FCHK P0, R3, R0 ;  /* 0x0000000003007302 */ /* 0x000e620000000000 */
[----:B0-----:R-:W-:-:S04]  /*14e0*/  FFMA R2, -R0, R5, 1 ;  /* 0x3f80000000027423 */ /* 0x001fc80000000105 */
[----:B------:R-:W-:-:S04]  /*14f0*/  FFMA R2, R5, R2, R5 ;  /* 0x0000000205027223 */ /* 0x000fc80000000005 */
[----:B------:R-:W-:-:S04]  /*1500*/  FFMA R5, R3, R2, RZ ;  /* 0x0000000203057223 */ /* 0x000fc800000000ff */
[----:B------:R-:W-:-:S04]  /*1510*/  FFMA R4, -R0, R5, R3 ;  /* 0x0000000500047223 */ /* 0x000fc80000000103 */
[----:B------:R-:W-:Y:S01]  /*1520*/  FFMA R5, R2, R4, R5 ;  /* 0x0000000402057223 */ /* 0x000fe20000000005 */
[----:B-1----:R-:W-:Y:S06]  /*1530*/  @!P0 BRA `(.L_x_51) ;  /* 0x00000000000c8947 */ /* 0x002fec0003800000 */
[----:B------:R-:W-:-:S07]  /*1540*/  MOV R2, 0x1560 ;  /* 0x0000156000027802 */ /* 0x000fce0000000f00 */
[----:B------:R-:W-:Y:S05]  /*1550*/  CALL.REL.NOINC `($__internal_2_$__cuda_sm3x_div_rn_noftz_f32_slowpath) ;  /* 0x0000000000207944 */ /* 0x000fea0003c00000 */
[----:B------:R-:W-:-:S07]  /*1560*/  MOV R5, R4 ;  /* 0x0000000400057202 */ /* 0x000fce0000000f00 */
.L_x_51:
[----:B------:R-:W0:Y:S02]  /*1570*/  LDCU.64 UR4, c[0x0][0x3b0] ;  /* 0x00007600ff0477ac */ /* 0x000e240008000a00 */
[----:B0-----:R-:W-:-:S04]  /*1580*/  ULEA UR4, UP0, UR18, UR4, 0x2 ;  /* 0x0000000412047291 */ /* 0x001fc8000f8010ff */
[----:B------:R-:W-:Y:S02]  /*1590*/  ULEA.HI.X UR5, UR18, UR5, URZ, 0x2, UP0 ;  /* 0x0000000512057291 */ /* 0x000fe400080f14ff */
[----:B------:R-:W-:-:S04]  /*15a0*/  IMAD.U32 R2, RZ, RZ, UR4 ;  /* 0x00000004ff027e24 */ /* 0x000fc8000f8e00ff */
[----:B------:R-:W-:-:S05]  /*15b0*/  MOV R3, UR5 ;  /* 0x0000000500037c02 */ /* 0x000fca0008000f00 */
[----:B------:R-:W-:Y:S01]  /*15c0*/  STG.E desc[UR16][R2.64], R5 ;  /* 0x0000000502007986 */ /* 0x000fe2000c101910 */
[----:B------:R-:W-:Y:S05]  /*15d0*/  EXIT ;  /* 0x000000000000794d */ /* 0x000fea0003800000 */
        .weak           $__internal_2_$__cuda_sm3x_div_rn_noftz_f32_slowpath
        .type           $__internal_2_$__cuda_sm3x_div_rn_noftz_f32_slowpath,@function
        .size           $__internal_2_$__cuda_sm3x_div_rn_noftz_f32_slowpath,(.L_x_3585 - $__internal_2_$__cuda_sm3x_div_rn_noftz_f32_slowpath)
$__internal_2_$__cuda_sm3x_div_rn_noftz_f32_slowpath:
[----:B------:R-:W-:Y:S02]  /*15e0*/  SHF.R.U32.HI R5, RZ, 0x17, R0 ;  /* 0x00000017ff057819 */ /* 0x000fe40000011600 */
[--C-:B------:R-:W-:Y:S02]  /*15f0*/  SHF.R.U32.HI R4, RZ, 0x17, R3.reuse ;  /* 0x00000017ff047819 */ /* 0x100fe40000011603 */
[----:B------:R-:W-:Y:S02]  /*1600*/  LOP3.LUT R5, R5, 0xff, RZ, 0xc0, !PT ;  /* 0x000000ff05057812 */ /* 0x000fe400078ec0ff */
[----:B------:R-:W-:Y:S01]  /*1610*/  LOP3.LUT R10, R4, 0xff, RZ, 0xc0, !PT ;  /* 0x000000ff040a7812 */ /* 0x000fe200078ec0ff */
[----:B------:R-:W-:Y:S01]  /*1620*/  IMAD.MOV.U32 R4, RZ, RZ, R3 ;  /* 0x000000ffff047224 */ /* 0x000fe200078e0003 */
[----:B------:R-:W-:Y:S01]  /*1630*/  MOV R7, R0 ;  /* 0x0000000000077202 */ /* 0x000fe20000000f00 */
[----:B------:R-:W-:Y:S01]  /*1640*/  VIADD R8, R5, 0xffffffff ;  /* 0xffffffff05087836 */ /* 0x000fe20000000000 */
[----:B------:R-:W-:-:S04]  /*1650*/  IADD3 R9, PT, PT, R10, -0x1, RZ ;  /* 0xffffffff0a097810 */ /* 0x000fc80007ffe0ff */
[----:B------:R-:W-:-:S04]  /*1660*/  ISETP.GT.U32.AND P0, PT, R8, 0xfd, PT ;  /* 0x000000fd0800780c */ /* 0x000fc80003f04070 */
[----:B------:R-:W-:-:S13]  /*1670*/  ISETP.GT.U32.OR P0, PT, R9, 0xfd, P0 ;  /* 0x000000fd0900780c */ /* 0x000fda0000704470 */
[----:B------:R-:W-:Y:S01]  /*1680*/  @!P0 IMAD.MOV.U32 R6, RZ, RZ, RZ ;  /* 0x000000ffff068224 */ /* 0x000fe200078e00ff */
[----:B------:R-:W-:Y:S06]  /*1690*/  @!P0 BRA `(.L_x_52) ;  /* 0x00000000005c8947 */ /* 0x000fec0003800000 */
[----:B------:R-:W-:Y:S02]  /*16a0*/  FSETP.GTU.FTZ.AND P0, PT, |R3|, +INF , PT ;  /* 0x7f8000000300780b */ /* 0x000fe40003f1c200 */
[----:B------:R-:W-:-:S04]  /*16b0*/  FSETP.GTU.FTZ.AND P1, PT, |R0|, +INF , PT ;  /* 0x7f8000000000780b */ /* 0x000fc80003f3c200 */
[----:B------:R-:W-:-:S13]  /*16c0*/  PLOP3.LUT P0, PT, P0, P1, PT, 0xf8, 0x8f ;  /* 0x00000000008f781c */ /* 0x000fda0000703f70 */
[----:B------:R-:W-:Y:S05]  /*16d0*/  @P0 BRA `(.L_x_53) ;  /* 0x0000000400440947 */ /* 0x000fea0003800000 */
[----:B------:R-:W-:-:S13]  /*16e0*/  LOP3.LUT P0, RZ, R7, 0x7fffffff, R4, 0xc8, !PT ;  /* 0x7fffffff07ff7812 */ /* 0x000fda000780c804 */
[----:B------:R-:W-:Y:S05]  /*16f0*/  @!P0 BRA `(.L_x_54) ;  /* 0x0000000400348947 */ /* 0x000fea0003800000 */
[C---:B------:R-:W-:Y:S02]  /*1700*/  FSETP.NEU.FTZ.AND P1, PT, |R3|.reuse, +INF , PT ;  /* 0x7f8000000300780b */ /* 0x040fe40003f3d200 */
[----:B------:R-:W-:Y:S02]  /*1710*/  FSETP.NEU.FTZ.AND P0, PT, |R0|, +INF , PT ;  /* 0x7f8000000000780b */ /* 0x000fe40003f1d200 */
[----:B------:R-:W-:-:S11]  /*1720*/  FSETP.NEU.FTZ.AND P2, PT, |R3|, +INF , PT ;  /* 0x7f8000000300780b */ /* 0x000fd60003f5d200 */
[----:B------:R-:W-:Y:S05]  /*1730*/  @!P0 BRA !P1, `(.L_x_54) ;  /* 0x0000000400248947 */ /* 0x000fea0004800000 */
[----:B------:R-:W-:-:S04]  /*1740*/  LOP3.LUT P1, RZ, R4, 0x7fffffff, RZ, 0xc0, !PT ;  /* 0x7fffffff04ff7812 */ /* 0x000fc8000782c0ff */
[----:B------:R-:W-:-:S13]  /*1750*/  PLOP3.LUT P0, PT, P0, P1, PT, 0x2f, 0xf2 ;  /* 0x0000000000f2781c */ /* 0x000fda0000702577 */
[----:B------:R-:W-:Y:S05]  /*1760*/  @P0 BRA `(.L_x_55) ;  /* 0x0000000400100947 */ /* 0x000fea0003800000 */
[----:B------:R-:W-:-:S04]  /*1770*/  LOP3.LUT P0, RZ, R7, 0x7fffffff, RZ, 0xc0, !PT ;  /* 0x7fffffff07ff7812 */ /* 0x000fc8000780c0ff */
[----:B------:R-:W-:-:S13]  /*1780*/  PLOP3.LUT P0, PT, P2, P0, PT, 0x2f, 0xf2 ;  /* 0x0000000000f2781c */ /* 0x000fda0001700577 */
[----:B------:R-:W-:Y:S05]  /*1790*/  @P0 BRA `(.L_x_56) ;  /* 0x0000000000f80947 */ /* 0x000fea0003800000 */
[----:B------:R-:W-:Y:S02]  /*17a0*/  ISETP.GE.AND P0, PT, R9, RZ, PT ;  /* 0x000000ff0900720c */ /* 0x000fe40003f06270 */
[----:B------:R-:W-:-:S11]  /*17b0*/  ISETP.GE.AND P1, PT, R8, RZ, PT ;  /* 0x000000ff0800720c */ /* 0x000fd60003f26270 */
[----:B------:R-:W-:Y:S01]  /*17c0*/  @P0 MOV R6, RZ ;  /* 0x000000ff00060202 */ /* 0x000fe20000000f00 */
[----:B------:R-:W-:Y:S02]  /*17d0*/  @!P0 IMAD.MOV.U32 R6, RZ, RZ, -0x40 ;  /* 0xffffffc0ff068424 */ /* 0x000fe400078e00ff */
[----:B------:R-:W-:Y:S01]  /*17e0*/  @!P0 FFMA R4, R3, 1.84467440737095516160e+19, RZ ;  /* 0x5f80000003048823 */ /* 0x000fe200000000ff */
[----:B------:R-:W-:Y:S02]  /*17f0*/  @!P1 FFMA R7, R0, 1.84467440737095516160e+19, RZ ;  /* 0x5f80000000079823 */ /* 0x000fe400000000ff */
[----:B------:R-:W-:-:S07]  /*1800*/  @!P1 IADD3 R6, PT, PT, R6, 0x40, RZ ;  /* 0x0000004006069810 */ /* 0x000fce0007ffe0ff */
.L_x_52:
[----:B------:R-:W-:Y:S02]  /*1810*/  LEA R0, R5, 0xc0800000, 0x17 ;  /* 0xc080000005007811 */ /* 0x000fe400078eb8ff */
[----:B------:R-:W-:-:S03]  /*1820*/  IADD3 R3, PT, PT, R10, -0x7f, RZ ;  /* 0xffffff810a037810 */ /* 0x000fc60007ffe0ff */
[----:B------:R-:W-:Y:S02]  /*1830*/  IMAD.IADD R7, R7, 0x1, -R0 ;  /* 0x0000000107077824 */ /* 0x000fe400078e0a00 */
[C---:B------:R-:W-:Y:S01]  /*1840*/  IMAD R0, R3.reuse, -0x800000, R4 ;  /* 0xff80000003007824 */ /* 0x040fe200078e0204 */
[----:B------:R-:W-:Y:S01]  /*1850*/  IADD3 R3, PT, PT, R3, 0x7f, -R5 ;  /* 0x0000007f03037810 */ /* 0x000fe20007ffe805 */
[----:B------:R-:W0:Y:S01]  /*1860*/  MUFU.RCP R8, R7 ;  /* 0x0000000700087308 */ /* 0x000e220000001000 */
[----:B------:R-:W-:-:S03]  /*1870*/  FADD.FTZ R9, -R7, -RZ ;  /* 0x800000ff07097221 */ /* 0x000fc60000010100 */
[----:B------:R-:W-:Y:S02]  /*1880*/  IMAD.IADD R3, R3, 0x1, R6 ;  /* 0x0000000103037824 */ /* 0x000fe400078e0206 */
[----:B0-----:R-:W-:-:S04]  /*1890*/  FFMA R11, R8, R9, 1 ;  /* 0x3f800000080b7423 */ /* 0x001fc80000000009 */
[----:B------:R-:W-:-:S04]  /*18a0*/  FFMA R13, R8, R11, R8 ;  /* 0x0000000b080d7223 */ /* 0x000fc80000000008 */
[----:B------:R-:W-:-:S04]  /*18b0*/  FFMA R4, R0, R13, RZ ;  /* 0x0000000d00047223 */ /* 0x000fc800000000ff */
[----:B------:R-:W-:-:S04]  /*18c0*/  FFMA R11, R9, R4, R0 ;  /* 0x00000004090b7223 */ /* 0x000fc80000000000 */
[----:B------:R-:W-:-:S04]  /*18d0*/  FFMA R8, R13, R11, R4 ;  /* 0x0000000b0d087223 */ /* 0x000fc80000000004 */
[----:B------:R-:W-:-:S04]  /*18e0*/  FFMA R9, R9, R8, R0 ;  /* 0x0000000809097223 */ /* 0x000fc80000000000 */
        /* <DEDUP_REMOVED lines=15> */
[----:B------:R-:W-:Y:S01]  /*19e0*/  IADD3 R6, PT, PT, R7, 0x20, RZ ;  /* 0x0000002007067810 */ /* 0x000fe20007ffe0ff */
[-CC-:B------:R-:W-:Y:S01]  /*19f0*/  FFMA.RM R3, R13, R9.reuse, R8.reuse ;  /* 0x000000090d037223 */ /* 0x180fe20000004008 */
[----:B------:R-:W-:Y:S02]  /*1a00*/  ISETP.NE.AND P2, PT, R7, RZ, PT ;  /* 0x000000ff0700720c */ /* 0x000fe40003f45270 */
[----:B------:R-:W-:Y:S01]  /*1a10*/  LOP3.LUT R5, R0, 0x7fffff, RZ, 0xc0, !PT ;  /* 0x007fffff00057812 */ /* 0x000fe200078ec0ff */
[----:B------:R-:W-:Y:S01]  /*1a20*/  FFMA.RP R0, R13, R9, R8 ;  /* 0x000000090d007223 */ /* 0x000fe20000008008 */
[----:B------:R-:W-:Y:S01]  /*1a30*/  ISETP.NE.AND P1, PT, R7, RZ, PT ;  /* 0x000000ff0700720c */ /* 0x000fe20003f25270 */
[----:B------:R-:W-:Y:S01]  /*1a40*/  IMAD.MOV R7, RZ, RZ, -R7 ;  /* 0x000000ffff077224 */ /* 0x000fe200078e0a07 */
[----:B------:R-:W-:Y:S02]  /*1a50*/  LOP3.LUT R5, R5, 0x800000, RZ, 0xfc, !PT ;  /* 0x0080000005057812 */ /* 0x000fe400078efcff */
[----:B------:R-:W-:-:S02]  /*1a60*/  FSETP.NEU.FTZ.AND P0, PT, R0, R3, PT ;  /* 0x000000030000720b */ /* 0x000fc40003f1d000 */
[----:B------:R-:W-:Y:S02]  /*1a70*/  SHF.L.U32 R6, R5, R6, RZ ;  /* 0x0000000605067219 */ /* 0x000fe400000006ff */
[----:B------:R-:W-:Y:S02]  /*1a80*/  SEL R0, R7, RZ, P2 ;  /* 0x000000ff07007207 */ /* 0x000fe40001000000 */
[----:B------:R-:W-:Y:S02]  /*1a90*/  ISETP.NE.AND P1, PT, R6, RZ, P1 ;  /* 0x000000ff0600720c */ /* 0x000fe40000f25270 */
[----:B------:R-:W-:Y:S02]  /*1aa0*/  SHF.R.U32.HI R0, RZ, R0, R5 ;  /* 0x00000000ff007219 */ /* 0x000fe40000011605 */
[----:B------:R-:W-:Y:S02]  /*1ab0*/  PLOP3.LUT P0, PT, P0, P1, PT, 0xf8, 0x8f ;  /* 0x00000000008f781c */ /* 0x000fe40000703f70 */
[----:B------:R-:W-:-:S02]  /*1ac0*/  SHF.R.U32.HI R6, RZ, 0x1, R0 ;  /* 0x00000001ff067819 */ /* 0x000fc40000011600 */
[----:B------:R-:W-:-:S04]  /*1ad0*/  SEL R3, RZ, 0x1, !P0 ;  /* 0x00000001ff037807 */ /* 0x000fc80004000000 */
[----:B------:R-:W-:-:S04]  /*1ae0*/  LOP3.LUT R3, R3, 0x1, R6, 0xf8, !PT ;  /* 0x0000000103037812 */ /* 0x000fc800078ef806 */
[----:B------:R-:W-:-:S04]  /*1af0*/  LOP3.LUT R3, R3, R0, RZ, 0xc0, !PT ;  /* 0x0000000003037212 */ /* 0x000fc800078ec0ff */
[----:B------:R-:W-:-:S04]  /*1b00*/  IADD3 R3, PT, PT, R6, R3, RZ ;  /* 0x0000000306037210 */ /* 0x000fc80007ffe0ff */
[----:B------:R-:W-:Y:S01]  /*1b10*/  LOP3.LUT R4, R3, R4, RZ, 0xfc, !PT ;  /* 0x0000000403047212 */ /* 0x000fe200078efcff */
[----:B------:R-:W-:Y:S06]  /*1b20*/  BRA `(.L_x_59) ;  /* 0x0000000000347947 */ /* 0x000fec0003800000 */
.L_x_58:
[----:B------:R-:W-:-:S04]  /*1b30*/  LOP3.LUT R4, R4, 0x80000000, RZ, 0xc0, !PT ;  /* 0x8000000004047812 */ /* 0x000fc800078ec0ff */
[----:B------:R-:W-:Y:S01]  /*1b40*/  LOP3.LUT R4, R4, 0x7f800000, RZ, 0xfc, !PT ;  /* 0x7f80000004047812 */ /* 0x000fe200078efcff */
[----:B------:R-:W-:Y:S06]  /*1b50*/  BRA `(.L_x_59) ;  /* 0x0000000000287947 */ /* 0x000fec0003800000 */
.L_x_57:
[----:B------:R-:W-:Y:S01]  /*1b60*/  IMAD R4, R3, 0x800000, R4 ;  /* 0x0080000003047824 */ /* 0x000fe200078e0204 */
[----:B------:R-:W-:Y:S06]  /*1b70*/  BRA `(.L_x_59) ;  /* 0x0000000000207947 */ /* 0x000fec0003800000 */
.L_x_56:
[----:B------:R-:W-:-:S04]  /*1b80*/  LOP3.LUT R4, R7, 0x80000000, R4, 0x48, !PT ;  /* 0x8000000007047812 */ /* 0x000fc800078e4804 */
[----:B------:R-:W-:Y:S01]  /*1b90*/  LOP3.LUT R4, R4, 0x7f800000, RZ, 0xfc, !PT ;  /* 0x7f80000004047812 */ /* 0x000fe200078efcff */
[----:B------:R-:W-:Y:S06]  /*1ba0*/  BRA `(.L_x_59) ;  /* 0x0000000000147947 */ /* 0x000fec0003800000 */
.L_x_55:
[----:B------:R-:W-:Y:S01]  /*1bb0*/  LOP3.LUT R4, R7, 0x80000000, R4, 0x48, !PT ;  /* 0x8000000007047812 */ /* 0x000fe200078e4804 */
[----:B------:R-:W-:Y:S06]  /*1bc0*/  BRA `(.L_x_59) ;  /* 0x00000000000c7947 */ /* 0x000fec0003800000 */
.L_x_54:
[----:B------:R-:W0:Y:S01]  /*1bd0*/  MUFU.RSQ R4, -QNAN ;  /* 0xffc0000000047908 */ /* 0x000e220000001400 */
[----:B------:R-:W-:Y:S05]  /*1be0*/  BRA `(.L_x_59) ;  /* 0x0000000000047947 */ /* 0x000fea0003800000 */
.L_x_53:
[----:B------:R-:W-:-:S07]  /*1bf0*/  FADD.FTZ R4, R3, R0 ;  /* 0x0000000003047221 */ /* 0x000fce0000010000 */
.L_x_59:
[----:B------:R-:W-:-:S04]  /*1c00*/  HFMA2 R3, -RZ, RZ, 0, 0 ;  /* 0x00000000ff037431 */ /* 0x000fc800000001ff */
[----:B0-----:R-:W-:Y:S05]  /*1c10*/  RET.REL.NODEC R2 `(vars) ;  /* 0xffffffe002f87950 */ /* 0x001fea0003c3ffff */
.L_x_60:
        /* <DEDUP_REMOVED lines=14> */
.L_x_3585:


//--------------------- .text.means               --------------------------
	.section	.text.means,"ax",@progbits
	.align	128
        .global         means
        .type           means,@function
        .size           means,(.L_x_3586 - means)
        .other          means,@"STO_CUDA_ENTRY STV_DEFAULT"
means:
.text.means:
        /* <DEDUP_REMOVED lines=17> */
[----:B------:R-:W0:Y:S01]  /*0110*/  LDCU.64 UR4, c[0x0][0x3a0] ;  /* 0x00007400ff0477ac */ /* 0x000e220008000a00 */
[----:B------:R-:W-:Y:S01]  /*0120*/  CS2R R8, SRZ ;  /* 0x0000000000087805 */ /* 0x000fe2000001ff00 */
[----:B------:R-:W-:Y:S01]  /*0130*/  IMAD.MOV.U32 R19, RZ, RZ, RZ ;  /* 0x000000ffff137224 */ /* 0x000fe200078e00ff */
[----:B------:R-:W-:-:S04]  /*0140*/  UIADD3 UR11, UP0, UPT, UR14, -0x1, URZ ;  /* 0xffffffff0e0b7890 */ /* 0x000fc8000ff1e0ff */
[----:B------:R-:W-:-:S04]  /*0150*/  UIADD3.X UR9, UPT, UPT, UR15, -0x1, URZ, UP0, !UPT ;  /* 0xffffffff0f097890 */ /* 0x000fc800087fe4ff */
[----:B------:R-:W-:-:S04]  /*0160*/  USHF.R.U64 UR10, UR11, 0x9, UR9 ;  /* 0x000000090b0a7899 */ /* 0x000fc80008001209 */
[----:B------:R-:W-:Y:S01]  /*0170*/  UIADD3 UR10, UP0, UPT, UR10, 0x1, URZ ;  /* 0x000000010a0a7890 */ /* 0x000fe2000ff1e0ff */
[----:B0-----:R-:W-:-:S03]  /*0180*/  IADD3 R2, P0, PT, R0, UR4, RZ ;  /* 0x0000000400027c10 */ /* 0x001fc6000ff1e0ff */
[----:B------:R-:W-:Y:S02]  /*0190*/  ULEA.HI.X UR9, UR9, URZ, URZ, 0x17, UP0 ;  /* 0x000000ff09097291 */ /* 0x000fe400080fbcff */
[----:B------:R-:W-:Y:S01]  /*01a0*/  ULOP3.LUT UR19, UR10, 0x7, URZ, 0xc0, !UPT ;  /* 0x000000070a137892 */ /* 0x000fe2000f8ec0ff */
[----:B------:R-:W-:Y:S01]  /*01b0*/  IMAD.X R3, RZ, RZ, UR5, P0 ;  /* 0x00000005ff037e24 */ /* 0x000fe200080e06ff */
[----:B------:R-:W-:Y:S02]  /*01c0*/  ULOP3.LUT UR8, UR10, 0xfffffff8, URZ, 0xc0, !UPT ;  /* 0xfffffff80a087892 */ /* 0x000fe4000f8ec0ff */
[----:B------:R-:W-:-:S12]  /*01d0*/  ULOP3.LUT UR9, UR9, 0xffffff, URZ, 0xc0, !UPT ;  /* 0x00ffffff09097892 */ /* 0x000fd8000f8ec0ff */
.L_x_69:
[----:B0-----:R-:W0:Y:S01]  /*01e0*/  LDCU.128 UR12, c[0x0][0x380] ;  /* 0x00007000ff0c77ac */ /* 0x001e220008000c00 */
[----:B------:R-:W-:Y:S02]  /*01f0*/  IMAD.U32 R6, RZ, RZ, UR18 ;  /* 0x00000012ff067e24 */ /* 0x000fe4000f8e00ff */
[----:B------:R-:W-:Y:S01]  /*0200*/  IMAD.MOV.U32 R7, RZ, RZ, RZ ;  /* 0x000000ffff077224 */ /* 0x000fe200078e00ff */
[----:B------:R-:W1:Y:S01]  /*0210*/  LDCU.64 UR4, c[0x0][0x390] ;  /* 0x00007200ff0477ac */ /* 0x000e620008000a00 */
[----:B0-----:R-:W-:Y:S01]  /*0220*/  IMAD R5, R19, UR12, RZ ;  /* 0x0000000c13057c24 */ /* 0x001fe2000f8e02ff */
[----:B------:R-:W-:Y:S01]  /*0230*/  UISETP.GE.U32.AND UP0, UPT, UR14, 0xe01, UPT ;  /* 0x00000e010e00788c */ /* 0x000fe2000bf06070 */
[----:B------:R-:W-:-:S03]  /*0240*/  IMAD.WIDE.U32 R6, R8, UR12, R6 ;  /* 0x0000000c08067c25 */ /* 0x000fc6000f8e0006 */
[----:B------:R-:W-:Y:S01]  /*0250*/  UISETP.GE.U32.AND.EX UP0, UPT, UR15, URZ, UPT, UP0 ;  /* 0x000000ff0f00728c */ /* 0x000fe2000bf06100 */
[C---:B------:R-:W-:Y:S01]  /*0260*/  IMAD R5, R8.reuse, UR13, R5 ;  /* 0x0000000d08057c24 */ /* 0x040fe2000f8e0205 */
[----:B------:R-:W-:-:S03]  /*0270*/  IADD3 R8, P0, PT, R8, 0x1, RZ ;  /* 0x0000000108087810 */ /* 0x000fc60007f1e0ff */
[----:B------:R-:W-:Y:S02]  /*0280*/  IMAD.IADD R4, R7, 0x1, R5 ;  /* 0x0000000107047824 */ /* 0x000fe400078e0205 */
[----:B------:R-:W-:Y:S01]  /*0290*/  IMAD.X R19, RZ, RZ, R19, P0 ;  /* 0x000000ffff137224 */ /* 0x000fe200000e0613 */
[----:B-1----:R-:W-:Y:S01]  /*02a0*/  ISETP.NE.U32.AND P0, PT, R8, UR4, PT ;  /* 0x0000000408007c0c */ /* 0x002fe2000bf05070 */
[----:B------:R-:W-:Y:S01]  /*02b0*/  IMAD R7, R4, UR14, RZ ;  /* 0x0000000e04077c24 */ /* 0x000fe2000f8e02ff */
[----:B------:R-:W-:Y:S01]  /*02c0*/  UMOV UR4, URZ ;  /* 0x000000ff00047c82 */ /* 0x000fe20008000000 */
[C---:B------:R-:W-:Y:S01]  /*02d0*/  IMAD.WIDE.U32 R4, R6.reuse, UR14, R2 ;  /* 0x0000000e06047c25 */ /* 0x040fe2000f8e0002 */
[----:B------:R-:W-:Y:S01]  /*02e0*/  ISETP.NE.AND.EX P0, PT, R19, UR5, PT, P0 ;  /* 0x0000000513007c0c */ /* 0x000fe2000bf05300 */
[----:B------:R-:W-:Y:S02]  /*02f0*/  UMOV UR5, URZ ;  /* 0x000000ff00057c82 */ /* 0x000fe40008000000 */
[----:B------:R-:W-:-:S04]  /*0300*/  IMAD R7, R6, UR15, R7 ;  /* 0x0000000f06077c24 */ /* 0x000fc8000f8e0207 */
[----:B------:R-:W-:Y:S01]  /*0310*/  IMAD.IADD R11, R5, 0x1, R7 ;  /* 0x00000001050b7824 */ /* 0x000fe200078e0207 */
[----:B------:R-:W-:Y:S06]  /*0320*/  BRA.U !UP0, `(.L_x_62) ;  /* 0x00000005082c7547 */ /* 0x000fec000b800000 */
[----:B------:R-:W0:Y:S01]  /*0330*/  LDCU.64 UR4, c[0x0][0x398] ;  /* 0x00007300ff0477ac */ /* 0x000e220008000a00 */
[----:B------:R-:W-:Y:S02]  /*0340*/  IMAD.MOV.U32 R10, RZ, RZ, R0 ;  /* 0x000000ffff0a7224 */ /* 0x000fe400078e0000 */
        /* <DEDUP_REMOVED lines=8> */
[----:B------:R-:W-:-:S03]  /*03d0*/  UMOV UR5, URZ ;  /* 0x000000ff00057c82 */ /* 0x000fc60008000000 */
[----:B-1----:R-:W-:-:S07]  /*03e0*/  IADD3.X R7, PT, PT, RZ, R7, RZ, P2, !PT ;  /* 0x00000007ff077210 */ /* 0x002fce00017fe4ff */
.L_x_63:
[C---:B------:R-:W-:Y:S02]  /*03f0*/  IADD3 R14, P2, PT, R10.reuse, 0x200, RZ ;  /* 0x000002000a0e7810 */ /* 0x040fe40007f5e0ff */
[----:B------:R-:W-:Y:S02]  /*0400*/  IADD3 R13, P6, PT, R10, 0x400, RZ ;  /* 0x000004000a0d7810 */ /* 0x000fe40007fde0ff */
[----:B------:R-:W-:Y:S01]  /*0410*/  ISETP.GE.U32.AND P4, PT, R14, UR14, PT ;  /* 0x0000000e0e007c0c */ /* 0x000fe2000bf86070 */
[--C-:B------:R-:W-:Y:S01]  /*0420*/  IMAD.X R14, RZ, RZ, R21.reuse, P2 ;  /* 0x000000ffff0e7224 */ /* 0x100fe200010e0615 */
[C---:B------:R-:W-:Y:S02]  /*0430*/  ISETP.GE.U32.AND P5, PT, R10.reuse, UR14, PT ;  /* 0x0000000e0a007c0c */ /* 0x040fe4000bfa6070 */
[----:B------:R-:W-:Y:S02]  /*0440*/  IADD3 R12, P1, PT, R10, 0x600, RZ ;  /* 0x000006000a0c7810 */ /* 0x000fe40007f3e0ff */
[----:B------:R-:W-:Y:S01]  /*0450*/  ISETP.GE.U32.AND P3, PT, R13, UR14, PT ;  /* 0x0000000e0d007c0c */ /* 0x000fe2000bf66070 */
[----:B------:R-:W-:Y:S01]  /*0460*/  IMAD.X R13, RZ, RZ, R21, P6 ;  /* 0x000000ffff0d7224 */ /* 0x000fe200030e0615 */
[----:B------:R-:W-:-:S02]  /*0470*/  ISETP.GE.AND.EX P5, PT, R21, UR15, PT, P5 ;  /* 0x0000000f15007c0c */ /* 0x000fc4000bfa6350 */
[----:B------:R-:W-:Y:S02]  /*0480*/  ISETP.GE.AND.EX P4, PT, R14, UR15, PT, P4 ;  /* 0x0000000f0e007c0c */ /* 0x000fe4000bf86340 */
[----:B------:R-:W-:Y:S02]  /*0490*/  CS2R R14, SRZ ;  /* 0x00000000000e7805 */ /* 0x000fe4000001ff00 */
[----:B------:R-:W-:Y:S02]  /*04a0*/  ISETP.GE.U32.AND P2, PT, R12, UR14, PT ;  /* 0x0000000e0c007c0c */ /* 0x000fe4000bf46070 */
[----:B------:R-:W-:Y:S02]  /*04b0*/  IADD3 R12, P6, PT, R10, 0x800, RZ ;  /* 0x000008000a0c7810 */ /* 0x000fe40007fde0ff */
[----:B------:R-:W-:Y:S01]  /*04c0*/  ISETP.GE.AND.EX P3, PT, R13, UR15, PT, P3 ;  /* 0x0000000f0d007c0c */ /* 0x000fe2000bf66330 */
[--C-:B------:R-:W-:Y:S01]  /*04d0*/  IMAD.X R13, RZ, RZ, R21.reuse, P1 ;  /* 0x000000ffff0d7224 */ /* 0x100fe200008e0615 */
[----:B------:R-:W-:Y:S01]  /*04e0*/  ISETP.GE.U32.AND P1, PT, R12, UR14, PT ;  /* 0x0000000e0c007c0c */ /* 0x000fe2000bf26070 */
[----:B------:R-:W-:Y:S01]  /*04f0*/  IMAD.MOV.U32 R12, RZ, RZ, RZ ;  /* 0x000000ffff0c7224 */ /* 0x000fe200078e00ff */
[----:B------:R-:W2:Y:S02]  /*0500*/  @!P5 LDG.E R14, desc[UR16][R6.64+-0x2000] ;  /* 0xffe00010060ed981 */ /* 0x000ea4000c1e1900 */
[----:B------:R-:W-:Y:S01]  /*0510*/  ISETP.GE.AND.EX P2, PT, R13, UR15, PT, P2 ;  /* 0x0000000f0d007c0c */ /* 0x000fe2000bf46320 */
[----:B------:R-:W-:Y:S01]  /*0520*/  IMAD.X R17, RZ, RZ, R21, P6 ;  /* 0x000000ffff117224 */ /* 0x000fe200030e0615 */
[C---:B------:R-:W-:Y:S01]  /*0530*/  IADD3 R16, P5, PT, R10.reuse, 0xa00, RZ ;  /* 0x00000a000a107810 */ /* 0x040fe20007fbe0ff */
[----:B------:R-:W3:Y:S01]  /*0540*/  @!P4 LDG.E R12, desc[UR16][R6.64+-0x1800] ;  /* 0xffe80010060cc981 */ /* 0x000ee2000c1e1900 */
[----:B------:R-:W-:-:S02]  /*0550*/  IADD3 R13, P4, PT, R10, 0xc00, RZ ;  /* 0x00000c000a0d7810 */ /* 0x000fc40007f9e0ff */
[----:B------:R-:W-:Y:S01]  /*0560*/  ISETP.GE.U32.AND P6, PT, R16, UR14, PT ;  /* 0x0000000e10007c0c */ /* 0x000fe2000bfc6070 */
[----:B------:R-:W4:Y:S01]  /*0570*/  @!P3 LDG.E R15, desc[UR16][R6.64+-0x1000] ;  /* 0xfff00010060fb981 */ /* 0x000f22000c1e1900 */
[----:B------:R-:W-:Y:S01]  /*0580*/  ISETP.GE.AND.EX P1, PT, R17, UR15, PT, P1 ;  /* 0x0000000f11007c0c */ /* 0x000fe2000bf26310 */
[--C-:B------:R-:W-:Y:S01]  /*0590*/  IMAD.X R16, RZ, RZ, R21.reuse, P5 ;  /* 0x000000ffff107224 */ /* 0x100fe200028e0615 */
[----:B------:R-:W-:Y:S01]  /*05a0*/  ISETP.GE.U32.AND P3, PT, R13, UR14, PT ;  /* 0x0000000e0d007c0c */ /* 0x000fe2000bf66070 */
[----:B------:R-:W-:Y:S01]  /*05b0*/  IMAD.X R17, RZ, RZ, R21, P4 ;  /* 0x000000ffff117224 */ /* 0x000fe200020e0615 */
[----:B------:R-:W-:Y:S02]  /*05c0*/  IADD3 R13, P5, PT, R10, 0xe00, RZ ;  /* 0x00000e000a0d7810 */ /* 0x000fe40007fbe0ff */
[----:B------:R-:W-:Y:S02]  /*05d0*/  ISETP.GE.AND.EX P6, PT, R16, UR15, PT, P6 ;  /* 0x0000000f10007c0c */ /* 0x000fe4000bfc6360 */
[----:B------:R-:W-:-:S02]  /*05e0*/  ISETP.GE.AND.EX P3, PT, R17, UR15, PT, P3 ;  /* 0x0000000f11007c0c */ /* 0x000fc4000bf66330 */
[----:B------:R-:W-:Y:S02]  /*05f0*/  CS2R R16, SRZ ;  /* 0x0000000000107805 */ /* 0x000fe4000001ff00 */
[----:B------:R-:W-:Y:S01]  /*0600*/  ISETP.GE.U32.AND P4, PT, R13, UR14, PT ;  /* 0x0000000e0d007c0c */ /* 0x000fe2000bf86070 */
[----:B------:R-:W-:Y:S02]  /*0610*/  IMAD.X R13, RZ, RZ, R21, P5 ;  /* 0x000000ffff0d7224 */ /* 0x000fe400028e0615 */
[----:B------:R-:W-:Y:S01]  /*0620*/  HFMA2 R18, -RZ, RZ, 0, 0 ;  /* 0x00000000ff127431 */ /* 0x000fe200000001ff */
[----:B------:R-:W5:Y:S02]  /*0630*/  @!P2 LDG.E R16, desc[UR16][R6.64+-0x800] ;  /* 0xfff800100610a981 */ /* 0x000f64000c1e1900 */
[----:B------:R-:W-:Y:S01]  /*0640*/  ISETP.GE.AND.EX P4, PT, R13, UR15, PT, P4 ;  /* 0x0000000f0d007c0c */ /* 0x000fe2000bf86340 */
[----:B------:R-:W-:Y:S01]  /*0650*/  IMAD.MOV.U32 R20, RZ, RZ, RZ ;  /* 0x000000ffff147224 */ /* 0x000fe200078e00ff */
[----:B------:R-:W5:Y:S01]  /*0660*/  @!P1 LDG.E R17, desc[UR16][R6.64] ;  /* 0x0000001006119981 */ /* 0x000f62000c1e1900 */
[----:B------:R-:W-:-:S03]  /*0670*/  IMAD.MOV.U32 R13, RZ, RZ, RZ ;  /* 0x000000ffff0d7224 */ /* 0x000fc600078e00ff */
[----:B------:R-:W5:Y:S04]  /*0680*/  @!P6 LDG.E R18, desc[UR16][R6.64+0x800] ;  /* 0x000800100612e981 */ /* 0x000f68000c1e1900 */
[----:B------:R-:W5:Y:S04]  /*0690*/  @!P3 LDG.E R20, desc[UR16][R6.64+0x1000] ;  /* 0x001000100614b981 */ /* 0x000f68000c1e1900 */
[----:B------:R0:W5:Y:S01]  /*06a0*/  @!P4 LDG.E R13, desc[UR16][R6.64+0x1800] ;  /* 0x00180010060dc981 */ /* 0x000162000c1e1900 */
[----:B------:R-:W-:Y:S02]  /*06b0*/  UIADD3 UR4, UP0, UPT, UR4, 0x1000, URZ ;  /* 0x0000100004047890 */ /* 0x000fe4000ff1e0ff */
[----:B------:R-:W-:-:S02]  /*06c0*/  UIADD3 UR6, UP1, UPT, UR6, -0x8, URZ ;  /* 0xfffffff806067890 */ /* 0x000fc4000ff3e0ff */
[----:B------:R-:W-:Y:S02]  /*06d0*/  UIADD3.X UR5, UPT, UPT, URZ, UR5, URZ, UP0, !UPT ;  /* 0x00000005ff057290 */ /* 0x000fe400087fe4ff */
[----:B------:R-:W-:Y:S02]  /*06e0*/  UIADD3.X UR7, UPT, UPT, UR7, -0x1, URZ, UP1, !UPT ;  /* 0xffffffff07077890 */ /* 0x000fe40008ffe4ff */
[----:B------:R-:W-:-:S04]  /*06f0*/  UISETP.NE.U32.AND UP0, UPT, UR6, URZ, UPT ;  /* 0x000000ff0600728c */ /* 0x000fc8000bf05070 */
[----:B------:R-:W-:Y:S01]  /*0700*/  UISETP.NE.AND.EX UP0, UPT, UR7, URZ, UPT, UP0 ;  /* 0x000000ff0700728c */ /* 0x000fe2000bf05300 */
[----:B0-----:R-:W-:Y:S02]  /*0710*/  IADD3 R6, P2, PT, R6, 0x4000, RZ ;  /* 0x0000400006067810 */ /* 0x001fe40007f5e0ff */
[----:B------:R-:W-:-:S03]  /*0720*/  IADD3 R10, P1, PT, R10, 0x1000, RZ ;  /* 0x000010000a0a7810 */ /* 0x000fc60007f3e0ff */
[----:B------:R-:W-:Y:S02]  /*0730*/  IMAD.X R7, RZ, RZ, R7, P2 ;  /* 0x000000ffff077224 */ /* 0x000fe400010e0607 */
[----:B------:R-:W-:Y:S02]  /*0740*/  IMAD.X R21, RZ, RZ, R21, P1 ;  /* 0x000000ffff157224 */ /* 0x000fe400008e0615 */
        /* <DEDUP_REMOVED lines=9> */
.L_x_62:
        /* <DEDUP_REMOVED lines=12> */
[----:B------:R-:W-:Y:S02]  /*08a0*/  IADD3.X R10, PT, PT, R11, UR5, RZ, P1, !PT ;  /* 0x000000050b0a7c10 */ /* 0x000fe40008ffe4ff */
[C---:B------:R-:W-:Y:S01]  /*08b0*/  IADD3 R14, P3, PT, R12.reuse, 0x200, RZ ;  /* 0x000002000c0e7810 */ /* 0x040fe20007f7e0ff */
[----:B------:R-:W-:Y:S01]  /*08c0*/  IMAD.X R13, RZ, RZ, UR5, P2 ;  /* 0x00000005ff0d7e24 */ /* 0x000fe200090e06ff */
[----:B------:R-:W-:Y:S02]  /*08d0*/  ISETP.GE.U32.AND P1, PT, R12, UR14, PT ;  /* 0x0000000e0c007c0c */ /* 0x000fe4000bf26070 */
[----:B------:R-:W-:Y:S01]  /*08e0*/  ISETP.GE.U32.AND P2, PT, R14, UR14, PT ;  /* 0x0000000e0e007c0c */ /* 0x000fe2000bf46070 */
[----:B------:R-:W-:Y:S01]  /*08f0*/  IMAD.X R15, RZ, RZ, R13, P3 ;  /* 0x000000ffff0f7224 */ /* 0x000fe200018e060d */
[----:B------:R-:W-:-:S04]  /*0900*/  ISETP.GE.AND.EX P1, PT, R13, UR15, PT, P1 ;  /* 0x0000000f0d007c0c */ /* 0x000fc8000bf26310 */
[----:B------:R-:W-:Y:S02]  /*0910*/  ISETP.GE.AND.EX P2, PT, R15, UR15, PT, P2 ;  /* 0x0000000f0f007c0c */ /* 0x000fe4000bf46320 */
[----:B0-----:R-:W-:-:S04]  /*0920*/  LEA R6, P4, R7, UR6, 0x2 ;  /* 0x0000000607067c11 */ /* 0x001fc8000f8810ff */
[----:B------:R-:W-:Y:S02]  /*0930*/  LEA.HI.X R7, R7, UR7, R10, 0x2, P4 ;  /* 0x0000000707077c11 */ /* 0x000fe4000a0f140a */
[C---:B------:R-:W-:Y:S02]  /*0940*/  IADD3 R14, P4, PT, R12.reuse, 0x400, RZ ;  /* 0x000004000c0e7810 */ /* 0x040fe40007f9e0ff */
[----:B------:R-:W-:Y:S02]  /*0950*/  IADD3 R10, P5, PT, R12, 0x600, RZ ;  /* 0x000006000c0a7810 */ /* 0x000fe40007fbe0ff */
[----:B------:R-:W-:Y:S01]  /*0960*/  ISETP.GE.U32.AND P3, PT, R14, UR14, PT ;  /* 0x0000000e0e007c0c */ /* 0x000fe2000bf66070 */
[----:B------:R-:W-:Y:S01]  /*0970*/  IMAD.X R14, RZ, RZ, R13, P4 ;  /* 0x000000ffff0e7224 */ /* 0x000fe200020e060d */
[----:B------:R-:W-:Y:S01]  /*0980*/  ISETP.GE.U32.AND P4, PT, R10, UR14, PT ;  /* 0x0000000e0a007c0c */ /* 0x000fe2000bf86070 */
[----:B------:R-:W-:Y:S01]  /*0990*/  IMAD.MOV.U32 R10, RZ, RZ, RZ ;  /* 0x000000ffff0a7224 */ /* 0x000fe200078e00ff */
[----:B------:R-:W-:-:S02]  /*09a0*/  IADD3.X R12, PT, PT, RZ, R13, RZ, P5, !PT ;  /* 0x0000000dff0c7210 */ /* 0x000fc40002ffe4ff */
[----:B------:R-:W-:Y:S02]  /*09b0*/  ISETP.GE.AND.EX P3, PT, R14, UR15, PT, P3 ;  /* 0x0000000f0e007c0c */ /* 0x000fe4000bf66330 */
[----:B------:R-:W-:Y:S02]  /*09c0*/  ISETP.GE.AND.EX P4, PT, R12, UR15, PT, P4 ;  /* 0x0000000f0c007c0c */ /* 0x000fe4000bf86340 */
[----:B------:R-:W-:Y:S01]  /*09d0*/  CS2R R12, SRZ ;  /* 0x00000000000c7805 */ /* 0x000fe2000001ff00 */
[----:B------:R-:W2:Y:S01]  /*09e0*/  @!P1 LDG.E R10, desc[UR16][R6.64] ;  /* 0x00000010060a9981 */ /* 0x000ea2000c1e1900 */
[----:B------:R-:W-:-:S04]  /*09f0*/  IMAD.MOV.U32 R14, RZ, RZ, RZ ;  /* 0x000000ffff0e7224 */ /* 0x000fc800078e00ff */
        /* <DEDUP_REMOVED lines=9> */
.L_x_65:
[----:B------:R-:W-:Y:S05]  /*0a90*/  BRA.U !UP1, `(.L_x_64) ;  /* 0x0000000109a07547 */ /* 0x000fea000b800000 */
[----:B------:R-:W-:Y:S02]  /*0aa0*/  ULOP3.LUT UP1, URZ, UR11, 0x600, URZ, 0xc0, !UPT ;  /* 0x000006000bff7892 */ /* 0x000fe4000f82c0ff */
[----:B------:R-:W-:-:S07]  /*0ab0*/  ULOP3.LUT UP0, URZ, UR11, 0x200, URZ, 0xc0, !UPT ;  /* 0x000002000bff7892 */ /* 0x000fce000f80c0ff */
[----:B------:R-:W-:Y:S05]  /*0ac0*/  BRA.U !UP1, `(.L_x_66) ;  /* 0x0000000109547547 */ /* 0x000fea000b800000 */
[----:B------:R-:W0:Y:S01]  /*0ad0*/  LDCU.64 UR6, c[0x0][0x398] ;  /* 0x00007300ff0677ac */ /* 0x000e220008000a00 */
[----:B------:R-:W-:Y:S01]  /*0ae0*/  IADD3 R7, P2, PT, R0, UR4, RZ ;  /* 0x0000000400077c10 */ /* 0x000fe2000ff5e0ff */
[----:B------:R-:W-:Y:S01]  /*0af0*/  IMAD.MOV.U32 R12, RZ, RZ, RZ ;  /* 0x000000ffff0c7224 */ /* 0x000fe200078e00ff */
[----:B------:R-:W-:Y:S02]  /*0b00*/  IADD3 R10, P4, PT, R4, UR4, RZ ;  /* 0x00000004040a7c10 */ /* 0x000fe4000ff9e0ff */
[C---:B------:R-:W-:Y:S02]  /*0b10*/  IADD3 R6, P3, PT, R7.reuse, 0x200, RZ ;  /* 0x0000020007067810 */ /* 0x040fe40007f7e0ff */
[----:B------:R-:W-:Y:S01]  /*0b20*/  ISETP.GE.U32.AND P1, PT, R7, UR14, PT ;  /* 0x0000000e07007c0c */ /* 0x000fe2000bf26070 */
[----:B------:R-:W-:Y:S01]  /*0b30*/  IMAD.X R7, RZ, RZ, UR5, P2 ;  /* 0x00000005ff077e24 */ /* 0x000fe200090e06ff */
[----:B------:R-:W-:Y:S02]  /*0b40*/  ISETP.GE.U32.AND P2, PT, R6, UR14, PT ;  /* 0x0000000e06007c0c */ /* 0x000fe4000bf46070 */
[----:B------:R-:W-:-:S02]  /*0b50*/  IADD3.X R13, PT, PT, R11, UR5, RZ, P4, !PT ;  /* 0x000000050b0d7c10 */ /* 0x000fc4000a7fe4ff */
[----:B------:R-:W-:Y:S01]  /*0b60*/  ISETP.GE.AND.EX P1, PT, R7, UR15, PT, P1 ;  /* 0x0000000f07007c0c */ /* 0x000fe2000bf26310 */
[----:B------:R-:W-:Y:S01]  /*0b70*/  IMAD.X R7, RZ, RZ, R7, P3 ;  /* 0x000000ffff077224 */ /* 0x000fe200018e0607 */
[----:B0-----:R-:W-:-:S04]  /*0b80*/  LEA R6, P3, R10, UR6, 0x2 ;  /* 0x000000060a067c11 */ /* 0x001fc8000f8610ff */
[----:B------:R-:W-:Y:S02]  /*0b90*/  ISETP.GE.AND.EX P2, PT, R7, UR15, PT, P2 ;  /* 0x0000000f07007c0c */ /* 0x000fe4000bf46320 */
[----:B------:R-:W-:Y:S01]  /*0ba0*/  LEA.HI.X R7, R10, UR7, R13, 0x2, P3 ;  /* 0x000000070a077c11 */ /* 0x000fe200098f140d */
[----:B------:R-:W-:-:S06]  /*0bb0*/  IMAD.MOV.U32 R10, RZ, RZ, RZ ;  /* 0x000000ffff0a7224 */ /* 0x000fcc00078e00ff */
[----:B------:R-:W2:Y:S04]  /*0bc0*/  @!P1 LDG.E R10, desc[UR16][R6.64] ;  /* 0x00000010060a9981 */ /* 0x000ea8000c1e1900 */
[----:B------:R-:W3:Y:S01]  /*0bd0*/  @!P2 LDG.E R12, desc[UR16][R6.64+0x800] ;  /* 0x00080010060ca981 */ /* 0x000ee2000c1e1900 */
[----:B------:R-:W-:-:S04]  /*0be0*/  UIADD3 UR4, UP1, UPT, UR4, 0x400, URZ ;  /* 0x0000040004047890 */ /* 0x000fc8000ff3e0ff */
[----:B------:R-:W-:Y:S01]  /*0bf0*/  UIADD3.X UR5, UPT, UPT, URZ, UR5, URZ, UP1, !UPT ;  /* 0x00000005ff057290 */ /* 0x000fe20008ffe4ff */
[----:B--2---:R-:W-:-:S04]  /*0c00*/  FADD R9, R9, R10 ;  /* 0x0000000a09097221 */ /* 0x004fc80000000000 */
[----:B---3--:R-:W-:-:S07]  /*0c10*/  FADD R9, R9, R12 ;  /* 0x0000000c09097221 */ /* 0x008fce0000000000 */
.L_x_66:
[----:B------:R-:W-:Y:S05]  /*0c20*/  BRA.U UP0, `(.L_x_64) ;  /* 0x00000001003c7547 */ /* 0x000fea000b800000 */
[----:B------:R-:W-:Y:S01]  /*0c30*/  IADD3 R6, P2, PT, R0, UR4, RZ ;  /* 0x0000000400067c10 */ /* 0x000fe2000ff5e0ff */
[----:B------:R-:W-:Y:S03]  /*0c40*/  BSSY.RECONVERGENT B0, `(.L_x_67) ;  /* 0x000000c000007945 */ /* 0x000fe60003800200 */
[----:B------:R-:W-:Y:S01]  /*0c50*/  ISETP.GE.U32.AND P1, PT, R6, UR14, PT ;  /* 0x0000000e06007c0c */ /* 0x000fe2000bf26070 */
[----:B------:R-:W-:-:S05]  /*0c60*/  IMAD.X R6, RZ, RZ, UR5, P2 ;  /* 0x00000005ff067e24 */ /* 0x000fca00090e06ff */
[----:B------:R-:W-:Y:S02]  /*0c70*/  ISETP.GE.AND.EX P1, PT, R6, UR15, PT, P1 ;  /* 0x0000000f06007c0c */ /* 0x000fe4000bf26310 */
[----:B------:R-:W-:-:S11]  /*0c80*/  MOV R6, RZ ;  /* 0x000000ff00067202 */ /* 0x000fd60000000f00 */
[----:B------:R-:W-:Y:S05]  /*0c90*/  @P1 BRA `(.L_x_68) ;  /* 0x0000000000181947 */ /* 0x000fea0003800000 */
[----:B------:R-:W0:Y:S01]  /*0ca0*/  LDCU.64 UR6, c[0x0][0x398] ;  /* 0x00007300ff0677ac */ /* 0x000e220008000a00 */
[----:B------:R-:W-:-:S04]  /*0cb0*/  IADD3 R5, P1, PT, R4, UR4, RZ ;  /* 0x0000000404057c10 */ /* 0x000fc8000ff3e0ff */
[----:B------:R-:W-:Y:S02]  /*0cc0*/  IADD3.X R6, PT, PT, R11, UR5, RZ, P1, !PT ;  /* 0x000000050b067c10 */ /* 0x000fe40008ffe4ff */
[----:B0-----:R-:W-:-:S04]  /*0cd0*/  LEA R4, P1, R5, UR6, 0x2 ;  /* 0x0000000605047c11 */ /* 0x001fc8000f8210ff */
[----:B------:R-:W-:-:S05]  /*0ce0*/  LEA.HI.X R5, R5, UR7, R6, 0x2, P1 ;  /* 0x0000000705057c11 */ /* 0x000fca00088f1406 */
[----:B------:R0:W5:Y:S04]  /*0cf0*/  LDG.E R6, desc[UR16][R4.64] ;  /* 0x0000001004067981 */ /* 0x000168000c1e1900 */
.L_x_68:
[----:B------:R-:W-:Y:S05]  /*0d00*/  BSYNC.RECONVERGENT B0 ;  /* 0x0000000000007941 */ /* 0x000fea0003800200 */
.L_x_67:
[----:B-----5:R-:W-:-:S07]  /*0d10*/  FADD R9, R9, R6 ;  /* 0x0000000609097221 */ /* 0x020fce0000000000 */
.L_x_64:
[----:B------:R-:W-:Y:S05]  /*0d20*/  @P0 BRA `(.L_x_69) ;  /* 0xfffffff4002c0947 */ /* 0x000fea000383ffff */
[----:B------:R-:W1:Y:S01]  /*0d30*/  S2UR UR5, SR_CgaCtaId ;  /* 0x00000000000579c3 */ /* 0x000e620000008800 */
[----:B------:R-:W-:Y:S02]  /*0d40*/  UMOV UR4, 0x400 ;  /* 0x0000040000047882 */ /* 0x000fe40000000000 */
[----:B-1----:R-:W-:-:S06]  /*0d50*/  ULEA UR4, UR5, UR4, 0x18 ;  /* 0x0000000405047291 */ /* 0x002fcc000f8ec0ff */
[----:B------:R-:W-:-:S05]  /*0d60*/  LEA R2, R0, UR4, 0x2 ;  /* 0x0000000400027c11 */ /* 0x000fca000f8e10ff */
[----:B------:R1:W-:Y:S02]  /*0d70*/  STS [R2], R9 ;  /* 0x0000000902007388 */ /* 0x0003e40000000800 */
.L_x_61:
[----:B------:R-:W-:Y:S01]  /*0d80*/  BAR.SYNC.DEFER_BLOCKING 0x0 ;  /* 0x0000000000007b1d */ /* 0x000fe20000010000 */
[----:B------:R-:W-:-:S13]  /*0d90*/  ISETP.NE.AND P0, PT, R0, RZ, PT ;  /* 0x000000ff0000720c */ /* 0x000fda0003f05270 */
[----:B------:R-:W-:Y:S05]  /*0da0*/  @P0 EXIT ;  /* 0x000000000000094d */ /* 0x000fea0003800000 */
[----:B------:R-:W2:Y:S01]  /*0db0*/  S2UR UR5, SR_CgaCtaId ;  /* 0x00000000000579c3 */ /* 0x000ea20000008800 */
[----:B------:R-:W-:Y:S01]  /*0dc0*/  UMOV UR4, 0x400 ;  /* 0x0000040000047882 */ /* 0x000fe20000000000 */
[----:B------:R-:W-:Y:S01]  /*0dd0*/  IMAD.MOV.U32 R3, RZ, RZ, RZ ;  /* 0x000000ffff037224 */ /* 0x000fe200078e00ff */
[----:B------:R-:W-:Y:S01]  /*0de0*/  UMOV UR6, 0x200 ;  /* 0x0000020000067882 */ /* 0x000fe20000000000 */
[----:B--2---:R-:W-:-:S03]  /*0df0*/  ULEA UR5, UR5, UR4, 0x18 ;  /* 0x0000000405057291 */ /* 0x004fc6000f8ec0ff */
[----:B------:R-:W-:Y:S01]  /*0e00*/  UMOV UR4, URZ ;  /* 0x000000ff00047c82 */ /* 0x000fe20008000000 */
[----:B------:R-:W-:-:S12]  /*0e10*/  UIADD3 UR5, UPT, UPT, UR5, 0x40, URZ ;  /* 0x0000004005057890 */ /* 0x000fd8000fffe0ff */
.L_x_70:
[----:B------:R-:W2:Y:S01]  /*0e20*/  LDS.128 R12, [UR5+-0x40] ;  /* 0xffffc005ff0c7984 */ /* 0x000ea20008000c00 */
[----:B------:R-:W-:-:S03]  /*0e30*/  UIADD3 UR6, UP0, UPT, UR6, -0x20, URZ ;  /* 0xffffffe006067890 */ /* 0x000fc6000ff1e0ff */
[----:B------:R-:W3:Y:S01]  /*0e40*/  LDS.128 R16, [UR5+-0x30] ;  /* 0xffffd005ff107984 */ /* 0x000ee20008000c00 */
[----:B------:R-:W-:Y:S02]  /*0e50*/  UIADD3.X UR4, UPT, UPT, UR4, -0x1, URZ, UP0, !UPT ;  /* 0xffffffff04047890 */ /* 0x000fe400087fe4ff */
[----:B------:R-:W-:Y:S01]  /*0e60*/  UISETP.NE.U32.AND UP0, UPT, UR6, URZ, UPT ;  /* 0x000000ff0600728c */ /* 0x000fe2000bf05070 */
[----:B0-----:R-:W0:Y:S03]  /*0e70*/  LDS.128 R4, [UR5+-0x20] ;  /* 0xffffe005ff047984 */ /* 0x001e260008000c00 */
[----:B------:R-:W-:Y:S01]  /*0e80*/  UISETP.NE.AND.EX UP0, UPT, UR4, URZ, UPT, UP0 ;  /* 0x000000ff0400728c */ /* 0x000fe2000bf05300 */
[----:B-1----:R-:W1:Y:S01]  /*0e90*/  LDS.128 R8, [UR5+-0x10] ;  /* 0xfffff005ff087984 */ /* 0x002e620008000c00 */
[----:B--2---:R-:W-:-:S04]  /*0ea0*/  FADD R12, R12, R3 ;  /* 0x000000030c0c7221 */ /* 0x004fc80000000000 */
[----:B------:R-:W-:-:S04]  /*0eb0*/  FADD R13, R12, R13 ;  /* 0x0000000d0c0d7221 */ /* 0x000fc80000000000 */
[----:B------:R-:W-:-:S04]  /*0ec0*/  FADD R14, R13, R14 ;  /* 0x0000000e0d0e7221 */ /* 0x000fc80000000000 */
[----:B------:R-:W-:-:S04]  /*0ed0*/  FADD R15, R14, R15 ;  /* 0x0000000f0e0f7221 */ /* 0x000fc80000000000 */
[----:B---3--:R-:W-:Y:S02]  /*0ee0*/  FADD R16, R15, R16 ;  /* 0x000000100f107221 */ /* 0x008fe40000000000 */
[----:B------:R-:W2:Y:S02]  /*0ef0*/  LDS.128 R12, [UR5] ;  /* 0x00000005ff0c7984 */ /* 0x000ea40008000c00 */
        /* <DEDUP_REMOVED lines=9> */
[----:B------:R-:W1:Y:S02]  /*0f90*/  LDS.128 R4, [UR5+0x20] ;  /* 0x00002005ff047984 */ /* 0x000e640008000c00 */
[----:B------:R-:W-:-:S04]  /*0fa0*/  FADD R9, R8, R9 ;  /* 0x0000000908097221 */ /* 0x000fc80000000000 */
[----:B------:R-:W-:-:S04]  /*0fb0*/  FADD R10, R9, R10 ;  /* 0x0000000a090a7221 */ /* 0x000fc80000000000 */
[----:B------:R-:W-:-:S04]  /*0fc0*/  FADD R11, R10, R11 ;  /* 0x0000000b0a0b7221 */ /* 0x000fc80000000000 */
[----:B--2---:R-:W-:Y:S02]  /*0fd0*/  FADD R12, R11, R12 ;  /* 0x0000000c0b0c7221 */ /* 0x004fe40000000000 */
[----:B------:R-:W2:Y:S01]  /*0fe0*/  LDS.128 R8, [UR5+0x30] ;  /* 0x00003005ff087984 */ /* 0x000ea20008000c00 */
[----:B------:R-:W-:Y:S01]  /*0ff0*/  UIADD3 UR5, UPT, UPT, UR5, 0x80, URZ ;  /* 0x0000008005057890 */ /* 0x000fe2000fffe0ff */
        /* <DEDUP_REMOVED lines=10> */
[----:B------:R-:W-:-:S04]  /*10a0*/  FADD R7, R6, R7 ;  /* 0x0000000706077221 */ /* 0x000fc80000000000 */
[----:B--2---:R-:W-:-:S04]  /*10b0*/  FADD R8, R7, R8 ;  /* 0x0000000807087221 */ /* 0x004fc80000000000 */
[----:B------:R-:W-:-:S04]  /*10c0*/  FADD R9, R8, R9 ;  /* 0x0000000908097221 */ /* 0x000fc80000000000 */
[----:B------:R-:W-:-:S04]  /*10d0*/  FADD R10, R9, R10 ;  /* 0x0000000a090a7221 */ /* 0x000fc80000000000 */
[----:B------:R-:W-:Y:S01]  /*10e0*/  FADD R3, R10, R11 ;  /* 0x0000000b0a037221 */ /* 0x000fe20000000000 */
[----:B------:R-:W-:Y:S06]  /*10f0*/  BRA.U UP0, `(.L_x_70) ;  /* 0xfffffffd00487547 */ /* 0x000fec000b83ffff */
[----:B------:R-:W0:Y:S02]  /*1100*/  LDCU.64 UR8, c[0x0][0x390] ;  /* 0x00007200ff0877ac */ /* 0x000e240008000a00 */
[----:B0-----:R-:W-:Y:S02]  /*1110*/  UIMAD UR6, UR9, UR14, URZ ;  /* 0x0000000e090672a4 */ /* 0x001fe4000f8e02ff */
[----:B------:R-:W-:Y:S02]  /*1120*/  UIMAD.WIDE.U32 UR4, UR8, UR14, URZ ;  /* 0x0000000e080472a5 */ /* 0x000fe4000f8e00ff */
[----:B------:R-:W-:-:S04]  /*1130*/  UIMAD UR6, UR8, UR15, UR6 ;  /* 0x0000000f080672a4 */ /* 0x000fc8000f8e0206 */
[----:B------:R-:W-:-:S09]  /*1140*/  UIADD3 UR5, UPT, UPT, UR5, UR6, URZ ;  /* 0x0000000605057290 */ /* 0x000fd2000fffe0ff */
[----:B------:R-:W0:Y:S08]  /*1150*/  I2F.S64 R0, UR4 ;  /* 0x0000000400007d12 */ /* 0x000e300008301400 */
[----:B0-----:R-:W0:Y:S08]  /*1160*/  MUFU.RCP R5, R0 ;  /* 0x0000000000057308 */ /* 0x001e300000001000 */
        /* <DEDUP_REMOVED lines=8> */
[----:B------:R-:W-:Y:S05]  /*11f0*/  CALL.REL.NOINC `($__internal_3_$__cuda_sm3x_div_rn_noftz_f32_slowpath) ;  /* 0x0000000000207944 */ /* 0x000fea0003c00000 */
[----:B------:R-:W-:-:S07]  /*1200*/  IMAD.MOV.U32 R5, RZ, RZ, R4 ;  /* 0x000000ffff057224 */ /* 0x000fce00078e0004 */
.L_x_71:
[----:B------:R-:W0:Y:S02]  /*1210*/  LDCU.64 UR4, c[0x0][0x3a8] ;  /* 0x00007500ff0477ac */ /* 0x000e240008000a00 */
[----:B0-----:R-:W-:-:S04]  /*1220*/  ULEA UR4, UP0, UR18, UR4, 0x2 ;  /* 0x0000000412047291 */ /* 0x001fc8000f8010ff */
[----:B------:R-:W-:Y:S02]  /*1230*/  ULEA.HI.X UR5, UR18, UR5, URZ, 0x2, UP0 ;  /* 0x0000000512057291 */ /* 0x000fe400080f14ff */
[----:B------:R-:W-:-:S04]  /*1240*/  IMAD.U32 R2, RZ, RZ, UR4 ;  /* 0x00000004ff027e24 */ /* 0x000fc8000f8e00ff */
[----:B------:R-:W-:-:S05]  /*1250*/  IMAD.U32 R3, RZ, RZ, UR5 ;  /* 0x00000005ff037e24 */ /* 0x000fca000f8e00ff */
[----:B------:R-:W-:Y:S01]  /*1260*/  STG.E desc[UR16][R2.64], R5 ;  /* 0x0000000502007986 */ /* 0x000fe2000c101910 */
[----:B------:R-:W-:Y:S05]  /*1270*/  EXIT ;  /* 0x000000000000794d */ /* 0x000fea0003800000 */
        .weak           $__internal_3_$__cuda_sm3x_div_rn_noftz_f32_slowpath
        .type           $__internal_3_$__cuda_sm3x_div_rn_noftz_f32_slowpath,@function
        .size           $__internal_3_$__cuda_sm3x_div_rn_noftz_f32_slowpath,(.L_x_3586 - $__internal_3_$__cuda_sm3x_div_rn_noftz_f32_slowpath)
$__internal_3_$__cuda_sm3x_div_rn_noftz_f32_slowpath:
[----:B------:R-:W-:Y:S02]  /*1280*/  SHF.R.U32.HI R5, RZ, 0x17, R0 ;  /* 0x00000017ff057819 */ /* 0x000fe40000011600 */
[--C-:B------:R-:W-:Y:S02]  /*1290*/  SHF.R.U32.HI R4, RZ, 0x17, R3.reuse ;  /* 0x00000017ff047819 */ /* 0x100fe40000011603 */
[----:B------:R-:W-:Y:S02]  /*12a0*/  LOP3.LUT R5, R5, 0xff, RZ, 0xc0, !PT ;  /* 0x000000ff05057812 */ /* 0x000fe400078ec0ff */
[----:B------:R-:W-:Y:S01]  /*12b0*/  LOP3.LUT R10, R4, 0xff, RZ, 0xc0, !PT ;  /* 0x000000ff040a7812 */ /* 0x000fe200078ec0ff */
[----:B------:R-:W-:Y:S01]  /*12c0*/  IMAD.MOV.U32 R4, RZ, RZ, R3 ;  /* 0x000000ffff047224 */ /* 0x000fe200078e0003 */
[----:B------:R-:W-:Y:S01]  /*12d0*/  MOV R7, R0 ;  /* 0x0000000000077202 */ /* 0x000fe20000000f00 */
[----:B------:R-:W-:Y:S02]  /*12e0*/  VIADD R8, R5, 0xffffffff ;  /* 0xffffffff05087836 */ /* 0x000fe40000000000 */
[----:B------:R-:W-:-:S03]  /*12f0*/  VIADD R9, R10, 0xffffffff ;  /* 0xffffffff0a097836 */ /* 0x000fc60000000000 */
        /* <DEDUP_REMOVED lines=22> */
[----:B------:R-:W-:Y:S02]  /*1460*/  @P0 IMAD.MOV.U32 R6, RZ, RZ, RZ ;  /* 0x000000ffff060224 */ /* 0x000fe400078e00ff */
[----:B------:R-:W-:Y:S01]  /*1470*/  @!P0 FFMA R4, R3, 1.84467440737095516160e+19, RZ ;  /* 0x5f80000003048823 */ /* 0x000fe200000000ff */
[----:B------:R-:W-:Y:S02]  /*1480*/  @!P0 IMAD.MOV.U32 R6, RZ, RZ, -0x40 ;  /* 0xffffffc0ff068424 */ /* 0x000fe400078e00ff */
[----:B------:R-:W-:Y:S02]  /*1490*/  @!P1 FFMA R7, R0, 1.84467440737095516160e+19, RZ ;  /* 0x5f80000000079823 */ /* 0x000fe400000000ff */
[----:B------:R-:W-:-:S07]  /*14a0*/  @!P1 VIADD R6, R6, 0x40 ;  /* 0x0000004006069836 */ /* 0x000fce0000000000 */
.L_x_72:
[----:B------:R-:W-:Y:S01]  /*14b0*/  LEA R0, R5, 0xc0800000, 0x17 ;  /* 0xc080000005007811 */ /* 0x000fe200078eb8ff */
[----:B------:R-:W-:-:S04]  /*14c0*/  VIADD R3, R10, 0xffffff81 ;  /* 0xffffff810a037836 */ /* 0x000fc80000000000 */
        /* <DEDUP_REMOVED lines=27> */
[----:B------:R-:W-:Y:S02]  /*1680*/  VIADD R6, R7, 0x20 ;  /* 0x0000002007067836 */ /* 0x000fe40000000000 */
[-CC-:B------:R-:W-:Y:S01]  /*1690*/  FFMA.RM R3, R13, R9.reuse, R8.reuse ;  /* 0x000000090d037223 */ /* 0x180fe20000004008 */
[----:B------:R-:W-:Y:S02]  /*16a0*/  ISETP.NE.AND P2, PT, R7, RZ, PT ;  /* 0x000000ff0700720c */ /* 0x000fe40003f45270 */
[----:B------:R-:W-:Y:S01]  /*16b0*/  LOP3.LUT R5, R0, 0x7fffff, RZ, 0xc0, !PT ;  /* 0x007fffff00057812 */ /* 0x000fe200078ec0ff */
[----:B------:R-:W-:Y:S01]  /*16c0*/  FFMA.RP R0, R13, R9, R8 ;  /* 0x000000090d007223 */ /* 0x000fe20000008008 */
        /* <DEDUP_REMOVED lines=12> */
[----:B------:R-:W-:-:S05]  /*1790*/  LOP3.LUT R3, R3, R0, RZ, 0xc0, !PT ;  /* 0x0000000003037212 */ /* 0x000fca00078ec0ff */
[----:B------:R-:W-:-:S05]  /*17a0*/  IMAD.IADD R3, R6, 0x1, R3 ;  /* 0x0000000106037824 */ /* 0x000fca00078e0203 */
[----:B------:R-:W-:Y:S01]  /*17b0*/  LOP3.LUT R4, R3, R4, RZ, 0xfc, !PT ;  /* 0x0000000403047212 */ /* 0x000fe200078efcff */
[----:B------:R-:W-:Y:S06]  /*17c0*/  BRA `(.L_x_79) ;  /* 0x0000000000347947 */ /* 0x000fec0003800000 */
.L_x_78:
[----:B------:R-:W-:-:S04]  /*17d0*/  LOP3.LUT R4, R4, 0x80000000, RZ, 0xc0, !PT ;  /* 0x8000000004047812 */ /* 0x000fc800078ec0ff */
[----:B------:R-:W-:Y:S01]  /*17e0*/  LOP3.LUT R4, R4, 0x7f800000, RZ, 0xfc, !PT ;  /* 0x7f80000004047812 */ /* 0x000fe200078efcff */
[----:B------:R-:W-:Y:S06]  /*17f0*/  BRA `(.L_x_79) ;  /* 0x0000000000287947 */ /* 0x000fec0003800000 */
.L_x_77:
[----:B------:R-:W-:Y:S01]  /*1800*/  IMAD R4, R3, 0x800000, R4 ;  /* 0x0080000003047824 */ /* 0x000fe200078e0204 */
[----:B------:R-:W-:Y:S06]  /*1810*/  BRA `(.L_x_79) ;  /* 0x0000000000207947 */ /* 0x000fec0003800000 */
.L_x_76:
[----:B------:R-:W-:-:S04]  /*1820*/  LOP3.LUT R4, R7, 0x80000000, R4, 0x48, !PT ;  /* 0x8000000007047812 */ /* 0x000fc800078e4804 */
[----:B------:R-:W-:Y:S01]  /*1830*/  LOP3.LUT R4, R4, 0x7f800000, RZ, 0xfc, !PT ;  /* 0x7f80000004047812 */ /* 0x000fe200078efcff */
[----:B------:R-:W-:Y:S06]  /*1840*/  BRA `(.L_x_79) ;  /* 0x0000000000147947 */ /* 0x000fec0003800000 */
.L_x_75:
[----:B------:R-:W-:Y:S01]  /*1850*/  LOP3.LUT R4, R7, 0x80000000, R4, 0x48, !PT ;  /* 0x8000000007047812 */ /* 0x000fe200078e4804 */
[----:B------:R-:W-:Y:S06]  /*1860*/  BRA `(.L_x_79) ;  /* 0x00000000000c7947 */ /* 0x000fec0003800000 */
.L_x_74:
[----:B------:R-:W0:Y:S01]  /*1870*/  MUFU.RSQ R4, -QNAN ;  /* 0xffc0000000047908 */ /* 0x000e220000001400 */
[----:B------:R-:W-:Y:S05]  /*1880*/  BRA `(.L_x_79) ;  /* 0x0000000000047947 */ /* 0x000fea0003800000 */
.L_x_73:
[----:B------:R-:W-:-:S07]  /*1890*/  FADD.FTZ R4, R3, R0 ;  /* 0x0000000003047221 */ /* 0x000fce0000010000 */
.L_x_79:
[----:B------:R-:W-:-:S04]  /*18a0*/  IMAD.MOV.U32 R3, RZ, RZ, 0x0 ;  /* 0x00000000ff037424 */ /* 0x000fc800078e00ff */
[----:B0-----:R-:W-:Y:S05]  /*18b0*/  RET.REL.NODEC R2 `(means) ;  /* 0xffffffe402d07950 */ /* 0x001fea0003c3ffff */
.L_x_80:
        /* <DEDUP_REMOVED lines=12> */
.L_x_3586:


//--------------------- .text.power               --------------------------
	.section	.text.power,"ax",@progbits
	.align	128
        .global         power
        .type           power,@function
        .size           power,(.L_x_3623 - power)
        .other          power,@"STO_CUDA_ENTRY STV_DEFAULT"
power:
.text.power:
[----:B------:R-:W-:Y:S01]  /*0000*/  LDC R1, c[0x0][0x37c] ;  /* 0x0000df00ff017b82 */ /* 0x000fe20000000800 */
[----:B------:R-:W0:Y:S01]  /*0010*/  S2R R0, SR_CTAID.X ;  /* 0x0000000000007919 */ /* 0x000e220000002500 */
[----:B------:R-:W0:Y:S01]  /*0020*/  LDCU UR4, c[0x0][0x360] ;  /* 0x00006c00ff0477ac */ /* 0x000e220008000800 */
[----:B------:R-:W0:Y:S01]  /*0030*/  S2R R3, SR_TID.X ;  /* 0x0000000000037919 */ /* 0x000e220000002100 */
[----:B------:R-:W1:Y:S01]  /*0040*/  LDCU.64 UR6, c[0x0][0x380] ;  /* 0x00007000ff0677ac */ /* 0x000e620008000a00 */
[----:B0-----:R-:W-:-:S05]  /*0050*/  IMAD R0, R0, UR4, R3 ;  /* 0x0000000400007c24 */ /* 0x001fca000f8e0203 */
[----:B-1----:R-:W-:-:S04]  /*0060*/  ISETP.GE.U32.AND P0, PT, R0, UR6, PT ;  /* 0x0000000600007c0c */ /* 0x002fc8000bf06070 */
[----:B------:R-:W-:-:S13]  /*0070*/  ISETP.GE.AND.EX P0, PT, RZ, UR7, PT, P0 ;  /* 0x00000007ff007c0c */ /* 0x000fda000bf06300 */
[----:B------:R-:W-:Y:S05]  /*0080*/  @P0 EXIT ;  /* 0x000000000000094d */ /* 0x000fea0003800000 */
[----:B------:R-:W0:Y:S01]  /*0090*/  LDC.64 R2, c[0x0][0x390] ;  /* 0x0000e400ff027b82 */ /* 0x000e220000000a00 */
[----:B------:R-:W0:Y:S01]  /*00a0*/  LDCU.64 UR6, c[0x0][0x398] ;  /* 0x00007300ff0677ac */ /* 0x000e220008000a00 */
[----:B------:R-:W1:Y:S01]  /*00b0*/  LDCU.64 UR8, c[0x0][0x388] ;  /* 0x00007100ff0877ac */ /* 0x000e620008000a00 */
[----:B------:R-:W2:Y:S01]  /*00c0*/  LDCU.64 UR4, c[0x0][0x358] ;  /* 0x00006b00ff0477ac */ /* 0x000ea20008000a00 */
[----:B0-----:R-:W-:-:S04]  /*00d0*/  IMAD.WIDE.U32 R2, R0, UR6, R2 ;  /* 0x0000000600027c25 */ /* 0x001fc8000f8e0002 */
[----:B------:R-:W-:Y:S01]  /*00e0*/  IMAD R3, R0, UR7, R3 ;  /* 0x0000000700037c24 */ /* 0x000fe2000f8e0203 */
[----:B-1----:R-:W-:-:S04]  /*00f0*/  LEA R4, P0, R2, UR8, 0x2 ;  /* 0x0000000802047c11 */ /* 0x002fc8000f8010ff */
[----:B------:R-:W-:-:S05]  /*0100*/  LEA.HI.X R5, R2, UR9, R3, 0x2, P0 ;  /* 0x0000000902057c11 */ /* 0x000fca00080f1403 */
[----:B--2---:R-:W2:Y:S01]  /*0110*/  LDG.E R2, desc[UR4][R4.64] ;  /* 0x0000000404027981 */ /* 0x004ea2000c1e1900 */
[----:B------:R-:W-:Y:S01]  /*0120*/  HFMA2 R10, -RZ, RZ, 0.771484375, 0.21533203125 ;  /* 0x3a2c32e4ff0a7431 */ /* 0x000fe200000001ff */
[----:B------:R-:W-:Y:S01]  /*0130*/  BSSY.RECONVERGENT B0, `(.L_x_81) ;  /* 0x000005a000007945 */ /* 0x000fe20003800200 */
[C---:B--2---:R-:W-:Y:S01]  /*0140*/  FMUL R3, |R2|.reuse, 16777216 ;  /* 0x4b80000002037820 */ /* 0x044fe20000400200 */
[----:B------:R-:W-:-:S04]  /*0150*/  FSETP.GEU.AND P0, PT, |R2|, 1.175494350822287508e-38, PT ;  /* 0x008000000200780b */ /* 0x000fc80003f0e200 */
[----:B------:R-:W-:-:S04]  /*0160*/  FSEL R3, R3, |R2|, !P0 ;  /* 0x4000000203037208 */ /* 0x000fc80004000000 */
[----:B------:R-:W-:-:S04]  /*0170*/  IADD3 R6, PT, PT, R3, -0x3f3504f3, RZ ;  /* 0xc0cafb0d03067810 */ /* 0x000fc80007ffe0ff */
[----:B------:R-:W-:-:S04]  /*0180*/  LOP3.LUT R6, R6, 0xff800000, RZ, 0xc0, !PT ;  /* 0xff80000006067812 */ /* 0x000fc800078ec0ff */
[-C--:B------:R-:W-:Y:S02]  /*0190*/  IADD3 R3, PT, PT, R3, -R6.reuse, RZ ;  /* 0x8000000603037210 */ /* 0x080fe40007ffe0ff */
[----:B------:R-:W-:-:S03]  /*01a0*/  I2FP.F32.S32 R6, R6 ;  /* 0x0000000600067245 */ /* 0x000fc60000201400 */
        /* <DEDUP_REMOVED lines=8> */
[C---:B------:R-:W-:Y:S01]  /*0230*/  FMUL R5, R4.reuse, R4 ;  /* 0x0000000404057220 */ /* 0x040fe20000400000 */
[C---:B------:R-:W-:Y:S02]  /*0240*/  FFMA R12, R4.reuse, 1.4426950216293334961, R3 ;  /* 0x3fb8aa3b040c7823 */ /* 0x040fe40000000003 */
[----:B------:R-:W-:Y:S01]  /*0250*/  FADD R6, R9, R9 ;  /* 0x0000000909067221 */ /* 0x000fe20000000000 */
[----:B------:R-:W-:Y:S01]  /*0260*/  FFMA R10, R5, R10, 0.0032181653659790754318 ;  /* 0x3b52e7db050a7423 */ /* 0x000fe2000000000a */
[----:B------:R-:W-:Y:S02]  /*0270*/  FADD R9, R3, -R12 ;  /* 0x8000000c03097221 */ /* 0x000fe40000000000 */
[----:B------:R-:W-:Y:S01]  /*0280*/  FFMA R7, R7, -R4, R6 ;  /* 0x8000000407077223 */ /* 0x000fe20000000006 */
[C---:B------:R-:W-:Y:S01]  /*0290*/  FFMA R10, R5.reuse, R10, 0.018033718690276145935 ;  /* 0x3c93bb73050a7423 */ /* 0x040fe2000000000a */
[----:B------:R-:W0:Y:S01]  /*02a0*/  LDC R3, c[0x0][0x3a0] ;  /* 0x0000e800ff037b82 */ /* 0x000e220000000800 */
[----:B------:R-:W-:Y:S01]  /*02b0*/  FFMA R6, R4, 1.4426950216293334961, R9 ;  /* 0x3fb8aa3b04067823 */ /* 0x000fe20000000009 */
[----:B------:R-:W-:Y:S01]  /*02c0*/  FMUL R7, R8, R7 ;  /* 0x0000000708077220 */ /* 0x000fe20000400000 */
[----:B------:R-:W-:-:S03]  /*02d0*/  FFMA R10, R5, R10, 0.12022458761930465698 ;  /* 0x3df6384f050a7423 */ /* 0x000fc6000000000a */
[----:B------:R-:W-:Y:S01]  /*02e0*/  FFMA R9, R7, 1.4426950216293334961, R6 ;  /* 0x3fb8aa3b07097823 */ /* 0x000fe20000000006 */
[----:B------:R-:W-:-:S03]  /*02f0*/  FMUL R5, R5, R10 ;  /* 0x0000000a05057220 */ /* 0x000fc60000400000 */
[----:B------:R-:W-:Y:S01]  /*0300*/  FFMA R6, R4, 1.9251366722983220825e-08, R9 ;  /* 0x32a55e3404067823 */ /* 0x000fe20000000009 */
[----:B------:R-:W-:Y:S01]  /*0310*/  FMUL R8, R5, 3 ;  /* 0x4040000005087820 */ /* 0x000fe20000400000 */
[----:B------:R-:W-:-:S03]  /*0320*/  MOV R9, 0x391fcb8e ;  /* 0x391fcb8e00097802 */ /* 0x000fc60000000f00 */
[----:B------:R-:W-:-:S04]  /*0330*/  FFMA R6, R7, R8, R6 ;  /* 0x0000000807067223 */ /* 0x000fc80000000006 */
[----:B------:R-:W-:-:S04]  /*0340*/  FFMA R5, R4, R5, R6 ;  /* 0x0000000504057223 */ /* 0x000fc80000000006 */
[----:B------:R-:W-:-:S04]  /*0350*/  FADD R4, R12, R5 ;  /* 0x000000050c047221 */ /* 0x000fc80000000000 */
[----:B0-----:R-:W-:Y:S01]  /*0360*/  FMUL R7, R4, R3 ;  /* 0x0000000304077220 */ /* 0x001fe20000400000 */
[----:B------:R-:W-:-:S03]  /*0370*/  FADD R12, -R12, R4 ;  /* 0x000000040c0c7221 */ /* 0x000fc60000000100 */
[----:B------:R-:W0:Y:S01]  /*0380*/  FRND R6, R7 ;  /* 0x0000000700067307 */ /* 0x000e220000201000 */
[----:B------:R-:W-:Y:S01]  /*0390*/  FADD R12, R5, -R12 ;  /* 0x8000000c050c7221 */ /* 0x000fe20000000000 */
[-C--:B------:R-:W-:Y:S01]  /*03a0*/  FFMA R5, R4, R3.reuse, -R7 ;  /* 0x0000000304057223 */ /* 0x080fe20000000807 */
[C---:B------:R-:W-:Y:S02]  /*03b0*/  FSETP.GT.AND P1, PT, |R7|.reuse, 152, PT ;  /* 0x431800000700780b */ /* 0x040fe40003f24200 */
[C---:B------:R-:W-:Y:S01]  /*03c0*/  FSETP.GEU.AND P2, PT, R7.reuse, RZ, PT ;  /* 0x000000ff0700720b */ /* 0x040fe20003f4e000 */
[----:B------:R-:W-:Y:S02]  /*03d0*/  FFMA R5, R12, R3, R5 ;  /* 0x000000030c057223 */ /* 0x000fe40000000005 */
[----:B------:R1:W2:Y:S01]  /*03e0*/  F2I.NTZ R8, R7 ;  /* 0x0000000700087305 */ /* 0x0002a20000203100 */
[----:B0-----:R-:W-:Y:S01]  /*03f0*/  FADD R4, R7, -R6 ;  /* 0x8000000607047221 */ /* 0x001fe20000000000 */
[----:B------:R-:W-:Y:S01]  /*0400*/  FSETP.GT.AND P0, PT, R6, RZ, PT ;  /* 0x000000ff0600720b */ /* 0x000fe20003f04000 */
[----:B-1----:R-:W-:-:S02]  /*0410*/  HFMA2 R7, -RZ, RZ, 1.875, 0 ;  /* 0x3f800000ff077431 */ /* 0x002fc400000001ff */
[----:B------:R-:W-:-:S04]  /*0420*/  FADD R4, R5, R4 ;  /* 0x0000000405047221 */ /* 0x000fc80000000000 */
[----:B------:R-:W-:Y:S01]  /*0430*/  FFMA R5, R4, R9, 0.0013391353422775864601 ;  /* 0x3aaf85ed04057423 */ /* 0x000fe20000000009 */
[----:B------:R-:W-:Y:S02]  /*0440*/  SEL R9, RZ, 0x83000000, P0 ;  /* 0x83000000ff097807 */ /* 0x000fe40000000000 */
[----:B------:R-:W-:Y:S01]  /*0450*/  FSETP.NEU.AND P0, PT, R2, 1, PT ;  /* 0x3f8000000200780b */ /* 0x000fe20003f0d000 */
[C---:B------:R-:W-:Y:S01]  /*0460*/  FFMA R5, R4.reuse, R5, 0.0096188392490148544312 ;  /* 0x3c1d985604057423 */ /* 0x040fe20000000005 */
[----:B------:R-:W-:Y:S02]  /*0470*/  IADD3 R6, PT, PT, R9, 0x7f000000, RZ ;  /* 0x7f00000009067810 */ /* 0x000fe40007ffe0ff */
[----:B------:R-:W-:Y:S01]  /*0480*/  FSETP.EQ.OR P0, PT, R3, RZ, !P0 ;  /* 0x000000ff0300720b */ /* 0x000fe20004702400 */
[----:B------:R-:W-:Y:S01]  /*0490*/  FFMA R5, R4, R5, 0.055503588169813156128 ;  /* 0x3d6357bb04057423 */ /* 0x000fe20000000005 */
[----:B--2---:R-:W-:-:S03]  /*04a0*/  LEA R8, R8, -R9, 0x17 ;  /* 0x8000000908087211 */ /* 0x004fc600078eb8ff */
[----:B------:R-:W-:-:S04]  /*04b0*/  FFMA R5, R4, R5, 0.24022644758224487305 ;  /* 0x3e75fdec04057423 */ /* 0x000fc80000000005 */
[----:B------:R-:W-:-:S04]  /*04c0*/  FFMA R5, R4, R5, 0.69314718246459960938 ;  /* 0x3f31721804057423 */ /* 0x000fc80000000005 */
[----:B------:R-:W-:-:S04]  /*04d0*/  FFMA R5, R4, R5, 1 ;  /* 0x3f80000004057423 */ /* 0x000fc80000000005 */
[----:B------:R-:W-:-:S04]  /*04e0*/  FMUL R5, R5, R6 ;  /* 0x0000000605057220 */ /* 0x000fc80000400000 */
[----:B------:R-:W-:Y:S01]  /*04f0*/  FMUL R5, R5, R8 ;  /* 0x0000000805057220 */ /* 0x000fe20000400000 */
[----:B------:R-:W-:Y:S01]  /*0500*/  @P1 FSEL R5, RZ, +INF , !P2 ;  /* 0x7f800000ff051808 */ /* 0x000fe20005000000 */
[----:B------:R-:W-:Y:S06]  /*0510*/  @P0 BRA `(.L_x_82) ;  /* 0x00000000006c0947 */ /* 0x000fec0003800000 */
[----:B------:R-:W-:-:S04]  /*0520*/  FSETP.NAN.AND P0, PT, |R3|, |R3|, PT ;  /* 0x400000030300720b */ /* 0x000fc80003f08200 */
[----:B------:R-:W-:-:S13]  /*0530*/  FSETP.NUM.AND P0, PT, |R2|, |R2|, !P0 ;  /* 0x400000020200720b */ /* 0x000fda0004707200 */
[----:B------:R-:W-:Y:S01]  /*0540*/  @!P0 FADD R7, R2, R3 ;  /* 0x0000000302078221 */ /* 0x000fe20000000000 */
[----:B------:R-:W-:Y:S06]  /*0550*/  @!P0 BRA `(.L_x_82) ;  /* 0x00000000005c8947 */ /* 0x000fec0003800000 */
[----:B------:R-:W-:Y:S01]  /*0560*/  FMUL R6, R3, 0.5 ;  /* 0x3f00000003067820 */ /* 0x000fe20000400000 */
[----:B------:R-:W-:-:S04]  /*0570*/  FSETP.NEU.AND P0, PT, |R2|, +INF , PT ;  /* 0x7f8000000200780b */ /* 0x000fc80003f0d200 */
[----:B------:R-:W-:Y:S01]  /*0580*/  FSETP.NEU.AND P0, PT, R2, RZ, P0 ;  /* 0x000000ff0200720b */ /* 0x000fe2000070d000 */
[----:B------:R-:W0:Y:S03]  /*0590*/  FRND.TRUNC R6, R6 ;  /* 0x0000000600067307 */ /* 0x000e26000020d000 */
[----:B------:R-:W-:Y:S01]  /*05a0*/  FSETP.GEU.OR P1, PT, R3, RZ, P0 ;  /* 0x000000ff0300720b */ /* 0x000fe2000072e400 */
[----:B0-----:R-:W-:-:S04]  /*05b0*/  FADD R4, R6, R6 ;  /* 0x0000000606047221 */ /* 0x001fc80000000000 */
[----:B------:R-:W-:-:S04]  /*05c0*/  FADD R8, -R4, R3 ;  /* 0x0000000304087221 */ /* 0x000fc80000000100 */
[----:B------:R-:W-:Y:S01]  /*05d0*/  @!P0 FADD R4, R2, R2 ;  /* 0x0000000202048221 */ /* 0x000fe20000000000 */
[----:B------:R-:W-:-:S04]  /*05e0*/  FSETP.NEU.AND P2, PT, |R8|, 1, !P0 ;  /* 0x3f8000000800780b */ /* 0x000fc8000474d200 */
[----:B------:R-:W-:-:S09]  /*05f0*/  @!P1 LOP3.LUT R4, R4, 0x7f800000, RZ, 0x3c, !PT ;  /* 0x7f80000004049812 */ /* 0x000fd200078e3cff */
[----:B------:R-:W-:-:S04]  /*0600*/  @P2 LOP3.LUT R4, R4, 0x7fffffff, RZ, 0xc0, !PT ;  /* 0x7fffffff04042812 */ /* 0x000fc800078ec0ff */
[----:B------:R-:W-:Y:S01]  /*0610*/  @!P0 MOV R7, R4 ;  /* 0x0000000400078202 */ /* 0x000fe20000000f00 */
[----:B------:R-:W-:Y:S06]  /*0620*/  @!P0 BRA `(.L_x_82) ;  /* 0x0000000000288947 */ /* 0x000fec0003800000 */
[----:B------:R-:W-:Y:S02]  /*0630*/  FSETP.NEU.AND P0, PT, |R3|, +INF , PT ;  /* 0x7f8000000300780b */ /* 0x000fe40003f0d200 */
[----:B------:R-:W-:-:S13]  /*0640*/  FSETP.EQ.AND P1, PT, R2, -1, PT ;  /* 0xbf8000000200780b */ /* 0x000fda0003f22000 */
[----:B------:R-:W-:Y:S05]  /*0650*/  @!P0 BRA P1, `(.L_x_82) ;  /* 0x00000000001c8947 */ /* 0x000fea0000800000 */
[----:B------:R-:W-:Y:S02]  /*0660*/  FSETP.GEU.AND P1, PT, R2, RZ, PT ;  /* 0x000000ff0200720b */ /* 0x000fe40003f2e000 */
[----:B------:R-:W-:-:S11]  /*0670*/  MOV R7, R5 ;  /* 0x0000000500077202 */ /* 0x000fd60000000f00 */
[----:B------:R-:W0:Y:S01]  /*0680*/  @!P1 FRND.FLOOR R2, R3 ;  /* 0x0000000300029307 */ /* 0x000e220000205000 */
[----:B------:R-:W-:Y:S02]  /*0690*/  @!P1 FSETP.NEU.AND P2, PT, |R8|, 1, PT ;  /* 0x3f8000000800980b */ /* 0x000fe40003f4d200 */
[----:B0-----:R-:W-:Y:S02]  /*06a0*/  @!P1 FSETP.NEU.AND P0, PT, R2, R3, PT ;  /* 0x000000030200920b */ /* 0x001fe40003f0d000 */
[----:B------:R-:W-:-:S04]  /*06b0*/  @!P1 FSEL R2, R5, -R5, P2 ;  /* 0x8000000505029208 */ /* 0x000fc80001000000 */
[----:B------:R-:W-:-:S07]  /*06c0*/  @!P1 FSEL R7, R2, +QNAN , !P0 ;  /* 0x7fffffff02079808 */ /* 0x000fce0004000000 */
.L_x_82:
[----:B------:R-:W-:Y:S05]  /*06d0*/  BSYNC.RECONVERGENT B0 ;  /* 0x0000000000007941 */ /* 0x000fea0003800200 */
.L_x_81:
[----:B------:R-:W0:Y:S01]  /*06e0*/  LDC.64 R2, c[0x0][0x3b0] ;  /* 0x0000ec00ff027b82 */ /* 0x000e220000000a00 */
[----:B------:R-:W0:Y:S01]  /*06f0*/  LDCU.64 UR6, c[0x0][0x3b8] ;  /* 0x00007700ff0677ac */ /* 0x000e220008000a00 */
[----:B------:R-:W1:Y:S01]  /*0700*/  LDCU.64 UR8, c[0x0][0x3a8] ;  /* 0x00007500ff0877ac */ /* 0x000e620008000a00 */
[----:B0-----:R-:W-:-:S04]  /*0710*/  IMAD.WIDE.U32 R2, R0, UR6, R2 ;  /* 0x0000000600027c25 */ /* 0x001fc8000f8e0002 */
[----:B------:R-:W-:Y:S01]  /*0720*/  IMAD R3, R0, UR7, R3 ;  /* 0x0000000700037c24 */ /* 0x000fe2000f8e0203 */
[----:B-1----:R-:W-:-:S04]  /*0730*/  LEA R4, P0, R2, UR8, 0x2 ;  /* 0x0000000802047c11 */ /* 0x002fc8000f8010ff */
[----:B------:R-:W-:-:S05]  /*0740*/  LEA.HI.X R5, R2, UR9, R3, 0x2, P0 ;  /* 0x0000000902057c11 */ /* 0x000fca00080f1403 */
[----:B------:R-:W-:Y:S01]  /*0750*/  STG.E desc[UR4][R4.64], R7 ;  /* 0x0000000704007986 */ /* 0x000fe2000c101904 */
[----:B------:R-:W-:Y:S05]  /*0760*/  EXIT ;  /* 0x000000000000794d */ /* 0x000fea0003800000 */
.L_x_83:
        /* <DEDUP_REMOVED lines=9> */
.L_x_3623:


//--------------------- .text.fmav                --------------------------
	.section	.text.fmav,"ax",@progbits
	.align	128
        .global         fmav
        .type           fmav,@function
        .size           fmav,(.L_x_3624 - fmav)
        .other          fmav,@"STO_CUDA_ENTRY STV_DEFAULT"
fmav:
.text.fmav:
[----:B------:R-:W-:Y:S01]  /*0000*/  LDC R1, c[0x0][0x37c] ;  /* 0x0000df00ff017b82 */ /* 0x000fe20000000800 */
[----:B------:R-:W0:Y:S07]  /*0010*/  S2R R15, SR_CTAID.X ;  /* 0x00000000000f7919 */ /* 0x000e2e0000002500 */
[----:B------:R-:W1:Y:S01]  /*0020*/  LDC.64 R2, c[0x0][0x388] ;  /* 0x0000e200ff027b82 */ /* 0x000e620000000a00 */
[----:B------:R-:W0:Y:S01]  /*0030*/  LDCU UR4, c[0x0][0x360] ;  /* 0x00006c00ff0477ac */ /* 0x000e220008000800 */
[----:B------:R-:W0:Y:S01]  /*0040*/  S2R R0, SR_TID.X ;  /* 0x0000000000007919 */ /* 0x000e220000002100 */
[----:B------:R-:W1:Y:S05]  /*0050*/  LDCU.128 UR8, c[0x0][0x390] ;  /* 0x00007200ff0877ac */ /* 0x000e6a0008000c00 */
[----:B------:R-:W2:Y:S01]  /*0060*/  LDC.64 R6, c[0x0][0x3a0] ;  /* 0x0000e800ff067b82 */ /* 0x000ea20000000a00 */
[----:B------:R-:W2:Y:S01]  /*0070*/  LDCU.64 UR12, c[0x0][0x3a8] ;  /* 0x00007500ff0c77ac */ /* 0x000ea20008000a00 */
[----:B------:R-:W3:Y:S06]  /*0080*/  LDCU.128 UR16, c[0x0][0x3c0] ;  /* 0x00007800ff1077ac */ /* 0x000eec0008000c00 */
[----:B------:R-:W3:Y:S01]  /*0090*/  LDC.64 R10, c[0x0][0x3b8] ;  /* 0x0000ee00ff0a7b82 */ /* 0x000ee20000000a00 */
[----:B------:R-:W4:Y:S01]  /*00a0*/  LDCU.64 UR14, c[0x0][0x3b0] ;  /* 0x00007600ff0e77ac */ /* 0x000f220008000a00 */
[----:B------:R-:W5:Y:S01]  /*00b0*/  LDCU.64 UR6, c[0x0][0x380] ;  /* 0x00007000ff0677ac */ /* 0x000f620008000a00 */
[----:B0-----:R-:W-:Y:S01]  /*00c0*/  IMAD R15, R15, UR4, R0 ;  /* 0x000000040f0f7c24 */ /* 0x001fe2000f8e0200 */
[----:B------:R-:W0:Y:S03]  /*00d0*/  LDCU.64 UR4, c[0x0][0x358] ;  /* 0x00006b00ff0477ac */ /* 0x000e260008000a00 */
[----:B-1----:R-:W-:-:S04]  /*00e0*/  IMAD.WIDE.U32 R2, R15, UR8, R2 ;  /* 0x000000080f027c25 */ /* 0x002fc8000f8e0002 */
[----:B--2---:R-:W-:Y:S01]  /*00f0*/  IMAD.WIDE.U32 R6, R15, UR12, R6 ;  /* 0x0000000c0f067c25 */ /* 0x004fe2000f8e0006 */
[----:B-----5:R-:W-:-:S03]  /*0100*/  LEA R4, P0, R2, UR6, 0x2 ;  /* 0x0000000602047c11 */ /* 0x020fc6000f8010ff */
[----:B---3--:R-:W-:Y:S01]  /*0110*/  IMAD.WIDE.U32 R10, R15, UR16, R10 ;  /* 0x000000100f0a7c25 */ /* 0x008fe2000f8e000a */
[----:B------:R-:W-:-:S03]  /*0120*/  LEA R8, P1, R6, UR10, 0x2 ;  /* 0x0000000a06087c11 */ /* 0x000fc6000f8210ff */
[C---:B------:R-:W-:Y:S01]  /*0130*/  IMAD R5, R15.reuse, UR9, R3 ;  /* 0x000000090f057c24 */ /* 0x040fe2000f8e0203 */
[----:B----4-:R-:W-:Y:S01]  /*0140*/  LEA R12, P2, R10, UR14, 0x2 ;  /* 0x0000000e0a0c7c11 */ /* 0x010fe2000f8410ff */
[C---:B------:R-:W-:Y:S02]  /*0150*/  IMAD R7, R15.reuse, UR13, R7 ;  /* 0x0000000d0f077c24 */ /* 0x040fe4000f8e0207 */
[C---:B------:R-:W-:Y:S01]  /*0160*/  IMAD R3, R15.reuse, UR17, R11 ;  /* 0x000000110f037c24 */ /* 0x040fe2000f8e020b */
[----:B------:R-:W-:Y:S01]  /*0170*/  LEA.HI.X R5, R2, UR7, R5, 0x2, P0 ;  /* 0x0000000702057c11 */ /* 0x000fe200080f1405 */
[----:B------:R-:W1:Y:S01]  /*0180*/  LDCU.64 UR6, c[0x0][0x3d8] ;  /* 0x00007b00ff0677ac */ /* 0x000e620008000a00 */
[----:B------:R-:W-:Y:S02]  /*0190*/  LEA.HI.X R9, R6, UR11, R7, 0x2, P1 ;  /* 0x0000000b06097c11 */ /* 0x000fe400088f1407 */
[----:B------:R-:W-:Y:S01]  /*01a0*/  LEA.HI.X R13, R10, UR15, R3, 0x2, P2 ;  /* 0x0000000f0a0d7c11 */ /* 0x000fe200090f1403 */
[----:B0-----:R-:W2:Y:S01]  /*01b0*/  LDG.E R4, desc[UR4][R4.64] ;  /* 0x0000000404047981 */ /* 0x001ea2000c1e1900 */
[----:B------:R-:W1:Y:S03]  /*01c0*/  LDC.64 R2, c[0x0][0x3d0] ;  /* 0x0000f400ff027b82 */ /* 0x000e660000000a00 */
[----:B------:R-:W2:Y:S04]  /*01d0*/  LDG.E R9, desc[UR4][R8.64] ;  /* 0x0000000408097981 */ /* 0x000ea8000c1e1900 */
[----:B------:R-:W2:Y:S01]  /*01e0*/  LDG.E R13, desc[UR4][R12.64] ;  /* 0x000000040c0d7981 */ /* 0x000ea2000c1e1900 */
[----:B-1----:R-:W-:-:S04]  /*01f0*/  IMAD.WIDE.U32 R2, R15, UR6, R2 ;  /* 0x000000060f027c25 */ /* 0x002fc8000f8e0002 */
[----:B------:R-:W-:Y:S01]  /*0200*/  IMAD R15, R15, UR7, R3 ;  /* 0x000000070f0f7c24 */ /* 0x000fe2000f8e0203 */
[----:B------:R-:W-:-:S04]  /*0210*/  LEA R6, P0, R2, UR18, 0x2 ;  /* 0x0000001202067c11 */ /* 0x000fc8000f8010ff */
[----:B------:R-:W-:Y:S01]  /*0220*/  LEA.HI.X R7, R2, UR19, R15, 0x2, P0 ;  /* 0x0000001302077c11 */ /* 0x000fe200080f140f */
[----:B--2---:R-:W-:-:S05]  /*0230*/  FFMA R3, R4, R9, R13 ;  /* 0x0000000904037223 */ /* 0x004fca000000000d */
[----:B------:R-:W-:Y:S01]  /*0240*/  STG.E desc[UR4][R6.64], R3 ;  /* 0x0000000306007986 */ /* 0x000fe2000c101904 */
[----:B------:R-:W-:Y:S05]  /*0250*/  EXIT ;  /* 0x000000000000794d */ /* 0x000fea0003800000 */
.L_x_84:
        /* <DEDUP_REMOVED lines=10> */
.L_x_3624:


//--------------------- .text.mulv                --------------------------
	.section	.text.mulv,"ax",@progbits
	.align	128
        .global         mulv
        .type           mulv,@function
        .size           mulv,(.L_x_3625 - mulv)
        .other          mulv,@"STO_CUDA_ENTRY STV_DEFAULT"
mulv:
.text.mulv:
        /* <DEDUP_REMOVED lines=11> */
[----:B------:R-:W1:Y:S06]  /*00b0*/  LDCU.128 UR12, c[0x0][0x3b0] ;  /* 0x00007600ff0c77ac */ /* 0x000e6c0008000c00 */
[----:B------:R-:W1:Y:S01]  /*00c0*/  LDC.64 R6, c[0x0][0x3a8] ;  /* 0x0000ea00ff067b82 */ /* 0x000e620000000a00 */
[----:B------:R-:W2:Y:S01]  /*00d0*/  LDCU.64 UR10, c[0x0][0x3a0] ;  /* 0x00007400ff0a77ac */ /* 0x000ea20008000a00 */
[----:B------:R-:W3:Y:S01]  /*00e0*/  LDCU.64 UR8, c[0x0][0x388] ;  /* 0x00007100ff0877ac */ /* 0x000ee20008000a00 */
[----:B------:R-:W4:Y:S01]  /*00f0*/  LDCU.64 UR4, c[0x0][0x358] ;  /* 0x00006b00ff0477ac */ /* 0x000f220008000a00 */
[----:B0-----:R-:W-:-:S04]  /*0100*/  IMAD.WIDE.U32 R2, R11, UR6, R2 ;  /* 0x000000060b027c25 */ /* 0x001fc8000f8e0002 */
[C---:B------:R-:W-:Y:S01]  /*0110*/  IMAD R5, R11.reuse, UR7, R3 ;  /* 0x000000070b057c24 */ /* 0x040fe2000f8e0203 */
[----:B------:R-:W0:Y:S01]  /*0120*/  LDCU.64 UR6, c[0x0][0x3c8] ;  /* 0x00007900ff0677ac */ /* 0x000e220008000a00 */
[----:B---3--:R-:W-:Y:S01]  /*0130*/  LEA R4, P0, R2, UR8, 0x2 ;  /* 0x0000000802047c11 */ /* 0x008fe2000f8010ff */
[----:B-1----:R-:W-:-:S03]  /*0140*/  IMAD.WIDE.U32 R6, R11, UR12, R6 ;  /* 0x0000000c0b067c25 */ /* 0x002fc6000f8e0006 */
[----:B------:R-:W-:Y:S01]  /*0150*/  LEA.HI.X R5, R2, UR9, R5, 0x2, P0 ;  /* 0x0000000902057c11 */ /* 0x000fe200080f1405 */
[----:B------:R-:W-:Y:S01]  /*0160*/  IMAD R3, R11, UR13, R7 ;  /* 0x0000000d0b037c24 */ /* 0x000fe2000f8e0207 */
[----:B--2---:R-:W-:-:S03]  /*0170*/  LEA R8, P1, R6, UR10, 0x2 ;  /* 0x0000000a06087c11 */ /* 0x004fc6000f8210ff */
[----:B----4-:R-:W2:Y:S01]  /*0180*/  LDG.E R4, desc[UR4][R4.64] ;  /* 0x0000000404047981 */ /* 0x010ea2000c1e1900 */
[----:B------:R-:W-:Y:S02]  /*0190*/  LEA.HI.X R9, R6, UR11, R3, 0x2, P1 ;  /* 0x0000000b06097c11 */ /* 0x000fe400088f1403 */
[----:B------:R-:W0:Y:S04]  /*01a0*/  LDC.64 R2, c[0x0][0x3c0] ;  /* 0x0000f000ff027b82 */ /* 0x000e280000000a00 */
[----:B------:R-:W2:Y:S01]  /*01b0*/  LDG.E R9, desc[UR4][R8.64] ;  /* 0x0000000408097981 */ /* 0x000ea2000c1e1900 */
[----:B0-----:R-:W-:-:S04]  /*01c0*/  IMAD.WIDE.U32 R2, R11, UR6, R2 ;  /* 0x000000060b027c25 */ /* 0x001fc8000f8e0002 */
[----:B------:R-:W-:Y:S01]  /*01d0*/  IMAD R11, R11, UR7, R3 ;  /* 0x000000070b0b7c24 */ /* 0x000fe2000f8e0203 */
[----:B------:R-:W-:-:S04]  /*01e0*/  LEA R6, P0, R2, UR14, 0x2 ;  /* 0x0000000e02067c11 */ /* 0x000fc8000f8010ff */
[----:B------:R-:W-:Y:S01]  /*01f0*/  LEA.HI.X R7, R2, UR15, R11, 0x2, P0 ;  /* 0x0000000f02077c11 */ /* 0x000fe200080f140b */
[----:B--2---:R-:W-:-:S05]  /*0200*/  FMUL R3, R4, R9 ;  /* 0x0000000904037220 */ /* 0x004fca0000400000 */
[----:B------:R-:W-:Y:S01]  /*0210*/  STG.E desc[UR4][R6.64], R3 ;  /* 0x0000000306007986 */ /* 0x000fe2000c101904 */
[----:B------:R-:W-:Y:S05]  /*0220*/  EXIT ;  /* 0x000000000000794d */ /* 0x000fea0003800000 */
.L_x_85:
        /* <DEDUP_REMOVED lines=13> */
.L_x_3625:


//--------------------- .text.cost_l2             --------------------------
	.section	.text.cost_l2,"ax",@progbits
	.align	128
        .global         cost_l2
        .type           cost_l2,@function
        .size           cost_l2,(.L_x_3626 - cost_l2)
        .other          cost_l2,@"STO_CUDA_ENTRY STV_DEFAULT"
cost_l2:
.text.cost_l2:
        /* <DEDUP_REMOVED lines=9> */
[----:B------:R-:W0:Y:S01]  /*0090*/  LDCU.64 UR6, c[0x0][0x388] ;  /* 0x00007100ff0677ac */ /* 0x000e220008000a00 */
[----:B------:R-:W-:Y:S01]  /*00a0*/  IMAD.SHL.U32 R8, R0, 0x4, RZ ;  /* 0x0000000400087824 */ /* 0x000fe200078e00ff */
[----:B------:R-:W-:Y:S01]  /*00b0*/  SHF.R.U32.HI R0, RZ, 0x1e, R0 ;  /* 0x0000001eff007819 */ /* 0x000fe20000011600 */
[----:B------:R-:W1:Y:S01]  /*00c0*/  LDCU.128 UR8, c[0x0][0x390] ;  /* 0x00007200ff0877ac */ /* 0x000e620008000c00 */
[----:B------:R-:W2:Y:S02]  /*00d0*/  LDCU.64 UR4, c[0x0][0x358] ;  /* 0x00006b00ff0477ac */ /* 0x000ea40008000a00 */
[C---:B0-----:R-:W-:Y:S02]  /*00e0*/  IADD3 R4, P1, PT, R8.reuse, UR6, RZ ;  /* 0x0000000608047c10 */ /* 0x041fe4000ff3e0ff */
[----:B-1----:R-:W-:Y:S02]  /*00f0*/  IADD3 R2, P0, PT, R8, UR8, RZ ;  /* 0x0000000808027c10 */ /* 0x002fe4000ff1e0ff */
[C---:B------:R-:W-:Y:S01]  /*0100*/  IADD3.X R5, PT, PT, R0.reuse, UR7, RZ, P1, !PT ;  /* 0x0000000700057c10 */ /* 0x040fe20008ffe4ff */
[----:B------:R-:W0:Y:S01]  /*0110*/  LDCU.64 UR6, c[0x0][0x3a0] ;  /* 0x00007400ff0677ac */ /* 0x000e220008000a00 */
[----:B------:R-:W-:-:S04]  /*0120*/  IADD3.X R3, PT, PT, R0, UR9, RZ, P0, !PT ;  /* 0x0000000900037c10 */ /* 0x000fc800087fe4ff */
[----:B--2---:R-:W2:Y:S04]  /*0130*/  LDG.E R5, desc[UR4][R4.64] ;  /* 0x0000000404057981 */ /* 0x004ea8000c1e1900 */
[----:B------:R-:W2:Y:S01]  /*0140*/  LDG.E R2, desc[UR4][R2.64] ;  /* 0x0000000402027981 */ /* 0x000ea2000c1e1900 */
[----:B------:R-:W-:-:S04]  /*0150*/  IADD3 R6, P0, PT, R8, UR10, RZ ;  /* 0x0000000a08067c10 */ /* 0x000fc8000ff1e0ff */
[----:B------:R-:W-:Y:S02]  /*0160*/  IADD3.X R7, PT, PT, R0, UR11, RZ, P0, !PT ;  /* 0x0000000b00077c10 */ /* 0x000fe400087fe4ff */
[----:B0-----:R-:W-:-:S04]  /*0170*/  IADD3 R8, P1, PT, R8, UR6, RZ ;  /* 0x0000000608087c10 */ /* 0x001fc8000ff3e0ff */
[----:B------:R-:W-:Y:S01]  /*0180*/  IADD3.X R9, PT, PT, R0, UR7, RZ, P1, !PT ;  /* 0x0000000700097c10 */ /* 0x000fe20008ffe4ff */
[----:B--2---:R-:W-:-:S04]  /*0190*/  FADD R11, R2, -R5 ;  /* 0x80000005020b7221 */ /* 0x004fc80000000000 */
[----:B------:R-:W-:Y:S01]  /*01a0*/  FMUL R13, R11, R11 ;  /* 0x0000000b0b0d7220 */ /* 0x000fe20000400000 */
[----:B------:R-:W-:Y:S04]  /*01b0*/  STG.E desc[UR4][R6.64], R11 ;  /* 0x0000000b06007986 */ /* 0x000fe8000c101904 */
[----:B------:R-:W-:Y:S01]  /*01c0*/  STG.E desc[UR4][R8.64], R13 ;  /* 0x0000000d08007986 */ /* 0x000fe2000c101904 */
[----:B------:R-:W-:Y:S05]  /*01d0*/  EXIT ;  /* 0x000000000000794d */ /* 0x000fea0003800000 */
.L_x_86:
        /* <DEDUP_REMOVED lines=10> */
.L_x_3626:


//--------------------- .text.backward_dropout    --------------------------
	.section	.text.backward_dropout,"ax",@progbits
	.align	128
        .global         backward_dropout
        .type           backward_dropout,@function
        .size           backward_dropout,(.L_x_3627 - backward_dropout)
        .other          backward_dropout,@"STO_CUDA_ENTRY STV_DEFAULT"
backward_dropout:
.text.backward_dropout:
        /* <DEDUP_REMOVED lines=12> */
[----:B------:R-:W1:Y:S03]  /*00c0*/  LDCU.64 UR4, c[0x0][0x358] ;  /* 0x00006b00ff0477ac */ /* 0x000e660008000a00 */
[----:B0-----:R-:W-:Y:S01]  /*00d0*/  IADD3 R2, P0, PT, R7, UR6, RZ ;  /* 0x0000000607027c10 */ /* 0x001fe2000ff1e0ff */
[----:B------:R-:W0:Y:S03]  /*00e0*/  LDCU UR6, c[0x0][0x388] ;  /* 0x00007100ff0677ac */ /* 0x000e260008000800 */
[----:B------:R-:W-:-:S05]  /*00f0*/  IADD3.X R3, PT, PT, R0, UR7, RZ, P0, !PT ;  /* 0x0000000700037c10 */ /* 0x000fca00087fe4ff */
[----:B-1----:R-:W0:Y:S02]  /*0100*/  LDG.E R2, desc[UR4][R2.64] ;  /* 0x0000000402027981 */ /* 0x002e24000c1e1900 */
[----:B0-----:R-:W-:Y:S01]  /*0110*/  FSETP.GEU.AND P0, PT, R2, UR6, PT ;  /* 0x0000000602007c0b */ /* 0x001fe2000bf0e000 */
[----:B------:R-:W0:-:S12]  /*0120*/  LDCU.64 UR6, c[0x0][0x3a0] ;  /* 0x00007400ff0677ac */ /* 0x000e180008000a00 */
[----:B------:R-:W1:Y:S08]  /*0130*/  @P0 LDC.64 R4, c[0x0][0x390] ;  /* 0x0000e400ff040b82 */ /* 0x000e700000000a00 */
[----:B------:R-:W2:Y:S01]  /*0140*/  @P0 LDC R11, c[0x0][0x38c] ;  /* 0x0000e300ff0b0b82 */ /* 0x000ea20000000800 */
[----:B-1----:R-:W-:-:S05]  /*0150*/  @P0 IADD3 R4, P1, PT, R7, R4, RZ ;  /* 0x0000000407040210 */ /* 0x002fca0007f3e0ff */
[----:B------:R-:W-:-:S05]  /*0160*/  @P0 IMAD.X R5, R0, 0x1, R5, P1 ;  /* 0x0000000100050824 */ /* 0x000fca00008e0605 */
[----:B------:R-:W2:Y:S01]  /*0170*/  @P0 LDG.E R4, desc[UR4][R4.64] ;  /* 0x0000000404040981 */ /* 0x000ea2000c1e1900 */
[----:B0-----:R-:W-:Y:S01]  /*0180*/  IADD3 R6, P1, PT, R7, UR6, RZ ;  /* 0x0000000607067c10 */ /* 0x001fe2000ff3e0ff */
[----:B------:R-:W-:-:S03]  /*0190*/  IMAD.MOV.U32 R9, RZ, RZ, RZ ;  /* 0x000000ffff097224 */ /* 0x000fc600078e00ff */
[----:B------:R-:W-:Y:S01]  /*01a0*/  IADD3.X R7, PT, PT, R0, UR7, RZ, P1, !PT ;  /* 0x0000000700077c10 */ /* 0x000fe20008ffe4ff */
[----:B--2---:R-:W-:-:S05]  /*01b0*/  @P0 FMUL R9, R4, R11 ;  /* 0x0000000b04090220 */ /* 0x004fca0000400000 */
[----:B------:R-:W-:Y:S01]  /*01c0*/  STG.E desc[UR4][R6.64], R9 ;  /* 0x0000000906007986 */ /* 0x000fe2000c101904 */
[----:B------:R-:W-:Y:S05]  /*01d0*/  EXIT ;  /* 0x000000000000794d */ /* 0x000fea0003800000 */
.L_x_87:
        /* <DEDUP_REMOVED lines=10> */
.L_x_3627:


//--------------------- .text.forward_dropout     --------------------------
	.section	.text.forward_dropout,"ax",@progbits
	.align	128
        .global         forward_dropout
        .type           forward_dropout,@function
        .size           forward_dropout,(.L_x_3628 - forward_dropout)
        .other          forward_dropout,@"STO_CUDA_ENTRY STV_DEFAULT"
forward_dropout:
.text.forward_dropout:
        /* <DEDUP_REMOVED lines=10> */
[C---:B------:R-:W-:Y:S01]  /*00a0*/  IMAD.SHL.U32 R13, R0.reuse, 0x4, RZ ;  /* 0x00000004000d7824 */ /* 0x040fe200078e00ff */
[----:B------:R-:W1:Y:S01]  /*00b0*/  LDCU.64 UR6, c[0x0][0x3a0] ;  /* 0x00007400ff0677ac */ /* 0x000e620008000a00 */
[----:B0-----:R-:W-:Y:S02]  /*00c0*/  IADD3 R3, P0, PT, R0, UR4, RZ ;  /* 0x0000000400037c10 */ /* 0x001fe4000ff1e0ff */
[----:B------:R-:W-:-:S03]  /*00d0*/  SHF.R.U32.HI R0, RZ, 0x1e, R0 ;  /* 0x0000001eff007819 */ /* 0x000fc60000011600 */
[----:B------:R-:W-:-:S05]  /*00e0*/  IMAD.X R5, RZ, RZ, RZ, P0 ;  /* 0x000000ffff057224 */ /* 0x000fca00000e06ff */
[--C-:B------:R-:W-:Y:S02]  /*00f0*/  SHF.R.U64 R2, R3, 0xc, R5.reuse ;  /* 0x0000000c03027819 */ /* 0x100fe40000001205 */
[----:B------:R-:W-:Y:S02]  /*0100*/  SHF.R.U32.HI R4, RZ, 0xc, R5 ;  /* 0x0000000cff047819 */ /* 0x000fe40000011605 */
[----:B------:R-:W-:Y:S02]  /*0110*/  LOP3.LUT R2, R2, R3, RZ, 0x3c, !PT ;  /* 0x0000000302027212 */ /* 0x000fe400078e3cff */
[----:B------:R-:W-:-:S03]  /*0120*/  LOP3.LUT R4, R4, R5, RZ, 0x3c, !PT ;  /* 0x0000000504047212 */ /* 0x000fc600078e3cff */
[C---:B------:R-:W-:Y:S01]  /*0130*/  IMAD.SHL.U32 R3, R2.reuse, 0x2000000, RZ ;  /* 0x0200000002037824 */ /* 0x040fe200078e00ff */
[----:B------:R-:W-:-:S04]  /*0140*/  SHF.L.U64.HI R5, R2, 0x19, R4 ;  /* 0x0000001902057819 */ /* 0x000fc80000010204 */
[----:B------:R-:W-:Y:S02]  /*0150*/  LOP3.LUT R5, R5, R4, RZ, 0x3c, !PT ;  /* 0x0000000405057212 */ /* 0x000fe400078e3cff */
[----:B------:R-:W-:Y:S02]  /*0160*/  LOP3.LUT R3, R3, R2, RZ, 0x3c, !PT ;  /* 0x0000000203037212 */ /* 0x000fe400078e3cff */
[--C-:B------:R-:W-:Y:S02]  /*0170*/  SHF.R.U32.HI R2, RZ, 0x1b, R5.reuse ;  /* 0x0000001bff027819 */ /* 0x100fe40000011605 */
[----:B------:R-:W-:Y:S02]  /*0180*/  SHF.R.U64 R4, R3, 0x1b, R5 ;  /* 0x0000001b03047819 */ /* 0x000fe40000001205 */
[----:B------:R-:W-:Y:S02]  /*0190*/  LOP3.LUT R2, R2, R5, RZ, 0x3c, !PT ;  /* 0x0000000502027212 */ /* 0x000fe400078e3cff */
[----:B------:R-:W-:-:S03]  /*01a0*/  LOP3.LUT R4, R4, R3, RZ, 0x3c, !PT ;  /* 0x0000000304047212 */ /* 0x000fc600078e3cff */
[----:B------:R-:W-:Y:S02]  /*01b0*/  IMAD R5, R2, 0x4f6cdd1d, RZ ;  /* 0x4f6cdd1d02057824 */ /* 0x000fe400078e02ff */
[----:B------:R-:W-:-:S04]  /*01c0*/  IMAD.WIDE.U32 R2, R4, 0x4f6cdd1d, RZ ;  /* 0x4f6cdd1d04027825 */ /* 0x000fc800078e00ff */
[----:B------:R-:W-:-:S04]  /*01d0*/  IMAD R5, R4, 0x2545f491, R5 ;  /* 0x2545f49104057824 */ /* 0x000fc800078e0205 */
[----:B------:R-:W-:-:S04]  /*01e0*/  IMAD.IADD R3, R3, 0x1, R5 ;  /* 0x0000000103037824 */ /* 0x000fc800078e0205 */
[----:B------:R-:W-:-:S04]  /*01f0*/  IMAD.WIDE.U32 R4, R3, -0x7fffffff, RZ ;  /* 0x8000000103047825 */ /* 0x000fc800078e00ff */
[----:B------:R-:W-:-:S04]  /*0200*/  IMAD.WIDE.U32 R6, P0, R2, -0x80000000, R4 ;  /* 0x8000000002067825 */ /* 0x000fc80007800004 */
[----:B------:R-:W-:-:S04]  /*0210*/  IMAD.WIDE.U32 R4, R2, -0x7fffffff, RZ ;  /* 0x8000000102047825 */ /* 0x000fc800078e00ff */
[----:B------:R-:W-:Y:S01]  /*0220*/  IMAD.X R9, RZ, RZ, RZ, P0 ;  /* 0x000000ffff097224 */ /* 0x000fe200000e06ff */
[----:B------:R-:W-:Y:S01]  /*0230*/  IADD3 RZ, P0, PT, R5, R6, RZ ;  /* 0x0000000605ff7210 */ /* 0x000fe20007f1e0ff */
[----:B------:R-:W-:-:S04]  /*0240*/  IMAD.MOV.U32 R8, RZ, RZ, R7 ;  /* 0x000000ffff087224 */ /* 0x000fc800078e0007 */
[----:B------:R-:W-:-:S05]  /*0250*/  IMAD.WIDE.U32.X R4, R3, -0x80000000, R8, P0 ;  /* 0x8000000003047825 */ /* 0x000fca00000e0408 */
[--C-:B------:R-:W-:Y:S02]  /*0260*/  SHF.R.U64 R7, R4, 0x1f, R5.reuse ;  /* 0x0000001f04077819 */ /* 0x100fe40000001205 */
[----:B------:R-:W-:-:S03]  /*0270*/  SHF.R.U32.HI R4, RZ, 0x1f, R5 ;  /* 0x0000001fff047819 */ /* 0x000fc60000011605 */
[----:B------:R-:W-:-:S05]  /*0280*/  IMAD.WIDE.U32 R2, R7, 0x1, R2 ;  /* 0x0000000107027825 */ /* 0x000fca00078e0002 */
[----:B------:R-:W-:Y:S02]  /*0290*/  IADD3 R3, PT, PT, R3, -R7, R4 ;  /* 0x8000000703037210 */ /* 0x000fe40007ffe004 */
[----:B-1----:R-:W-:Y:S02]  /*02a0*/  IADD3 R4, P1, PT, R13, UR6, RZ ;  /* 0x000000060d047c10 */ /* 0x002fe4000ff3e0ff */
[----:B------:R-:W0:Y:S02]  /*02b0*/  I2F.U64 R2, R2 ;  /* 0x0000000200027312 */ /* 0x000e240000301000 */
[----:B------:R-:W-:Y:S01]  /*02c0*/  IADD3.X R5, PT, PT, R0, UR7, RZ, P1, !PT ;  /* 0x0000000700057c10 */ /* 0x000fe20008ffe4ff */
[----:B------:R-:W1:Y:S01]  /*02d0*/  LDCU.64 UR6, c[0x0][0x3a8] ;  /* 0x00007500ff0677ac */ /* 0x000e620008000a00 */
[----:B0-----:R-:W-:-:S05]  /*02e0*/  FMUL R9, R2, 2.3283064365386962891e-10 ;  /* 0x2f80000002097820 */ /* 0x001fca0000400000 */
[----:B------:R-:W-:Y:S01]  /*02f0*/  FSETP.GEU.AND P0, PT, R9, UR5, PT ;  /* 0x0000000509007c0b */ /* 0x000fe2000bf0e000 */
[----:B------:R-:W0:-:S12]  /*0300*/  LDCU.64 UR4, c[0x0][0x358] ;  /* 0x00006b00ff0477ac */ /* 0x000e180008000a00 */
[----:B------:R-:W2:Y:S01]  /*0310*/  @P0 LDC.64 R6, c[0x0][0x398] ;  /* 0x0000e600ff060b82 */ /* 0x000ea20000000a00 */
[----:B0-----:R-:W-:Y:S07]  /*0320*/  STG.E desc[UR4][R4.64], R9 ;  /* 0x0000000904007986 */ /* 0x001fee000c101904 */
[----:B------:R-:W0:Y:S01]  /*0330*/  @P0 LDC R15, c[0x0][0x390] ;  /* 0x0000e400ff0f0b82 */ /* 0x000e220000000800 */
[----:B--2---:R-:W-:-:S05]  /*0340*/  @P0 IADD3 R6, P2, PT, R13, R6, RZ ;  /* 0x000000060d060210 */ /* 0x004fca0007f5e0ff */
[----:B------:R-:W-:-:S05]  /*0350*/  @P0 IMAD.X R7, R0, 0x1, R7, P2 ;  /* 0x0000000100070824 */ /* 0x000fca00010e0607 */
[----:B------:R-:W0:Y:S01]  /*0360*/  @P0 LDG.E R6, desc[UR4][R6.64] ;  /* 0x0000000406060981 */ /* 0x000e22000c1e1900 */
[----:B-1----:R-:W-:Y:S01]  /*0370*/  IADD3 R2, P1, PT, R13, UR6, RZ ;  /* 0x000000060d027c10 */ /* 0x002fe2000ff3e0ff */
[----:B------:R-:W-:-:S03]  /*0380*/  IMAD.MOV.U32 R11, RZ, RZ, RZ ;  /* 0x000000ffff0b7224 */ /* 0x000fc600078e00ff */
[----:B------:R-:W-:Y:S01]  /*0390*/  IADD3.X R3, PT, PT, R0, UR7, RZ, P1, !PT ;  /* 0x0000000700037c10 */ /* 0x000fe20008ffe4ff */
[----:B0-----:R-:W-:-:S05]  /*03a0*/  @P0 FMUL R11, R6, R15 ;  /* 0x0000000f060b0220 */ /* 0x001fca0000400000 */
[----:B------:R-:W-:Y:S01]  /*03b0*/  STG.E desc[UR4][R2.64], R11 ;  /* 0x0000000b02007986 */ /* 0x000fe2000c101904 */
[----:B------:R-:W-:Y:S05]  /*03c0*/  EXIT ;  /* 0x000000000000794d */ /* 0x000fea0003800000 */
.L_x_88:
        /* <DEDUP_REMOVED lines=11> */
.L_x_3628:


//--------------------- .text.forward_scale_add   --------------------------
	.section	.text.forward_scale_add,"ax",@progbits
	.align	128
        .global         forward_scale_add
        .type           forward_scale_add,@function
        .size           forward_scale_add,(.L_x_3588 - forward_scale_add)
        .other          forward_scale_add,@"STO_CUDA_ENTRY STV_DEFAULT"
forward_scale_add:
.text.forward_scale_add:
[----:B------:R-:W-:Y:S01]  /*0000*/  LDC R1, c[0x0][0x37c] ;  /* 0x0000df00ff017b82 */ /* 0x000fe20000000800 */
[----:B------:R-:W0:Y:S07]  /*0010*/  S2R R3, SR_TID.X ;  /* 0x0000000000037919 */ /* 0x000e2e0000002100 */
[----:B------:R-:W0:Y:S01]  /*0020*/  S2UR UR4, SR_CTAID.X ;  /* 0x00000000000479c3 */ /* 0x000e220000002500 */
[----:B------:R-:W1:Y:S07]  /*0030*/  LDCU.64 UR6, c[0x0][0x380] ;  /* 0x00007000ff0677ac */ /* 0x000e6e0008000a00 */
[----:B------:R-:W0:Y:S02]  /*0040*/  LDC R0, c[0x0][0x360] ;  /* 0x0000d800ff007b82 */ /* 0x000e240000000800 */
[----:B0-----:R-:W-:-:S05]  /*0050*/  IMAD R0, R0, UR4, R3 ;  /* 0x0000000400007c24 */ /* 0x001fca000f8e0203 */
[----:B-1----:R-:W-:Y:S02]  /*0060*/  ISETP.GE.U32.AND P0, PT, R0, UR6, PT ;  /* 0x0000000600007c0c */ /* 0x002fe4000bf06070 */
[----:B------:R-:W-:-:S04]  /*0070*/  SHF.R.S32.HI R2, RZ, 0x1f, R0 ;  /* 0x0000001fff027819 */ /* 0x000fc80000011400 */
[----:B------:R-:W-:-:S13]  /*0080*/  ISETP.GE.AND.EX P0, PT, R2, UR7, PT, P0 ;  /* 0x0000000702007c0c */ /* 0x000fda000bf06300 */
[----:B------:R-:W-:Y:S05]  /*0090*/  @P0 EXIT ;  /* 0x000000000000094d */ /* 0x000fea0003800000 */
[----:B------:R-:W0:Y:S01]  /*00a0*/  LDCU UR4, c[0x0][0x394] ;  /* 0x00007280ff0477ac */ /* 0x000e220008000800 */
[----:B------:R-:W-:Y:S01]  /*00b0*/  BSSY.RECONVERGENT B0, `(.L_x_89) ;  /* 0x000001b000007945 */ /* 0x000fe20003800200 */
[----:B0-----:R-:W-:-:S04]  /*00c0*/  LOP3.LUT R3, R2, UR4, RZ, 0xfc, !PT ;  /* 0x0000000402037c12 */ /* 0x001fc8000f8efcff */
[----:B------:R-:W-:-:S13]  /*00d0*/  ISETP.NE.U32.AND P0, PT, R3, RZ, PT ;  /* 0x000000ff0300720c */ /* 0x000fda0003f05070 */
[----:B------:R-:W-:Y:S05]  /*00e0*/  @P0 BRA `(.L_x_90) ;  /* 0x0000000000540947 */ /* 0x000fea0003800000 */
[----:B------:R-:W0:Y:S02]  /*00f0*/  LDCU UR4, c[0x0][0x390] ;  /* 0x00007200ff0477ac */ /* 0x000e240008000800 */
[----:B0-----:R-:W0:Y:S01]  /*0100*/  I2F.U32.RP R3, UR4 ;  /* 0x0000000400037d06 */ /* 0x001e220008209000 */
[----:B------:R-:W-:-:S07]  /*0110*/  ISETP.NE.U32.AND P2, PT, RZ, UR4, PT ;  /* 0x00000004ff007c0c */ /* 0x000fce000bf45070 */
[----:B0-----:R-:W0:Y:S02]  /*0120*/  MUFU.RCP R3, R3 ;  /* 0x0000000300037308 */ /* 0x001e240000001000 */
[----:B0-----:R-:W-:-:S06]  /*0130*/  VIADD R4, R3, 0xffffffe ;  /* 0x0ffffffe03047836 */ /* 0x001fcc0000000000 */
[----:B------:R0:W1:Y:S02]  /*0140*/  F2I.FTZ.U32.TRUNC.NTZ R5, R4 ;  /* 0x0000000400057305 */ /* 0x000064000021f000 */
[----:B0-----:R-:W-:Y:S02]  /*0150*/  IMAD.MOV.U32 R4, RZ, RZ, RZ ;  /* 0x000000ffff047224 */ /* 0x001fe400078e00ff */
[----:B-1----:R-:W-:-:S04]  /*0160*/  IMAD.MOV R7, RZ, RZ, -R5 ;  /* 0x000000ffff077224 */ /* 0x002fc800078e0a05 */
[----:B------:R-:W-:-:S04]  /*0170*/  IMAD R7, R7, UR4, RZ ;  /* 0x0000000407077c24 */ /* 0x000fc8000f8e02ff */
[----:B------:R-:W-:-:S04]  /*0180*/  IMAD.HI.U32 R5, R5, R7, R4 ;  /* 0x0000000705057227 */ /* 0x000fc800078e0004 */
[----:B------:R-:W-:Y:S02]  /*0190*/  IMAD.MOV.U32 R7, RZ, RZ, RZ ;  /* 0x000000ffff077224 */ /* 0x000fe400078e00ff */
[----:B------:R-:W-:-:S04]  /*01a0*/  IMAD.HI.U32 R6, R5, R0, RZ ;  /* 0x0000000005067227 */ /* 0x000fc800078e00ff */
[----:B------:R-:W-:-:S04]  /*01b0*/  IMAD.MOV R5, RZ, RZ, -R6 ;  /* 0x000000ffff057224 */ /* 0x000fc800078e0a06 */
[----:B------:R-:W-:-:S05]  /*01c0*/  IMAD R5, R5, UR4, R0 ;  /* 0x0000000405057c24 */ /* 0x000fca000f8e0200 */
[----:B------:R-:W-:-:S13]  /*01d0*/  ISETP.GE.U32.AND P0, PT, R5, UR4, PT ;  /* 0x0000000405007c0c */ /* 0x000fda000bf06070 */
[----:B------:R-:W-:Y:S01]  /*01e0*/  @P0 IADD3 R5, PT, PT, R5, -UR4, RZ ;  /* 0x8000000405050c10 */ /* 0x000fe2000fffe0ff */
[----:B------:R-:W-:-:S03]  /*01f0*/  @P0 VIADD R6, R6, 0x1 ;  /* 0x0000000106060836 */ /* 0x000fc60000000000 */
[----:B------:R-:W-:-:S13]  /*0200*/  ISETP.GE.U32.AND P1, PT, R5, UR4, PT ;  /* 0x0000000405007c0c */ /* 0x000fda000bf26070 */
[----:B------:R-:W-:Y:S01]  /*0210*/  @P1 VIADD R6, R6, 0x1 ;  /* 0x0000000106061836 */ /* 0x000fe20000000000 */
[----:B------:R-:W-:Y:S01]  /*0220*/  @!P2 LOP3.LUT R6, RZ, UR4, RZ, 0x33, !PT ;  /* 0x00000004ff06ac12 */ /* 0x000fe2000f8e33ff */
[----:B------:R-:W-:Y:S06]  /*0230*/  BRA `(.L_x_91) ;  /* 0x0000000000087947 */ /* 0x000fec0003800000 */
.L_x_90:
[----:B------:R-:W-:-:S07]  /*0240*/  MOV R4, 0x260 ;  /* 0x0000026000047802 */ /* 0x000fce0000000f00 */
[----:B------:R-:W-:Y:S05]  /*0250*/  CALL.REL.NOINC `($__internal_4_$__cuda_sm20_div_s64) ;  /* 0x0000000000c47944 */ /* 0x000fea0003c00000 */
.L_x_91:
[----:B------:R-:W-:Y:S05]  /*0260*/  BSYNC.RECONVERGENT B0 ;  /* 0x0000000000007941 */ /* 0x000fea0003800200 */
.L_x_89:
[----:B------:R-:W0:Y:S01]  /*0270*/  LDCU UR4, c[0x0][0x38c] ;  /* 0x00007180ff0477ac */ /* 0x000e220008000800 */
[----:B------:R-:W-:Y:S01]  /*0280*/  BSSY.RECONVERGENT B0, `(.L_x_92) ;  /* 0x000001b000007945 */ /* 0x000fe20003800200 */
[----:B------:R-:W1:Y:S01]  /*0290*/  LDCU.64 UR6, c[0x0][0x358] ;  /* 0x00006b00ff0677ac */ /* 0x000e620008000a00 */
[----:B0-----:R-:W-:-:S04]  /*02a0*/  LOP3.LUT R3, R7, UR4, RZ, 0xfc, !PT ;  /* 0x0000000407037c12 */ /* 0x001fc8000f8efcff */
[----:B------:R-:W-:-:S13]  /*02b0*/  ISETP.NE.U32.AND P0, PT, R3, RZ, PT ;  /* 0x000000ff0300720c */ /* 0x000fda0003f05070 */
[----:B-1----:R-:W-:Y:S05]  /*02c0*/  @P0 BRA `(.L_x_93) ;  /* 0x00000000004c0947 */ /* 0x002fea0003800000 */
[----:B------:R-:W0:Y:S02]  /*02d0*/  LDCU UR4, c[0x0][0x388] ;  /* 0x00007100ff0477ac */ /* 0x000e240008000800 */
[----:B0-----:R-:W0:Y:S01]  /*02e0*/  I2F.U32.RP R3, UR4 ;  /* 0x0000000400037d06 */ /* 0x001e220008209000 */
[----:B------:R-:W-:-:S07]  /*02f0*/  ISETP.NE.U32.AND P1, PT, RZ, UR4, PT ;  /* 0x00000004ff007c0c */ /* 0x000fce000bf25070 */
[----:B0-----:R-:W0:Y:S02]  /*0300*/  MUFU.RCP R3, R3 ;  /* 0x0000000300037308 */ /* 0x001e240000001000 */
[----:B0-----:R-:W-:-:S06]  /*0310*/  VIADD R4, R3, 0xffffffe ;  /* 0x0ffffffe03047836 */ /* 0x001fcc0000000000 */
[----:B------:R0:W1:Y:S02]  /*0320*/  F2I.FTZ.U32.TRUNC.NTZ R5, R4 ;  /* 0x0000000400057305 */ /* 0x000064000021f000 */
[----:B0-----:R-:W-:Y:S01]  /*0330*/  IMAD.MOV.U32 R4, RZ, RZ, RZ ;  /* 0x000000ffff047224 */ /* 0x001fe200078e00ff */
[----:B-1----:R-:W-:-:S05]  /*0340*/  IADD3 R7, PT, PT, RZ, -R5, RZ ;  /* 0x80000005ff077210 */ /* 0x002fca0007ffe0ff */
[----:B------:R-:W-:-:S04]  /*0350*/  IMAD R7, R7, UR4, RZ ;  /* 0x0000000407077c24 */ /* 0x000fc8000f8e02ff */
[----:B------:R-:W-:-:S06]  /*0360*/  IMAD.HI.U32 R5, R5, R7, R4 ;  /* 0x0000000705057227 */ /* 0x000fcc00078e0004 */
[----:B------:R-:W-:-:S04]  /*0370*/  IMAD.HI.U32 R5, R5, R6, RZ ;  /* 0x0000000605057227 */ /* 0x000fc800078e00ff */
[----:B------:R-:W-:-:S04]  /*0380*/  IMAD.MOV R5, RZ, RZ, -R5 ;  /* 0x000000ffff057224 */ /* 0x000fc800078e0a05 */
[----:B------:R-:W-:-:S05]  /*0390*/  IMAD R6, R5, UR4, R6 ;  /* 0x0000000405067c24 */ /* 0x000fca000f8e0206 */
[----:B------:R-:W-:-:S13]  /*03a0*/  ISETP.GE.U32.AND P0, PT, R6, UR4, PT ;  /* 0x0000000406007c0c */ /* 0x000fda000bf06070 */
[----:B------:R-:W-:-:S05]  /*03b0*/  @P0 VIADD R6, R6, -UR4 ;  /* 0x8000000406060c36 */ /* 0x000fca0008000000 */
[----:B------:R-:W-:-:S13]  /*03c0*/  ISETP.GE.U32.AND P0, PT, R6, UR4, PT ;  /* 0x0000000406007c0c */ /* 0x000fda000bf06070 */
[----:B------:R-:W-:Y:S01]  /*03d0*/  @P0 VIADD R6, R6, -UR4 ;  /* 0x8000000406060c36 */ /* 0x000fe20008000000 */
[----:B------:R-:W-:Y:S01]  /*03e0*/  @!P1 LOP3.LUT R6, RZ, UR4, RZ, 0x33, !PT ;  /* 0x00000004ff069c12 */ /* 0x000fe2000f8e33ff */
[----:B------:R-:W-:Y:S06]  /*03f0*/  BRA `(.L_x_94) ;  /* 0x00000000000c7947 */ /* 0x000fec0003800000 */
.L_x_93:
[----:B------:R-:W-:Y:S02]  /*0400*/  MOV R3, R7 ;  /* 0x0000000700037202 */ /* 0x000fe40000000f00 */
[----:B------:R-:W-:-:S07]  /*0410*/  MOV R4, 0x430 ;  /* 0x0000043000047802 */ /* 0x000fce0000000f00 */
[----:B------:R-:W-:Y:S05]  /*0420*/  CALL.REL.NOINC `($__internal_5_$__cuda_sm20_rem_s64) ;  /* 0x0000000400a07944 */ /* 0x000fea0003c00000 */
.L_x_94:
[----:B------:R-:W-:Y:S05]  /*0430*/  BSYNC.RECONVERGENT B0 ;  /* 0x0000000000007941 */ /* 0x000fea0003800200 */
.L_x_92:
[----:B------:R-:W0:Y:S01]  /*0440*/  LDCU.128 UR8, c[0x0][0x3a0] ;  /* 0x00007400ff0877ac */ /* 0x000e220008000c00 */
[--C-:B------:R-:W-:Y:S02]  /*0450*/  SHF.R.S64 R7, RZ, 0x1e, R6.reuse ;  /* 0x0000001eff077819 */ /* 0x100fe40000001006 */
[----:B------:R-:W-:Y:S01]  /*0460*/  SHF.R.S32.HI R3, RZ, 0x1e, R6 ;  /* 0x0000001eff037819 */ /* 0x000fe20000011406 */
[----:B------:R-:W1:Y:S01]  /*0470*/  LDCU.64 UR12, c[0x0][0x3b0] ;  /* 0x00007600ff0c77ac */ /* 0x000e620008000a00 */
[----:B------:R-:W2:Y:S01]  /*0480*/  LDCU.64 UR4, c[0x0][0x398] ;  /* 0x00007300ff0477ac */ /* 0x000ea20008000a00 */
[----:B0-----:R-:W-:Y:S02]  /*0490*/  IADD3 R0, P0, PT, R0, UR8, RZ ;  /* 0x0000000800007c10 */ /* 0x001fe4000ff1e0ff */
[C---:B------:R-:W-:Y:S02]  /*04a0*/  IADD3 R4, P1, PT, R7.reuse, UR10, RZ ;  /* 0x0000000a07047c10 */ /* 0x040fe4000ff3e0ff */
[----:B-1----:R-:W-:-:S02]  /*04b0*/  IADD3 R6, P2, PT, R7, UR12, RZ ;  /* 0x0000000c07067c10 */ /* 0x002fc4000ff5e0ff */
[----:B------:R-:W-:Y:S02]  /*04c0*/  IADD3.X R9, PT, PT, R2, UR9, RZ, P0, !PT ;  /* 0x0000000902097c10 */ /* 0x000fe400087fe4ff */
[C---:B--2---:R-:W-:Y:S02]  /*04d0*/  LEA R2, P0, R0.reuse, UR4, 0x2 ;  /* 0x0000000400027c11 */ /* 0x044fe4000f8010ff */
[C---:B------:R-:W-:Y:S02]  /*04e0*/  IADD3.X R5, PT, PT, R3.reuse, UR11, RZ, P1, !PT ;  /* 0x0000000b03057c10 */ /* 0x040fe40008ffe4ff */
[----:B------:R-:W-:Y:S02]  /*04f0*/  IADD3.X R7, PT, PT, R3, UR13, RZ, P2, !PT ;  /* 0x0000000d03077c10 */ /* 0x000fe400097fe4ff */
[----:B------:R-:W-:Y:S02]  /*0500*/  LEA.HI.X R3, R0, UR5, R9, 0x2, P0 ;  /* 0x0000000500037c11 */ /* 0x000fe400080f1409 */
[----:B------:R-:W2:Y:S04]  /*0510*/  LDG.E R5, desc[UR6][R4.64] ;  /* 0x0000000604057981 */ /* 0x000ea8000c1e1900 */
[----:B------:R-:W2:Y:S04]  /*0520*/  LDG.E R7, desc[UR6][R6.64] ;  /* 0x0000000606077981 */ /* 0x000ea8000c1e1900 */
[----:B------:R-:W2:Y:S02]  /*0530*/  LDG.E R0, desc[UR6][R2.64] ;  /* 0x0000000602007981 */ /* 0x000ea4000c1e1900 */
[----:B--2---:R-:W-:-:S05]  /*0540*/  FFMA R9, R0, R5, R7 ;  /* 0x0000000500097223 */ /* 0x004fca0000000007 */
[----:B------:R-:W-:Y:S01]  /*0550*/  STG.E desc[UR6][R2.64], R9 ;  /* 0x0000000902007986 */ /* 0x000fe2000c101906 */
[----:B------:R-:W-:Y:S05]  /*0560*/  EXIT ;  /* 0x000000000000794d */ /* 0x000fea0003800000 */
        .weak           $__internal_4_$__cuda_sm20_div_s64
        .type           $__internal_4_$__cuda_sm20_div_s64,@function
        .size           $__internal_4_$__cuda_sm20_div_s64,($__internal_5_$__cuda_sm20_rem_s64 - $__internal_4_$__cuda_sm20_div_s64)
$__internal_4_$__cuda_sm20_div_s64:
[----:B------:R-:W0:Y:S01]  /*0570*/  LDCU.64 UR6, c[0x0][0x390] ;  /* 0x00007200ff0677ac */ /* 0x000e220008000a00 */
[----:B------:R-:W-:Y:S01]  /*0580*/  ISETP.GE.AND P3, PT, R2, RZ, PT ;  /* 0x000000ff0200720c */ /* 0x000fe20003f66270 */
[----:B0-----:R-:W-:Y:S02]  /*0590*/  UIADD3 UR4, UP1, UPT, URZ, -UR6, URZ ;  /* 0x80000006ff047290 */ /* 0x001fe4000ff3e0ff */
[----:B------:R-:W-:Y:S02]  /*05a0*/  UISETP.GE.AND UP0, UPT, UR7, URZ, UPT ;  /* 0x000000ff0700728c */ /* 0x000fe4000bf06270 */
[----:B------:R-:W-:Y:S02]  /*05b0*/  UIADD3.X UR5, UPT, UPT, URZ, ~UR7, URZ, UP1, !UPT ;  /* 0x80000007ff057290 */ /* 0x000fe40008ffe4ff */
[----:B------:R-:W-:Y:S02]  /*05c0*/  USEL UR4, UR4, UR6, !UP0 ;  /* 0x0000000604047287 */ /* 0x000fe4000c000000 */
[----:B------:R-:W-:-:S09]  /*05d0*/  USEL UR5, UR5, UR7, !UP0 ;  /* 0x0000000705057287 */ /* 0x000fd2000c000000 */
[----:B------:R-:W0:Y:S08]  /*05e0*/  I2F.U64.RP R3, UR4 ;  /* 0x0000000400037d12 */ /* 0x000e300008309000 */
[----:B0-----:R-:W0:Y:S02]  /*05f0*/  MUFU.RCP R3, R3 ;  /* 0x0000000300037308 */ /* 0x001e240000001000 */
[----:B0-----:R-:W-:-:S06]  /*0600*/  VIADD R6, R3, 0x1ffffffe ;  /* 0x1ffffffe03067836 */ /* 0x001fcc0000000000 */
[----:B------:R-:W0:Y:S02]  /*0610*/  F2I.U64.TRUNC R6, R6 ;  /* 0x0000000600067311 */ /* 0x000e24000020d800 */
[----:B0-----:R-:W-:-:S04]  /*0620*/  IMAD.WIDE.U32 R8, R6, UR4, RZ ;  /* 0x0000000406087c25 */ /* 0x001fc8000f8e00ff */
[C---:B------:R-:W-:Y:S01]  /*0630*/  IMAD R5, R6.reuse, UR5, R9 ;  /* 0x0000000506057c24 */ /* 0x040fe2000f8e0209 */
[----:B------:R-:W-:Y:S01]  /*0640*/  IADD3 R11, P0, PT, RZ, -R8, RZ ;  /* 0x80000008ff0b7210 */ /* 0x000fe20007f1e0ff */
[----:B------:R-:W-:Y:S02]  /*0650*/  IMAD.MOV.U32 R9, RZ, RZ, R6 ;  /* 0x000000ffff097224 */ /* 0x000fe400078e0006 */
[----:B------:R-:W-:Y:S02]  /*0660*/  IMAD R5, R7, UR4, R5 ;  /* 0x0000000407057c24 */ /* 0x000fe4000f8e0205 */
[----:B------:R-:W-:-:S04]  /*0670*/  IMAD.HI.U32 R8, R6, R11, RZ ;  /* 0x0000000b06087227 */ /* 0x000fc800078e00ff */
[----:B------:R-:W-:-:S04]  /*0680*/  IMAD.X R5, RZ, RZ, ~R5, P0 ;  /* 0x000000ffff057224 */ /* 0x000fc800000e0e05 */
[----:B------:R-:W-:-:S04]  /*0690*/  IMAD.WIDE.U32 R8, P0, R6, R5, R8 ;  /* 0x0000000506087225 */ /* 0x000fc80007800008 */
[C---:B------:R-:W-:Y:S02]  /*06a0*/  IMAD R13, R7.reuse, R5, RZ ;  /* 0x00000005070d7224 */ /* 0x040fe400078e02ff */
[----:B------:R-:W-:-:S04]  /*06b0*/  IMAD.HI.U32 R8, P1, R7, R11, R8 ;  /* 0x0000000b07087227 */ /* 0x000fc80007820008 */
[----:B------:R-:W-:Y:S01]  /*06c0*/  IMAD.HI.U32 R3, R7, R5, RZ ;  /* 0x0000000507037227 */ /* 0x000fe200078e00ff */
[----:B------:R-:W-:-:S03]  /*06d0*/  IADD3 R9, P2, PT, R13, R8, RZ ;  /* 0x000000080d097210 */ /* 0x000fc60007f5e0ff */
[----:B------:R-:W-:Y:S02]  /*06e0*/  IMAD.X R3, R3, 0x1, R7, P0 ;  /* 0x0000000103037824 */ /* 0x000fe400000e0607 */
[----:B------:R-:W-:-:S03]  /*06f0*/  IMAD.WIDE.U32 R6, R9, UR4, RZ ;  /* 0x0000000409067c25 */ /* 0x000fc6000f8e00ff */
[----:B------:R-:W-:Y:S01]  /*0700*/  IADD3.X R3, PT, PT, RZ, RZ, R3, P2, P1 ;  /* 0x000000ffff037210 */ /* 0x000fe200017e2403 */
[----:B------:R-:W-:Y:S01]  /*0710*/  IMAD R8, R9, UR5, R7 ;  /* 0x0000000509087c24 */ /* 0x000fe2000f8e0207 */
[----:B------:R-:W-:Y:S02]  /*0720*/  IADD3 R11, P0, PT, RZ, -R6, RZ ;  /* 0x80000006ff0b7210 */ /* 0x000fe40007f1e0ff */
[-C--:B------:R-:W-:Y:S01]  /*0730*/  IADD3 R7, P4, PT, RZ, -R0.reuse, RZ ;  /* 0x80000000ff077210 */ /* 0x080fe20007f9e0ff */
[----:B------:R-:W-:Y:S02]  /*0740*/  IMAD R5, R3, UR4, R8 ;  /* 0x0000000403057c24 */ /* 0x000fe4000f8e0208 */
[----:B------:R-:W-:Y:S01]  /*0750*/  IMAD.HI.U32 R8, R9, R11, RZ ;  /* 0x0000000b09087227 */ /* 0x000fe200078e00ff */
[----:B------:R-:W-:Y:S02]  /*0760*/  SEL R10, R7, R0, !P3 ;  /* 0x00000000070a7207 */ /* 0x000fe40005800000 */
[----:B------:R-:W-:Y:S01]  /*0770*/  IADD3.X R6, PT, PT, RZ, ~R5, RZ, P0, !PT ;  /* 0x80000005ff067210 */ /* 0x000fe200007fe4ff */
[----:B------:R-:W-:-:S04]  /*0780*/  IMAD.X R7, RZ, RZ, ~R2, P4 ;  /* 0x000000ffff077224 */ /* 0x000fc800020e0e02 */
[----:B------:R-:W-:Y:S01]  /*0790*/  IMAD.WIDE.U32 R8, P0, R9, R6, R8 ;  /* 0x0000000609087225 */ /* 0x000fe20007800008 */
[----:B------:R-:W-:-:S03]  /*07a0*/  SEL R12, R7, R2, !P3 ;  /* 0x00000002070c7207 */ /* 0x000fc60005800000 */
[----:B------:R-:W-:Y:S02]  /*07b0*/  IMAD.MOV.U32 R7, RZ, RZ, RZ ;  /* 0x000000ffff077224 */ /* 0x000fe400078e00ff */
[----:B------:R-:W-:-:S04]  /*07c0*/  IMAD.HI.U32 R5, P1, R3, R11, R8 ;  /* 0x0000000b03057227 */ /* 0x000fc80007820008 */
[CC--:B------:R-:W-:Y:S02]  /*07d0*/  IMAD R8, R3.reuse, R6.reuse, RZ ;  /* 0x0000000603087224 */ /* 0x0c0fe400078e02ff */
[----:B------:R-:W-:-:S03]  /*07e0*/  IMAD.HI.U32 R6, R3, R6, RZ ;  /* 0x0000000603067227 */ /* 0x000fc600078e00ff */
[----:B------:R-:W-:Y:S01]  /*07f0*/  IADD3 R5, P2, PT, R8, R5, RZ ;  /* 0x0000000508057210 */ /* 0x000fe20007f5e0ff */
[----:B------:R-:W-:-:S04]  /*0800*/  IMAD.X R3, R6, 0x1, R3, P0 ;  /* 0x0000000106037824 */ /* 0x000fc800000e0603 */
[----:B------:R-:W-:Y:S01]  /*0810*/  IMAD.HI.U32 R6, R5, R10, RZ ;  /* 0x0000000a05067227 */ /* 0x000fe200078e00ff */
[----:B------:R-:W-:-:S03]  /*0820*/  IADD3.X R3, PT, PT, RZ, RZ, R3, P2, P1 ;  /* 0x000000ffff037210 */ /* 0x000fc600017e2403 */
[----:B------:R-:W-:-:S04]  /*0830*/  IMAD.WIDE.U32 R6, R5, R12, R6 ;  /* 0x0000000c05067225 */ /* 0x000fc800078e0006 */
[C---:B------:R-:W-:Y:S02]  /*0840*/  IMAD R8, R3.reuse, R12, RZ ;  /* 0x0000000c03087224 */ /* 0x040fe400078e02ff */
[----:B------:R-:W-:-:S04]  /*0850*/  IMAD.HI.U32 R5, P0, R3, R10, R6 ;  /* 0x0000000a03057227 */ /* 0x000fc80007800006 */
[----:B------:R-:W-:Y:S01]  /*0860*/  IMAD.HI.U32 R3, R3, R12, RZ ;  /* 0x0000000c03037227 */ /* 0x000fe200078e00ff */
[----:B------:R-:W-:-:S03]  /*0870*/  IADD3 R5, P1, PT, R8, R5, RZ ;  /* 0x0000000508057210 */ /* 0x000fc60007f3e0ff */
[----:B------:R-:W-:Y:S02]  /*0880*/  IMAD.X R3, RZ, RZ, R3, P0 ;  /* 0x000000ffff037224 */ /* 0x000fe400000e0603 */
[----:B------:R-:W-:-:S03]  /*0890*/  IMAD.WIDE.U32 R6, R5, UR4, RZ ;  /* 0x0000000405067c25 */ /* 0x000fc6000f8e00ff */
[----:B------:R-:W-:Y:S01]  /*08a0*/  IADD3.X R3, PT, PT, RZ, R3, RZ, P1, !PT ;  /* 0x00000003ff037210 */ /* 0x000fe20000ffe4ff */
[C---:B------:R-:W-:Y:S01]  /*08b0*/  IMAD R8, R5.reuse, UR5, R7 ;  /* 0x0000000505087c24 */ /* 0x040fe2000f8e0207 */
[----:B------:R-:W-:Y:S02]  /*08c0*/  IADD3 R10, P1, PT, -R6, R10, RZ ;  /* 0x0000000a060a7210 */ /* 0x000fe40007f3e1ff */
[----:B------:R-:W-:Y:S01]  /*08d0*/  IADD3 R6, P2, PT, R5, 0x1, RZ ;  /* 0x0000000105067810 */ /* 0x000fe20007f5e0ff */
[----:B------:R-:W-:Y:S01]  /*08e0*/  IMAD R8, R3, UR4, R8 ;  /* 0x0000000403087c24 */ /* 0x000fe2000f8e0208 */
[----:B------:R-:W-:-:S03]  /*08f0*/  ISETP.GE.U32.AND P0, PT, R10, UR4, PT ;  /* 0x000000040a007c0c */ /* 0x000fc6000bf06070 */
[----:B------:R-:W-:Y:S01]  /*0900*/  IMAD.X R12, R12, 0x1, ~R8, P1 ;  /* 0x000000010c0c7824 */ /* 0x000fe200008e0e08 */
[----:B------:R-:W-:Y:S01]  /*0910*/  IADD3 R7, P1, PT, R10, -UR4, RZ ;  /* 0x800000040a077c10 */ /* 0x000fe2000ff3e0ff */
[----:B------:R-:W-:-:S03]  /*0920*/  IMAD.X R8, RZ, RZ, R3, P2 ;  /* 0x000000ffff087224 */ /* 0x000fc600010e0603 */
[C---:B------:R-:W-:Y:S02]  /*0930*/  ISETP.GE.U32.AND.EX P0, PT, R12.reuse, UR5, PT, P0 ;  /* 0x000000050c007c0c */ /* 0x040fe4000bf06100 */
[----:B------:R-:W-:Y:S02]  /*0940*/  IADD3.X R9, PT, PT, R12, ~UR5, RZ, P1, !PT ;  /* 0x800000050c097c10 */ /* 0x000fe40008ffe4ff */
[----:B------:R-:W-:Y:S02]  /*0950*/  SEL R7, R7, R10, P0 ;  /* 0x0000000a07077207 */ /* 0x000fe40000000000 */
[----:B------:R-:W-:Y:S02]  /*0960*/  SEL R5, R6, R5, P0 ;  /* 0x0000000506057207 */ /* 0x000fe40000000000 */
[----:B------:R-:W-:Y:S02]  /*0970*/  SEL R9, R9, R12, P0 ;  /* 0x0000000c09097207 */ /* 0x000fe40000000000 */
[----:B------:R-:W-:-:S02]  /*0980*/  ISETP.GE.U32.AND P1, PT, R7, UR4, PT ;  /* 0x0000000407007c0c */ /* 0x000fc4000bf26070 */
[----:B------:R-:W-:Y:S02]  /*0990*/  SEL R8, R8, R3, P0 ;  /* 0x0000000308087207 */ /* 0x000fe40000000000 */
[----:B------:R-:W-:Y:S02]  /*09a0*/  IADD3 R6, P2, PT, R5, 0x1, RZ ;  /* 0x0000000105067810 */ /* 0x000fe40007f5e0ff */
[----:B------:R-:W-:-:S03]  /*09b0*/  ISETP.GE.U32.AND.EX P0, PT, R9, UR5, PT, P1 ;  /* 0x0000000509007c0c */ /* 0x000fc6000bf06110 */
[----:B------:R-:W-:Y:S01]  /*09c0*/  IMAD.X R7, RZ, RZ, R8, P2 ;  /* 0x000000ffff077224 */ /* 0x000fe200010e0608 */
[----:B------:R-:W-:Y:S02]  /*09d0*/  SEL R6, R6, R5, P0 ;  /* 0x0000000506067207 */ /* 0x000fe40000000000 */
[----:B------:R-:W-:Y:S02]  /*09e0*/  LOP3.LUT R5, R2, UR7, RZ, 0x3c, !PT ;  /* 0x0000000702057c12 */ /* 0x000fe4000f8e3cff */
[----:B------:R-:W-:Y:S02]  /*09f0*/  SEL R7, R7, R8, P0 ;  /* 0x0000000807077207 */ /* 0x000fe40000000000 */
[-C--:B------:R-:W-:Y:S02]  /*0a00*/  IADD3 R3, P2, PT, RZ, -R6.reuse, RZ ;  /* 0x80000006ff037210 */ /* 0x080fe40007f5e0ff */
[----:B------:R-:W-:Y:S01]  /*0a10*/  ISETP.GE.AND P1, PT, R5, RZ, PT ;  /* 0x000000ff0500720c */ /* 0x000fe20003f26270 */
[----:B------:R-:W-:Y:S01]  /*0a20*/  HFMA2 R5, -RZ, RZ, 0, 0 ;  /* 0x00000000ff057431 */ /* 0x000fe200000001ff */
[----:B------:R-:W-:Y:S01]  /*0a30*/  ISETP.NE.U32.AND P0, PT, RZ, UR6, PT ;  /* 0x00000006ff007c0c */ /* 0x000fe2000bf05070 */
[----:B------:R-:W-:Y:S01]  /*0a40*/  IMAD.X R8, RZ, RZ, ~R7, P2 ;  /* 0x000000ffff087224 */ /* 0x000fe200010e0e07 */
[----:B------:R-:W-:-:S02]  /*0a50*/  SEL R6, R3, R6, !P1 ;  /* 0x0000000603067207 */ /* 0x000fc40004800000 */
[----:B------:R-:W-:Y:S02]  /*0a60*/  ISETP.NE.AND.EX P0, PT, RZ, UR7, PT, P0 ;  /* 0x00000007ff007c0c */ /* 0x000fe4000bf05300 */
[----:B------:R-:W-:Y:S02]  /*0a70*/  SEL R7, R8, R7, !P1 ;  /* 0x0000000708077207 */ /* 0x000fe40004800000 */
[----:B------:R-:W-:Y:S02]  /*0a80*/  SEL R6, R6, 0xffffffff, P0 ;  /* 0xffffffff06067807 */ /* 0x000fe40000000000 */
[----:B------:R-:W-:Y:S01]  /*0a90*/  SEL R7, R7, 0xffffffff, P0 ;  /* 0xffffffff07077807 */ /* 0x000fe20000000000 */
[----:B------:R-:W-:Y:S06]  /*0aa0*/  RET.REL.NODEC R4 `(forward_scale_add) ;  /* 0xfffffff404547950 */ /* 0x000fec0003c3ffff */
        .weak           $__internal_5_$__cuda_sm20_rem_s64
        .type           $__internal_5_$__cuda_sm20_rem_s64,@function
        .size           $__internal_5_$__cuda_sm20_rem_s64,(.L_x_3588 - $__internal_5_$__cuda_sm20_rem_s64)
$__internal_5_$__cuda_sm20_rem_s64:
[----:B------:R-:W0:Y:S02]  /*0ab0*/  LDCU.64 UR8, c[0x0][0x388] ;  /* 0x00007100ff0877ac */ /* 0x000e240008000a00 */
        /* <DEDUP_REMOVED lines=20> */
[----:B------:R-:W-:-:S04]  /*0c00*/  IADD3 R11, P2, PT, R15, R10, RZ ;  /* 0x0000000a0f0b7210 */ /* 0x000fc80007f5e0ff */
[----:B------:R-:W-:Y:S01]  /*0c10*/  IADD3.X R5, PT, PT, R5, R9, RZ, P0, !PT ;  /* 0x0000000905057210 */ /* 0x000fe200007fe4ff */
[----:B------:R-:W-:-:S03]  /*0c20*/  IMAD.WIDE.U32 R8, R11, UR4, RZ ;  /* 0x000000040b087c25 */ /* 0x000fc6000f8e00ff */
[----:B------:R-:W-:Y:S01]  /*0c30*/  IADD3.X R5, PT, PT, RZ, RZ, R5, P2, P1 ;  /* 0x000000ffff057210 */ /* 0x000fe200017e2405 */
[----:B------:R-:W-:Y:S01]  /*0c40*/  IMAD R10, R11, UR5, R9 ;  /* 0x000000050b0a7c24 */ /* 0x000fe2000f8e0209 */
[----:B------:R-:W-:Y:S02]  /*0c50*/  IADD3 R9, P0, PT, RZ, -R8, RZ ;  /* 0x80000008ff097210 */ /* 0x000fe40007f1e0ff */
[----:B------:R-:W-:Y:S01]  /*0c60*/  ISETP.GE.AND P1, PT, R3, RZ, PT ;  /* 0x000000ff0300720c */ /* 0x000fe20003f26270 */
[----:B------:R-:W-:Y:S02]  /*0c70*/  IMAD R7, R5, UR4, R10 ;  /* 0x0000000405077c24 */ /* 0x000fe4000f8e020a */
[----:B------:R-:W-:-:S04]  /*0c80*/  IMAD.HI.U32 R10, R11, R9, RZ ;  /* 0x000000090b0a7227 */ /* 0x000fc800078e00ff */
[----:B------:R-:W-:Y:S01]  /*0c90*/  IMAD.X R8, RZ, RZ, ~R7, P0 ;  /* 0x000000ffff087224 */ /* 0x000fe200000e0e07 */
[----:B------:R-:W-:-:S03]  /*0ca0*/  IADD3 R7, P4, PT, RZ, -R6, RZ ;  /* 0x80000006ff077210 */ /* 0x000fc60007f9e0ff */
[----:B------:R-:W-:-:S04]  /*0cb0*/  IMAD.WIDE.U32 R10, P0, R11, R8, R10 ;  /* 0x000000080b0a7225 */ /* 0x000fc8000780000a */
[C---:B------:R-:W-:Y:S02]  /*0cc0*/  IMAD R12, R5.reuse, R8, RZ ;  /* 0x00000008050c7224 */ /* 0x040fe400078e02ff */
[----:B------:R-:W-:Y:S01]  /*0cd0*/  IMAD.HI.U32 R9, P2, R5, R9, R10 ;  /* 0x0000000905097227 */ /* 0x000fe2000784000a */
[----:B------:R-:W-:Y:S02]  /*0ce0*/  SEL R10, R7, R6, !P1 ;  /* 0x00000006070a7207 */ /* 0x000fe40004800000 */
[----:B------:R-:W-:Y:S01]  /*0cf0*/  MOV R7, RZ ;  /* 0x000000ff00077202 */ /* 0x000fe20000000f00 */
[----:B------:R-:W-:Y:S01]  /*0d00*/  IMAD.HI.U32 R8, R5, R8, RZ ;  /* 0x0000000805087227 */ /* 0x000fe200078e00ff */
[----:B------:R-:W-:-:S03]  /*0d10*/  IADD3 R9, P3, PT, R12, R9, RZ ;  /* 0x000000090c097210 */ /* 0x000fc60007f7e0ff */
[----:B------:R-:W-:Y:S02]  /*0d20*/  IMAD.X R12, RZ, RZ, ~R3, P4 ;  /* 0x000000ffff0c7224 */ /* 0x000fe400020e0e03 */
[----:B------:R-:W-:-:S03]  /*0d30*/  IMAD.HI.U32 R6, R9, R10, RZ ;  /* 0x0000000a09067227 */ /* 0x000fc600078e00ff */
[----:B------:R-:W-:Y:S01]  /*0d40*/  SEL R12, R12, R3, !P1 ;  /* 0x000000030c0c7207 */ /* 0x000fe20004800000 */
[----:B------:R-:W-:-:S04]  /*0d50*/  IMAD.X R5, R8, 0x1, R5, P0 ;  /* 0x0000000108057824 */ /* 0x000fc800000e0605 */
[----:B------:R-:W-:Y:S01]  /*0d60*/  IMAD.WIDE.U32 R6, R9, R12, R6 ;  /* 0x0000000c09067225 */ /* 0x000fe200078e0006 */
[----:B------:R-:W-:-:S05]  /*0d70*/  IADD3.X R5, PT, PT, RZ, RZ, R5, P3, P2 ;  /* 0x000000ffff057210 */ /* 0x000fca0001fe4405 */
[C---:B------:R-:W-:Y:S02]  /*0d80*/  IMAD R9, R5.reuse, R12, RZ ;  /* 0x0000000c05097224 */ /* 0x040fe400078e02ff */
[----:B------:R-:W-:-:S04]  /*0d90*/  IMAD.HI.U32 R6, P0, R5, R10, R6 ;  /* 0x0000000a05067227 */ /* 0x000fc80007800006 */
[----:B------:R-:W-:Y:S01]  /*0da0*/  IMAD.HI.U32 R3, R5, R12, RZ ;  /* 0x0000000c05037227 */ /* 0x000fe200078e00ff */
[----:B------:R-:W-:-:S03]  /*0db0*/  IADD3 R5, P2, PT, R9, R6, RZ ;  /* 0x0000000609057210 */ /* 0x000fc60007f5e0ff */
[----:B------:R-:W-:Y:S02]  /*0dc0*/  IMAD.X R3, RZ, RZ, R3, P0 ;  /* 0x000000ffff037224 */ /* 0x000fe400000e0603 */
[----:B------:R-:W-:-:S04]  /*0dd0*/  IMAD.WIDE.U32 R6, R5, UR4, RZ ;  /* 0x0000000405067c25 */ /* 0x000fc8000f8e00ff */
[----:B------:R-:W-:Y:S01]  /*0de0*/  IMAD.X R3, RZ, RZ, R3, P2 ;  /* 0x000000ffff037224 */ /* 0x000fe200010e0603 */
[----:B------:R-:W-:Y:S01]  /*0df0*/  IADD3 R6, P2, PT, -R6, R10, RZ ;  /* 0x0000000a06067210 */ /* 0x000fe20007f5e1ff */
[----:B------:R-:W-:-:S03]  /*0e00*/  IMAD R8, R5, UR5, R7 ;  /* 0x0000000505087c24 */ /* 0x000fc6000f8e0207 */
[----:B------:R-:W-:Y:S01]  /*0e10*/  ISETP.GE.U32.AND P0, PT, R6, UR4, PT ;  /* 0x0000000406007c0c */ /* 0x000fe2000bf06070 */
[----:B------:R-:W-:-:S04]  /*0e20*/  IMAD R3, R3, UR4, R8 ;  /* 0x0000000403037c24 */ /* 0x000fc8000f8e0208 */
[----:B------:R-:W-:Y:S01]  /*0e30*/  IMAD.X R8, R12, 0x1, ~R3, P2 ;  /* 0x000000010c087824 */ /* 0x000fe200010e0e03 */
[----:B------:R-:W-:-:S04]  /*0e40*/  IADD3 R3, P2, PT, R6, -UR4, RZ ;  /* 0x8000000406037c10 */ /* 0x000fc8000ff5e0ff */
[C---:B------:R-:W-:Y:S02]  /*0e50*/  ISETP.GE.U32.AND.EX P0, PT, R8.reuse, UR5, PT, P0 ;  /* 0x0000000508007c0c */ /* 0x040fe4000bf06100 */
[----:B------:R-:W-:Y:S02]  /*0e60*/  IADD3.X R5, PT, PT, R8, ~UR5, RZ, P2, !PT ;  /* 0x8000000508057c10 */ /* 0x000fe400097fe4ff */
[----:B------:R-:W-:Y:S02]  /*0e70*/  SEL R3, R3, R6, P0 ;  /* 0x0000000603037207 */ /* 0x000fe40000000000 */
[----:B------:R-:W-:Y:S02]  /*0e80*/  SEL R5, R5, R8, P0 ;  /* 0x0000000805057207 */ /* 0x000fe40000000000 */
[C---:B------:R-:W-:Y:S02]  /*0e90*/  ISETP.GE.U32.AND P0, PT, R3.reuse, UR4, PT ;  /* 0x0000000403007c0c */ /* 0x040fe4000bf06070 */
[----:B------:R-:W-:-:S02]  /*0ea0*/  IADD3 R6, PT, PT, R3, -UR4, RZ ;  /* 0x8000000403067c10 */ /* 0x000fc4000fffe0ff */
[----:B------:R-:W-:Y:S01]  /*0eb0*/  ISETP.GE.U32.AND.EX P0, PT, R5, UR5, PT, P0 ;  /* 0x0000000505007c0c */ /* 0x000fe2000bf06100 */
[----:B------:R-:W-:-:S03]  /*0ec0*/  IMAD.MOV.U32 R5, RZ, RZ, 0x0 ;  /* 0x00000000ff057424 */ /* 0x000fc600078e00ff */
[----:B------:R-:W-:Y:S02]  /*0ed0*/  SEL R6, R6, R3, P0 ;  /* 0x0000000306067207 */ /* 0x000fe40000000000 */
[----:B------:R-:W-:-:S03]  /*0ee0*/  ISETP.NE.U32.AND P0, PT, RZ, UR8, PT ;  /* 0x00000008ff007c0c */ /* 0x000fc6000bf05070 */
[----:B------:R-:W-:Y:S01]  /*0ef0*/  IMAD.MOV R3, RZ, RZ, -R6 ;  /* 0x000000ffff037224 */ /* 0x000fe200078e0a06 */
[----:B------:R-:W-:-:S04]  /*0f00*/  ISETP.NE.AND.EX P0, PT, RZ, UR9, PT, P0 ;  /* 0x00000009ff007c0c */ /* 0x000fc8000bf05300 */
[----:B------:R-:W-:-:S04]  /*0f10*/  SEL R6, R3, R6, !P1 ;  /* 0x0000000603067207 */ /* 0x000fc80004800000 */
[----:B------:R-:W-:Y:S01]  /*0f20*/  SEL R6, R6, 0xffffffff, P0 ;  /* 0xffffffff06067807 */ /* 0x000fe20000000000 */
[----:B------:R-:W-:Y:S06]  /*0f30*/  RET.REL.NODEC R4 `(forward_scale_add) ;  /* 0xfffffff004307950 */ /* 0x000fec0003c3ffff */
.L_x_95:
        /* <DEDUP_REMOVED lines=12> */
.L_x_3588:


//--------------------- .text.forward_scale       --------------------------
	.section	.text.forward_scale,"ax",@progbits
	.align	128
        .global         forward_scale
        .type           forward_scale,@function
        .size           forward_scale,(.L_x_3590 - forward_scale)
        .other          forward_scale,@"STO_CUDA_ENTRY STV_DEFAULT"
forward_scale:
.text.forward_scale:
        /* <DEDUP_REMOVED lines=36> */
.L_x_97:
[----:B------:R-:W-:-:S07]  /*0240*/  MOV R4, 0x260 ;  /* 0x0000026000047802 */ /* 0x000fce0000000f00 */
[----:B------:R-:W-:Y:S05]  /*0250*/  CALL.REL.NOINC `($__internal_6_$__cuda_sm20_div_s64) ;  /* 0x0000000000b07944 */ /* 0x000fea0003c00000 */
.L_x_98:
[----:B------:R-:W-:Y:S05]  /*0260*/  BSYNC.RECONVERGENT B0 ;  /* 0x0000000000007941 */ /* 0x000fea0003800200 */
.L_x_96:
        /* <DEDUP_REMOVED lines=22> */
[----:B------:R-:W-:Y:S02]  /*03d0*/  @P0 IADD3 R6, PT, PT, R6, -UR4, RZ ;  /* 0x8000000406060c10 */ /* 0x000fe4000fffe0ff */
[----:B------:R-:W-:Y:S01]  /*03e0*/  @!P1 LOP3.LUT R6, RZ, UR4, RZ, 0x33, !PT ;  /* 0x00000004ff069c12 */ /* 0x000fe2000f8e33ff */
[----:B------:R-:W-:Y:S06]  /*03f0*/  BRA `(.L_x_101) ;  /* 0x00000000000c7947 */ /* 0x000fec0003800000 */
.L_x_100:
[----:B------:R-:W-:Y:S01]  /*0400*/  IMAD.MOV.U32 R3, RZ, RZ, R7 ;  /* 0x000000ffff037224 */ /* 0x000fe200078e0007 */
[----:B------:R-:W-:-:S07]  /*0410*/  MOV R4, 0x430 ;  /* 0x0000043000047802 */ /* 0x000fce0000000f00 */
[----:B------:R-:W-:Y:S05]  /*0420*/  CALL.REL.NOINC `($__internal_7_$__cuda_sm20_rem_s64) ;  /* 0x00000004008c7944 */ /* 0x000fea0003c00000 */
.L_x_101:
[----:B------:R-:W-:Y:S05]  /*0430*/  BSYNC.RECONVERGENT B0 ;  /* 0x0000000000007941 */ /* 0x000fea0003800200 */
.L_x_99:
[----:B------:R-:W0:Y:S01]  /*0440*/  LDCU.128 UR8, c[0x0][0x3a0] ;  /* 0x00007400ff0877ac */ /* 0x000e220008000c00 */
[----:B------:R-:W-:Y:S01]  /*0450*/  SHF.R.S64 R4, RZ, 0x1e, R6 ;  /* 0x0000001eff047819 */ /* 0x000fe20000001006 */
[----:B------:R-:W1:Y:S01]  /*0460*/  LDCU.64 UR4, c[0x0][0x398] ;  /* 0x00007300ff0477ac */ /* 0x000e620008000a00 */
[----:B0-----:R-:W-:Y:S02]  /*0470*/  IADD3 R0, P1, PT, R0, UR8, RZ ;  /* 0x0000000800007c10 */ /* 0x001fe4000ff3e0ff */
[----:B------:R-:W-:Y:S02]  /*0480*/  IADD3 R4, P0, PT, R4, UR10, RZ ;  /* 0x0000000a04047c10 */ /* 0x000fe4000ff1e0ff */
[----:B------:R-:W-:Y:S02]  /*0490*/  IADD3.X R3, PT, PT, R2, UR9, RZ, P1, !PT ;  /* 0x0000000902037c10 */ /* 0x000fe40008ffe4ff */
[----:B-1----:R-:W-:Y:S02]  /*04a0*/  LEA R2, P1, R0, UR4, 0x2 ;  /* 0x0000000400027c11 */ /* 0x002fe4000f8210ff */
[----:B------:R-:W-:-:S02]  /*04b0*/  LEA.HI.X.SX32 R5, R6, UR11, 0x2, P0 ;  /* 0x0000000b06057c11 */ /* 0x000fc400080f16ff */
[----:B------:R-:W-:-:S03]  /*04c0*/  LEA.HI.X R3, R0, UR5, R3, 0x2, P1 ;  /* 0x0000000500037c11 */ /* 0x000fc600088f1403 */
[----:B------:R-:W2:Y:S04]  /*04d0*/  LDG.E R4, desc[UR6][R4.64] ;  /* 0x0000000604047981 */ /* 0x000ea8000c1e1900 */
[----:B------:R-:W2:Y:S02]  /*04e0*/  LDG.E R7, desc[UR6][R2.64] ;  /* 0x0000000602077981 */ /* 0x000ea4000c1e1900 */
[----:B--2---:R-:W-:-:S05]  /*04f0*/  FMUL R7, R4, R7 ;  /* 0x0000000704077220 */ /* 0x004fca0000400000 */
[----:B------:R-:W-:Y:S01]  /*0500*/  STG.E desc[UR6][R2.64], R7 ;  /* 0x0000000702007986 */ /* 0x000fe2000c101906 */
[----:B------:R-:W-:Y:S05]  /*0510*/  EXIT ;  /* 0x000000000000794d */ /* 0x000fea0003800000 */
        .weak           $__internal_6_$__cuda_sm20_div_s64
        .type           $__internal_6_$__cuda_sm20_div_s64,@function
        .size           $__internal_6_$__cuda_sm20_div_s64,($__internal_7_$__cuda_sm20_rem_s64 - $__internal_6_$__cuda_sm20_div_s64)
$__internal_6_$__cuda_sm20_div_s64:
        /* <DEDUP_REMOVED lines=13> */
[----:B------:R-:W-:Y:S02]  /*05f0*/  IADD3 R11, P0, PT, RZ, -R8, RZ ;  /* 0x80000008ff0b7210 */ /* 0x000fe40007f1e0ff */
[----:B------:R-:W-:Y:S01]  /*0600*/  MOV R9, R6 ;  /* 0x0000000600097202 */ /* 0x000fe20000000f00 */
        /* <DEDUP_REMOVED lines=16> */
[----:B------:R-:W-:-:S03]  /*0710*/  SEL R10, R7, R0, !P3 ;  /* 0x00000000070a7207 */ /* 0x000fc60005800000 */
[----:B------:R-:W-:Y:S02]  /*0720*/  IMAD.X R6, RZ, RZ, ~R5, P0 ;  /* 0x000000ffff067224 */ /* 0x000fe400000e0e05 */
[----:B------:R-:W-:Y:S02]  /*0730*/  IMAD.X R7, RZ, RZ, ~R2, P4 ;  /* 0x000000ffff077224 */ /* 0x000fe400020e0e02 */
[----:B------:R-:W-:-:S03]  /*0740*/  IMAD.WIDE.U32 R8, P0, R9, R6, R8 ;  /* 0x0000000609087225 */ /* 0x000fc60007800008 */
[----:B------:R-:W-:Y:S01]  /*0750*/  SEL R12, R7, R2, !P3 ;  /* 0x00000002070c7207 */ /* 0x000fe20005800000 */
[----:B------:R-:W-:Y:S02]  /*0760*/  IMAD.MOV.U32 R7, RZ, RZ, RZ ;  /* 0x000000ffff077224 */ /* 0x000fe400078e00ff */
[----:B------:R-:W-:-:S04]  /*0770*/  IMAD.HI.U32 R5, P1, R3, R11, R8 ;  /* 0x0000000b03057227 */ /* 0x000fc80007820008 */
[CC--:B------:R-:W-:Y:S02]  /*0780*/  IMAD R8, R3.reuse, R6.reuse, RZ ;  /* 0x0000000603087224 */ /* 0x0c0fe400078e02ff */
[----:B------:R-:W-:-:S03]  /*0790*/  IMAD.HI.U32 R6, R3, R6, RZ ;  /* 0x0000000603067227 */ /* 0x000fc600078e00ff */
[----:B------:R-:W-:Y:S02]  /*07a0*/  IADD3 R5, P2, PT, R8, R5, RZ ;  /* 0x0000000508057210 */ /* 0x000fe40007f5e0ff */
[----:B------:R-:W-:-:S03]  /*07b0*/  IADD3.X R3, PT, PT, R6, R3, RZ, P0, !PT ;  /* 0x0000000306037210 */ /* 0x000fc600007fe4ff */
        /* <DEDUP_REMOVED lines=11> */
[C---:B------:R-:W-:Y:S01]  /*0870*/  IMAD R8, R5.reuse, UR5, R7 ;  /* 0x0000000505087c24 */ /* 0x040fe2000f8e0207 */
[----:B------:R-:W-:Y:S02]  /*0880*/  IADD3 R6, P2, PT, R5, 0x1, RZ ;  /* 0x0000000105067810 */ /* 0x000fe40007f5e0ff */
[----:B------:R-:W-:Y:S01]  /*0890*/  ISETP.GE.U32.AND P0, PT, R10, UR4, PT ;  /* 0x000000040a007c0c */ /* 0x000fe2000bf06070 */
[----:B------:R-:W-:-:S05]  /*08a0*/  IMAD R8, R3, UR4, R8 ;  /* 0x0000000403087c24 */ /* 0x000fca000f8e0208 */
[----:B------:R-:W-:Y:S01]  /*08b0*/  IADD3.X R12, PT, PT, ~R8, R12, RZ, P1, !PT ;  /* 0x0000000c080c7210 */ /* 0x000fe20000ffe5ff */
[----:B------:R-:W-:Y:S01]  /*08c0*/  IMAD.X R8, RZ, RZ, R3, P2 ;  /* 0x000000ffff087224 */ /* 0x000fe200010e0603 */
[----:B------:R-:W-:Y:S02]  /*08d0*/  IADD3 R7, P1, PT, R10, -UR4, RZ ;  /* 0x800000040a077c10 */ /* 0x000fe4000ff3e0ff */
[C---:B------:R-:W-:Y:S02]  /*08e0*/  ISETP.GE.U32.AND.EX P0, PT, R12.reuse, UR5, PT, P0 ;  /* 0x000000050c007c0c */ /* 0x040fe4000bf06100 */
[----:B------:R-:W-:Y:S02]  /*08f0*/  IADD3.X R9, PT, PT, R12, ~UR5, RZ, P1, !PT ;  /* 0x800000050c097c10 */ /* 0x000fe40008ffe4ff */
[----:B------:R-:W-:Y:S02]  /*0900*/  SEL R7, R7, R10, P0 ;  /* 0x0000000a07077207 */ /* 0x000fe40000000000 */
[----:B------:R-:W-:-:S02]  /*0910*/  SEL R5, R6, R5, P0 ;  /* 0x0000000506057207 */ /* 0x000fc40000000000 */
[----:B------:R-:W-:Y:S02]  /*0920*/  SEL R9, R9, R12, P0 ;  /* 0x0000000c09097207 */ /* 0x000fe40000000000 */
[----:B------:R-:W-:Y:S02]  /*0930*/  ISETP.GE.U32.AND P1, PT, R7, UR4, PT ;  /* 0x0000000407007c0c */ /* 0x000fe4000bf26070 */
        /* <DEDUP_REMOVED lines=17> */
[----:B------:R-:W-:Y:S06]  /*0a50*/  RET.REL.NODEC R4 `(forward_scale) ;  /* 0xfffffff404687950 */ /* 0x000fec0003c3ffff */
        .weak           $__internal_7_$__cuda_sm20_rem_s64
        .type           $__internal_7_$__cuda_sm20_rem_s64,@function
        .size           $__internal_7_$__cuda_sm20_rem_s64,(.L_x_3590 - $__internal_7_$__cuda_sm20_rem_s64)
$__internal_7_$__cuda_sm20_rem_s64:
        /* <DEDUP_REMOVED lines=72> */
[----:B------:R-:W-:Y:S06]  /*0ee0*/  RET.REL.NODEC R4 `(forward_scale) ;  /* 0xfffffff004447950 */ /* 0x000fec0003c3ffff */
.L_x_102:
        /* <DEDUP_REMOVED lines=9> */
.L_x_3590:


//--------------------- .text.add_dots            --------------------------
	.section	.text.add_dots,"ax",@progbits
	.align	128
        .global         add_dots
        .type           add_dots,@function
        .size           add_dots,(.L_x_3631 - add_dots)
        .other          add_dots,@"STO_CUDA_ENTRY STV_DEFAULT"
add_dots:
.text.add_dots:
[----:B------:R-:W-:Y:S01]  /*0000*/  LDC R1, c[0x0][0x37c] ;  /* 0x0000df00ff017b82 */ /* 0x000fe20000000800 */
[----:B------:R-:W0:Y:S07]  /*0010*/  LDCU.64 UR4, c[0x0][0x388] ;  /* 0x00007100ff0477ac */ /* 0x000e2e0008000a00 */
[----:B------:R-:W1:Y:S01]  /*0020*/  S2UR UR8, SR_CTAID.X ;  /* 0x00000000000879c3 */ /* 0x000e620000002500 */
[----:B------:R-:W-:Y:S01]  /*0030*/  IMAD.MOV.U32 R21, RZ, RZ, RZ ;  /* 0x000000ffff157224 */ /* 0x000fe200078e00ff */
[----:B------:R-:W0:Y:S01]  /*0040*/  LDCU.64 UR6, c[0x0][0x390] ;  /* 0x00007200ff0677ac */ /* 0x000e220008000a00 */
[----:B------:R-:W2:Y:S01]  /*0050*/  LDCU.64 UR14, c[0x0][0x358] ;  /* 0x00006b00ff0e77ac */ /* 0x000ea20008000a00 */
[----:B0-----:R-:W-:-:S04]  /*0060*/  UISETP.LT.U32.AND UP0, UPT, UR4, UR6, UPT ;  /* 0x000000060400728c */ /* 0x001fc8000bf01070 */
[----:B------:R-:W-:-:S04]  /*0070*/  UISETP.LT.AND.EX UP0, UPT, UR5, UR7, UPT, UP0 ;  /* 0x000000070500728c */ /* 0x000fc8000bf01300 */
[----:B------:R-:W-:Y:S02]  /*0080*/  USEL UR4, UR4, UR6, UP0 ;  /* 0x0000000604047287 */ /* 0x000fe40008000000 */
[----:B------:R-:W-:Y:S02]  /*0090*/  USEL UR5, UR5, UR7, UP0 ;  /* 0x0000000705057287 */ /* 0x000fe40008000000 */
[----:B------:R-:W-:-:S04]  /*00a0*/  UISETP.GE.U32.AND UP0, UPT, UR4, 0x1, UPT ;  /* 0x000000010400788c */ /* 0x000fc8000bf06070 */
[----:B------:R-:W-:-:S09]  /*00b0*/  UISETP.GE.AND.EX UP0, UPT, UR5, URZ, UPT, UP0 ;  /* 0x000000ff0500728c */ /* 0x000fd2000bf06300 */
[----:B-12---:R-:W-:Y:S05]  /*00c0*/  BRA.U !UP0, `(.L_x_103) ;  /* 0x00000019083c7547 */ /* 0x006fea000b800000 */
[----:B------:R-:W-:Y:S01]  /*00d0*/  UIADD3 UR11, UP0, UPT, UR6, -0x1, URZ ;  /* 0xffffffff060b7890 */ /* 0x000fe2000ff1e0ff */
[----:B------:R-:W-:Y:S02]  /*00e0*/  IMAD.MOV.U32 R21, RZ, RZ, RZ ;  /* 0x000000ffff157224 */ /* 0x000fe400078e00ff */
[----:B------:R-:W-:Y:S01]  /*00f0*/  UMOV UR6, URZ ;  /* 0x000000ff00067c82 */ /* 0x000fe20008000000 */
[----:B------:R-:W-:-:S03]  /*0100*/  UIADD3.X UR10, UPT, UPT, UR7, -0x1, URZ, UP0, !UPT ;  /* 0xffffffff070a7890 */ /* 0x000fc600087fe4ff */
[----:B------:R-:W-:Y:S01]  /*0110*/  UMOV UR7, URZ ;  /* 0x000000ff00077c82 */ /* 0x000fe20008000000 */
[----:B------:R-:W-:-:S04]  /*0120*/  USHF.R.U64 UR10, UR11, 0x9, UR10 ;  /* 0x000000090b0a7899 */ /* 0x000fc8000800120a */
[----:B------:R-:W-:-:S12]  /*0130*/  UIADD3 UR10, UPT, UPT, UR10, 0x1, URZ ;  /* 0x000000010a0a7890 */ /* 0x000fd8000fffe0ff */
.L_x_111:
[----:B0-----:R-:W0:Y:S01]  /*0140*/  LDCU.64 UR12, c[0x0][0x390] ;  /* 0x00007200ff0c77ac */ /* 0x001e220008000a00 */
[----:B------:R-:W1:Y:S01]  /*0150*/  LDCU UR4, c[0x0][0x380] ;  /* 0x00007000ff0477ac */ /* 0x000e620008000800 */
[----:B------:R-:W2:Y:S01]  /*0160*/  LDCU.64 UR16, c[0x0][0x388] ;  /* 0x00007100ff1077ac */ /* 0x000ea20008000a00 */
[----:B------:R-:W-:Y:S01]  /*0170*/  UMOV UR5, URZ ;  /* 0x000000ff00057c82 */ /* 0x000fe20008000000 */
[----:B0-----:R-:W-:Y:S02]  /*0180*/  IMAD.U32 R2, RZ, RZ, UR12 ;  /* 0x0000000cff027e24 */ /* 0x001fe4000f8e00ff */
[----:B------:R-:W-:Y:S01]  /*0190*/  IMAD.U32 R11, RZ, RZ, UR13 ;  /* 0x0000000dff0b7e24 */ /* 0x000fe2000f8e00ff */
[----:B-1----:R-:W-:Y:S02]  /*01a0*/  UIMAD UR12, UR6, UR4, UR8 ;  /* 0x00000004060c72a4 */ /* 0x002fe4000f8e0208 */
[----:B------:R-:W-:Y:S01]  /*01b0*/  ISETP.GE.U32.AND P0, PT, R2, 0xe01, PT ;  /* 0x00000e010200780c */ /* 0x000fe20003f06070 */
[----:B------:R-:W-:Y:S01]  /*01c0*/  UIADD3 UR6, UP0, UPT, UR6, 0x1, URZ ;  /* 0x0000000106067890 */ /* 0x000fe2000ff1e0ff */
[----:B------:R-:W-:-:S02]  /*01d0*/  UMOV UR4, URZ ;  /* 0x000000ff00047c82 */ /* 0x000fc40008000000 */
[----:B------:R-:W-:Y:S01]  /*01e0*/  ISETP.GE.U32.AND.EX P0, PT, R11, RZ, PT, P0 ;  /* 0x000000ff0b00720c */ /* 0x000fe20003f06100 */
[----:B------:R-:W-:Y:S02]  /*01f0*/  UIADD3.X UR7, UPT, UPT, URZ, UR7, URZ, UP0, !UPT ;  /* 0x00000007ff077290 */ /* 0x000fe400087fe4ff */
[----:B--2---:R-:W-:-:S04]  /*0200*/  UISETP.NE.U32.AND UP0, UPT, UR6, UR16, UPT ;  /* 0x000000100600728c */ /* 0x004fc8000bf05070 */
[----:B------:R-:W-:-:S06]  /*0210*/  UISETP.NE.AND.EX UP0, UPT, UR7, UR17, UPT, UP0 ;  /* 0x000000110700728c */ /* 0x000fcc000bf05300 */
[----:B------:R-:W-:Y:S05]  /*0220*/  @!P0 BRA `(.L_x_104) ;  /* 0x0000000c003c8947 */ /* 0x000fea0003800000 */
[----:B------:R-:W0:Y:S01]  /*0230*/  LDCU.64 UR4, c[0x0][0x390] ;  /* 0x00007200ff0477ac */ /* 0x000e220008000a00 */
[----:B------:R-:W1:Y:S01]  /*0240*/  S2R R3, SR_TID.X ;  /* 0x0000000000037919 */ /* 0x000e620000002100 */
[----:B------:R-:W2:Y:S01]  /*0250*/  LDC.64 R12, c[0x0][0x390] ;  /* 0x0000e400ff0c7b82 */ /* 0x000ea20000000a00 */
[----:B------:R-:W-:Y:S01]  /*0260*/  IMAD R5, R2, UR12, RZ ;  /* 0x0000000c02057c24 */ /* 0x000fe2000f8e02ff */
[----:B------:R-:W-:Y:S01]  /*0270*/  ULOP3.LUT UR13, UR10, 0xfffffff8, URZ, 0xc0, !UPT ;  /* 0xfffffff80a0d7892 */ /* 0x000fe2000f8ec0ff */
[----:B------:R-:W-:Y:S02]  /*0280*/  IMAD.MOV.U32 R4, RZ, RZ, RZ ;  /* 0x000000ffff047224 */ /* 0x000fe400078e00ff */
[----:B------:R-:W-:Y:S01]  /*0290*/  IMAD.MOV.U32 R0, RZ, RZ, RZ ;  /* 0x000000ffff007224 */ /* 0x000fe200078e00ff */
[----:B0-----:R-:W-:-:S04]  /*02a0*/  UIADD3 UR4, UP1, UPT, UR4, -0x1, URZ ;  /* 0xffffffff04047890 */ /* 0x001fc8000ff3e0ff */
[----:B------:R-:W-:-:S04]  /*02b0*/  UIADD3.X UR5, UPT, UPT, UR5, -0x1, URZ, UP1, !UPT ;  /* 0xffffffff05057890 */ /* 0x000fc80008ffe4ff */
[----:B------:R-:W-:-:S04]  /*02c0*/  USHF.R.U64 UR4, UR4, 0x9, UR5 ;  /* 0x0000000904047899 */ /* 0x000fc80008001205 */
[----:B------:R-:W-:Y:S01]  /*02d0*/  UIADD3 URZ, UP1, UPT, UR4, 0x1, URZ ;  /* 0x0000000104ff7890 */ /* 0x000fe2000ff3e0ff */
[----:B-1----:R-:W-:-:S03]  /*02e0*/  IMAD.MOV.U32 R7, RZ, RZ, R3 ;  /* 0x000000ffff077224 */ /* 0x002fc600078e0003 */
[----:B------:R-:W-:Y:S01]  /*02f0*/  ULEA.HI.X UR5, UR5, URZ, URZ, 0x17, UP1 ;  /* 0x000000ff05057291 */ /* 0x000fe200088fbcff */
[----:B------:R-:W-:-:S03]  /*0300*/  UMOV UR4, URZ ;  /* 0x000000ff00047c82 */ /* 0x000fc60008000000 */
[----:B------:R-:W-:-:S03]  /*0310*/  ULOP3.LUT UR9, UR5, 0xffffff, URZ, 0xc0, !UPT ;  /* 0x00ffffff05097892 */ /* 0x000fc6000f8ec0ff */
[----:B------:R-:W-:-:S09]  /*0320*/  UMOV UR5, URZ ;  /* 0x000000ff00057c82 */ /* 0x000fd20008000000 */
.L_x_105:
[C---:B------:R-:W-:Y:S01]  /*0330*/  IADD3 R15, P0, PT, R7.reuse, 0x200, RZ ;  /* 0x00000200070f7810 */ /* 0x040fe20007f1e0ff */
[----:B--2---:R-:W-:Y:S01]  /*0340*/  IMAD.MOV.U32 R2, RZ, RZ, R12 ;  /* 0x000000ffff027224 */ /* 0x004fe200078e000c */
[----:B------:R-:W-:Y:S01]  /*0350*/  IADD3 R9, P1, PT, R7, 0x400, RZ ;  /* 0x0000040007097810 */ /* 0x000fe20007f3e0ff */
[----:B------:R-:W-:Y:S02]  /*0360*/  IMAD.MOV.U32 R11, RZ, RZ, R13 ;  /* 0x000000ffff0b7224 */ /* 0x000fe400078e000d */
[--C-:B------:R-:W-:Y:S01]  /*0370*/  IMAD.X R8, RZ, RZ, R0.reuse, P0 ;  /* 0x000000ffff087224 */ /* 0x100fe200000e0600 */
[-C--:B------:R-:W-:Y:S01]  /*0380*/  ISETP.GE.U32.AND P6, PT, R15, R2.reuse, PT ;  /* 0x000000020f00720c */ /* 0x080fe20003fc6070 */
[----:B------:R-:W-:Y:S01]  /*0390*/  IMAD.X R6, RZ, RZ, R0, P1 ;  /* 0x000000ffff067224 */ /* 0x000fe200008e0600 */
[----:B------:R-:W-:Y:S02]  /*03a0*/  ISETP.GE.U32.AND P5, PT, R9, R2, PT ;  /* 0x000000020900720c */ /* 0x000fe40003fa6070 */
[----:B------:R-:W-:-:S02]  /*03b0*/  IADD3 R9, P0, PT, R7, 0x600, RZ ;  /* 0x0000060007097810 */ /* 0x000fc40007f1e0ff */
[-C--:B------:R-:W-:Y:S02]  /*03c0*/  ISETP.GE.AND.EX P6, PT, R8, R11.reuse, PT, P6 ;  /* 0x0000000b0800720c */ /* 0x080fe40003fc6360 */
[-C--:B------:R-:W-:Y:S01]  /*03d0*/  ISETP.GE.AND.EX P5, PT, R6, R11.reuse, PT, P5 ;  /* 0x0000000b0600720c */ /* 0x080fe20003fa6350 */
[--C-:B------:R-:W-:Y:S01]  /*03e0*/  IMAD.X R6, RZ, RZ, R0.reuse, P0 ;  /* 0x000000ffff067224 */ /* 0x100fe200000e0600 */
[-C--:B------:R-:W-:Y:S02]  /*03f0*/  ISETP.GE.U32.AND P4, PT, R9, R2.reuse, PT ;  /* 0x000000020900720c */ /* 0x080fe40003f86070 */
[----:B------:R-:W-:Y:S02]  /*0400*/  IADD3 R9, P1, PT, R7, 0x800, RZ ;  /* 0x0000080007097810 */ /* 0x000fe40007f3e0ff */
[----:B------:R-:W-:Y:S02]  /*0410*/  ISETP.GE.AND.EX P4, PT, R6, R11, PT, P4 ;  /* 0x0000000b0600720c */ /* 0x000fe40003f86340 */
[----:B------:R-:W-:Y:S01]  /*0420*/  ISETP.GE.U32.AND P3, PT, R9, R2, PT ;  /* 0x000000020900720c */ /* 0x000fe20003f66070 */
[----:B------:R-:W-:Y:S01]  /*0430*/  IMAD.X R6, RZ, RZ, R0, P1 ;  /* 0x000000ffff067224 */ /* 0x000fe200008e0600 */
[----:B------:R-:W-:-:S02]  /*0440*/  IADD3 R9, P2, PT, R7, 0xa00, RZ ;  /* 0x00000a0007097810 */ /* 0x000fc40007f5e0ff */
[----:B------:R-:W-:Y:S02]  /*0450*/  @!P6 IADD3 RZ, P0, P1, RZ, RZ, R4 ;  /* 0x000000ffffffe210 */ /* 0x000fe4000791e004 */
[-C--:B------:R-:W-:Y:S01]  /*0460*/  ISETP.GE.AND.EX P3, PT, R6, R11.reuse, PT, P3 ;  /* 0x0000000b0600720c */ /* 0x080fe20003f66330 */
[----:B------:R-:W-:Y:S01]  /*0470*/  IMAD.X R6, RZ, RZ, R0, P2 ;  /* 0x000000ffff067224 */ /* 0x000fe200010e0600 */
[----:B------:R-:W-:Y:S02]  /*0480*/  ISETP.GE.U32.AND P2, PT, R9, R2, PT ;  /* 0x000000020900720c */ /* 0x000fe40003f46070 */
[----:B------:R-:W-:Y:S02]  /*0490*/  @!P6 IADD3.X R17, PT, PT, R3, 0x200, R5, P0, P1 ;  /* 0x000002000311e810 */ /* 0x000fe400007e2405 */
[----:B------:R-:W-:Y:S02]  /*04a0*/  @!P5 IADD3 RZ, P0, P1, RZ, RZ, R4 ;  /* 0x000000ffffffd210 */ /* 0x000fe4000791e004 */
[----:B------:R-:W-:-:S02]  /*04b0*/  ISETP.GE.AND.EX P2, PT, R6, R11, PT, P2 ;  /* 0x0000000b0600720c */ /* 0x000fc40003f46320 */
[C-C-:B------:R-:W-:Y:S02]  /*04c0*/  @!P5 IADD3.X R23, PT, PT, R3.reuse, 0x400, R5.reuse, P0, P1 ;  /* 0x000004000317d810 */ /* 0x140fe400007e2405 */
[--C-:B------:R-:W-:Y:S02]  /*04d0*/  @!P4 IADD3 RZ, P0, P1, RZ, RZ, R4.reuse ;  /* 0x000000ffffffc210 */ /* 0x100fe4000791e004 */
[----:B------:R-:W-:Y:S02]  /*04e0*/  P2R R6, PR, RZ, 0x20 ;  /* 0x00000020ff067803 */ /* 0x000fe40000000000 */
[----:B------:R-:W-:Y:S02]  /*04f0*/  @!P4 IADD3.X R20, PT, PT, R3, 0x600, R5, P0, P1 ;  /* 0x000006000314c810 */ /* 0x000fe400007e2405 */
[----:B------:R-:W-:Y:S02]  /*0500*/  @!P3 IADD3 RZ, P0, P1, RZ, RZ, R4 ;  /* 0x000000ffffffb210 */ /* 0x000fe4000791e004 */
[----:B------:R-:W-:-:S02]  /*0510*/  P2R R16, PR, RZ, 0x10 ;  /* 0x00000010ff107803 */ /* 0x000fc40000000000 */
[----:B------:R-:W-:Y:S02]  /*0520*/  @!P3 IADD3.X R22, PT, PT, R3, 0x800, R5, P0, P1 ;  /* 0x000008000316b810 */ /* 0x000fe400007e2405 */
[----:B------:R-:W-:-:S04]  /*0530*/  @!P2 IADD3 RZ, P0, P1, RZ, RZ, R4 ;  /* 0x000000ffffffa210 */ /* 0x000fc8000791e004 */
[----:B------:R-:W-:Y:S02]  /*0540*/  @!P2 IADD3.X R10, PT, PT, R3, 0xa00, R5, P0, P1 ;  /* 0x00000a00030aa810 */ /* 0x000fe400007e2405 */
[----:B------:R-:W-:-:S04]  /*0550*/  IADD3 R9, P0, PT, R7, 0xc00, RZ ;  /* 0x00000c0007097810 */ /* 0x000fc80007f1e0ff */
[----:B------:R-:W-:Y:S01]  /*0560*/  ISETP.GE.U32.AND P1, PT, R9, R2, PT ;  /* 0x000000020900720c */ /* 0x000fe20003f26070 */
[----:B------:R-:W-:-:S05]  /*0570*/  IMAD.X R8, RZ, RZ, R0, P0 ;  /* 0x000000ffff087224 */ /* 0x000fca00000e0600 */
[----:B------:R-:W-:-:S13]  /*0580*/  ISETP.GE.AND.EX P1, PT, R8, R11, PT, P1 ;  /* 0x0000000b0800720c */ /* 0x000fda0003f26310 */
[----:B------:R-:W-:-:S04]  /*0590*/  @!P1 IADD3 RZ, P5, P0, RZ, RZ, R4 ;  /* 0x000000ffffff9210 */ /* 0x000fc800078be004 */
[----:B------:R-:W-:Y:S02]  /*05a0*/  @!P1 IADD3.X R8, PT, PT, R3, 0xc00, R5, P5, P0 ;  /* 0x00000c0003089810 */ /* 0x000fe40002fe0405 */
[----:B------:R-:W-:-:S05]  /*05b0*/  IADD3 R9, P0, PT, R7, 0xe00, RZ ;  /* 0x00000e0007097810 */ /* 0x000fca0007f1e0ff */
[----:B------:R-:W-:Y:S01]  /*05c0*/  IMAD.X R14, RZ, RZ, R0, P0 ;  /* 0x000000ffff0e7224 */ /* 0x000fe200000e0600 */
[----:B------:R-:W-:-:S04]  /*05d0*/  ISETP.GE.U32.AND P0, PT, R9, R2, PT ;  /* 0x000000020900720c */ /* 0x000fc80003f06070 */
[----:B------:R-:W-:Y:S02]  /*05e0*/  ISETP.GE.AND.EX P0, PT, R14, R11, PT, P0 ;  /* 0x0000000b0e00720c */ /* 0x000fe40003f06300 */
[----:B------:R-:W0:Y:S11]  /*05f0*/  LDC.64 R14, c[0x0][0x3a8] ;  /* 0x0000ea00ff0e7b82 */ /* 0x000e360000000a00 */
[----:B------:R-:W-:-:S04]  /*0600*/  @!P0 IADD3 RZ, P4, P5, RZ, RZ, R4 ;  /* 0x000000ffffff8210 */ /* 0x000fc80007d9e004 */
[----:B------:R-:W-:Y:S02]  /*0610*/  @!P0 IADD3.X R9, PT, PT, R3, 0xe00, R5, P4, P5 ;  /* 0x00000e0003098810 */ /* 0x000fe400027ea405 */
[----:B------:R-:W-:-:S04]  /*0620*/  ISETP.GE.U32.AND P4, PT, R7, R2, PT ;  /* 0x000000020700720c */ /* 0x000fc80003f86070 */
[----:B------:R-:W-:-:S13]  /*0630*/  ISETP.GE.AND.EX P5, PT, R0, R11, PT, P4 ;  /* 0x0000000b0000720c */ /* 0x000fda0003fa6340 */
[----:B------:R-:W-:-:S05]  /*0640*/  @!P5 IADD3 RZ, P4, PT, RZ, R4, RZ ;  /* 0x00000004ffffd210 */ /* 0x000fca0007f9e0ff */
[----:B------:R-:W-:-:S05]  /*0650*/  @!P5 IMAD.X R19, R3, 0x1, R5, P4 ;  /* 0x000000010313d824 */ /* 0x000fca00020e0605 */
[----:B0-----:R-:W-:-:S04]  /*0660*/  @!P5 IADD3 R26, P4, PT, R19, R14, RZ ;  /* 0x0000000e131ad210 */ /* 0x001fc80007f9e0ff */
[----:B------:R-:W-:Y:S02]  /*0670*/  @!P5 LEA.HI.X.SX32 R19, R19, R15, 0x1, P4 ;  /* 0x0000000f1313d211 */ /* 0x000fe400020f0eff */
[----:B------:R-:W0:Y:S01]  /*0680*/  @!P5 LDC.64 R14, c[0x0][0x398] ;  /* 0x0000e600ff0edb82 */ /* 0x000e220000000a00 */
[C---:B------:R-:W-:Y:S02]  /*0690*/  @!P5 SHF.L.U32 R25, R26.reuse, 0x2, RZ ;  /* 0x000000021a19d819 */ /* 0x040fe400000006ff */
[----:B------:R-:W-:Y:S02]  /*06a0*/  @!P5 SHF.L.U64.HI R26, R26, 0x2, R19 ;  /* 0x000000021a1ad819 */ /* 0x000fe40000010213 */
[----:B0-----:R-:W-:-:S05]  /*06b0*/  @!P5 IADD3 R18, P4, PT, R25, R14, RZ ;  /* 0x0000000e1912d210 */ /* 0x001fca0007f9e0ff */
[----:B------:R-:W-:Y:S02]  /*06c0*/  @!P5 IMAD.X R19, R26, 0x1, R15, P4 ;  /* 0x000000011a13d824 */ /* 0x000fe400020e060f */
[----:B------:R-:W0:Y:S03]  /*06d0*/  LDC.64 R14, c[0x0][0x3a0] ;  /* 0x0000e800ff0e7b82 */ /* 0x000e260000000a00 */
[----:B------:R-:W2:Y:S01]  /*06e0*/  @!P5 LDG.E R18, desc[UR14][R18.64] ;  /* 0x0000000e1212d981 */ /* 0x000ea2000c1e1900 */
[----:B0-----:R-:W-:-:S05]  /*06f0*/  @!P5 IADD3 R24, P4, PT, R25, R14, RZ ;  /* 0x0000000e1918d210 */ /* 0x001fca0007f9e0ff */
[----:B------:R-:W-:Y:S02]  /*0700*/  @!P5 IMAD.X R25, R26, 0x1, R15, P4 ;  /* 0x000000011a19d824 */ /* 0x000fe400020e060f */
[----:B------:R-:W0:Y:S04]  /*0710*/  LDC.64 R14, c[0x0][0x3a8] ;  /* 0x0000ea00ff0e7b82 */ /* 0x000e280000000a00 */
[----:B------:R1:W2:Y:S01]  /*0720*/  @!P5 LDG.E R25, desc[UR14][R24.64] ;  /* 0x0000000e1819d981 */ /* 0x0002a2000c1e1900 */
[----:B0-----:R-:W-:-:S04]  /*0730*/  @!P6 IADD3 R26, P4, PT, R17, R14, RZ ;  /* 0x0000000e111ae210 */ /* 0x001fc80007f9e0ff */
[----:B------:R-:W-:Y:S01]  /*0740*/  @!P6 LEA.HI.X.SX32 R27, R17, R15, 0x1, P4 ;  /* 0x0000000f111be211 */ /* 0x000fe200020f0eff */
[C---:B------:R-:W-:Y:S01]  /*0750*/  @!P6 IMAD.SHL.U32 R17, R26.reuse, 0x4, RZ ;  /* 0x000000041a11e824 */ /* 0x040fe200078e00ff */
[----:B------:R-:W0:Y:S02]  /*0760*/  @!P6 LDC.64 R14, c[0x0][0x398] ;  /* 0x0000e600ff0eeb82 */ /* 0x000e240000000a00 */
[----:B------:R-:W-:Y:S02]  /*0770*/  @!P6 SHF.L.U64.HI R26, R26, 0x2, R27 ;  /* 0x000000021a1ae819 */ /* 0x000fe4000001021b */
[----:B0-----:R-:W-:-:S05]  /*0780*/  @!P6 IADD3 R28, P4, PT, R17, R14, RZ ;  /* 0x0000000e111ce210 */ /* 0x001fca0007f9e0ff */
[----:B------:R-:W-:Y:S02]  /*0790*/  @!P6 IMAD.X R29, R26, 0x1, R15, P4 ;  /* 0x000000011a1de824 */ /* 0x000fe400020e060f */
[----:B------:R-:W0:Y:S03]  /*07a0*/  LDC.64 R14, c[0x0][0x3a0] ;  /* 0x0000e800ff0e7b82 */ /* 0x000e260000000a00 */
[----:B------:R-:W3:Y:S01]  /*07b0*/  @!P6 LDG.E R28, desc[UR14][R28.64] ;  /* 0x0000000e1c1ce981 */ /* 0x000ee2000c1e1900 */
[----:B0-----:R-:W-:-:S05]  /*07c0*/  @!P6 IADD3 R14, P4, PT, R17, R14, RZ ;  /* 0x0000000e110ee210 */ /* 0x001fca0007f9e0ff */
[----:B------:R-:W-:Y:S01]  /*07d0*/  @!P6 IMAD.X R15, R26, 0x1, R15, P4 ;  /* 0x000000011a0fe824 */ /* 0x000fe200020e060f */
[----:B------:R-:W-:-:S04]  /*07e0*/  ISETP.NE.AND P4, PT, R16, RZ, PT ;  /* 0x000000ff1000720c */ /* 0x000fc80003f85270 */
[----:B------:R0:W3:Y:S01]  /*07f0*/  @!P6 LDG.E R17, desc[UR14][R14.64] ;  /* 0x0000000e0e11e981 */ /* 0x0000e2000c1e1900 */
[----:B-1----:R-:W-:Y:S02]  /*0800*/  IMAD.MOV.U32 R24, RZ, RZ, RZ ;  /* 0x000000ffff187224 */ /* 0x002fe400078e00ff */
[----:B--2---:R-:W-:Y:S01]  /*0810*/  @!P5 FMUL R24, R18, R25 ;  /* 0x000000191218d220 */ /* 0x004fe20000400000 */
[----:B------:R-:W-:Y:S01]  /*0820*/  ISETP.NE.AND P5, PT, R6, RZ, PT ;  /* 0x000000ff0600720c */ /* 0x000fe20003fa5270 */
[----:B------:R-:W1:Y:S01]  /*0830*/  LDC.64 R18, c[0x0][0x3a8] ;  /* 0x0000ea00ff127b82 */ /* 0x000e620000000a00 */
[----:B------:R-:W-:-:S11]  /*0840*/  IMAD.MOV.U32 R6, RZ, RZ, RZ ;  /* 0x000000ffff067224 */ /* 0x000fd600078e00ff */
[----:B0-----:R-:W0:Y:S01]  /*0850*/  @!P5 LDC.64 R14, c[0x0][0x398] ;  /* 0x0000e600ff0edb82 */ /* 0x001e220000000a00 */
[----:B---3--:R-:W-:Y:S01]  /*0860*/  @!P6 FMUL R6, R28, R17 ;  /* 0x000000111c06e220 */ /* 0x008fe20000400000 */
[----:B-1----:R-:W-:-:S06]  /*0870*/  @!P5 IADD3 R27, P6, PT, R23, R18, RZ ;  /* 0x00000012171bd210 */ /* 0x002fcc0007fde0ff */
[----:B------:R-:W1:Y:S01]  /*0880*/  LDC.64 R16, c[0x0][0x3a0] ;  /* 0x0000e800ff107b82 */ /* 0x000e620000000a00 */
[----:B------:R-:W-:-:S07]  /*0890*/  @!P5 LEA.HI.X.SX32 R26, R23, R19, 0x1, P6 ;  /* 0x00000013171ad211 */ /* 0x000fce00030f0eff */
[----:B------:R-:W2:Y:S01]  /*08a0*/  LDC.64 R18, c[0x0][0x3a8] ;  /* 0x0000ea00ff127b82 */ /* 0x000ea20000000a00 */
[C---:B------:R-:W-:Y:S01]  /*08b0*/  @!P5 SHF.L.U64.HI R23, R27.reuse, 0x2, R26 ;  /* 0x000000021b17d819 */ /* 0x040fe2000001021a */
[----:B------:R-:W-:-:S05]  /*08c0*/  @!P5 IMAD.SHL.U32 R27, R27, 0x4, RZ ;  /* 0x000000041b1bd824 */ /* 0x000fca00078e00ff */
[----:B0-----:R-:W-:-:S05]  /*08d0*/  @!P5 IADD3 R28, P6, PT, R27, R14, RZ ;  /* 0x0000000e1b1cd210 */ /* 0x001fca0007fde0ff */
[----:B------:R-:W-:Y:S02]  /*08e0*/  @!P5 IMAD.X R29, R23, 0x1, R15, P6 ;  /* 0x00000001171dd824 */ /* 0x000fe400030e060f */
[----:B------:R-:W0:Y:S01]  /*08f0*/  @!P4 LDC.64 R14, c[0x0][0x398] ;  /* 0x0000e600ff0ecb82 */ /* 0x000e220000000a00 */
[----:B-1----:R-:W-:-:S05]  /*0900*/  @!P5 IADD3 R26, P6, PT, R27, R16, RZ ;  /* 0x000000101b1ad210 */ /* 0x002fca0007fde0ff */
[----:B------:R-:W-:Y:S02]  /*0910*/  @!P5 IMAD.X R27, R23, 0x1, R17, P6 ;  /* 0x00000001171bd824 */ /* 0x000fe400030e0611 */
[----:B------:R-:W1:Y:S01]  /*0920*/  LDC.64 R16, c[0x0][0x3a0] ;  /* 0x0000e800ff107b82 */ /* 0x000e620000000a00 */
[----:B--2---:R-:W-:Y:S01]  /*0930*/  @!P4 IADD3 R23, P6, PT, R20, R18, RZ ;  /* 0x000000121417c210 */ /* 0x004fe20007fde0ff */
[----:B------:R-:W-:-:S03]  /*0940*/  FADD R18, R24, R21 ;  /* 0x0000001518127221 */ /* 0x000fc60000000000 */
[----:B------:R-:W-:Y:S02]  /*0950*/  @!P4 LEA.HI.X.SX32 R20, R20, R19, 0x1, P6 ;  /* 0x000000131414c211 */ /* 0x000fe400030f0eff */
[----:B------:R1:W2:Y:S02]  /*0960*/  @!P5 LDG.E R19, desc[UR14][R28.64] ;  /* 0x0000000e1c13d981 */ /* 0x0002a4000c1e1900 */
[C---:B------:R-:W-:Y:S01]  /*0970*/  @!P4 SHF.L.U64.HI R21, R23.reuse, 0x2, R20 ;  /* 0x000000021715c819 */ /* 0x040fe20000010214 */
[----:B------:R-:W-:Y:S01]  /*0980*/  @!P4 IMAD.SHL.U32 R23, R23, 0x4, RZ ;  /* 0x000000041717c824 */ /* 0x000fe200078e00ff */
[----:B------:R-:W2:Y:S04]  /*0990*/  @!P5 LDG.E R20, desc[UR14][R26.64] ;  /* 0x0000000e1a14d981 */ /* 0x000ea8000c1e1900 */
[----:B0-----:R-:W-:-:S05]  /*09a0*/  @!P4 IADD3 R24, P6, PT, R23, R14, RZ ;  /* 0x0000000e1718c210 */ /* 0x001fca0007fde0ff */
[----:B------:R-:W-:Y:S02]  /*09b0*/  @!P4 IMAD.X R25, R21, 0x1, R15, P6 ;  /* 0x000000011519c824 */ /* 0x000fe400030e060f */
[----:B------:R-:W0:Y:S01]  /*09c0*/  LDC.64 R14, c[0x0][0x3a8] ;  /* 0x0000ea00ff0e7b82 */ /* 0x000e220000000a00 */
[----:B-1----:R-:W-:-:S05]  /*09d0*/  @!P4 IADD3 R28, P6, PT, R23, R16, RZ ;  /* 0x00000010171cc210 */ /* 0x002fca0007fde0ff */
[----:B------:R-:W-:Y:S02]  /*09e0*/  @!P4 IMAD.X R29, R21, 0x1, R17, P6 ;  /* 0x00000001151dc824 */ /* 0x000fe400030e0611 */
[----:B------:R-:W1:Y:S01]  /*09f0*/  @!P3 LDC.64 R16, c[0x0][0x398] ;  /* 0x0000e600ff10bb82 */ /* 0x000e620000000a00 */
[----:B------:R3:W4:Y:S01]  /*0a00*/  @!P4 LDG.E R21, desc[UR14][R24.64] ;  /* 0x0000000e1815c981 */ /* 0x000722000c1e1900 */
[----:B0-----:R-:W-:-:S04]  /*0a10*/  @!P3 IADD3 R23, P6, PT, R22, R14, RZ ;  /* 0x0000000e1617b210 */ /* 0x001fc80007fde0ff */
[----:B------:R-:W-:Y:S02]  /*0a20*/  @!P3 LEA.HI.X.SX32 R22, R22, R15, 0x1, P6 ;  /* 0x0000000f1616b211 */ /* 0x000fe400030f0eff */
[----:B------:R-:W0:Y:S02]  /*0a30*/  LDC.64 R14, c[0x0][0x3a0] ;  /* 0x0000e800ff0e7b82 */ /* 0x000e240000000a00 */
[C---:B---3--:R-:W-:Y:S01]  /*0a40*/  @!P3 SHF.L.U64.HI R25, R23.reuse, 0x2, R22 ;  /* 0x000000021719b819 */ /* 0x048fe20000010216 */
[----:B------:R-:W-:Y:S01]  /*0a50*/  @!P3 IMAD.SHL.U32 R23, R23, 0x4, RZ ;  /* 0x000000041717b824 */ /* 0x000fe200078e00ff */
[----:B------:R-:W4:Y:S04]  /*0a60*/  @!P4 LDG.E R22, desc[UR14][R28.64] ;  /* 0x0000000e1c16c981 */ /* 0x000f28000c1e1900 */
[----:B-1----:R-:W-:-:S04]  /*0a70*/  @!P3 IADD3 R26, P6, PT, R23, R16, RZ ;  /* 0x00000010171ab210 */ /* 0x002fc80007fde0ff */
[----:B------:R-:W-:Y:S02]  /*0a80*/  @!P3 IADD3.X R27, PT, PT, R25, R17, RZ, P6, !PT ;  /* 0x00000011191bb210 */ /* 0x000fe400037fe4ff */
[----:B------:R-:W1:Y:S01]  /*0a90*/  LDC.64 R16, c[0x0][0x3a8] ;  /* 0x0000ea00ff107b82 */ /* 0x000e620000000a00 */
[----:B0-----:R-:W-:Y:S02]  /*0aa0*/  @!P3 IADD3 R24, P6, PT, R23, R14, RZ ;  /* 0x0000000e1718b210 */ /* 0x001fe40007fde0ff */
[----:B------:R1:W3:Y:S03]  /*0ab0*/  @!P3 LDG.E R23, desc[UR14][R26.64] ;  /* 0x0000000e1a17b981 */ /* 0x0002e6000c1e1900 */
[----:B------:R-:W-:Y:S02]  /*0ac0*/  @!P3 IMAD.X R25, R25, 0x1, R15, P6 ;  /* 0x000000011919b824 */ /* 0x000fe400030e060f */
[----:B------:R-:W0:Y:S01]  /*0ad0*/  @!P2 LDC.64 R14, c[0x0][0x398] ;  /* 0x0000e600ff0eab82 */ /* 0x000e220000000a00 */
[----:B-1----:R-:W-:-:S04]  /*0ae0*/  @!P2 IADD3 R27, P6, PT, R10, R16, RZ ;  /* 0x000000100a1ba210 */ /* 0x002fc80007fde0ff */
[----:B------:R-:W-:-:S03]  /*0af0*/  @!P2 LEA.HI.X.SX32 R10, R10, R17, 0x1, P6 ;  /* 0x000000110a0aa211 */ /* 0x000fc600030f0eff */
[----:B------:R-:W1:Y:S01]  /*0b00*/  LDC.64 R16, c[0x0][0x3a0] ;  /* 0x0000e800ff107b82 */ /* 0x000e620000000a00 */
[C---:B------:R-:W-:Y:S01]  /*0b10*/  @!P2 SHF.L.U64.HI R26, R27.reuse, 0x2, R10 ;  /* 0x000000021b1aa819 */ /* 0x040fe2000001020a */
[----:B------:R-:W-:-:S05]  /*0b20*/  @!P2 IMAD.SHL.U32 R10, R27, 0x4, RZ ;  /* 0x000000041b0aa824 */ /* 0x000fca00078e00ff */
[----:B0-----:R-:W-:-:S05]  /*0b30*/  @!P2 IADD3 R28, P6, PT, R10, R14, RZ ;  /* 0x0000000e0a1ca210 */ /* 0x001fca0007fde0ff */
[----:B------:R-:W-:Y:S02]  /*0b40*/  @!P2 IMAD.X R29, R26, 0x1, R15, P6 ;  /* 0x000000011a1da824 */ /* 0x000fe400030e060f */
[----:B------:R-:W0:Y:S01]  /*0b50*/  LDC.64 R14, c[0x0][0x3a8] ;  /* 0x0000ea00ff0e7b82 */ /* 0x000e220000000a00 */
[----:B-1----:R-:W-:Y:S02]  /*0b60*/  @!P2 IADD3 R16, P6, PT, R10, R16, RZ ;  /* 0x000000100a10a210 */ /* 0x002fe40007fde0ff */
[----:B------:R-:W3:Y:S03]  /*0b70*/  @!P3 LDG.E R10, desc[UR14][R24.64] ;  /* 0x0000000e180ab981 */ /* 0x000ee6000c1e1900 */
[----:B------:R-:W-:-:S05]  /*0b80*/  @!P2 IMAD.X R17, R26, 0x1, R17, P6 ;  /* 0x000000011a11a824 */ /* 0x000fca00030e0611 */
[----:B------:R1:W5:Y:S04]  /*0b90*/  @!P2 LDG.E R24, desc[UR14][R16.64] ;  /* 0x0000000e1018a981 */ /* 0x000368000c1e1900 */
[----:B------:R1:W5:Y:S01]  /*0ba0*/  @!P2 LDG.E R25, desc[UR14][R28.64] ;  /* 0x0000000e1c19a981 */ /* 0x000362000c1e1900 */
[C---:B0-----:R-:W-:Y:S01]  /*0bb0*/  @!P1 IADD3 R26, P6, PT, R8.reuse, R14, RZ ;  /* 0x0000000e081a9210 */ /* 0x041fe20007fde0ff */
[----:B-1----:R-:W0:Y:S03]  /*0bc0*/  @!P1 LDC.64 R16, c[0x0][0x398] ;  /* 0x0000e600ff109b82 */ /* 0x002e260000000a00 */
[----:B------:R-:W-:-:S05]  /*0bd0*/  @!P1 LEA.HI.X.SX32 R27, R8, R15, 0x1, P6 ;  /* 0x0000000f081b9211 */ /* 0x000fca00030f0eff */
[----:B------:R-:W1:Y:S01]  /*0be0*/  LDC.64 R14, c[0x0][0x3a0] ;  /* 0x0000e800ff0e7b82 */ /* 0x000e620000000a00 */
[C---:B------:R-:W-:Y:S01]  /*0bf0*/  @!P1 IMAD.SHL.U32 R29, R26.reuse, 0x4, RZ ;  /* 0x000000041a1d9824 */ /* 0x040fe200078e00ff */
[----:B------:R-:W-:-:S04]  /*0c00*/  @!P1 SHF.L.U64.HI R8, R26, 0x2, R27 ;  /* 0x000000021a089819 */ /* 0x000fc8000001021b */
[----:B0-----:R-:W-:-:S05]  /*0c10*/  @!P1 IADD3 R26, P6, PT, R29, R16, RZ ;  /* 0x000000101d1a9210 */ /* 0x001fca0007fde0ff */
[----:B------:R-:W-:Y:S01]  /*0c20*/  @!P1 IMAD.X R27, R8, 0x1, R17, P6 ;  /* 0x00000001081b9824 */ /* 0x000fe200030e0611 */
[----:B-1----:R-:W-:-:S04]  /*0c30*/  @!P1 IADD3 R16, P6, PT, R29, R14, RZ ;  /* 0x0000000e1d109210 */ /* 0x002fc80007fde0ff */
[----:B------:R-:W5:Y:S01]  /*0c40*/  @!P1 LDG.E R26, desc[UR14][R26.64] ;  /* 0x0000000e1a1a9981 */ /* 0x000f62000c1e1900 */
[----:B------:R-:W-:Y:S02]  /*0c50*/  @!P1 IMAD.X R17, R8, 0x1, R15, P6 ;  /* 0x0000000108119824 */ /* 0x000fe400030e060f */
[----:B------:R-:W0:Y:S04]  /*0c60*/  LDC.64 R14, c[0x0][0x3a8] ;  /* 0x0000ea00ff0e7b82 */ /* 0x000e280000000a00 */
[----:B------:R-:W5:Y:S01]  /*0c70*/  @!P1 LDG.E R17, desc[UR14][R16.64] ;  /* 0x0000000e10119981 */ /* 0x000f62000c1e1900 */
[----:B0-----:R-:W-:-:S04]  /*0c80*/  @!P0 IADD3 R14, P6, PT, R9, R14, RZ ;  /* 0x0000000e090e8210 */ /* 0x001fc80007fde0ff */
[----:B------:R-:W-:Y:S02]  /*0c90*/  @!P0 LEA.HI.X.SX32 R15, R9, R15, 0x1, P6 ;  /* 0x0000000f090f8211 */ /* 0x000fe400030f0eff */
[----:B------:R-:W0:Y:S02]  /*0ca0*/  @!P0 LDC.64 R8, c[0x0][0x398] ;  /* 0x0000e600ff088b82 */ /* 0x000e240000000a00 */
[C---:B------:R-:W-:Y:S01]  /*0cb0*/  @!P0 SHF.L.U64.HI R15, R14.reuse, 0x2, R15 ;  /* 0x000000020e0f8819 */ /* 0x040fe2000001020f */
[----:B------:R-:W-:-:S05]  /*0cc0*/  @!P0 IMAD.SHL.U32 R14, R14, 0x4, RZ ;  /* 0x000000040e0e8824 */ /* 0x000fca00078e00ff */
[----:B0-----:R-:W-:-:S05]  /*0cd0*/  @!P0 IADD3 R8, P6, PT, R14, R8, RZ ;  /* 0x000000080e088210 */ /* 0x001fca0007fde0ff */
[----:B------:R-:W-:-:S05]  /*0ce0*/  @!P0 IMAD.X R9, R15, 0x1, R9, P6 ;  /* 0x000000010f098824 */ /* 0x000fca00030e0609 */
[----:B------:R0:W5:Y:S02]  /*0cf0*/  @!P0 LDG.E R28, desc[UR14][R8.64] ;  /* 0x0000000e081c8981 */ /* 0x000164000c1e1900 */
[----:B0-----:R-:W0:Y:S02]  /*0d00*/  LDC.64 R8, c[0x0][0x3a0] ;  /* 0x0000e800ff087b82 */ /* 0x001e240000000a00 */
[----:B0-----:R-:W-:-:S05]  /*0d10*/  @!P0 IADD3 R14, P6, PT, R14, R8, RZ ;  /* 0x000000080e0e8210 */ /* 0x001fca0007fde0ff */
[----:B------:R-:W-:-:S06]  /*0d20*/  @!P0 IMAD.X R15, R15, 0x1, R9, P6 ;  /* 0x000000010f0f8824 */ /* 0x000fcc00030e0609 */
[----:B------:R-:W5:Y:S01]  /*0d30*/  @!P0 LDG.E R15, desc[UR14][R14.64] ;  /* 0x0000000e0e0f8981 */ /* 0x000f62000c1e1900 */
[----:B------:R-:W-:Y:S01]  /*0d40*/  FADD R27, R18, R6 ;  /* 0x00000006121b7221 */ /* 0x000fe20000000000 */
[----:B------:R-:W-:Y:S02]  /*0d50*/  IMAD.MOV.U32 R6, RZ, RZ, RZ ;  /* 0x000000ffff067224 */ /* 0x000fe400078e00ff */
[----:B------:R-:W-:Y:S01]  /*0d60*/  IMAD.MOV.U32 R18, RZ, RZ, RZ ;  /* 0x000000ffff127224 */ /* 0x000fe200078e00ff */
[----:B------:R-:W-:Y:S02]  /*0d70*/  UIADD3 UR4, UP1, UPT, UR4, 0x1000, URZ ;  /* 0x0000100004047890 */ /* 0x000fe4000ff3e0ff */
[----:B------:R-:W-:Y:S02]  /*0d80*/  UIADD3 UR13, UP2, UPT, UR13, -0x8, URZ ;  /* 0xfffffff80d0d7890 */ /* 0x000fe4000ff5e0ff */
[----:B------:R-:W-:Y:S01]  /*0d90*/  UIADD3.X UR5, UPT, UPT, URZ, UR5, URZ, UP1, !UPT ;  /* 0x00000005ff057290 */ /* 0x000fe20008ffe4ff */
[----:B--2---:R-:W-:-:S04]  /*0da0*/  @!P5 FMUL R6, R19, R20 ;  /* 0x000000141306d220 */ /* 0x004fc80000400000 */
[----:B------:R-:W-:Y:S01]  /*0db0*/  FADD R27, R27, R6 ;  /* 0x000000061b1b7221 */ /* 0x000fe20000000000 */
[----:B------:R-:W-:Y:S01]  /*0dc0*/  IMAD.MOV.U32 R6, RZ, RZ, RZ ;  /* 0x000000ffff067224 */ /* 0x000fe200078e00ff */
[----:B------:R-:W-:Y:S02]  /*0dd0*/  UIADD3.X UR9, UPT, UPT, UR9, -0x1, URZ, UP2, !UPT ;  /* 0xffffffff09097890 */ /* 0x000fe400097fe4ff */
[----:B------:R-:W-:Y:S01]  /*0de0*/  UISETP.NE.U32.AND UP1, UPT, UR13, URZ, UPT ;  /* 0x000000ff0d00728c */ /* 0x000fe2000bf25070 */
[----:B------:R-:W-:-:S03]  /*0df0*/  IMAD.MOV.U32 R8, RZ, RZ, RZ ;  /* 0x000000ffff087224 */ /* 0x000fc600078e00ff */
[----:B------:R-:W-:Y:S01]  /*0e00*/  UISETP.NE.AND.EX UP1, UPT, UR9, URZ, UPT, UP1 ;  /* 0x000000ff0900728c */ /* 0x000fe2000bf25310 */
[----:B----4-:R-:W-:-:S04]  /*0e10*/  @!P4 FMUL R18, R21, R22 ;  /* 0x000000161512c220 */ /* 0x010fc80000400000 */
[----:B------:R-:W-:Y:S01]  /*0e20*/  FADD R27, R27, R18 ;  /* 0x000000121b1b7221 */ /* 0x000fe20000000000 */
[----:B------:R-:W-:Y:S02]  /*0e30*/  IMAD.MOV.U32 R21, RZ, RZ, RZ ;  /* 0x000000ffff157224 */ /* 0x000fe400078e00ff */
[----:B---3--:R-:W-:-:S04]  /*0e40*/  @!P3 FMUL R6, R23, R10 ;  /* 0x0000000a1706b220 */ /* 0x008fc80000400000 */
[----:B------:R-:W-:Y:S01]  /*0e50*/  FADD R27, R27, R6 ;  /* 0x000000061b1b7221 */ /* 0x000fe20000000000 */
[----:B------:R-:W-:Y:S02]  /*0e60*/  HFMA2 R6, -RZ, RZ, 0, 0 ;  /* 0x00000000ff067431 */ /* 0x000fe400000001ff */
[----:B-----5:R-:W-:-:S04]  /*0e70*/  @!P2 FMUL R8, R25, R24 ;  /* 0x000000181908a220 */ /* 0x020fc80000400000 */
[----:B------:R-:W-:Y:S01]  /*0e80*/  FADD R27, R27, R8 ;  /* 0x000000081b1b7221 */ /* 0x000fe20000000000 */
[----:B------:R-:W-:Y:S01]  /*0e90*/  @!P1 FMUL R6, R26, R17 ;  /* 0x000000111a069220 */ /* 0x000fe20000400000 */
[----:B------:R-:W-:-:S03]  /*0ea0*/  IADD3 R4, P1, PT, RZ, R4, RZ ;  /* 0x00000004ff047210 */ /* 0x000fc60007f3e0ff */
[----:B------:R-:W-:Y:S01]  /*0eb0*/  FADD R6, R27, R6 ;  /* 0x000000061b067221 */ /* 0x000fe20000000000 */
[----:B------:R-:W-:Y:S01]  /*0ec0*/  IADD3.X R5, PT, PT, R5, 0x1000, RZ, P1, !PT ;  /* 0x0000100005057810 */ /* 0x000fe20000ffe4ff */
[----:B------:R-:W-:Y:S01]  /*0ed0*/  @!P0 FMUL R21, R28, R15 ;  /* 0x0000000f1c158220 */ /* 0x000fe20000400000 */
[----:B------:R-:W-:-:S03]  /*0ee0*/  IADD3 R7, P0, PT, R7, 0x1000, RZ ;  /* 0x0000100007077810 */ /* 0x000fc60007f1e0ff */
[----:B------:R-:W-:Y:S02]  /*0ef0*/  FADD R21, R6, R21 ;  /* 0x0000001506157221 */ /* 0x000fe40000000000 */
[----:B------:R-:W-:Y:S01]  /*0f00*/  IMAD.X R0, RZ, RZ, R0, P0 ;  /* 0x000000ffff007224 */ /* 0x000fe200000e0600 */
[----:B------:R-:W-:Y:S07]  /*0f10*/  BRA.U UP1, `(.L_x_105) ;  /* 0xfffffff501047547 */ /* 0x000fee000b83ffff */
.L_x_104:
[----:B------:R-:W-:-:S04]  /*0f20*/  ULOP3.LUT UR9, UR10, 0x7, URZ, 0xc0, !UPT ;  /* 0x000000070a097892 */ /* 0x000fc8000f8ec0ff */
[----:B------:R-:W-:-:S04]  /*0f30*/  UISETP.NE.U32.AND UP1, UPT, UR9, URZ, UPT ;  /* 0x000000ff0900728c */ /* 0x000fc8000bf25070 */
[----:B------:R-:W-:-:S09]  /*0f40*/  UISETP.NE.AND.EX UP1, UPT, URZ, URZ, UPT, UP1 ;  /* 0x000000ffff00728c */ /* 0x000fd2000bf25310 */
[----:B------:R-:W-:Y:S05]  /*0f50*/  BRA.U !UP1, `(.L_x_106) ;  /* 0x0000000909947547 */ /* 0x000fea000b800000 */
[----:B------:R-:W0:Y:S01]  /*0f60*/  S2R R0, SR_TID.X ;  /* 0x0000000000007919 */ /* 0x000e220000002100 */
[----:B------:R-:W-:Y:S02]  /*0f70*/  UIADD3 UR9, UP1, UPT, UR9, -0x1, URZ ;  /* 0xffffffff09097890 */ /* 0x000fe4000ff3e0ff */
[----:B------:R-:W-:Y:S02]  /*0f80*/  ULOP3.LUT UP2, URZ, UR10, 0x3, URZ, 0xc0, !UPT ;  /* 0x000000030aff7892 */ /* 0x000fe4000f84c0ff */
[----:B------:R-:W-:Y:S02]  /*0f90*/  UIADD3.X UR13, UPT, UPT, URZ, -0x1, URZ, UP1, !UPT ;  /* 0xffffffffff0d7890 */ /* 0x000fe40008ffe4ff */
[----:B------:R-:W-:-:S04]  /*0fa0*/  UISETP.GE.U32.AND UP1, UPT, UR9, 0x3, UPT ;  /* 0x000000030900788c */ /* 0x000fc8000bf26070 */
[----:B------:R-:W-:-:S09]  /*0fb0*/  UISETP.GE.U32.AND.EX UP1, UPT, UR13, URZ, UPT, UP1 ;  /* 0x000000ff0d00728c */ /* 0x000fd2000bf26110 */
[----:B------:R-:W-:Y:S05]  /*0fc0*/  BRA.U !UP1, `(.L_x_107) ;  /* 0x0000000509587547 */ /* 0x000fea000b800000 */
[----:B0-----:R-:W-:Y:S01]  /*0fd0*/  IADD3 R13, P1, PT, R0, UR4, RZ ;  /* 0x00000004000d7c10 */ /* 0x001fe2000ff3e0ff */
[----:B------:R-:W0:Y:S03]  /*0fe0*/  LDC.64 R8, c[0x0][0x3a8] ;  /* 0x0000ea00ff087b82 */ /* 0x000e260000000a00 */
[CC--:B------:R-:W-:Y:S01]  /*0ff0*/  ISETP.GE.U32.AND P0, PT, R13.reuse, R2.reuse, PT ;  /* 0x000000020d00720c */ /* 0x0c0fe20003f06070 */
[----:B------:R-:W-:Y:S01]  /*1000*/  IMAD.X R20, RZ, RZ, UR5, P1 ;  /* 0x00000005ff147e24 */ /* 0x000fe200088e06ff */
[C---:B------:R-:W-:Y:S02]  /*1010*/  IADD3 R3, P2, PT, R13.reuse, 0x200, RZ ;  /* 0x000002000d037810 */ /* 0x040fe40007f5e0ff */
[----:B------:R-:W-:Y:S01]  /*1020*/  IADD3 R19, P3, PT, R13, 0x400, RZ ;  /* 0x000004000d137810 */ /* 0x000fe20007f7e0ff */
[----:B------:R-:W1:Y:S01]  /*1030*/  LDC.64 R6, c[0x0][0x3a8] ;  /* 0x0000ea00ff067b82 */ /* 0x000e620000000a00 */
[-C--:B------:R-:W-:Y:S01]  /*1040*/  ISETP.GE.AND.EX P0, PT, R20, R11.reuse, PT, P0 ;  /* 0x0000000b1400720c */ /* 0x080fe20003f06300 */
[--C-:B------:R-:W-:Y:S01]  /*1050*/  IMAD.X R4, RZ, RZ, R20.reuse, P2 ;  /* 0x000000ffff047224 */ /* 0x100fe200010e0614 */
[-C--:B------:R-:W-:Y:S01]  /*1060*/  ISETP.GE.U32.AND P1, PT, R3, R2.reuse, PT ;  /* 0x000000020300720c */ /* 0x080fe20003f26070 */
[----:B------:R-:W-:Y:S01]  /*1070*/  IMAD R3, R2, UR12, R13 ;  /* 0x0000000c02037c24 */ /* 0x000fe2000f8e020d */
[----:B------:R-:W-:Y:S01]  /*1080*/  IADD3 R13, P4, PT, R13, 0x600, RZ ;  /* 0x000006000d0d7810 */ /* 0x000fe20007f9e0ff */
[----:B------:R-:W-:Y:S01]  /*1090*/  IMAD.X R10, RZ, RZ, R20, P3 ;  /* 0x000000ffff0a7224 */ /* 0x000fe200018e0614 */
[----:B------:R-:W-:Y:S01]  /*10a0*/  ISETP.GE.AND.EX P1, PT, R4, R11, PT, P1 ;  /* 0x0000000b0400720c */ /* 0x000fe20003f26310 */
[----:B------:R-:W2:Y:S01]  /*10b0*/  LDC.64 R16, c[0x0][0x3a0] ;  /* 0x0000e800ff107b82 */ /* 0x000ea20000000a00 */
[----:B------:R-:W-:-:S02]  /*10c0*/  ISETP.GE.U32.AND P3, PT, R13, R2, PT ;  /* 0x000000020d00720c */ /* 0x000fc40003f66070 */
[----:B------:R-:W-:-:S04]  /*10d0*/  ISETP.GE.U32.AND P2, PT, R19, R2, PT ;  /* 0x000000021300720c */ /* 0x000fc80003f46070 */
[----:B------:R-:W-:Y:S01]  /*10e0*/  ISETP.GE.AND.EX P2, PT, R10, R11, PT, P2 ;  /* 0x0000000b0a00720c */ /* 0x000fe20003f46320 */
[----:B------:R-:W3:Y:S01]  /*10f0*/  @!P0 LDC.64 R14, c[0x0][0x398] ;  /* 0x0000e600ff0e8b82 */ /* 0x000ee20000000a00 */
[C---:B0-----:R-:W-:Y:S01]  /*1100*/  @!P0 IADD3 R18, P5, PT, R3.reuse, R8, RZ ;  /* 0x0000000803128210 */ /* 0x041fe20007fbe0ff */
[----:B------:R-:W-:Y:S02]  /*1110*/  IMAD.X R8, RZ, RZ, R20, P4 ;  /* 0x000000ffff087224 */ /* 0x000fe400020e0614 */
[C---:B------:R-:W-:Y:S01]  /*1120*/  @!P1 VIADD R12, R3.reuse, 0x200 ;  /* 0x00000200030c9836 */ /* 0x040fe20000000000 */
[----:B------:R-:W-:Y:S01]  /*1130*/  @!P0 LEA.HI.X.SX32 R13, R3, R9, 0x1, P5 ;  /* 0x00000009030d8211 */ /* 0x000fe200028f0eff */
[----:B------:R-:W-:Y:S01]  /*1140*/  @!P0 IMAD.SHL.U32 R9, R18, 0x4, RZ ;  /* 0x0000000412098824 */ /* 0x000fe200078e00ff */
[----:B------:R-:W-:Y:S01]  /*1150*/  ISETP.GE.AND.EX P3, PT, R8, R11, PT, P3 ;  /* 0x0000000b0800720c */ /* 0x000fe20003f66330 */
[----:B------:R-:W0:Y:S01]  /*1160*/  @!P1 LDC.64 R4, c[0x0][0x398] ;  /* 0x0000e600ff049b82 */ /* 0x000e220000000a00 */
[----:B-1----:R-:W-:-:S02]  /*1170*/  @!P1 IADD3 R6, P4, PT, R12, R6, RZ ;  /* 0x000000060c069210 */ /* 0x002fc40007f9e0ff */
[----:B------:R-:W-:Y:S02]  /*1180*/  @!P0 SHF.L.U64.HI R18, R18, 0x2, R13 ;  /* 0x0000000212128819 */ /* 0x000fe4000001020d */
[----:B------:R-:W-:Y:S01]  /*1190*/  @!P1 LEA.HI.X.SX32 R7, R12, R7, 0x1, P4 ;  /* 0x000000070c079211 */ /* 0x000fe200020f0eff */
[C---:B------:R-:W-:Y:S01]  /*11a0*/  @!P1 IMAD.SHL.U32 R27, R6.reuse, 0x4, RZ ;  /* 0x00000004061b9824 */ /* 0x040fe200078e00ff */
[----:B--2---:R-:W-:Y:S01]  /*11b0*/  @!P0 IADD3 R16, P5, PT, R9, R16, RZ ;  /* 0x0000001009108210 */ /* 0x004fe20007fbe0ff */
[----:B------:R-:W1:Y:S01]  /*11c0*/  LDC.64 R12, c[0x0][0x3a8] ;  /* 0x0000ea00ff0c7b82 */ /* 0x000e620000000a00 */
[----:B------:R-:W-:-:S03]  /*11d0*/  @!P1 SHF.L.U64.HI R10, R6, 0x2, R7 ;  /* 0x00000002060a9819 */ /* 0x000fc60000010207 */
[----:B------:R-:W-:Y:S01]  /*11e0*/  @!P0 IMAD.X R17, R18, 0x1, R17, P5 ;  /* 0x0000000112118824 */ /* 0x000fe200028e0611 */
[----:B---3--:R-:W-:-:S03]  /*11f0*/  @!P0 IADD3 R14, P4, PT, R9, R14, RZ ;  /* 0x0000000e090e8210 */ /* 0x008fc60007f9e0ff */
[----:B------:R-:W2:Y:S08]  /*1200*/  LDC.64 R6, c[0x0][0x3a0] ;  /* 0x0000e800ff067b82 */ /* 0x000eb00000000a00 */
[----:B------:R-:W3:Y:S01]  /*1210*/  LDC.64 R22, c[0x0][0x3a0] ;  /* 0x0000e800ff167b82 */ /* 0x000ee20000000a00 */
[----:B------:R-:W-:Y:S01]  /*1220*/  @!P0 IMAD.X R15, R18, 0x1, R15, P4 ;  /* 0x00000001120f8824 */ /* 0x000fe200020e060f */
[----:B0-----:R-:W-:Y:S01]  /*1230*/  @!P1 IADD3 R4, P6, PT, R27, R4, RZ ;  /* 0x000000041b049210 */ /* 0x001fe20007fde0ff */
[C---:B------:R-:W-:Y:S01]  /*1240*/  @!P2 VIADD R20, R3.reuse, 0x400 ;  /* 0x000004000314a836 */ /* 0x040fe20000000000 */
[----:B------:R-:W4:Y:S04]  /*1250*/  @!P0 LDG.E R17, desc[UR14][R16.64] ;  /* 0x0000000e10118981 */ /* 0x000f28000c1e1900 */
[----:B------:R-:W0:Y:S08]  /*1260*/  LDC.64 R8, c[0x0][0x3a8] ;  /* 0x0000ea00ff087b82 */ /* 0x000e300000000a00 */
[----:B------:R-:W5:Y:S08]  /*1270*/  @!P2 LDC.64 R18, c[0x0][0x398] ;  /* 0x0000e600ff12ab82 */ /* 0x000f700000000a00 */
[----:B------:R-:W5:Y:S01]  /*1280*/  LDC.64 R28, c[0x0][0x3a0] ;  /* 0x0000e800ff1c7b82 */ /* 0x000f620000000a00 */
[----:B------:R-:W-:-:S07]  /*1290*/  @!P3 VIADD R3, R3, 0x600 ;  /* 0x000006000303b836 */ /* 0x000fce0000000000 */
[----:B------:R-:W5:Y:S01]  /*12a0*/  @!P3 LDC.64 R24, c[0x0][0x398] ;  /* 0x0000e600ff18bb82 */ /* 0x000f620000000a00 */
[----:B0-----:R-:W-:Y:S01]  /*12b0*/  @!P2 IADD3 R8, P5, PT, R20, R8, RZ ;  /* 0x000000081408a210 */ /* 0x001fe20007fbe0ff */
[----:B------:R-:W-:Y:S01]  /*12c0*/  @!P1 IMAD.X R5, R10, 0x1, R5, P6 ;  /* 0x000000010a059824 */ /* 0x000fe200030e0605 */
[----:B--2---:R-:W-:Y:S01]  /*12d0*/  @!P1 IADD3 R6, P4, PT, R27, R6, RZ ;  /* 0x000000061b069210 */ /* 0x004fe20007f9e0ff */
[----:B------:R-:W4:Y:S01]  /*12e0*/  @!P0 LDG.E R14, desc[UR14][R14.64] ;  /* 0x0000000e0e0e8981 */ /* 0x000f22000c1e1900 */
[----:B------:R-:W-:Y:S02]  /*12f0*/  @!P2 LEA.HI.X.SX32 R27, R20, R9, 0x1, P5 ;  /* 0x00000009141ba211 */ /* 0x000fe400028f0eff */
[C---:B-1----:R-:W-:Y:S01]  /*1300*/  @!P3 IADD3 R12, P5, PT, R3.reuse, R12, RZ ;  /* 0x0000000c030cb210 */ /* 0x042fe20007fbe0ff */
[----:B------:R-:W2:Y:S01]  /*1310*/  @!P1 LDG.E R4, desc[UR14][R4.64] ;  /* 0x0000000e04049981 */ /* 0x000ea2000c1e1900 */
[----:B------:R-:W-:Y:S01]  /*1320*/  @!P2 SHF.L.U32 R9, R8, 0x2, RZ ;  /* 0x000000020809a819 */ /* 0x000fe200000006ff */
[----:B------:R-:W-:Y:S01]  /*1330*/  @!P1 IMAD.X R7, R10, 0x1, R7, P4 ;  /* 0x000000010a079824 */ /* 0x000fe200020e0607 */
[----:B------:R-:W-:Y:S01]  /*1340*/  @!P3 LEA.HI.X.SX32 R13, R3, R13, 0x1, P5 ;  /* 0x0000000d030db211 */ /* 0x000fe200028f0eff */
[----:B------:R-:W-:Y:S01]  /*1350*/  @!P3 IMAD.SHL.U32 R3, R12, 0x4, RZ ;  /* 0x000000040c03b824 */ /* 0x000fe200078e00ff */
[----:B------:R-:W-:-:S02]  /*1360*/  @!P2 SHF.L.U64.HI R8, R8, 0x2, R27 ;  /* 0x000000020808a819 */ /* 0x000fc4000001021b */
[C---:B---3--:R-:W-:Y:S01]  /*1370*/  @!P2 IADD3 R22, P5, PT, R9.reuse, R22, RZ ;  /* 0x000000160916a210 */ /* 0x048fe20007fbe0ff */
[----:B------:R-:W2:Y:S01]  /*1380*/  @!P1 LDG.E R7, desc[UR14][R6.64] ;  /* 0x0000000e06079981 */ /* 0x000ea2000c1e1900 */
[----:B-----5:R-:W-:Y:S02]  /*1390*/  @!P2 IADD3 R18, P4, PT, R9, R18, RZ ;  /* 0x000000120912a210 */ /* 0x020fe40007f9e0ff */
[----:B------:R-:W-:Y:S01]  /*13a0*/  @!P3 SHF.L.U64.HI R12, R12, 0x2, R13 ;  /* 0x000000020c0cb819 */ /* 0x000fe2000001020d */
[C---:B------:R-:W-:Y:S01]  /*13b0*/  @!P2 IMAD.X R23, R8.reuse, 0x1, R23, P5 ;  /* 0x000000010817a824 */ /* 0x040fe200028e0617 */
[C---:B------:R-:W-:Y:S01]  /*13c0*/  @!P3 IADD3 R28, P5, PT, R3.reuse, R28, RZ ;  /* 0x0000001c031cb210 */ /* 0x040fe20007fbe0ff */
[----:B------:R-:W-:Y:S01]  /*13d0*/  @!P2 IMAD.X R19, R8, 0x1, R19, P4 ;  /* 0x000000010813a824 */ /* 0x000fe200020e0613 */
[----:B------:R-:W-:-:S03]  /*13e0*/  @!P3 IADD3 R24, P4, PT, R3, R24, RZ ;  /* 0x000000180318b210 */ /* 0x000fc60007f9e0ff */
[C---:B------:R-:W-:Y:S01]  /*13f0*/  @!P3 IMAD.X R29, R12.reuse, 0x1, R29, P5 ;  /* 0x000000010c1db824 */ /* 0x040fe200028e061d */
[----:B------:R-:W3:Y:S01]  /*1400*/  @!P2 LDG.E R18, desc[UR14][R18.64] ;  /* 0x0000000e1212a981 */ /* 0x000ee2000c1e1900 */
[----:B------:R-:W-:-:S03]  /*1410*/  @!P3 IMAD.X R25, R12, 0x1, R25, P4 ;  /* 0x000000010c19b824 */ /* 0x000fc600020e0619 */
[----:B------:R-:W3:Y:S04]  /*1420*/  @!P2 LDG.E R23, desc[UR14][R22.64] ;  /* 0x0000000e1617a981 */ /* 0x000ee8000c1e1900 */
[----:B------:R-:W5:Y:S04]  /*1430*/  @!P3 LDG.E R24, desc[UR14][R24.64] ;  /* 0x0000000e1818b981 */ /* 0x000f68000c1e1900 */
[----:B------:R-:W5:Y:S01]  /*1440*/  @!P3 LDG.E R29, desc[UR14][R28.64] ;  /* 0x0000000e1c1db981 */ /* 0x000f62000c1e1900 */
[----:B------:R-:W-:Y:S02]  /*1450*/  IMAD.MOV.U32 R8, RZ, RZ, RZ ;  /* 0x000000ffff087224 */ /* 0x000fe400078e00ff */
[----:B------:R-:W-:Y:S01]  /*1460*/  IMAD.MOV.U32 R3, RZ, RZ, RZ ;  /* 0x000000ffff037224 */ /* 0x000fe200078e00ff */
[----:B------:R-:W-:-:S04]  /*1470*/  UIADD3 UR4, UP1, UPT, UR4, 0x800, URZ ;  /* 0x0000080004047890 */ /* 0x000fc8000ff3e0ff */
[----:B------:R-:W-:Y:S01]  /*1480*/  UIADD3.X UR5, UPT, UPT, URZ, UR5, URZ, UP1, !UPT ;  /* 0x00000005ff057290 */ /* 0x000fe20008ffe4ff */
[----:B----4-:R-:W-:-:S04]  /*1490*/  @!P0 FMUL R8, R14, R17 ;  /* 0x000000110e088220 */ /* 0x010fc80000400000 */
[----:B------:R-:W-:Y:S01]  /*14a0*/  FADD R8, R21, R8 ;  /* 0x0000000815087221 */ /* 0x000fe20000000000 */
[----:B------:R-:W-:Y:S02]  /*14b0*/  IMAD.MOV.U32 R21, RZ, RZ, RZ ;  /* 0x000000ffff157224 */ /* 0x000fe400078e00ff */
[----:B--2---:R-:W-:Y:S01]  /*14c0*/  @!P1 FMUL R3, R4, R7 ;  /* 0x0000000704039220 */ /* 0x004fe20000400000 */
[----:B------:R-:W-:-:S03]  /*14d0*/  IMAD.MOV.U32 R4, RZ, RZ, RZ ;  /* 0x000000ffff047224 */ /* 0x000fc600078e00ff */
[----:B------:R-:W-:Y:S01]  /*14e0*/  FADD R3, R8, R3 ;  /* 0x0000000308037221 */ /* 0x000fe20000000000 */
[----:B---3--:R-:W-:-:S04]  /*14f0*/  @!P2 FMUL R4, R18, R23 ;  /* 0x000000171204a220 */ /* 0x008fc80000400000 */
[----:B------:R-:W-:Y:S01]  /*1500*/  FADD R4, R3, R4 ;  /* 0x0000000403047221 */ /* 0x000fe20000000000 */
[----:B-----5:R-:W-:-:S04]  /*1510*/  @!P3 FMUL R21, R24, R29 ;  /* 0x0000001d1815b220 */ /* 0x020fc80000400000 */
[----:B------:R-:W-:-:S07]  /*1520*/  FADD R21, R4, R21 ;  /* 0x0000001504157221 */ /* 0x000fce0000000000 */
.L_x_107:
[----:B------:R-:W-:Y:S05]  /*1530*/  BRA.U !UP2, `(.L_x_106) ;  /* 0x000000050a1c7547 */ /* 0x000fea000b800000 */
[----:B------:R-:W-:Y:S02]  /*1540*/  ULOP3.LUT UP2, URZ, UR11, 0x600, URZ, 0xc0, !UPT ;  /* 0x000006000bff7892 */ /* 0x000fe4000f84c0ff */
[----:B------:R-:W-:-:S07]  /*1550*/  ULOP3.LUT UP1, URZ, UR11, 0x200, URZ, 0xc0, !UPT ;  /* 0x000002000bff7892 */ /* 0x000fce000f82c0ff */
[----:B------:R-:W-:Y:S05]  /*1560*/  BRA.U !UP2, `(.L_x_108) ;  /* 0x000000010ab07547 */ /* 0x000fea000b800000 */
[----:B0-----:R-:W-:Y:S01]  /*1570*/  IADD3 R5, P1, PT, R0, UR4, RZ ;  /* 0x0000000400057c10 */ /* 0x001fe2000ff3e0ff */
[----:B------:R-:W0:Y:S03]  /*1580*/  LDC.64 R16, c[0x0][0x3a8] ;  /* 0x0000ea00ff107b82 */ /* 0x000e260000000a00 */
[C---:B------:R-:W-:Y:S01]  /*1590*/  ISETP.GE.U32.AND P0, PT, R5.reuse, R2, PT ;  /* 0x000000020500720c */ /* 0x040fe20003f06070 */
[----:B------:R-:W-:Y:S01]  /*15a0*/  IMAD.X R4, RZ, RZ, UR5, P1 ;  /* 0x00000005ff047e24 */ /* 0x000fe200088e06ff */
[----:B------:R-:W-:-:S03]  /*15b0*/  IADD3 R3, P2, PT, R5, 0x200, RZ ;  /* 0x0000020005037810 */ /* 0x000fc60007f5e0ff */
[----:B------:R-:W1:Y:S01]  /*15c0*/  LDC.64 R14, c[0x0][0x3a8] ;  /* 0x0000ea00ff0e7b82 */ /* 0x000e620000000a00 */
[----:B------:R-:W-:Y:S01]  /*15d0*/  ISETP.GE.AND.EX P0, PT, R4, R11, PT, P0 ;  /* 0x0000000b0400720c */ /* 0x000fe20003f06300 */
[----:B------:R-:W-:Y:S01]  /*15e0*/  IMAD.X R4, RZ, RZ, R4, P2 ;  /* 0x000000ffff047224 */ /* 0x000fe200010e0604 */
[----:B------:R-:W-:Y:S01]  /*15f0*/  ISETP.GE.U32.AND P1, PT, R3, R2, PT ;  /* 0x000000020300720c */ /* 0x000fe20003f26070 */
[----:B------:R-:W-:-:S03]  /*1600*/  IMAD R3, R2, UR12, R5 ;  /* 0x0000000c02037c24 */ /* 0x000fc6000f8e0205 */
[----:B------:R-:W-:Y:S01]  /*1610*/  ISETP.GE.AND.EX P1, PT, R4, R11, PT, P1 ;  /* 0x0000000b0400720c */ /* 0x000fe20003f26310 */
[----:B------:R-:W2:Y:S08]  /*1620*/  LDC.64 R8, c[0x0][0x3a0] ;  /* 0x0000e800ff087b82 */ /* 0x000eb00000000a00 */
[----:B------:R-:W3:Y:S01]  /*1630*/  @!P0 LDC.64 R12, c[0x0][0x398] ;  /* 0x0000e600ff0c8b82 */ /* 0x000ee20000000a00 */
[----:B0-----:R-:W-:-:S04]  /*1640*/  @!P0 IADD3 R16, P2, PT, R3, R16, RZ ;  /* 0x0000001003108210 */ /* 0x001fc80007f5e0ff */
[C---:B------:R-:W-:Y:S01]  /*1650*/  @!P0 LEA.HI.X.SX32 R19, R3.reuse, R17, 0x1, P2 ;  /* 0x0000001103138211 */ /* 0x040fe200010f0eff */
[----:B------:R-:W-:Y:S01]  /*1660*/  @!P1 VIADD R3, R3, 0x200 ;  /* 0x0000020003039836 */ /* 0x000fe20000000000 */
[C---:B------:R-:W-:Y:S01]  /*1670*/  @!P0 SHF.L.U32 R17, R16.reuse, 0x2, RZ ;  /* 0x0000000210118819 */ /* 0x040fe200000006ff */
[----:B------:R-:W0:Y:S01]  /*1680*/  LDC.64 R6, c[0x0][0x3a0] ;  /* 0x0000e800ff067b82 */ /* 0x000e220000000a00 */
[----:B------:R-:W-:Y:S02]  /*1690*/  @!P0 SHF.L.U64.HI R10, R16, 0x2, R19 ;  /* 0x00000002100a8819 */ /* 0x000fe40000010213 */
[----:B-1----:R-:W-:-:S04]  /*16a0*/  @!P1 IADD3 R14, P4, PT, R3, R14, RZ ;  /* 0x0000000e030e9210 */ /* 0x002fc80007f9e0ff */
[----:B------:R-:W-:Y:S01]  /*16b0*/  @!P1 LEA.HI.X.SX32 R15, R3, R15, 0x1, P4 ;  /* 0x0000000f030f9211 */ /* 0x000fe200020f0eff */
[----:B------:R-:W1:Y:S01]  /*16c0*/  @!P1 LDC.64 R4, c[0x0][0x398] ;  /* 0x0000e600ff049b82 */ /* 0x000e620000000a00 */
[----:B--2---:R-:W-:Y:S01]  /*16d0*/  @!P0 IADD3 R8, P3, PT, R17, R8, RZ ;  /* 0x0000000811088210 */ /* 0x004fe20007f7e0ff */
[----:B------:R-:W-:-:S04]  /*16e0*/  @!P1 IMAD.SHL.U32 R3, R14, 0x4, RZ ;  /* 0x000000040e039824 */ /* 0x000fc800078e00ff */
[----:B------:R-:W-:Y:S01]  /*16f0*/  @!P0 IMAD.X R9, R10, 0x1, R9, P3 ;  /* 0x000000010a098824 */ /* 0x000fe200018e0609 */
[----:B---3--:R-:W-:-:S05]  /*1700*/  @!P0 IADD3 R12, P2, PT, R17, R12, RZ ;  /* 0x0000000c110c8210 */ /* 0x008fca0007f5e0ff */
[----:B------:R-:W2:Y:S01]  /*1710*/  @!P0 LDG.E R9, desc[UR14][R8.64] ;  /* 0x0000000e08098981 */ /* 0x000ea2000c1e1900 */
[----:B------:R-:W-:Y:S01]  /*1720*/  @!P0 IMAD.X R13, R10, 0x1, R13, P2 ;  /* 0x000000010a0d8824 */ /* 0x000fe200010e060d */
[----:B------:R-:W-:Y:S02]  /*1730*/  @!P1 SHF.L.U64.HI R10, R14, 0x2, R15 ;  /* 0x000000020e0a9819 */ /* 0x000fe4000001020f */
[C---:B0-----:R-:W-:Y:S02]  /*1740*/  @!P1 IADD3 R6, P3, PT, R3.reuse, R6, RZ ;  /* 0x0000000603069210 */ /* 0x041fe40007f7e0ff */
[----:B------:R-:W2:Y:S01]  /*1750*/  @!P0 LDG.E R12, desc[UR14][R12.64] ;  /* 0x0000000e0c0c8981 */ /* 0x000ea2000c1e1900 */
[----:B-1----:R-:W-:Y:S02]  /*1760*/  @!P1 IADD3 R4, P2, PT, R3, R4, RZ ;  /* 0x0000000403049210 */ /* 0x002fe40007f5e0ff */
[----:B------:R-:W-:-:S03]  /*1770*/  @!P1 IMAD.X R7, R10, 0x1, R7, P3 ;  /* 0x000000010a079824 */ /* 0x000fc600018e0607 */
[----:B------:R-:W-:-:S03]  /*1780*/  @!P1 IMAD.X R5, R10, 0x1, R5, P2 ;  /* 0x000000010a059824 */ /* 0x000fc600010e0605 */
[----:B------:R-:W3:Y:S04]  /*1790*/  @!P1 LDG.E R7, desc[UR14][R6.64] ;  /* 0x0000000e06079981 */ /* 0x000ee8000c1e1900 */
[----:B------:R-:W3:Y:S01]  /*17a0*/  @!P1 LDG.E R4, desc[UR14][R4.64] ;  /* 0x0000000e04049981 */ /* 0x000ee2000c1e1900 */
[----:B------:R-:W-:Y:S02]  /*17b0*/  IMAD.MOV.U32 R10, RZ, RZ, RZ ;  /* 0x000000ffff0a7224 */ /* 0x000fe400078e00ff */
[----:B------:R-:W-:Y:S01]  /*17c0*/  IMAD.MOV.U32 R3, RZ, RZ, RZ ;  /* 0x000000ffff037224 */ /* 0x000fe200078e00ff */
[----:B------:R-:W-:-:S04]  /*17d0*/  UIADD3 UR4, UP2, UPT, UR4, 0x400, URZ ;  /* 0x0000040004047890 */ /* 0x000fc8000ff5e0ff */
[----:B------:R-:W-:Y:S01]  /*17e0*/  UIADD3.X UR5, UPT, UPT, URZ, UR5, URZ, UP2, !UPT ;  /* 0x00000005ff057290 */ /* 0x000fe200097fe4ff */
[----:B--2---:R-:W-:-:S04]  /*17f0*/  @!P0 FMUL R10, R12, R9 ;  /* 0x000000090c0a8220 */ /* 0x004fc80000400000 */
[----:B------:R-:W-:Y:S01]  /*1800*/  FADD R10, R21, R10 ;  /* 0x0000000a150a7221 */ /* 0x000fe20000000000 */
[----:B---3--:R-:W-:-:S04]  /*1810*/  @!P1 FMUL R3, R4, R7 ;  /* 0x0000000704039220 */ /* 0x008fc80000400000 */
[----:B------:R-:W-:-:S07]  /*1820*/  FADD R21, R10, R3 ;  /* 0x000000030a157221 */ /* 0x000fce0000000000 */
.L_x_108:
[----:B------:R-:W-:Y:S05]  /*1830*/  BRA.U UP1, `(.L_x_106) ;  /* 0x00000001015c7547 */ /* 0x000fea000b800000 */
[----:B0-----:R-:W-:Y:S01]  /*1840*/  IADD3 R3, P1, PT, R0, UR4, RZ ;  /* 0x0000000400037c10 */ /* 0x001fe2000ff3e0ff */
[----:B------:R-:W-:Y:S03]  /*1850*/  BSSY.RECONVERGENT B0, `(.L_x_109) ;  /* 0x0000014000007945 */ /* 0x000fe60003800200 */
[----:B------:R-:W-:Y:S01]  /*1860*/  ISETP.GE.U32.AND P0, PT, R3, R2, PT ;  /* 0x000000020300720c */ /* 0x000fe20003f06070 */
[----:B------:R-:W-:Y:S02]  /*1870*/  IMAD.X R0, RZ, RZ, UR5, P1 ;  /* 0x00000005ff007e24 */ /* 0x000fe400088e06ff */
[----:B------:R-:W-:-:S03]  /*1880*/  IMAD R3, R2, UR12, R3 ;  /* 0x0000000c02037c24 */ /* 0x000fc6000f8e0203 */
[----:B------:R-:W-:Y:S01]  /*1890*/  ISETP.GE.AND.EX P0, PT, R0, R11, PT, P0 ;  /* 0x0000000b0000720c */ /* 0x000fe20003f06300 */
[----:B------:R-:W-:-:S12]  /*18a0*/  IMAD.MOV.U32 R0, RZ, RZ, RZ ;  /* 0x000000ffff007224 */ /* 0x000fd800078e00ff */
[----:B------:R-:W-:Y:S05]  /*18b0*/  @P0 BRA `(.L_x_110) ;  /* 0x0000000000340947 */ /* 0x000fea0003800000 */
[----:B------:R-:W0:Y:S01]  /*18c0*/  LDCU.128 UR16, c[0x0][0x3a0] ;  /* 0x00007400ff1077ac */ /* 0x000e220008000c00 */
[----:B------:R-:W1:Y:S01]  /*18d0*/  LDCU.64 UR4, c[0x0][0x398] ;  /* 0x00007300ff0477ac */ /* 0x000e620008000a00 */
[----:B0-----:R-:W-:-:S04]  /*18e0*/  IADD3 R0, P0, PT, R3, UR18, RZ ;  /* 0x0000001203007c10 */ /* 0x001fc8000ff1e0ff */
[----:B------:R-:W-:Y:S01]  /*18f0*/  LEA.HI.X.SX32 R3, R3, UR19, 0x1, P0 ;  /* 0x0000001303037c11 */ /* 0x000fe200080f0eff */
[----:B------:R-:W-:-:S03]  /*1900*/  IMAD.SHL.U32 R4, R0, 0x4, RZ ;  /* 0x0000000400047824 */ /* 0x000fc600078e00ff */
[----:B------:R-:W-:Y:S02]  /*1910*/  SHF.L.U64.HI R0, R0, 0x2, R3 ;  /* 0x0000000200007819 */ /* 0x000fe40000010203 */
[C---:B-1----:R-:W-:Y:S02]  /*1920*/  IADD3 R2, P0, PT, R4.reuse, UR4, RZ ;  /* 0x0000000404027c10 */ /* 0x042fe4000ff1e0ff */
[----:B------:R-:W-:Y:S02]  /*1930*/  IADD3 R4, P1, PT, R4, UR16, RZ ;  /* 0x0000001004047c10 */ /* 0x000fe4000ff3e0ff */
[C---:B------:R-:W-:Y:S02]  /*1940*/  IADD3.X R3, PT, PT, R0.reuse, UR5, RZ, P0, !PT ;  /* 0x0000000500037c10 */ /* 0x040fe400087fe4ff */
[----:B------:R-:W-:-:S03]  /*1950*/  IADD3.X R5, PT, PT, R0, UR17, RZ, P1, !PT ;  /* 0x0000001100057c10 */ /* 0x000fc60008ffe4ff */
[----:B------:R-:W2:Y:S04]  /*1960*/  LDG.E R2, desc[UR14][R2.64] ;  /* 0x0000000e02027981 */ /* 0x000ea8000c1e1900 */
[----:B------:R-:W2:Y:S02]  /*1970*/  LDG.E R5, desc[UR14][R4.64] ;  /* 0x0000000e04057981 */ /* 0x000ea4000c1e1900 */
[----:B--2---:R-:W-:-:S07]  /*1980*/  FMUL R0, R2, R5 ;  /* 0x0000000502007220 */ /* 0x004fce0000400000 */
.L_x_110:
[----:B------:R-:W-:Y:S05]  /*1990*/  BSYNC.RECONVERGENT B0 ;  /* 0x0000000000007941 */ /* 0x000fea0003800200 */
.L_x_109:
[----:B------:R-:W-:-:S07]  /*19a0*/  FADD R21, R21, R0 ;  /* 0x0000000015157221 */ /* 0x000fce0000000000 */
.L_x_106:
[----:B------:R-:W-:Y:S05]  /*19b0*/  BRA.U UP0, `(.L_x_111) ;  /* 0xffffffe500e07547 */ /* 0x000fea000b83ffff */
.L_x_103:
[----:B------:R-:W0:Y:S01]  /*19c0*/  S2R R2, SR_TID.X ;  /* 0x0000000000027919 */ /* 0x000e220000002100 */
[----:B------:R-:W1:Y:S01]  /*19d0*/  S2UR UR5, SR_CgaCtaId ;  /* 0x00000000000579c3 */ /* 0x000e620000008800 */
[----:B------:R-:W-:Y:S02]  /*19e0*/  UMOV UR4, 0x400 ;  /* 0x0000040000047882 */ /* 0x000fe40000000000 */
[----:B-1----:R-:W-:-:S06]  /*19f0*/  ULEA UR4, UR5, UR4, 0x18 ;  /* 0x0000000405047291 */ /* 0x002fcc000f8ec0ff */
[C---:B0-----:R-:W-:Y:S02]  /*1a00*/  LEA R0, R2.reuse, UR4, 0x2 ;  /* 0x0000000402007c11 */ /* 0x041fe4000f8e10ff */
[----:B------:R-:W-:-:S03]  /*1a10*/  ISETP.NE.AND P0, PT, R2, RZ, PT ;  /* 0x000000ff0200720c */ /* 0x000fc60003f05270 */
[----:B------:R0:W-:Y:S01]  /*1a20*/  STS [R0], R21 ;  /* 0x0000001500007388 */ /* 0x0001e20000000800 */
[----:B------:R-:W-:Y:S09]  /*1a30*/  BAR.SYNC.DEFER_BLOCKING 0x0 ;  /* 0x0000000000007b1d */ /* 0x000ff20000010000 */
[----:B0-----:R-:W-:Y:S05]  /*1a40*/  @P0 EXIT ;  /* 0x000000000000094d */ /* 0x001fea0003800000 */
[----:B------:R-:W0:Y:S02]  /*1a50*/  LDCU.64 UR6, c[0x0][0x3b0] ;  /* 0x00007600ff0677ac */ /* 0x000e240008000a00 */
[----:B0-----:R-:W-:-:S04]  /*1a60*/  ULEA UR5, UP0, UR8, UR6, 0x2 ;  /* 0x0000000608057291 */ /* 0x001fc8000f8010ff */
[----:B------:R-:W-:Y:S02]  /*1a70*/  ULEA.HI.X UR8, UR8, UR7, URZ, 0x2, UP0 ;  /* 0x0000000708087291 */ /* 0x000fe400080f14ff */
[----:B------:R-:W-:-:S04]  /*1a80*/  IMAD.U32 R2, RZ, RZ, UR5 ;  /* 0x00000005ff027e24 */ /* 0x000fc8000f8e00ff */
[----:B------:R-:W-:-:S05]  /*1a90*/  IMAD.U32 R3, RZ, RZ, UR8 ;  /* 0x00000008ff037e24 */ /* 0x000fca000f8e00ff */
[----:B------:R0:W5:Y:S01]  /*1aa0*/  LDG.E R7, desc[UR14][R2.64] ;  /* 0x0000000e02077981 */ /* 0x000162000c1e1900 */
[----:B------:R-:W-:Y:S01]  /*1ab0*/  UIADD3 UR5, UPT, UPT, UR4, 0x40, URZ ;  /* 0x0000004004057890 */ /* 0x000fe2000fffe0ff */
[----:B------:R-:W-:Y:S02]  /*1ac0*/  UMOV UR6, 0x200 ;  /* 0x0000020000067882 */ /* 0x000fe40000000000 */
[----:B------:R-:W-:-:S09]  /*1ad0*/  UMOV UR4, URZ ;  /* 0x000000ff00047c82 */ /* 0x000fd20008000000 */
.L_x_112:
[----:B------:R-:W1:Y:S01]  /*1ae0*/  LDS.128 R12, [UR5+-0x40] ;  /* 0xffffc005ff0c7984 */ /* 0x000e620008000c00 */
[----:B------:R-:W-:-:S03]  /*1af0*/  UIADD3 UR6, UP0, UPT, UR6, -0x20, URZ ;  /* 0xffffffe006067890 */ /* 0x000fc6000ff1e0ff */
[----:B------:R-:W2:Y:S01]  /*1b00*/  LDS.128 R16, [UR5+-0x30] ;  /* 0xffffd005ff107984 */ /* 0x000ea20008000c00 */
[----:B------:R-:W-:Y:S02]  /*1b10*/  UIADD3.X UR4, UPT, UPT, UR4, -0x1, URZ, UP0, !UPT ;  /* 0xffffffff04047890 */ /* 0x000fe400087fe4ff */
[----:B------:R-:W-:Y:S01]  /*1b20*/  UISETP.NE.U32.AND UP0, UPT, UR6, URZ, UPT ;  /* 0x000000ff0600728c */ /* 0x000fe2000bf05070 */
[----:B------:R-:W3:Y:S03]  /*1b30*/  LDS.128 R8, [UR5+-0x20] ;  /* 0xffffe005ff087984 */ /* 0x000ee60008000c00 */
[----:B------:R-:W-:Y:S01]  /*1b40*/  UISETP.NE.AND.EX UP0, UPT, UR4, URZ, UPT, UP0 ;  /* 0x000000ff0400728c */ /* 0x000fe2000bf05300 */
[----:B-1---5:R-:W-:Y:S02]  /*1b50*/  FADD R12, R12, R7 ;  /* 0x000000070c0c7221 */ /* 0x022fe40000000000 */
[----:B------:R-:W1:Y:S02]  /*1b60*/  LDS.128 R4, [UR5+-0x10] ;  /* 0xfffff005ff047984 */ /* 0x000e640008000c00 */
[----:B------:R-:W-:-:S04]  /*1b70*/  FADD R13, R12, R13 ;  /* 0x0000000d0c0d7221 */ /* 0x000fc80000000000 */
[----:B------:R-:W-:-:S04]  /*1b80*/  FADD R14, R13, R14 ;  /* 0x0000000e0d0e7221 */ /* 0x000fc80000000000 */
[----:B------:R-:W-:-:S04]  /*1b90*/  FADD R15, R14, R15 ;  /* 0x0000000f0e0f7221 */ /* 0x000fc80000000000 */
[----:B--2---:R-:W-:Y:S02]  /*1ba0*/  FADD R16, R15, R16 ;  /* 0x000000100f107221 */ /* 0x004fe40000000000 */
[----:B------:R-:W2:Y:S02]  /*1bb0*/  LDS.128 R12, [UR5] ;  /* 0x00000005ff0c7984 */ /* 0x000ea40008000c00 */
        /* <DEDUP_REMOVED lines=32> */
[----:B------:R-:W-:Y:S01]  /*1dc0*/  STG.E desc[UR14][R2.64], R7 ;  /* 0x0000000702007986 */ /* 0x000fe2000c10190e */
[----:B------:R-:W-:Y:S05]  /*1dd0*/  EXIT ;  /* 0x000000000000794d */ /* 0x000fea0003800000 */
.L_x_113:
        /* <DEDUP_REMOVED lines=10> */
.L_x_3631:


//--------------------- .text.norm_delta          --------------------------
	.section	.text.norm_delta,"ax",@progbits
	.align	128
        .global         norm_delta
        .type           norm_delta,@function
        .size           norm_delta,(.L_x_3592 - norm_delta)
        .other          norm_delta,@"STO_CUDA_ENTRY STV_DEFAULT"
norm_delta:
.text.norm_delta:
[----:B------:R-:W-:Y:S01]  /*0000*/  LDC R1, c[0x0][0x37c] ;  /* 0x0000df00ff017b82 */ /* 0x000fe20000000800 */
[----:B------:R-:W0:Y:S01]  /*0010*/  S2R R9, SR_CTAID.Z ;  /* 0x0000000000097919 */ /* 0x000e220000002700 */
[----:B------:R-:W0:Y:S01]  /*0020*/  LDCU UR4, c[0x0][0x368] ;  /* 0x00006d00ff0477ac */ /* 0x000e220008000800 */
[----:B------:R-:W0:Y:S01]  /*0030*/  S2R R0, SR_TID.Z ;  /* 0x0000000000007919 */ /* 0x000e220000002300 */
[----:B------:R-:W1:Y:S01]  /*0040*/  LDCU.64 UR6, c[0x0][0x390] ;  /* 0x00007200ff0677ac */ /* 0x000e620008000a00 */
[----:B0-----:R-:W-:-:S05]  /*0050*/  IMAD R9, R9, UR4, R0 ;  /* 0x0000000409097c24 */ /* 0x001fca000f8e0200 */
[----:B-1----:R-:W-:-:S04]  /*0060*/  ISETP.GE.U32.AND P0, PT, R9, UR6, PT ;  /* 0x0000000609007c0c */ /* 0x002fc8000bf06070 */
[----:B------:R-:W-:-:S13]  /*0070*/  ISETP.GE.AND.EX P0, PT, RZ, UR7, PT, P0 ;  /* 0x00000007ff007c0c */ /* 0x000fda000bf06300 */
[----:B------:R-:W-:Y:S05]  /*0080*/  @P0 EXIT ;  /* 0x000000000000094d */ /* 0x000fea0003800000 */
        /* <DEDUP_REMOVED lines=8> */
[----:B------:R-:W0:Y:S01]  /*0110*/  S2R R8, SR_CTAID.Y ;  /* 0x0000000000087919 */ /* 0x000e220000002600 */
[----:B------:R-:W0:Y:S01]  /*0120*/  LDCU UR4, c[0x0][0x364] ;  /* 0x00006c80ff0477ac */ /* 0x000e220008000800 */
[----:B------:R-:W0:Y:S01]  /*0130*/  S2R R3, SR_TID.Y ;  /* 0x0000000000037919 */ /* 0x000e220000002200 */
[----:B------:R-:W1:Y:S01]  /*0140*/  LDCU.64 UR8, c[0x0][0x388] ;  /* 0x00007100ff0877ac */ /* 0x000e620008000a00 */
[----:B0-----:R-:W-:-:S05]  /*0150*/  IMAD R8, R8, UR4, R3 ;  /* 0x0000000408087c24 */ /* 0x001fca000f8e0203 */
[----:B-1----:R-:W-:-:S04]  /*0160*/  ISETP.GE.U32.AND P0, PT, R8, UR8, PT ;  /* 0x0000000808007c0c */ /* 0x002fc8000bf06070 */
[----:B------:R-:W-:-:S13]  /*0170*/  ISETP.GE.AND.EX P0, PT, RZ, UR9, PT, P0 ;  /* 0x00000009ff007c0c */ /* 0x000fda000bf06300 */
[----:B------:R-:W-:Y:S05]  /*0180*/  @P0 EXIT ;  /* 0x000000000000094d */ /* 0x000fea0003800000 */
[----:B------:R-:W0:Y:S01]  /*0190*/  LDCU.64 UR10, c[0x0][0x3b0] ;  /* 0x00007600ff0a77ac */ /* 0x000e220008000a00 */
[----:B------:R-:W-:Y:S01]  /*01a0*/  IMAD.SHL.U32 R6, R4, 0x4, RZ ;  /* 0x0000000404067824 */ /* 0x000fe200078e00ff */
[--C-:B------:R-:W-:Y:S01]  /*01b0*/  SHF.R.U32.HI R7, RZ, 0x1e, R4.reuse ;  /* 0x0000001eff077819 */ /* 0x100fe20000011604 */
[----:B------:R-:W-:Y:S01]  /*01c0*/  IMAD.MOV.U32 R5, RZ, RZ, RZ ;  /* 0x000000ffff057224 */ /* 0x000fe200078e00ff */
[----:B------:R-:W1:Y:S01]  /*01d0*/  LDCU.64 UR12, c[0x0][0x358] ;  /* 0x00006b00ff0c77ac */ /* 0x000e620008000a00 */
[C---:B------:R-:W-:Y:S01]  /*01e0*/  IMAD.WIDE.U32 R2, R9.reuse, UR6, R4 ;  /* 0x0000000609027c25 */ /* 0x040fe2000f8e0004 */
[----:B------:R-:W2:Y:S03]  /*01f0*/  LDCU.64 UR4, c[0x0][0x3a0] ;  /* 0x00007400ff0477ac */ /* 0x000ea60008000a00 */
[----:B------:R-:W-:Y:S01]  /*0200*/  IMAD R0, R9, UR7, R3 ;  /* 0x0000000709007c24 */ /* 0x000fe2000f8e0203 */
[----:B------:R-:W3:Y:S01]  /*0210*/  LDCU.64 UR6, c[0x0][0x3c8] ;  /* 0x00007900ff0677ac */ /* 0x000ee20008000a00 */
[----:B------:R-:W-:-:S02]  /*0220*/  IMAD.MOV.U32 R9, RZ, RZ, RZ ;  /* 0x000000ffff097224 */ /* 0x000fc400078e00ff */
[----:B------:R-:W-:Y:S02]  /*0230*/  IMAD R3, R0, UR8, RZ ;  /* 0x0000000800037c24 */ /* 0x000fe4000f8e02ff */
[----:B------:R-:W-:Y:S01]  /*0240*/  IMAD.WIDE.U32 R4, R2, UR8, R8 ;  /* 0x0000000802047c25 */ /* 0x000fe2000f8e0008 */
[----:B0-----:R-:W-:-:S04]  /*0250*/  IADD3 R10, P0, PT, R6, UR10, RZ ;  /* 0x0000000a060a7c10 */ /* 0x001fc8000ff1e0ff */
[----:B------:R-:W-:-:S05]  /*0260*/  IADD3.X R11, PT, PT, R7, UR11, RZ, P0, !PT ;  /* 0x0000000b070b7c10 */ /* 0x000fca00087fe4ff */
[----:B-1----:R-:W4:Y:S01]  /*0270*/  LDG.E R10, desc[UR12][R10.64] ;  /* 0x0000000c0a0a7981 */ /* 0x002f22000c1e1900 */
[----:B--2---:R-:W-:Y:S01]  /*0280*/  IADD3 R8, P0, PT, R4, UR4, RZ ;  /* 0x0000000404087c10 */ /* 0x004fe2000ff1e0ff */
[----:B------:R-:W-:-:S04]  /*0290*/  IMAD R3, R2, UR9, R3 ;  /* 0x0000000902037c24 */ /* 0x000fc8000f8e0203 */
[----:B------:R-:W-:Y:S01]  /*02a0*/  IMAD.SHL.U32 R9, R8, 0x4, RZ ;  /* 0x0000000408097824 */ /* 0x000fe200078e00ff */
[----:B------:R-:W-:-:S04]  /*02b0*/  IADD3.X R5, PT, PT, R5, UR5, R3, P0, !PT ;  /* 0x0000000505057c10 */ /* 0x000fc800087fe403 */
[----:B---3--:R-:W-:Y:S02]  /*02c0*/  IADD3 R4, P0, PT, R9, UR6, RZ ;  /* 0x0000000609047c10 */ /* 0x008fe4000ff1e0ff */
[----:B------:R-:W-:-:S04]  /*02d0*/  SHF.L.U64.HI R8, R8, 0x2, R5 ;  /* 0x0000000208087819 */ /* 0x000fc80000010205 */
[----:B------:R-:W-:-:S05]  /*02e0*/  IADD3.X R5, PT, PT, R8, UR7, RZ, P0, !PT ;  /* 0x0000000708057c10 */ /* 0x000fca00087fe4ff */
[----:B------:R0:W5:Y:S01]  /*02f0*/  LDG.E R0, desc[UR12][R4.64] ;  /* 0x0000000c04007981 */ /* 0x000162000c1e1900 */
[----:B------:R-:W-:Y:S01]  /*0300*/  BSSY.RECONVERGENT B0, `(.L_x_114) ;  /* 0x0000010000007945 */ /* 0x000fe20003800200 */
[----:B----4-:R-:W-:-:S04]  /*0310*/  FMNMX R2, R10, 9.9999999747524270788e-07, !PT ;  /* 0x358637bd0a027809 */ /* 0x010fc80007800000 */
[----:B------:R0:W1:Y:S01]  /*0320*/  MUFU.RSQ R3, R2 ;  /* 0x0000000200037308 */ /* 0x0000620000001400 */
[----:B------:R-:W-:-:S05]  /*0330*/  VIADD R12, R2, 0xf3000000 ;  /* 0xf3000000020c7836 */ /* 0x000fca0000000000 */
[----:B------:R-:W-:-:S13]  /*0340*/  ISETP.GT.U32.AND P0, PT, R12, 0x727fffff, PT ;  /* 0x727fffff0c00780c */ /* 0x000fda0003f04070 */
[----:B01----:R-:W-:Y:S05]  /*0350*/  @!P0 BRA `(.L_x_115) ;  /* 0x0000000000188947 */ /* 0x003fea0003800000 */
[----:B------:R-:W-:Y:S01]  /*0360*/  BSSY.RECONVERGENT B1, `(.L_x_116) ;  /* 0x0000003000017945 */ /* 0x000fe20003800200 */
[----:B------:R-:W-:-:S07]  /*0370*/  MOV R14, 0x390 ;  /* 0x00000390000e7802 */ /* 0x000fce0000000f00 */
[----:B-----5:R-:W-:Y:S05]  /*0380*/  CALL.REL.NOINC `($__internal_8_$__cuda_sm20_sqrt_rn_f32_slowpath) ;  /* 0x0000000400047944 */ /* 0x020fea0003c00000 */
[----:B------:R-:W-:Y:S05]  /*0390*/  BSYNC.RECONVERGENT B1 ;  /* 0x0000000000017941 */ /* 0x000fea0003800200 */
.L_x_116:
[----:B------:R-:W-:Y:S01]  /*03a0*/  IMAD.MOV.U32 R3, RZ, RZ, R10 ;  /* 0x000000ffff037224 */ /* 0x000fe200078e000a */
[----:B------:R-:W-:Y:S06]  /*03b0*/  BRA `(.L_x_117) ;  /* 0x0000000000107947 */ /* 0x000fec0003800000 */
.L_x_115:
[----:B------:R-:W-:Y:S01]  /*03c0*/  FMUL.FTZ R11, R2, R3 ;  /* 0x00000003020b7220 */ /* 0x000fe20000410000 */
[----:B------:R-:W-:-:S03]  /*03d0*/  FMUL.FTZ R3, R3, 0.5 ;  /* 0x3f00000003037820 */ /* 0x000fc60000410000 */
[----:B------:R-:W-:-:S04]  /*03e0*/  FFMA R2, -R11, R11, R2 ;  /* 0x0000000b0b027223 */ /* 0x000fc80000000102 */
[----:B------:R-:W-:-:S07]  /*03f0*/  FFMA R3, R2, R3, R11 ;  /* 0x0000000302037223 */ /* 0x000fce000000000b */
.L_x_117:
[----:B------:R-:W-:Y:S05]  /*0400*/  BSYNC.RECONVERGENT B0 ;  /* 0x0000000000007941 */ /* 0x000fea0003800200 */
.L_x_114:
[----:B------:R-:W0:Y:S01]  /*0410*/  MUFU.RCP R2, R3 ;  /* 0x0000000300027308 */ /* 0x000e220000001000 */
[----:B------:R-:W1:Y:S01]  /*0420*/  LDCU.64 UR8, c[0x0][0x390] ;  /* 0x00007200ff0877ac */ /* 0x000e620008000a00 */
[----:B------:R-:W-:Y:S01]  /*0430*/  BSSY.RECONVERGENT B0, `(.L_x_118) ;  /* 0x0000010000007945 */ /* 0x000fe20003800200 */
[----:B------:R-:W1:Y:S05]  /*0440*/  LDCU.64 UR10, c[0x0][0x388] ;  /* 0x00007100ff0a77ac */ /* 0x000e6a0008000a00 */
[----:B-----5:R-:W2:Y:S01]  /*0450*/  FCHK P0, R0, R3 ;  /* 0x0000000300007302 */ /* 0x020ea20000000000 */
[----:B0-----:R-:W-:-:S04]  /*0460*/  FFMA R11, R2, -R3, 1 ;  /* 0x3f800000020b7423 */ /* 0x001fc80000000803 */
[----:B------:R-:W-:Y:S01]  /*0470*/  FFMA R11, R2, R11, R2 ;  /* 0x0000000b020b7223 */ /* 0x000fe20000000002 */
[----:B-1----:R-:W-:-:S03]  /*0480*/  UIMAD UR6, UR9, UR10, URZ ;  /* 0x0000000a090672a4 */ /* 0x002fc6000f8e02ff */
[----:B------:R-:W-:Y:S01]  /*0490*/  FFMA R2, R0, R11, RZ ;  /* 0x0000000b00027223 */ /* 0x000fe200000000ff */
[----:B------:R-:W-:Y:S02]  /*04a0*/  UIMAD.WIDE.U32 UR4, UR8, UR10, URZ ;  /* 0x0000000a080472a5 */ /* 0x000fe4000f8e00ff */
[----:B------:R-:W-:Y:S01]  /*04b0*/  UIMAD UR6, UR8, UR11, UR6 ;  /* 0x0000000b080672a4 */ /* 0x000fe2000f8e0206 */
[----:B------:R-:W-:-:S03]  /*04c0*/  FFMA R10, R2, -R3, R0 ;  /* 0x80000003020a7223 */ /* 0x000fc60000000000 */
[----:B------:R-:W-:Y:S01]  /*04d0*/  UIADD3 UR6, UPT, UPT, UR5, UR6, URZ ;  /* 0x0000000605067290 */ /* 0x000fe2000fffe0ff */
[----:B------:R-:W-:Y:S01]  /*04e0*/  FFMA R2, R11, R10, R2 ;  /* 0x0000000a0b027223 */ /* 0x000fe20000000002 */
[----:B--2---:R-:W-:Y:S10]  /*04f0*/  @!P0 BRA `(.L_x_119) ;  /* 0x00000000000c8947 */ /* 0x004ff40003800000 */
[----:B------:R-:W-:-:S07]  /*0500*/  MOV R10, 0x520 ;  /* 0x00000520000a7802 */ /* 0x000fce0000000f00 */
[----:B------:R-:W-:Y:S05]  /*0510*/  CALL.REL.NOINC `($__internal_9_$__cuda_sm3x_div_rn_noftz_f32_slowpath) ;  /* 0x0000000000fc7944 */ /* 0x000fea0003c00000 */
[----:B------:R-:W-:-:S07]  /*0520*/  IMAD.MOV.U32 R2, RZ, RZ, R0 ;  /* 0x000000ffff027224 */ /* 0x000fce00078e0000 */
.L_x_119:
[----:B------:R-:W-:Y:S05]  /*0530*/  BSYNC.RECONVERGENT B0 ;  /* 0x0000000000007941 */ /* 0x000fea0003800200 */
.L_x_118:
[----:B------:R-:W0:Y:S01]  /*0540*/  LDCU.64 UR8, c[0x0][0x3c0] ;  /* 0x00007800ff0877ac */ /* 0x000e220008000a00 */
[----:B------:R-:W1:Y:S01]  /*0550*/  LDCU.64 UR14, c[0x0][0x3a8] ;  /* 0x00007500ff0e77ac */ /* 0x000e620008000a00 */
[----:B------:R-:W2:Y:S01]  /*0560*/  LDCU.64 UR10, c[0x0][0x398] ;  /* 0x00007300ff0a77ac */ /* 0x000ea20008000a00 */
[----:B------:R-:W3:Y:S01]  /*0570*/  LDCU.64 UR16, c[0x0][0x3b8] ;  /* 0x00007700ff1077ac */ /* 0x000ee20008000a00 */
[C---:B0-----:R-:W-:Y:S02]  /*0580*/  IADD3 R10, P0, PT, R6.reuse, UR8, RZ ;  /* 0x00000008060a7c10 */ /* 0x041fe4000ff1e0ff */
[----:B-1----:R-:W-:Y:S02]  /*0590*/  IADD3 R14, P2, PT, R6, UR14, RZ ;  /* 0x0000000e060e7c10 */ /* 0x002fe4000ff5e0ff */
[----:B------:R-:W-:Y:S02]  /*05a0*/  IADD3.X R11, PT, PT, R7, UR9, RZ, P0, !PT ;  /* 0x00000009070b7c10 */ /* 0x000fe400087fe4ff */
[----:B--2---:R-:W-:-:S02]  /*05b0*/  IADD3 R12, P1, PT, R9, UR10, RZ ;  /* 0x0000000a090c7c10 */ /* 0x004fc4000ff3e0ff */
[C---:B------:R-:W-:Y:S01]  /*05c0*/  IADD3.X R15, PT, PT, R7.reuse, UR15, RZ, P2, !PT ;  /* 0x0000000f070f7c10 */ /* 0x040fe200097fe4ff */
[----:B------:R-:W2:Y:S01]  /*05d0*/  LDG.E R10, desc[UR12][R10.64] ;  /* 0x0000000c0a0a7981 */ /* 0x000ea2000c1e1900 */
[----:B---3--:R-:W-:Y:S02]  /*05e0*/  IADD3 R6, P0, PT, R6, UR16, RZ ;  /* 0x0000001006067c10 */ /* 0x008fe4000ff1e0ff */
[----:B------:R-:W-:Y:S02]  /*05f0*/  IADD3.X R13, PT, PT, R8, UR11, RZ, P1, !PT ;  /* 0x0000000b080d7c10 */ /* 0x000fe40008ffe4ff */
[----:B------:R-:W-:Y:S01]  /*0600*/  IADD3.X R7, PT, PT, R7, UR17, RZ, P0, !PT ;  /* 0x0000001107077c10 */ /* 0x000fe200087fe4ff */
[----:B------:R-:W3:Y:S04]  /*0610*/  LDG.E R15, desc[UR12][R14.64] ;  /* 0x0000000c0e0f7981 */ /* 0x000ee8000c1e1900 */
[----:B------:R-:W3:Y:S04]  /*0620*/  LDG.E R12, desc[UR12][R12.64] ;  /* 0x0000000c0c0c7981 */ /* 0x000ee8000c1e1900 */
[----:B------:R-:W4:Y:S01]  /*0630*/  LDG.E R7, desc[UR12][R6.64] ;  /* 0x0000000c06077981 */ /* 0x000f22000c1e1900 */
[----:B------:R-:W-:-:S02]  /*0640*/  UMOV UR5, UR6 ;  /* 0x0000000600057c82 */ /* 0x000fc40008000000 */
[----:B------:R-:W0:Y:S08]  /*0650*/  I2F.U64 R9, UR4 ;  /* 0x0000000400097d12 */ /* 0x000e300008301000 */
[----:B0-----:R-:W0:Y:S01]  /*0660*/  MUFU.RCP R8, R9 ;  /* 0x0000000900087308 */ /* 0x001e220000001000 */
[----:B------:R-:W-:Y:S01]  /*0670*/  BSSY.RECONVERGENT B0, `(.L_x_120) ;  /* 0x000000f000007945 */ /* 0x000fe20003800200 */
[----:B0-----:R-:W-:-:S04]  /*0680*/  FFMA R17, -R9, R8, 1 ;  /* 0x3f80000009117423 */ /* 0x001fc80000000108 */
[----:B------:R-:W-:Y:S01]  /*0690*/  FFMA R17, R8, R17, R8 ;  /* 0x0000001108117223 */ /* 0x000fe20000000008 */
[----:B--2---:R-:W-:Y:S01]  /*06a0*/  FADD R0, R10, R10 ;  /* 0x0000000a0a007221 */ /* 0x004fe20000000000 */
[----:B---3--:R-:W-:-:S04]  /*06b0*/  FADD R3, R12, -R15 ;  /* 0x8000000f0c037221 */ /* 0x008fc80000000000 */
[----:B----4-:R-:W-:-:S04]  /*06c0*/  FFMA R0, R0, R3, R7 ;  /* 0x0000000300007223 */ /* 0x010fc80000000007 */
[----:B------:R-:W0:Y:S01]  /*06d0*/  FCHK P0, R0, R9 ;  /* 0x0000000900007302 */ /* 0x000e220000000000 */
[----:B------:R-:W-:-:S04]  /*06e0*/  FFMA R8, R0, R17, RZ ;  /* 0x0000001100087223 */ /* 0x000fc800000000ff */
[----:B------:R-:W-:-:S04]  /*06f0*/  FFMA R3, -R9, R8, R0 ;  /* 0x0000000809037223 */ /* 0x000fc80000000100 */
[----:B------:R-:W-:Y:S01]  /*0700*/  FFMA R3, R17, R3, R8 ;  /* 0x0000000311037223 */ /* 0x000fe20000000008 */
[----:B0-----:R-:W-:Y:S06]  /*0710*/  @!P0 BRA `(.L_x_121) ;  /* 0x0000000000108947 */ /* 0x001fec0003800000 */
[----:B------:R-:W-:Y:S01]  /*0720*/  IMAD.MOV.U32 R3, RZ, RZ, R9 ;  /* 0x000000ffff037224 */ /* 0x000fe200078e0009 */
[----:B------:R-:W-:-:S07]  /*0730*/  MOV R10, 0x750 ;  /* 0x00000750000a7802 */ /* 0x000fce0000000f00 */
[----:B------:R-:W-:Y:S05]  /*0740*/  CALL.REL.NOINC `($__internal_9_$__cuda_sm3x_div_rn_noftz_f32_slowpath) ;  /* 0x0000000000707944 */ /* 0x000fea0003c00000 */
[----:B------:R-:W-:-:S07]  /*0750*/  IMAD.MOV.U32 R3, RZ, RZ, R0 ;  /* 0x000000ffff037224 */ /* 0x000fce00078e0000 */
.L_x_121:
[----:B------:R-:W-:Y:S05]  /*0760*/  BSYNC.RECONVERGENT B0 ;  /* 0x0000000000007941 */ /* 0x000fea0003800200 */
.L_x_120:
[----:B------:R-:W-:-:S05]  /*0770*/  FADD R3, R3, R2 ;  /* 0x0000000203037221 */ /* 0x000fca0000000000 */
[----:B------:R-:W-:Y:S01]  /*0780*/  STG.E desc[UR12][R4.64], R3 ;  /* 0x0000000304007986 */ /* 0x000fe2000c10190c */
[----:B------:R-:W-:Y:S05]  /*0790*/  EXIT ;  /* 0x000000000000794d */ /* 0x000fea0003800000 */
        .weak           $__internal_8_$__cuda_sm20_sqrt_rn_f32_slowpath
        .type           $__internal_8_$__cuda_sm20_sqrt_rn_f32_slowpath,@function
        .size           $__internal_8_$__cuda_sm20_sqrt_rn_f32_slowpath,($__internal_9_$__cuda_sm3x_div_rn_noftz_f32_slowpath - $__internal_8_$__cuda_sm20_sqrt_rn_f32_slowpath)
$__internal_8_$__cuda_sm20_sqrt_rn_f32_slowpath:
[----:B------:R-:W-:-:S13]  /*07a0*/  LOP3.LUT P0, RZ, R2, 0x7fffffff, RZ, 0xc0, !PT ;  /* 0x7fffffff02ff7812 */ /* 0x000fda000780c0ff */
[----:B------:R-:W-:Y:S01]  /*07b0*/  @!P0 IMAD.MOV.U32 R3, RZ, RZ, R2 ;  /* 0x000000ffff038224 */ /* 0x000fe200078e0002 */
        /* <DEDUP_REMOVED lines=8> */
[----:B------:R-:W-:-:S04]  /*0840*/  @P0 FFMA R10, R2, 1.84467440737095516160e+19, RZ ;  /* 0x5f800000020a0823 */ /* 0x000fc800000000ff */
[----:B------:R-:W0:Y:S02]  /*0850*/  @P0 MUFU.RSQ R3, R10 ;  /* 0x0000000a00030308 */ /* 0x000e240000001400 */
[----:B0-----:R-:W-:Y:S01]  /*0860*/  @P0 FMUL.FTZ R11, R10, R3 ;  /* 0x000000030a0b0220 */ /* 0x001fe20000410000 */
[----:B------:R-:W-:Y:S01]  /*0870*/  @P0 FMUL.FTZ R13, R3, 0.5 ;  /* 0x3f000000030d0820 */ /* 0x000fe20000410000 */
[----:B------:R-:W-:Y:S02]  /*0880*/  @!P0 IMAD.MOV.U32 R3, RZ, RZ, R2 ;  /* 0x000000ffff038224 */ /* 0x000fe400078e0002 */
[----:B------:R-:W-:-:S04]  /*0890*/  @P0 FADD.FTZ R12, -R11, -RZ ;  /* 0x800000ff0b0c0221 */ /* 0x000fc80000010100 */
[----:B------:R-:W-:-:S04]  /*08a0*/  @P0 FFMA R12, R11, R12, R10 ;  /* 0x0000000c0b0c0223 */ /* 0x000fc8000000000a */
[----:B------:R-:W-:-:S04]  /*08b0*/  @P0 FFMA R12, R12, R13, R11 ;  /* 0x0000000d0c0c0223 */ /* 0x000fc8000000000b */
[----:B------:R-:W-:-:S07]  /*08c0*/  @P0 FMUL.FTZ R3, R12, 2.3283064365386962891e-10 ;  /* 0x2f8000000c030820 */ /* 0x000fce0000410000 */
.L_x_122:
[----:B------:R-:W-:Y:S02]  /*08d0*/  IMAD.MOV.U32 R10, RZ, RZ, R3 ;  /* 0x000000ffff0a7224 */ /* 0x000fe400078e0003 */
[----:B------:R-:W-:Y:S02]  /*08e0*/  IMAD.MOV.U32 R2, RZ, RZ, R14 ;  /* 0x000000ffff027224 */ /* 0x000fe400078e000e */
[----:B------:R-:W-:-:S04]  /*08f0*/  IMAD.MOV.U32 R3, RZ, RZ, 0x0 ;  /* 0x00000000ff037424 */ /* 0x000fc800078e00ff */
[----:B------:R-:W-:Y:S05]  /*0900*/  RET.REL.NODEC R2 `(norm_delta) ;  /* 0xfffffff402bc7950 */ /* 0x000fea0003c3ffff */
        .weak           $__internal_9_$__cuda_sm3x_div_rn_noftz_f32_slowpath
        .type           $__internal_9_$__cuda_sm3x_div_rn_noftz_f32_slowpath,@function
        .size           $__internal_9_$__cuda_sm3x_div_rn_noftz_f32_slowpath,(.L_x_3592 - $__internal_9_$__cuda_sm3x_div_rn_noftz_f32_slowpath)
$__internal_9_$__cuda_sm3x_div_rn_noftz_f32_slowpath:
[----:B------:R-:W-:Y:S01]  /*0910*/  SHF.R.U32.HI R12, RZ, 0x17, R3 ;  /* 0x00000017ff0c7819 */ /* 0x000fe20000011603 */
[----:B------:R-:W-:Y:S01]  /*0920*/  BSSY.RECONVERGENT B1, `(.L_x_123) ;  /* 0x0000062000017945 */ /* 0x000fe20003800200 */
[----:B------:R-:W-:Y:S02]  /*0930*/  SHF.R.U32.HI R11, RZ, 0x17, R0 ;  /* 0x00000017ff0b7819 */ /* 0x000fe40000011600 */
[----:B------:R-:W-:Y:S02]  /*0940*/  LOP3.LUT R12, R12, 0xff, RZ, 0xc0, !PT ;  /* 0x000000ff0c0c7812 */ /* 0x000fe400078ec0ff */
[----:B------:R-:W-:Y:S02]  /*0950*/  LOP3.LUT R16, R11, 0xff, RZ, 0xc0, !PT ;  /* 0x000000ff0b107812 */ /* 0x000fe400078ec0ff */
[----:B------:R-:W-:-:S03]  /*0960*/  IADD3 R14, PT, PT, R12, -0x1, RZ ;  /* 0xffffffff0c0e7810 */ /* 0x000fc60007ffe0ff */
[----:B------:R-:W-:Y:S01]  /*0970*/  VIADD R13, R16, 0xffffffff ;  /* 0xffffffff100d7836 */ /* 0x000fe20000000000 */
        /* <DEDUP_REMOVED lines=27> */
.L_x_124:
[----:B------:R-:W-:Y:S01]  /*0b30*/  LEA R14, R12, 0xc0800000, 0x17 ;  /* 0xc08000000c0e7811 */ /* 0x000fe200078eb8ff */
[----:B------:R-:W-:Y:S04]  /*0b40*/  BSSY.RECONVERGENT B2, `(.L_x_129) ;  /* 0x0000036000027945 */ /* 0x000fe80003800200 */
[----:B------:R-:W-:Y:S02]  /*0b50*/  IMAD.IADD R14, R3, 0x1, -R14 ;  /* 0x00000001030e7824 */ /* 0x000fe400078e0a0e */
[----:B------:R-:W-:Y:S02]  /*0b60*/  VIADD R3, R16, 0xffffff81 ;  /* 0xffffff8110037836 */ /* 0x000fe40000000000 */
[----:B------:R-:W0:Y:S01]  /*0b70*/  MUFU.RCP R13, R14 ;  /* 0x0000000e000d7308 */ /* 0x000e220000001000 */
[----:B------:R-:W-:Y:S01]  /*0b80*/  FADD.FTZ R15, -R14, -RZ ;  /* 0x800000ff0e0f7221 */ /* 0x000fe20000010100 */
[C---:B------:R-:W-:Y:S01]  /*0b90*/  IMAD R0, R3.reuse, -0x800000, R0 ;  /* 0xff80000003007824 */ /* 0x040fe200078e0200 */
[----:B------:R-:W-:-:S05]  /*0ba0*/  IADD3 R12, PT, PT, R3, 0x7f, -R12 ;  /* 0x0000007f030c7810 */ /* 0x000fca0007ffe80c */
        /* <DEDUP_REMOVED lines=21> */
[CCC-:B------:R-:W-:Y:S01]  /*0d00*/  FFMA.RZ R3, R18.reuse, R16.reuse, R13.reuse ;  /* 0x0000001012037223 */ /* 0x1c0fe2000000c00d */
[C---:B------:R-:W-:Y:S02]  /*0d10*/  VIADD R14, R15.reuse, 0x20 ;  /* 0x000000200f0e7836 */ /* 0x040fe40000000000 */
[CCC-:B------:R-:W-:Y:S01]  /*0d20*/  FFMA.RM R12, R18.reuse, R16.reuse, R13.reuse ;  /* 0x00000010120c7223 */ /* 0x1c0fe2000000400d */
[----:B------:R-:W-:Y:S02]  /*0d30*/  ISETP.NE.AND P2, PT, R15, RZ, PT ;  /* 0x000000ff0f00720c */ /* 0x000fe40003f45270 */
[----:B------:R-:W-:Y:S01]  /*0d40*/  LOP3.LUT R11, R3, 0x7fffff, RZ, 0xc0, !PT ;  /* 0x007fffff030b7812 */ /* 0x000fe200078ec0ff */
[----:B------:R-:W-:Y:S01]  /*0d50*/  FFMA.RP R3, R18, R16, R13 ;  /* 0x0000001012037223 */ /* 0x000fe2000000800d */
[----:B------:R-:W-:Y:S01]  /*0d60*/  IMAD.MOV R13, RZ, RZ, -R15 ;  /* 0x000000ffff0d7224 */ /* 0x000fe200078e0a0f */
[----:B------:R-:W-:Y:S02]  /*0d70*/  ISETP.NE.AND P1, PT, R15, RZ, PT ;  /* 0x000000ff0f00720c */ /* 0x000fe40003f25270 */
        /* <DEDUP_REMOVED lines=14> */
.L_x_131:
[----:B------:R-:W-:-:S04]  /*0e60*/  LOP3.LUT R0, R0, 0x80000000, RZ, 0xc0, !PT ;  /* 0x8000000000007812 */ /* 0x000fc800078ec0ff */
[----:B------:R-:W-:Y:S01]  /*0e70*/  LOP3.LUT R0, R0, 0x7f800000, RZ, 0xfc, !PT ;  /* 0x7f80000000007812 */ /* 0x000fe200078efcff */
[----:B------:R-:W-:Y:S06]  /*0e80*/  BRA `(.L_x_132) ;  /* 0x0000000000047947 */ /* 0x000fec0003800000 */
.L_x_130:
[----:B------:R-:W-:-:S07]  /*0e90*/  IMAD R0, R12, 0x800000, R0 ;  /* 0x008000000c007824 */ /* 0x000fce00078e0200 */
.L_x_132:
[----:B------:R-:W-:Y:S05]  /*0ea0*/  BSYNC.RECONVERGENT B2 ;  /* 0x0000000000027941 */ /* 0x000fea0003800200 */
.L_x_129:
[----:B------:R-:W-:Y:S05]  /*0eb0*/  BRA `(.L_x_133) ;  /* 0x0000000000207947 */ /* 0x000fea0003800000 */
.L_x_128:
[----:B------:R-:W-:-:S04]  /*0ec0*/  LOP3.LUT R0, R3, 0x80000000, R0, 0x48, !PT ;  /* 0x8000000003007812 */ /* 0x000fc800078e4800 */
[----:B------:R-:W-:Y:S01]  /*0ed0*/  LOP3.LUT R0, R0, 0x7f800000, RZ, 0xfc, !PT ;  /* 0x7f80000000007812 */ /* 0x000fe200078efcff */
[----:B------:R-:W-:Y:S06]  /*0ee0*/  BRA `(.L_x_133) ;  /* 0x0000000000147947 */ /* 0x000fec0003800000 */
.L_x_127:
[----:B------:R-:W-:Y:S01]  /*0ef0*/  LOP3.LUT R0, R3, 0x80000000, R0, 0x48, !PT ;  /* 0x8000000003007812 */ /* 0x000fe200078e4800 */
[----:B------:R-:W-:Y:S06]  /*0f00*/  BRA `(.L_x_133) ;  /* 0x00000000000c7947 */ /* 0x000fec0003800000 */
.L_x_126:
[----:B------:R-:W0:Y:S01]  /*0f10*/  MUFU.RSQ R0, -QNAN ;  /* 0xffc0000000007908 */ /* 0x000e220000001400 */
[----:B------:R-:W-:Y:S05]  /*0f20*/  BRA `(.L_x_133) ;  /* 0x0000000000047947 */ /* 0x000fea0003800000 */
.L_x_125:
[----:B------:R-:W-:-:S07]  /*0f30*/  FADD.FTZ R0, R0, R3 ;  /* 0x0000000300007221 */ /* 0x000fce0000010000 */
.L_x_133:
[----:B------:R-:W-:Y:S05]  /*0f40*/  BSYNC.RECONVERGENT B1 ;  /* 0x0000000000017941 */ /* 0x000fea0003800200 */
.L_x_123:
[----:B------:R-:W-:-:S04]  /*0f50*/  IMAD.MOV.U32 R11, RZ, RZ, 0x0 ;  /* 0x00000000ff0b7424 */ /* 0x000fc800078e00ff */
[----:B0-----:R-:W-:Y:S05]  /*0f60*/  RET.REL.NODEC R10 `(norm_delta) ;  /* 0xfffffff00a247950 */ /* 0x001fea0003c3ffff */
.L_x_134:
        /* <DEDUP_REMOVED lines=9> */
.L_x_3592:


//--------------------- .text.means_vars_delta    --------------------------
	.section	.text.means_vars_delta,"ax",@progbits
	.align	128
        .global         means_vars_delta
        .type           means_vars_delta,@function
        .size           means_vars_delta,(.L_x_3594 - means_vars_delta)
        .other          means_vars_delta,@"STO_CUDA_ENTRY STV_DEFAULT"
means_vars_delta:
.text.means_vars_delta:
        /* <DEDUP_REMOVED lines=9> */
[----:B------:R-:W0:Y:S01]  /*0090*/  LDCU.128 UR12, c[0x0][0x390] ;  /* 0x00007200ff0c77ac */ /* 0x000e220008000c00 */
[----:B------:R-:W-:Y:S01]  /*00a0*/  HFMA2 R2, -RZ, RZ, -1.875, 0 ;  /* 0xbf800000ff027431 */ /* 0x000fe200000001ff */
[----:B------:R-:W1:Y:S01]  /*00b0*/  LDCU.128 UR24, c[0x0][0x3a0] ;  /* 0x00007400ff1877ac */ /* 0x000e620008000c00 */
[----:B------:R-:W2:Y:S01]  /*00c0*/  LDCU.64 UR16, c[0x0][0x358] ;  /* 0x00006b00ff1077ac */ /* 0x000ea20008000a00 */
[----:B0-----:R-:W-:-:S04]  /*00d0*/  UISETP.NE.U32.AND UP0, UPT, UR12, 0x1, UPT ;  /* 0x000000010c00788c */ /* 0x001fc8000bf05070 */
[----:B------:R-:W-:Y:S02]  /*00e0*/  UISETP.NE.AND.EX UP0, UPT, UR13, URZ, UPT, UP0 ;  /* 0x000000ff0d00728c */ /* 0x000fe4000bf05300 */
[----:B-1----:R-:W-:Y:S02]  /*00f0*/  USHF.L.U32 UR6, UR26, 0x2, URZ ;  /* 0x000000021a067899 */ /* 0x002fe400080006ff */
[----:B------:R-:W-:Y:S02]  /*0100*/  USHF.L.U64.HI UR9, UR26, 0x2, UR27 ;  /* 0x000000021a097899 */ /* 0x000fe4000801021b */
[----:B------:R-:W-:Y:S02]  /*0110*/  UIADD3 UR20, UP1, UPT, UR6, UR24, URZ ;  /* 0x0000001806147290 */ /* 0x000fe4000ff3e0ff */
[----:B------:R-:W-:Y:S02]  /*0120*/  UIADD3 UR18, UP2, UPT, UR6, UR14, URZ ;  /* 0x0000000e06127290 */ /* 0x000fe4000ff5e0ff */
[----:B------:R-:W-:-:S02]  /*0130*/  UIADD3.X UR21, UPT, UPT, UR9, UR25, URZ, UP1, !UPT ;  /* 0x0000001909157290 */ /* 0x000fc40008ffe4ff */
[----:B------:R-:W-:Y:S01]  /*0140*/  UIADD3.X UR19, UPT, UPT, UR9, UR15, URZ, UP2, !UPT ;  /* 0x0000000f09137290 */ /* 0x000fe200097fe4ff */
[----:B--2---:R-:W-:Y:S11]  /*0150*/  BRA.U !UP0, `(.L_x_135) ;  /* 0x0000001508287547 */ /* 0x004ff6000b800000 */
[----:B------:R-:W0:Y:S01]  /*0160*/  LDCU.64 UR4, c[0x0][0x388] ;  /* 0x00007100ff0477ac */ /* 0x000e220008000a00 */
[----:B------:R-:W-:Y:S02]  /*0170*/  MOV R10, RZ ;  /* 0x000000ff000a7202 */ /* 0x000fe40000000f00 */
[----:B------:R-:W-:Y:S01]  /*0180*/  MOV R12, 0x80000000 ;  /* 0x80000000000c7802 */ /* 0x000fe20000000f00 */
[----:B------:R-:W-:-:S04]  /*0190*/  UISETP.GE.U32.AND UP1, UPT, UR12, 0x1, UPT ;  /* 0x000000010c00788c */ /* 0x000fc8000bf26070 */
[----:B------:R-:W-:Y:S02]  /*01a0*/  UISETP.GE.AND.EX UP1, UPT, UR13, URZ, UPT, UP1 ;  /* 0x000000ff0d00728c */ /* 0x000fe4000bf26310 */
[----:B0-----:R-:W-:-:S04]  /*01b0*/  UISETP.GE.U32.AND UP0, UPT, UR4, 0x1, UPT ;  /* 0x000000010400788c */ /* 0x001fc8000bf06070 */
[----:B------:R-:W-:-:S04]  /*01c0*/  UISETP.GE.AND.EX UP0, UPT, UR5, URZ, UPT, UP0 ;  /* 0x000000ff0500728c */ /* 0x000fc8000bf06300 */
[----:B------:R-:W-:-:S09]  /*01d0*/  UPLOP3.LUT UP0, UPT, UP0, UP1, UPT, 0x2f, 0xf2 ;  /* 0x0000000000f2789c */ /* 0x000fd20000702577 */
[----:B------:R-:W-:Y:S05]  /*01e0*/  BRA.U UP0, `(.L_x_136) ;  /* 0x0000000d002c7547 */ /* 0x000fea000b800000 */
[----:B------:R-:W0:Y:S02]  /*01f0*/  LDCU.64 UR4, c[0x0][0x3b0] ;  /* 0x00007600ff0477ac */ /* 0x000e240008000a00 */
[----:B0-----:R-:W-:-:S04]  /*0200*/  LEA R4, P0, R0, UR4, 0x2 ;  /* 0x0000000400047c11 */ /* 0x001fc8000f8010ff */
[----:B------:R-:W-:-:S05]  /*0210*/  LEA.HI.X R5, R0, UR5, RZ, 0x2, P0 ;  /* 0x0000000500057c11 */ /* 0x000fca00080f14ff */
[----:B------:R0:W5:Y:S01]  /*0220*/  LDG.E R3, desc[UR16][R4.64] ;  /* 0x0000001004037981 */ /* 0x000162000c1e1900 */
[----:B------:R-:W-:Y:S01]  /*0230*/  UIADD3 UR4, UP0, UPT, UR6, 0x10, URZ ;  /* 0x0000001006047890 */ /* 0x000fe2000ff1e0ff */
[----:B------:R-:W-:Y:S01]  /*0240*/  IMAD.MOV.U32 R12, RZ, RZ, RZ ;  /* 0x000000ffff0c7224 */ /* 0x000fe200078e00ff */
[----:B------:R-:W-:Y:S01]  /*0250*/  MOV R10, RZ ;  /* 0x000000ff000a7202 */ /* 0x000fe20000000f00 */
[----:B------:R-:W-:Y:S02]  /*0260*/  ULOP3.LUT UR12, UR12, 0xfffffff8, URZ, 0xc0, !UPT ;  /* 0xfffffff80c0c7892 */ /* 0x000fe4000f8ec0ff */
[----:B------:R-:W-:Y:S02]  /*0270*/  UIADD3 UR10, UP1, UPT, UR4, UR14, URZ ;  /* 0x0000000e040a7290 */ /* 0x000fe4000ff3e0ff */
[----:B------:R-:W-:Y:S02]  /*0280*/  UIADD3.X UR9, UPT, UPT, URZ, UR9, URZ, UP0, !UPT ;  /* 0x00000009ff097290 */ /* 0x000fe400087fe4ff */
[----:B------:R-:W-:-:S02]  /*0290*/  UIADD3 URZ, UP0, UPT, UR4, UR24, URZ ;  /* 0x0000001804ff7290 */ /* 0x000fc4000ff1e0ff */
[----:B------:R-:W-:Y:S02]  /*02a0*/  UIADD3.X UR11, UPT, UPT, UR9, UR15, URZ, UP1, !UPT ;  /* 0x0000000f090b7290 */ /* 0x000fe40008ffe4ff */
[----:B------:R-:W-:Y:S02]  /*02b0*/  ULOP3.LUT UR13, UR13, 0x7fffffff, URZ, 0xc0, !UPT ;  /* 0x7fffffff0d0d7892 */ /* 0x000fe4000f8ec0ff */
[----:B------:R-:W-:Y:S01]  /*02c0*/  UIADD3.X UR9, UPT, UPT, UR9, UR25, URZ, UP0, !UPT ;  /* 0x0000001909097290 */ /* 0x000fe200087fe4ff */
[----:B------:R-:W-:Y:S01]  /*02d0*/  UMOV UR6, URZ ;  /* 0x000000ff00067c82 */ /* 0x000fe20008000000 */
[----:B0-----:R-:W-:-:S10]  /*02e0*/  UMOV UR7, URZ ;  /* 0x000000ff00077c82 */ /* 0x001fd40008000000 */
.L_x_142:
[----:B------:R-:W0:Y:S01]  /*02f0*/  LDC.64 R8, c[0x0][0x380] ;  /* 0x0000e000ff087b82 */ /* 0x000e220000000a00 */
[----:B------:R-:W1:Y:S01]  /*0300*/  LDCU.64 UR22, c[0x0][0x390] ;  /* 0x00007200ff1677ac */ /* 0x000e620008000a00 */
[----:B------:R-:W-:Y:S01]  /*0310*/  HFMA2 R5, -RZ, RZ, 0, 0 ;  /* 0x00000000ff057431 */ /* 0x000fe200000001ff */
[----:B------:R-:W-:Y:S01]  /*0320*/  MOV R4, R0 ;  /* 0x0000000000047202 */ /* 0x000fe20000000f00 */
[----:B------:R-:W-:Y:S01]  /*0330*/  UMOV UR4, URZ ;  /* 0x000000ff00047c82 */ /* 0x000fe20008000000 */
[----:B------:R-:W-:-:S03]  /*0340*/  UMOV UR5, URZ ;  /* 0x000000ff00057c82 */ /* 0x000fc60008000000 */
[----:B------:R-:W2:Y:S01]  /*0350*/  LDC.64 R14, c[0x0][0x388] ;  /* 0x0000e200ff0e7b82 */ /* 0x000ea20000000a00 */
[C---:B0-----:R-:W-:Y:S02]  /*0360*/  IMAD R6, R8.reuse, UR7, RZ ;  /* 0x0000000708067c24 */ /* 0x041fe4000f8e02ff */
[----:B------:R-:W-:-:S04]  /*0370*/  IMAD.WIDE.U32 R4, R8, UR6, R4 ;  /* 0x0000000608047c25 */ /* 0x000fc8000f8e0004 */
[----:B------:R-:W-:Y:S01]  /*0380*/  IMAD R11, R9, UR6, R6 ;  /* 0x00000006090b7c24 */ /* 0x000fe2000f8e0206 */
[----:B------:R-:W-:-:S03]  /*0390*/  UIADD3 UR6, UP0, UPT, UR6, 0x1, URZ ;  /* 0x0000000106067890 */ /* 0x000fc6000ff1e0ff */
[----:B------:R-:W-:Y:S01]  /*03a0*/  IMAD.IADD R11, R5, 0x1, R11 ;  /* 0x00000001050b7824 */ /* 0x000fe200078e020b */
[----:B------:R-:W-:Y:S02]  /*03b0*/  UIADD3.X UR7, UPT, UPT, URZ, UR7, URZ, UP0, !UPT ;  /* 0x00000007ff077290 */ /* 0x000fe400087fe4ff */
[----:B-1----:R-:W-:Y:S01]  /*03c0*/  UISETP.GE.U32.AND UP0, UPT, UR22, 0x8, UPT ;  /* 0x000000081600788c */ /* 0x002fe2000bf06070 */
[----:B--2---:R-:W-:-:S03]  /*03d0*/  ISETP.NE.U32.AND P0, PT, R14, UR6, PT ;  /* 0x000000060e007c0c */ /* 0x004fc6000bf05070 */
[----:B------:R-:W-:Y:S01]  /*03e0*/  UISETP.GE.U32.AND.EX UP0, UPT, UR23, URZ, UPT, UP0 ;  /* 0x000000ff1700728c */ /* 0x000fe2000bf06100 */
[----:B------:R-:W-:-:S08]  /*03f0*/  ISETP.NE.AND.EX P0, PT, R15, UR7, PT, P0 ;  /* 0x000000070f007c0c */ /* 0x000fd0000bf05300 */
[----:B------:R-:W-:Y:S05]  /*0400*/  BRA.U !UP0, `(.L_x_137) ;  /* 0x0000000508247547 */ /* 0x000fea000b800000 */
[----:B------:R-:W0:Y:S01]  /*0410*/  LDCU UR4, c[0x0][0x3a8] ;  /* 0x00007500ff0477ac */ /* 0x000e220008000800 */
[----:B------:R-:W-:Y:S02]  /*0420*/  MOV R6, UR10 ;  /* 0x0000000a00067c02 */ /* 0x000fe40008000f00 */
[----:B------:R-:W-:Y:S01]  /*0430*/  MOV R7, UR11 ;  /* 0x0000000b00077c02 */ /* 0x000fe20008000f00 */
[----:B------:R-:W1:Y:S01]  /*0440*/  LDCU.64 UR14, c[0x0][0x390] ;  /* 0x00007200ff0e77ac */ /* 0x000e620008000a00 */
[----:B------:R-:W-:Y:S01]  /*0450*/  MOV R9, UR9 ;  /* 0x0000000900097c02 */ /* 0x000fe20008000f00 */
[----:B------:R-:W2:Y:S01]  /*0460*/  LDCU UR5, c[0x0][0x3a0] ;  /* 0x00007400ff0577ac */ /* 0x000ea20008000800 */
[----:B0-----:R-:W-:-:S04]  /*0470*/  USHF.L.U32 UR4, UR4, 0x2, URZ ;  /* 0x0000000204047899 */ /* 0x001fc800080006ff */
[----:B------:R-:W-:Y:S02]  /*0480*/  UIADD3 UR4, UPT, UPT, UR4, 0x10, URZ ;  /* 0x0000001004047890 */ /* 0x000fe4000fffe0ff */
[----:B-1----:R-:W-:Y:S02]  /*0490*/  USHF.L.U64.HI UR15, UR14, 0x2, UR15 ;  /* 0x000000020e0f7899 */ /* 0x002fe4000801020f */
[----:B--2---:R-:W-:Y:S02]  /*04a0*/  UIADD3 UR4, UPT, UPT, UR4, UR5, URZ ;  /* 0x0000000504047290 */ /* 0x004fe4000fffe0ff */
[----:B------:R-:W-:Y:S02]  /*04b0*/  USHF.L.U32 UR14, UR14, 0x2, URZ ;  /* 0x000000020e0e7899 */ /* 0x000fe400080006ff */
[C---:B------:R-:W-:Y:S01]  /*04c0*/  IMAD R14, R4.reuse, UR15, RZ ;  /* 0x0000000f040e7c24 */ /* 0x040fe2000f8e02ff */
[----:B------:R-:W-:Y:S01]  /*04d0*/  UMOV UR5, UR13 ;  /* 0x0000000d00057c82 */ /* 0x000fe20008000000 */
[----:B------:R-:W-:Y:S01]  /*04e0*/  IMAD.U32 R8, RZ, RZ, UR4 ;  /* 0x00000004ff087e24 */ /* 0x000fe2000f8e00ff */
[----:B------:R-:W-:Y:S01]  /*04f0*/  UMOV UR4, UR12 ;  /* 0x0000000c00047c82 */ /* 0x000fe20008000000 */
[----:B------:R-:W-:-:S04]  /*0500*/  IMAD.WIDE.U32 R6, R4, UR14, R6 ;  /* 0x0000000e04067c25 */ /* 0x000fc8000f8e0006 */
[----:B------:R-:W-:Y:S01]  /*0510*/  IMAD R13, R11, UR14, R14 ;  /* 0x0000000e0b0d7c24 */ /* 0x000fe2000f8e020e */
[----:B------:R-:W-:Y:S01]  /*0520*/  MOV R14, R6 ;  /* 0x00000006000e7202 */ /* 0x000fe20000000f00 */
[----:B------:R-:W-:-:S03]  /*0530*/  IMAD.WIDE.U32 R8, R4, UR14, R8 ;  /* 0x0000000e04087c25 */ /* 0x000fc6000f8e0008 */
[----:B------:R-:W-:Y:S02]  /*0540*/  IADD3 R7, PT, PT, R7, R13, RZ ;  /* 0x0000000d07077210 */ /* 0x000fe40007ffe0ff */
[----:B------:R-:W-:-:S07]  /*0550*/  IADD3 R9, PT, PT, R13, R9, RZ ;  /* 0x000000090d097210 */ /* 0x000fce0007ffe0ff */
.L_x_138:
[----:B------:R-:W-:Y:S01]  /*0560*/  IMAD.MOV.U32 R6, RZ, RZ, R14 ;  /* 0x000000ffff067224 */ /* 0x000fe200078e000e */
[----:B------:R-:W2:Y:S04]  /*0570*/  LDG.E R26, desc[UR16][R8.64+-0x10] ;  /* 0xfffff010081a7981 */ /* 0x000ea8000c1e1900 */
[----:B------:R-:W3:Y:S04]  /*0580*/  LDG.E R25, desc[UR16][R6.64+-0x10] ;  /* 0xfffff01006197981 */ /* 0x000ee8000c1e1900 */
[----:B------:R-:W4:Y:S04]  /*0590*/  LDG.E R14, desc[UR16][R8.64+-0xc] ;  /* 0xfffff410080e7981 */ /* 0x000f28000c1e1900 */
        /* <DEDUP_REMOVED lines=10> */
[----:B------:R-:W4:Y:S01]  /*0640*/  LDG.E R23, desc[UR16][R6.64+0x8] ;  /* 0x0000081006177981 */ /* 0x000f22000c1e1900 */
[----:B--2--5:R-:W-:-:S04]  /*0650*/  FADD R26, -R3, R26 ;  /* 0x0000001a031a7221 */ /* 0x024fc80000000100 */
[C---:B---3--:R-:W-:Y:S01]  /*0660*/  FFMA R28, R25.reuse, R26, R12 ;  /* 0x0000001a191c7223 */ /* 0x048fe2000000000c */
[----:B------:R-:W-:Y:S01]  /*0670*/  FADD R26, R25, R10 ;  /* 0x0000000a191a7221 */ /* 0x000fe20000000000 */
[----:B------:R-:W2:Y:S04]  /*0680*/  LDG.E R12, desc[UR16][R6.64+0xc] ;  /* 0x00000c10060c7981 */ /* 0x000ea8000c1e1900 */
[----:B------:R0:W3:Y:S01]  /*0690*/  LDG.E R10, desc[UR16][R8.64+0xc] ;  /* 0x00000c10080a7981 */ /* 0x0000e2000c1e1900 */
[----:B----4-:R-:W-:Y:S01]  /*06a0*/  FADD R14, -R3, R14 ;  /* 0x0000000e030e7221 */ /* 0x010fe20000000100 */
[----:B------:R-:W-:-:S03]  /*06b0*/  FADD R26, R26, R19 ;  /* 0x000000131a1a7221 */ /* 0x000fc60000000000 */
[----:B------:R-:W-:Y:S01]  /*06c0*/  FFMA R14, R19, R14, R28 ;  /* 0x0000000e130e7223 */ /* 0x000fe2000000001c */
[----:B------:R-:W-:Y:S01]  /*06d0*/  FADD R24, -R3, R24 ;  /* 0x0000001803187221 */ /* 0x000fe20000000100 */
[----:B------:R-:W-:Y:S01]  /*06e0*/  UIADD3 UR4, UP0, UPT, UR4, -0x8, URZ ;  /* 0xfffffff804047890 */ /* 0x000fe2000ff1e0ff */
[----:B------:R-:W-:Y:S02]  /*06f0*/  FADD R26, R26, R21 ;  /* 0x000000151a1a7221 */ /* 0x000fe40000000000 */
[----:B------:R-:W-:Y:S01]  /*0700*/  FFMA R14, R21, R24, R14 ;  /* 0x00000018150e7223 */ /* 0x000fe2000000000e */
[----:B------:R-:W-:Y:S01]  /*0710*/  FADD R22, -R3, R22 ;  /* 0x0000001603167221 */ /* 0x000fe20000000100 */
[----:B------:R-:W-:Y:S01]  /*0720*/  UIADD3.X UR5, UPT, UPT, UR5, -0x1, URZ, UP0, !UPT ;  /* 0xffffffff05057890 */ /* 0x000fe200087fe4ff */
[----:B------:R-:W-:Y:S02]  /*0730*/  FADD R26, R26, R17 ;  /* 0x000000111a1a7221 */ /* 0x000fe40000000000 */
[----:B------:R-:W-:Y:S01]  /*0740*/  FFMA R14, R17, R22, R14 ;  /* 0x00000016110e7223 */ /* 0x000fe2000000000e */
[----:B------:R-:W-:Y:S01]  /*0750*/  FADD R20, -R3, R20 ;  /* 0x0000001403147221 */ /* 0x000fe20000000100 */
[----:B------:R-:W-:Y:S01]  /*0760*/  UISETP.NE.U32.AND UP0, UPT, UR4, URZ, UPT ;  /* 0x000000ff0400728c */ /* 0x000fe2000bf05070 */
[----:B------:R-:W-:-:S02]  /*0770*/  FADD R26, R26, R15 ;  /* 0x0000000f1a1a7221 */ /* 0x000fc40000000000 */
[----:B------:R-:W-:Y:S01]  /*0780*/  FFMA R14, R15, R20, R14 ;  /* 0x000000140f0e7223 */ /* 0x000fe2000000000e */
[----:B------:R-:W-:Y:S01]  /*0790*/  FADD R18, -R3, R18 ;  /* 0x0000001203127221 */ /* 0x000fe20000000100 */
[----:B------:R-:W-:Y:S01]  /*07a0*/  UISETP.NE.AND.EX UP0, UPT, UR5, URZ, UPT, UP0 ;  /* 0x000000ff0500728c */ /* 0x000fe2000bf05300 */
[----:B------:R-:W-:Y:S02]  /*07b0*/  FADD R26, R26, R13 ;  /* 0x0000000d1a1a7221 */ /* 0x000fe40000000000 */
[----:B------:R-:W-:Y:S01]  /*07c0*/  FFMA R14, R13, R18, R14 ;  /* 0x000000120d0e7223 */ /* 0x000fe2000000000e */
[----:B------:R-:W-:Y:S01]  /*07d0*/  FADD R16, -R3, R16 ;  /* 0x0000001003107221 */ /* 0x000fe20000000100 */
[----:B0-----:R-:W-:Y:S01]  /*07e0*/  IADD3 R8, P2, PT, R8, 0x20, RZ ;  /* 0x0000002008087810 */ /* 0x001fe20007f5e0ff */
[----:B------:R-:W-:Y:S02]  /*07f0*/  FADD R13, R26, R23 ;  /* 0x000000171a0d7221 */ /* 0x000fe40000000000 */
[----:B------:R-:W-:Y:S01]  /*0800*/  FFMA R23, R23, R16, R14 ;  /* 0x0000001017177223 */ /* 0x000fe2000000000e */
[----:B------:R-:W-:-:S02]  /*0810*/  IADD3 R14, P1, PT, R6, 0x20, RZ ;  /* 0x00000020060e7810 */ /* 0x000fc40007f3e0ff */
[----:B------:R-:W-:Y:S02]  /*0820*/  IADD3.X R9, PT, PT, RZ, R9, RZ, P2, !PT ;  /* 0x00000009ff097210 */ /* 0x000fe400017fe4ff */
[----:B------:R-:W-:Y:S01]  /*0830*/  IADD3.X R7, PT, PT, RZ, R7, RZ, P1, !PT ;  /* 0x00000007ff077210 */ /* 0x000fe20000ffe4ff */
[----:B---3--:R-:W-:Y:S01]  /*0840*/  FADD R6, -R3, R10 ;  /* 0x0000000a03067221 */ /* 0x008fe20000000100 */
[----:B--2---:R-:W-:-:S03]  /*0850*/  FADD R10, R13, R12 ;  /* 0x0000000c0d0a7221 */ /* 0x004fc60000000000 */
[----:B------:R-:W-:Y:S01]  /*0860*/  FFMA R12, R12, R6, R23 ;  /* 0x000000060c0c7223 */ /* 0x000fe20000000017 */
[----:B------:R-:W-:Y:S06]  /*0870*/  BRA.U UP0, `(.L_x_138) ;  /* 0xfffffffd00387547 */ /* 0x000fec000b83ffff */
[----:B------:R-:W-:Y:S01]  /*0880*/  UMOV UR4, UR12 ;  /* 0x0000000c00047c82 */ /* 0x000fe20008000000 */
[----:B------:R-:W-:-:S05]  /*0890*/  UMOV UR5, UR13 ;  /* 0x0000000d00057c82 */ /* 0x000fca0008000000 */
.L_x_137:
[----:B------:R-:W0:Y:S02]  /*08a0*/  LDCU UR8, c[0x0][0x390] ;  /* 0x00007200ff0877ac */ /* 0x000e240008000800 */
[----:B0-----:R-:W-:-:S04]  /*08b0*/  ULOP3.LUT UR8, UR8, 0x7, URZ, 0xc0, !UPT ;  /* 0x0000000708087892 */ /* 0x001fc8000f8ec0ff */
[----:B------:R-:W-:-:S04]  /*08c0*/  UISETP.NE.U32.AND UP0, UPT, UR8, URZ, UPT ;  /* 0x000000ff0800728c */ /* 0x000fc8000bf05070 */
[----:B------:R-:W-:-:S09]  /*08d0*/  UISETP.NE.AND.EX UP0, UPT, URZ, URZ, UPT, UP0 ;  /* 0x000000ffff00728c */ /* 0x000fd2000bf05300 */
[----:B------:R-:W-:Y:S05]  /*08e0*/  BRA.U !UP0, `(.L_x_139) ;  /* 0x0000000508647547 */ /* 0x000fea000b800000 */
[----:B------:R-:W-:Y:S02]  /*08f0*/  UIADD3 UR8, UP0, UPT, UR8, -0x1, URZ ;  /* 0xffffffff08087890 */ /* 0x000fe4000ff1e0ff */
[----:B------:R-:W-:Y:S02]  /*0900*/  ULOP3.LUT UR14, UR22, 0x3, URZ, 0xc0, !UPT ;  /* 0x00000003160e7892 */ /* 0x000fe4000f8ec0ff */
[----:B------:R-:W-:Y:S02]  /*0910*/  UIADD3.X UR15, UPT, UPT, URZ, -0x1, URZ, UP0, !UPT ;  /* 0xffffffffff0f7890 */ /* 0x000fe400087fe4ff */
[----:B------:R-:W-:Y:S02]  /*0920*/  UISETP.GE.U32.AND UP1, UPT, UR8, 0x3, UPT ;  /* 0x000000030800788c */ /* 0x000fe4000bf26070 */
[----:B------:R-:W-:Y:S02]  /*0930*/  UISETP.NE.U32.AND UP0, UPT, UR14, URZ, UPT ;  /* 0x000000ff0e00728c */ /* 0x000fe4000bf05070 */
[----:B------:R-:W-:-:S02]  /*0940*/  UISETP.GE.U32.AND.EX UP1, UPT, UR15, URZ, UPT, UP1 ;  /* 0x000000ff0f00728c */ /* 0x000fc4000bf26110 */
[----:B------:R-:W-:-:S07]  /*0950*/  UISETP.NE.AND.EX UP0, UPT, URZ, URZ, UPT, UP0 ;  /* 0x000000ffff00728c */ /* 0x000fce000bf05300 */
[----:B------:R-:W-:Y:S05]  /*0960*/  BRA.U !UP1, `(.L_x_140) ;  /* 0x0000000109887547 */ /* 0x000fea000b800000 */
[----:B------:R-:W-:Y:S01]  /*0970*/  MOV R6, UR4 ;  /* 0x0000000400067c02 */ /* 0x000fe20008000f00 */
[----:B------:R-:W-:Y:S02]  /*0980*/  IMAD.U32 R7, RZ, RZ, UR5 ;  /* 0x00000005ff077e24 */ /* 0x000fe4000f8e00ff */
[----:B------:R-:W-:Y:S02]  /*0990*/  IMAD R9, R11, UR22, RZ ;  /* 0x000000160b097c24 */ /* 0x000fe4000f8e02ff */
[----:B------:R-:W-:-:S04]  /*09a0*/  IMAD.WIDE.U32 R6, R4, UR22, R6 ;  /* 0x0000001604067c25 */ /* 0x000fc8000f8e0006 */
[----:B------:R-:W-:-:S05]  /*09b0*/  IMAD R9, R4, UR23, R9 ;  /* 0x0000001704097c24 */ /* 0x000fca000f8e0209 */
[----:B------:R-:W-:Y:S02]  /*09c0*/  IADD3 R13, PT, PT, R7, R9, RZ ;  /* 0x00000009070d7210 */ /* 0x000fe40007ffe0ff */
[C---:B------:R-:W-:Y:S02]  /*09d0*/  SHF.L.U32 R7, R6.reuse, 0x2, RZ ;  /* 0x0000000206077819 */ /* 0x040fe400000006ff */
[----:B------:R-:W-:Y:S02]  /*09e0*/  SHF.L.U64.HI R13, R6, 0x2, R13 ;  /* 0x00000002060d7819 */ /* 0x000fe4000001020d */
[C---:B------:R-:W-:Y:S02]  /*09f0*/  IADD3 R8, P2, PT, R7.reuse, UR20, RZ ;  /* 0x0000001407087c10 */ /* 0x040fe4000ff5e0ff */
[----:B------:R-:W-:Y:S02]  /*0a00*/  IADD3 R6, P1, PT, R7, UR18, RZ ;  /* 0x0000001207067c10 */ /* 0x000fe4000ff3e0ff */
[----:B------:R-:W-:-:S02]  /*0a10*/  IADD3.X R9, PT, PT, R13, UR21, RZ, P2, !PT ;  /* 0x000000150d097c10 */ /* 0x000fc400097fe4ff */
[----:B------:R-:W-:-:S03]  /*0a20*/  IADD3.X R7, PT, PT, R13, UR19, RZ, P1, !PT ;  /* 0x000000130d077c10 */ /* 0x000fc60008ffe4ff */
[----:B------:R-:W2:Y:S04]  /*0a30*/  LDG.E R14, desc[UR16][R8.64] ;  /* 0x00000010080e7981 */ /* 0x000ea8000c1e1900 */
[----:B------:R-:W3:Y:S04]  /*0a40*/  LDG.E R13, desc[UR16][R6.64] ;  /* 0x00000010060d7981 */ /* 0x000ee8000c1e1900 */
[----:B------:R-:W4:Y:S04]  /*0a50*/  LDG.E R16, desc[UR16][R8.64+0x4] ;  /* 0x0000041008107981 */ /* 0x000f28000c1e1900 */
[----:B------:R-:W4:Y:S04]  /*0a60*/  LDG.E R15, desc[UR16][R6.64+0x4] ;  /* 0x00000410060f7981 */ /* 0x000f28000c1e1900 */
[----:B------:R-:W4:Y:S04]  /*0a70*/  LDG.E R18, desc[UR16][R8.64+0x8] ;  /* 0x0000081008127981 */ /* 0x000f28000c1e1900 */
[----:B------:R-:W4:Y:S04]  /*0a80*/  LDG.E R17, desc[UR16][R6.64+0x8] ;  /* 0x0000081006117981 */ /* 0x000f28000c1e1900 */
[----:B------:R-:W4:Y:S04]  /*0a90*/  LDG.E R20, desc[UR16][R8.64+0xc] ;  /* 0x00000c1008147981 */ /* 0x000f28000c1e1900 */
[----:B------:R-:W4:Y:S01]  /*0aa0*/  LDG.E R19, desc[UR16][R6.64+0xc] ;  /* 0x00000c1006137981 */ /* 0x000f22000c1e1900 */
[----:B------:R-:W-:-:S04]  /*0ab0*/  UIADD3 UR4, UP1, UPT, UR4, 0x4, URZ ;  /* 0x0000000404047890 */ /* 0x000fc8000ff3e0ff */
[----:B------:R-:W-:Y:S01]  /*0ac0*/  UIADD3.X UR5, UPT, UPT, URZ, UR5, URZ, UP1, !UPT ;  /* 0x00000005ff057290 */ /* 0x000fe20008ffe4ff */
[----:B--2--5:R-:W-:Y:S01]  /*0ad0*/  FADD R14, -R3, R14 ;  /* 0x0000000e030e7221 */ /* 0x024fe20000000100 */
[----:B---3--:R-:W-:-:S03]  /*0ae0*/  FADD R10, R10, R13 ;  /* 0x0000000d0a0a7221 */ /* 0x008fc60000000000 */
[----:B------:R-:W-:Y:S01]  /*0af0*/  FFMA R14, R13, R14, R12 ;  /* 0x0000000e0d0e7223 */ /* 0x000fe2000000000c */
[----:B----4-:R-:W-:Y:S01]  /*0b00*/  FADD R16, -R3, R16 ;  /* 0x0000001003107221 */ /* 0x010fe20000000100 */
[----:B------:R-:W-:-:S03]  /*0b10*/  FADD R10, R10, R15 ;  /* 0x0000000f0a0a7221 */ /* 0x000fc60000000000 */
[----:B------:R-:W-:Y:S01]  /*0b20*/  FFMA R14, R15, R16, R14 ;  /* 0x000000100f0e7223 */ /* 0x000fe2000000000e */
[----:B------:R-:W-:Y:S01]  /*0b30*/  FADD R18, -R3, R18 ;  /* 0x0000001203127221 */ /* 0x000fe20000000100 */
[----:B------:R-:W-:-:S03]  /*0b40*/  FADD R10, R10, R17 ;  /* 0x000000110a0a7221 */ /* 0x000fc60000000000 */
[----:B------:R-:W-:Y:S01]  /*0b50*/  FFMA R14, R17, R18, R14 ;  /* 0x00000012110e7223 */ /* 0x000fe2000000000e */
[----:B------:R-:W-:Y:S01]  /*0b60*/  FADD R20, -R3, R20 ;  /* 0x0000001403147221 */ /* 0x000fe20000000100 */
[----:B------:R-:W-:-:S03]  /*0b70*/  FADD R10, R10, R19 ;  /* 0x000000130a0a7221 */ /* 0x000fc60000000000 */
[----:B------:R-:W-:-:S07]  /*0b80*/  FFMA R12, R19, R20, R14 ;  /* 0x00000014130c7223 */ /* 0x000fce000000000e */
.L_x_140:
[----:B------:R-:W-:Y:S05]  /*0b90*/  BRA.U !UP0, `(.L_x_139) ;  /* 0x0000000108b87547 */ /* 0x000fea000b800000 */
[----:B------:R-:W-:Y:S02]  /*0ba0*/  UISETP.NE.U32.AND UP0, UPT, UR14, 0x1, UPT ;  /* 0x000000010e00788c */ /* 0x000fe4000bf05070 */
[----:B------:R-:W-:Y:S02]  /*0bb0*/  ULOP3.LUT UP1, URZ, UR22, 0x1, URZ, 0xc0, !UPT ;  /* 0x0000000116ff7892 */ /* 0x000fe4000f82c0ff */
[----:B------:R-:W-:-:S09]  /*0bc0*/  UISETP.NE.AND.EX UP0, UPT, URZ, URZ, UPT, UP0 ;  /* 0x000000ffff00728c */ /* 0x000fd2000bf05300 */
[----:B------:R-:W-:Y:S05]  /*0bd0*/  BRA.U !UP0, `(.L_x_141) ;  /* 0x0000000108607547 */ /* 0x000fea000b800000 */
[----:B------:R-:W-:Y:S01]  /*0be0*/  MOV R6, UR4 ;  /* 0x0000000400067c02 */ /* 0x000fe20008000f00 */
[----:B------:R-:W-:Y:S02]  /*0bf0*/  IMAD.U32 R7, RZ, RZ, UR5 ;  /* 0x00000005ff077e24 */ /* 0x000fe4000f8e00ff */
[----:B------:R-:W-:Y:S02]  /*0c00*/  IMAD R9, R11, UR22, RZ ;  /* 0x000000160b097c24 */ /* 0x000fe4000f8e02ff */
[----:B------:R-:W-:-:S04]  /*0c10*/  IMAD.WIDE.U32 R6, R4, UR22, R6 ;  /* 0x0000001604067c25 */ /* 0x000fc8000f8e0006 */
[----:B------:R-:W-:Y:S01]  /*0c20*/  IMAD R9, R4, UR23, R9 ;  /* 0x0000001704097c24 */ /* 0x000fe2000f8e0209 */
[----:B------:R-:W-:-:S04]  /*0c30*/  SHF.L.U32 R13, R6, 0x2, RZ ;  /* 0x00000002060d7819 */ /* 0x000fc800000006ff */
[----:B------:R-:W-:Y:S02]  /*0c40*/  IADD3 R9, PT, PT, R7, R9, RZ ;  /* 0x0000000907097210 */ /* 0x000fe40007ffe0ff */
[C---:B------:R-:W-:Y:S02]  /*0c50*/  IADD3 R8, P2, PT, R13.reuse, UR20, RZ ;  /* 0x000000140d087c10 */ /* 0x040fe4000ff5e0ff */
[----:B------:R-:W-:Y:S02]  /*0c60*/  SHF.L.U64.HI R7, R6, 0x2, R9 ;  /* 0x0000000206077819 */ /* 0x000fe40000010209 */
[----:B------:R-:W-:Y:S02]  /*0c70*/  IADD3 R6, P1, PT, R13, UR18, RZ ;  /* 0x000000120d067c10 */ /* 0x000fe4000ff3e0ff */
[C---:B------:R-:W-:Y:S02]  /*0c80*/  IADD3.X R9, PT, PT, R7.reuse, UR21, RZ, P2, !PT ;  /* 0x0000001507097c10 */ /* 0x040fe400097fe4ff */
[----:B------:R-:W-:-:S03]  /*0c90*/  IADD3.X R7, PT, PT, R7, UR19, RZ, P1, !PT ;  /* 0x0000001307077c10 */ /* 0x000fc60008ffe4ff */
[----:B------:R-:W2:Y:S04]  /*0ca0*/  LDG.E R14, desc[UR16][R8.64] ;  /* 0x00000010080e7981 */ /* 0x000ea8000c1e1900 */
[----:B------:R-:W3:Y:S04]  /*0cb0*/  LDG.E R13, desc[UR16][R6.64] ;  /* 0x00000010060d7981 */ /* 0x000ee8000c1e1900 */
        /* <DEDUP_REMOVED lines=9> */
[----:B------:R-:W-:-:S07]  /*0d50*/  FFMA R12, R15, R16, R12 ;  /* 0x000000100f0c7223 */ /* 0x000fce000000000c */
.L_x_141:
[----:B------:R-:W-:Y:S05]  /*0d60*/  BRA.U !UP1, `(.L_x_139) ;  /* 0x0000000109447547 */ /* 0x000fea000b800000 */
[----:B------:R-:W-:Y:S01]  /*0d70*/  MOV R6, UR4 ;  /* 0x0000000400067c02 */ /* 0x000fe20008000f00 */
[----:B------:R-:W-:Y:S02]  /*0d80*/  IMAD R11, R11, UR22, RZ ;  /* 0x000000160b0b7c24 */ /* 0x000fe4000f8e02ff */
[----:B------:R-:W-:Y:S02]  /*0d90*/  IMAD.U32 R7, RZ, RZ, UR5 ;  /* 0x00000005ff077e24 */ /* 0x000fe4000f8e00ff */
[C---:B------:R-:W-:Y:S02]  /*0da0*/  IMAD R11, R4.reuse, UR23, R11 ;  /* 0x00000017040b7c24 */ /* 0x040fe4000f8e020b */
[----:B------:R-:W-:-:S05]  /*0db0*/  IMAD.WIDE.U32 R4, R4, UR22, R6 ;  /* 0x0000001604047c25 */ /* 0x000fca000f8e0006 */
        /* <DEDUP_REMOVED lines=8> */
[----:B------:R-:W3:Y:S01]  /*0e40*/  LDG.E R5, desc[UR16][R4.64] ;  /* 0x0000001004057981 */ /* 0x000ee2000c1e1900 */
[----:B--2--5:R-:W-:Y:S01]  /*0e50*/  FADD R8, -R3, R6 ;  /* 0x0000000603087221 */ /* 0x024fe20000000100 */
[----:B---3--:R-:W-:-:S03]  /*0e60*/  FADD R10, R10, R5 ;  /* 0x000000050a0a7221 */ /* 0x008fc60000000000 */
[----:B------:R-:W-:-:S07]  /*0e70*/  FFMA R12, R5, R8, R12 ;  /* 0x00000008050c7223 */ /* 0x000fce000000000c */
.L_x_139:
[----:B------:R-:W-:Y:S05]  /*0e80*/  @P0 BRA `(.L_x_142) ;  /* 0xfffffff400180947 */ /* 0x000fea000383ffff */
[----:B------:R-:W-:-:S07]  /*0e90*/  FMUL R12, R12, -0.5 ;  /* 0xbf0000000c0c7820 */ /* 0x000fce0000400000 */
.L_x_136:
[----:B------:R-:W0:Y:S01]  /*0ea0*/  LDCU.64 UR4, c[0x0][0x3b8] ;  /* 0x00007700ff0477ac */ /* 0x000e220008000a00 */
[----:B------:R-:W-:Y:S02]  /*0eb0*/  SHF.L.U32 R7, R0, 0x2, RZ ;  /* 0x0000000200077819 */ /* 0x000fe400000006ff */
[----:B------:R-:W-:Y:S02]  /*0ec0*/  SHF.R.U32.HI R6, RZ, 0x1e, R0 ;  /* 0x0000001eff067819 */ /* 0x000fe40000011600 */
[----:B0-----:R-:W-:-:S04]  /*0ed0*/  IADD3 R4, P0, PT, R7, UR4, RZ ;  /* 0x0000000407047c10 */ /* 0x001fc8000ff1e0ff */
[----:B------:R-:W-:-:S05]  /*0ee0*/  IADD3.X R5, PT, PT, R6, UR5, RZ, P0, !PT ;  /* 0x0000000506057c10 */ /* 0x000fca00087fe4ff */
[----:B------:R-:W2:Y:S01]  /*0ef0*/  LDG.E R0, desc[UR16][R4.64] ;  /* 0x0000001004007981 */ /* 0x000ea2000c1e1900 */
[----:B------:R-:W-:Y:S01]  /*0f00*/  BSSY.RECONVERGENT B0, `(.L_x_143) ;  /* 0x000000d000007945 */ /* 0x000fe20003800200 */
[----:B--2---:R-:W-:-:S04]  /*0f10*/  FMNMX R0, R0, 9.9999999747524270788e-07, !PT ;  /* 0x358637bd00007809 */ /* 0x004fc80007800000 */
[----:B-----5:R0:W1:Y:S01]  /*0f20*/  MUFU.RSQ R3, R0 ;  /* 0x0000000000037308 */ /* 0x0200620000001400 */
[----:B------:R-:W-:-:S05]  /*0f30*/  VIADD R8, R0, 0xf3000000 ;  /* 0xf300000000087836 */ /* 0x000fca0000000000 */
[----:B------:R-:W-:-:S13]  /*0f40*/  ISETP.GT.U32.AND P0, PT, R8, 0x727fffff, PT ;  /* 0x727fffff0800780c */ /* 0x000fda0003f04070 */
[----:B01----:R-:W-:Y:S05]  /*0f50*/  @!P0 BRA `(.L_x_144) ;  /* 0x00000000000c8947 */ /* 0x003fea0003800000 */
[----:B------:R-:W-:-:S07]  /*0f60*/  MOV R15, 0xf80 ;  /* 0x00000f80000f7802 */ /* 0x000fce0000000f00 */
[----:B------:R-:W-:Y:S05]  /*0f70*/  CALL.REL.NOINC `($__internal_10_$__cuda_sm20_sqrt_rn_f32_slowpath) ;  /* 0x0000001c00007944 */ /* 0x000fea0003c00000 */
[----:B------:R-:W-:Y:S05]  /*0f80*/  BRA `(.L_x_145) ;  /* 0x0000000000107947 */ /* 0x000fea0003800000 */
.L_x_144:
[----:B------:R-:W-:Y:S01]  /*0f90*/  FMUL.FTZ R9, R0, R3 ;  /* 0x0000000300097220 */ /* 0x000fe20000410000 */
[----:B------:R-:W-:-:S03]  /*0fa0*/  FMUL.FTZ R3, R3, 0.5 ;  /* 0x3f00000003037820 */ /* 0x000fc60000410000 */
[----:B------:R-:W-:-:S04]  /*0fb0*/  FFMA R0, -R9, R9, R0 ;  /* 0x0000000909007223 */ /* 0x000fc80000000100 */
[----:B------:R-:W-:-:S07]  /*0fc0*/  FFMA R3, R0, R3, R9 ;  /* 0x0000000300037223 */ /* 0x000fce0000000009 */
.L_x_145:
[----:B------:R-:W-:Y:S05]  /*0fd0*/  BSYNC.RECONVERGENT B0 ;  /* 0x0000000000007941 */ /* 0x000fea0003800200 */
.L_x_143:
[----:B------:R-:W0:Y:S01]  /*0fe0*/  MUFU.RCP R0, R3 ;  /* 0x0000000300007308 */ /* 0x000e220000001000 */
[----:B------:R-:W-:Y:S01]  /*0ff0*/  UMOV UR4, 0x3f800000 ;  /* 0x3f80000000047882 */ /* 0x000fe20000000000 */
[----:B------:R-:W-:Y:S01]  /*1000*/  BSSY.RECONVERGENT B0, `(.L_x_146) ;  /* 0x000000c000007945 */ /* 0x000fe20003800200 */
[----:B------:R-:W-:-:S05]  /*1010*/  MOV R14, UR4 ;  /* 0x00000004000e7c02 */ /* 0x000fca0008000f00 */
[----:B------:R-:W1:Y:S01]  /*1020*/  FCHK P0, -R14, R3 ;  /* 0x000000030e007302 */ /* 0x000e620000000100 */
[----:B0-----:R-:W-:-:S04]  /*1030*/  FFMA R9, R0, -R3, 1 ;  /* 0x3f80000000097423 */ /* 0x001fc80000000803 */
[----:B------:R-:W-:-:S04]  /*1040*/  FFMA R0, R0, R9, R0 ;  /* 0x0000000900007223 */ /* 0x000fc80000000000 */
[----:B------:R-:W-:-:S04]  /*1050*/  FFMA R8, R0, -1, RZ ;  /* 0xbf80000000087823 */ /* 0x000fc800000000ff */
[----:B------:R-:W-:-:S04]  /*1060*/  FFMA R9, R8, -R3, -1 ;  /* 0xbf80000008097423 */ /* 0x000fc80000000803 */
[----:B------:R-:W-:Y:S01]  /*1070*/  FFMA R9, R0, R9, R8 ;  /* 0x0000000900097223 */ /* 0x000fe20000000008 */
[----:B-1----:R-:W-:Y:S06]  /*1080*/  @!P0 BRA `(.L_x_147) ;  /* 0x00000000000c8947 */ /* 0x002fec0003800000 */
[----:B------:R-:W-:-:S07]  /*1090*/  MOV R8, 0x10b0 ;  /* 0x000010b000087802 */ /* 0x000fce0000000f00 */
[----:B------:R-:W-:Y:S05]  /*10a0*/  CALL.REL.NOINC `($__internal_11_$__cuda_sm3x_div_rn_noftz_f32_slowpath) ;  /* 0x0000001c000c7944 */ /* 0x000fea0003c00000 */
[----:B------:R-:W-:-:S07]  /*10b0*/  MOV R9, R0 ;  /* 0x0000000000097202 */ /* 0x000fce0000000f00 */
.L_x_147:
[----:B------:R-:W-:Y:S05]  /*10c0*/  BSYNC.RECONVERGENT B0 ;  /* 0x0000000000007941 */ /* 0x000fea0003800200 */
.L_x_146:
[----:B------:R-:W0:Y:S01]  /*10d0*/  LDCU.64 UR4, c[0x0][0x3c0] ;  /* 0x00007800ff0477ac */ /* 0x000e220008000a00 */
[----:B------:R-:W-:Y:S01]  /*10e0*/  FMUL R9, R9, R10 ;  /* 0x0000000a09097220 */ /* 0x000fe20000400000 */
[----:B0-----:R-:W-:-:S04]  /*10f0*/  IADD3 R2, P0, PT, R7, UR4, RZ ;  /* 0x0000000407027c10 */ /* 0x001fc8000ff1e0ff */
[----:B------:R-:W-:-:S05]  /*1100*/  IADD3.X R3, PT, PT, R6, UR5, RZ, P0, !PT ;  /* 0x0000000506037c10 */ /* 0x000fca00087fe4ff */
[----:B------:R0:W-:Y:S04]  /*1110*/  STG.E desc[UR16][R2.64], R9 ;  /* 0x0000000902007986 */ /* 0x0001e8000c101910 */
[----:B------:R-:W2:Y:S01]  /*1120*/  LDG.E R0, desc[UR16][R4.64] ;  /* 0x0000001004007981 */ /* 0x000ea2000c1e1900 */
[----:B------:R-:W-:Y:S01]  /*1130*/  BSSY.RECONVERGENT B0, `(.L_x_148) ;  /* 0x0000046000007945 */ /* 0x000fe20003800200 */
[----:B------:R-:W-:Y:S01]  /*1140*/  HFMA2 R11, -RZ, RZ, 1.875, 0 ;  /* 0x3f800000ff0b7431 */ /* 0x000fe200000001ff */
[----:B--2---:R-:W-:-:S04]  /*1150*/  FMNMX R0, R0, 9.9999999747524270788e-07, !PT ;  /* 0x358637bd00007809 */ /* 0x004fc80007800000 */
[----:B------:R-:W-:-:S13]  /*1160*/  FSETP.NEU.AND P0, PT, R0, 1, PT ;  /* 0x3f8000000000780b */ /* 0x000fda0003f0d000 */
[----:B0-----:R-:W-:Y:S05]  /*1170*/  @!P0 BRA `(.L_x_149) ;  /* 0x0000000400048947 */ /* 0x001fea0003800000 */
[----:B------:R-:W-:-:S13]  /*1180*/  FSETP.NAN.AND P0, PT, |R0|, |R0|, PT ;  /* 0x400000000000720b */ /* 0x000fda0003f08200 */
[----:B------:R-:W-:Y:S01]  /*1190*/  @P0 FADD R11, R0, -1.5 ;  /* 0xbfc00000000b0421 */ /* 0x000fe20000000000 */
[----:B------:R-:W-:Y:S06]  /*11a0*/  @P0 BRA `(.L_x_149) ;  /* 0x0000000000f80947 */ /* 0x000fec0003800000 */
[C---:B------:R-:W-:Y:S01]  /*11b0*/  FMUL R3, |R0|.reuse, 16777216 ;  /* 0x4b80000000037820 */ /* 0x040fe20000400200 */
[----:B------:R-:W-:Y:S02]  /*11c0*/  FSETP.GEU.AND P0, PT, |R0|, 1.175494350822287508e-38, PT ;  /* 0x008000000000780b */ /* 0x000fe40003f0e200 */
[----:B------:R-:W-:Y:S02]  /*11d0*/  MOV R10, 0x3a2c32e4 ;  /* 0x3a2c32e4000a7802 */ /* 0x000fe40000000f00 */
[----:B------:R-:W-:-:S05]  /*11e0*/  FSEL R3, R3, |R0|, !P0 ;  /* 0x4000000003037208 */ /* 0x000fca0004000000 */
[----:B------:R-:W-:-:S05]  /*11f0*/  VIADD R2, R3, 0xc0cafb0d ;  /* 0xc0cafb0d03027836 */ /* 0x000fca0000000000 */
[----:B------:R-:W-:-:S04]  /*1200*/  LOP3.LUT R2, R2, 0xff800000, RZ, 0xc0, !PT ;  /* 0xff80000002027812 */ /* 0x000fc800078ec0ff */
[-C--:B------:R-:W-:Y:S02]  /*1210*/  IADD3 R3, PT, PT, R3, -R2.reuse, RZ ;  /* 0x8000000203037210 */ /* 0x080fe40007ffe0ff */
[----:B------:R-:W-:-:S03]  /*1220*/  I2FP.F32.S32 R2, R2 ;  /* 0x0000000200027245 */ /* 0x000fc60000201400 */
[C---:B------:R-:W-:Y:S01]  /*1230*/  FADD R5, R3.reuse, 1 ;  /* 0x3f80000003057421 */ /* 0x040fe20000000000 */
[----:B------:R-:W-:Y:S01]  /*1240*/  FADD R4, R3, -1 ;  /* 0xbf80000003047421 */ /* 0x000fe20000000000 */
[----:B------:R-:W-:Y:S02]  /*1250*/  FSEL R3, RZ, -24, P0 ;  /* 0xc1c00000ff037808 */ /* 0x000fe40000000000 */
[----:B------:R-:W-:Y:S01]  /*1260*/  FSETP.NEU.AND P0, PT, |R0|, +INF , PT ;  /* 0x7f8000000000780b */ /* 0x000fe20003f0d200 */
[----:B------:R-:W-:Y:S01]  /*1270*/  FADD R8, R4, R4 ;  /* 0x0000000404087221 */ /* 0x000fe20000000000 */
[----:B------:R-:W0:Y:S01]  /*1280*/  MUFU.RCP R5, R5 ;  /* 0x0000000500057308 */ /* 0x000e220000001000 */
[----:B------:R-:W-:-:S10]  /*1290*/  FFMA R2, R2, 1.1920928955078125e-07, R3 ;  /* 0x3400000002027823 */ /* 0x000fd40000000003 */
[----:B------:R-:W-:-:S05]  /*12a0*/  @!P0 FADD R0, R0, R0 ;  /* 0x0000000000008221 */ /* 0x000fca0000000000 */
[----:B------:R-:W-:Y:S01]  /*12b0*/  @!P0 LOP3.LUT R0, R0, 0x7fffffff, RZ, 0xc0, !PT ;  /* 0x7fffffff00008812 */ /* 0x000fe200078ec0ff */
        /* <DEDUP_REMOVED lines=16> */
[----:B------:R-:W-:Y:S01]  /*13c0*/  FFMA R3, R4, R3, R5 ;  /* 0x0000000304037223 */ /* 0x000fe20000000005 */
[----:B------:R-:W-:-:S03]  /*13d0*/  HFMA2 R5, -RZ, RZ, 0.64013671875, -15.109375 ;  /* 0x391fcb8eff057431 */ /* 0x000fc600000001ff */
[----:B------:R-:W-:-:S04]  /*13e0*/  FFMA R8, R9, R8, R3 ;  /* 0x0000000809087223 */ /* 0x000fc80000000003 */
        /* <DEDUP_REMOVED lines=8> */
[----:B------:R-:W-:Y:S01]  /*1470*/  FSEL R11, RZ, +INF , !P2 ;  /* 0x7f800000ff0b7808 */ /* 0x000fe20005000000 */
[----:B0-----:R-:W-:Y:S01]  /*1480*/  FADD R2, R3, -R4 ;  /* 0x8000000403027221 */ /* 0x001fe20000000000 */
[----:B------:R-:W-:-:S03]  /*1490*/  FSETP.GT.AND P1, PT, R4, RZ, PT ;  /* 0x000000ff0400720b */ /* 0x000fc60003f24000 */
[----:B------:R-:W-:Y:S01]  /*14a0*/  FADD R2, R2, R13 ;  /* 0x0000000d02027221 */ /* 0x000fe20000000000 */
[----:B------:R-:W-:Y:S02]  /*14b0*/  SEL R4, RZ, 0x83000000, P1 ;  /* 0x83000000ff047807 */ /* 0x000fe40000800000 */
[----:B------:R-:W-:Y:S01]  /*14c0*/  FSETP.GT.AND P1, PT, |R3|, 152, PT ;  /* 0x431800000300780b */ /* 0x000fe20003f24200 */
[----:B------:R-:W-:Y:S02]  /*14d0*/  FFMA R5, R2, R5, 0.0013391353422775864601 ;  /* 0x3aaf85ed02057423 */ /* 0x000fe40000000005 */
[----:B------:R-:W-:Y:S02]  /*14e0*/  VIADD R8, R4, 0x7f000000 ;  /* 0x7f00000004087836 */ /* 0x000fe40000000000 */
[C---:B------:R-:W-:Y:S02]  /*14f0*/  FFMA R9, R2.reuse, R5, 0.0096188392490148544312 ;  /* 0x3c1d985602097423 */ /* 0x040fe40000000005 */
[----:B------:R-:W0:Y:S02]  /*1500*/  F2I.NTZ R5, R3 ;  /* 0x0000000300057305 */ /* 0x000e240000203100 */
[----:B------:R-:W-:-:S04]  /*1510*/  FFMA R9, R2, R9, 0.055503588169813156128 ;  /* 0x3d6357bb02097423 */ /* 0x000fc80000000009 */
[----:B------:R-:W-:-:S04]  /*1520*/  FFMA R9, R2, R9, 0.24022644758224487305 ;  /* 0x3e75fdec02097423 */ /* 0x000fc80000000009 */
[----:B------:R-:W-:-:S04]  /*1530*/  FFMA R9, R2, R9, 0.69314718246459960938 ;  /* 0x3f31721802097423 */ /* 0x000fc80000000009 */
[----:B------:R-:W-:Y:S01]  /*1540*/  FFMA R9, R2, R9, 1 ;  /* 0x3f80000002097423 */ /* 0x000fe20000000009 */
[----:B0-----:R-:W-:-:S03]  /*1550*/  LEA R5, R5, -R4, 0x17 ;  /* 0x8000000405057211 */ /* 0x001fc600078eb8ff */
[----:B------:R-:W-:-:S04]  /*1560*/  FMUL R8, R8, R9 ;  /* 0x0000000908087220 */ /* 0x000fc80000400000 */
[----:B------:R-:W-:Y:S01]  /*1570*/  @!P1 FMUL R11, R5, R8 ;  /* 0x00000008050b9220 */ /* 0x000fe20000400000 */
[----:B------:R-:W-:-:S07]  /*1580*/  @!P0 LOP3.LUT R11, R0, 0x7f800000, RZ, 0x3c, !PT ;  /* 0x7f800000000b8812 */ /* 0x000fce00078e3cff */
.L_x_149:
[----:B------:R-:W-:Y:S05]  /*1590*/  BSYNC.RECONVERGENT B0 ;  /* 0x0000000000007941 */ /* 0x000fea0003800200 */
.L_x_148:
[----:B------:R-:W0:Y:S01]  /*15a0*/  LDCU.64 UR4, c[0x0][0x3c8] ;  /* 0x00007900ff0477ac */ /* 0x000e220008000a00 */
[----:B------:R-:W-:Y:S01]  /*15b0*/  FMUL R11, R11, R12 ;  /* 0x0000000c0b0b7220 */ /* 0x000fe20000400000 */
[----:B0-----:R-:W-:-:S04]  /*15c0*/  IADD3 R2, P0, PT, R7, UR4, RZ ;  /* 0x0000000407027c10 */ /* 0x001fc8000ff1e0ff */
[----:B------:R-:W-:-:S05]  /*15d0*/  IADD3.X R3, PT, PT, R6, UR5, RZ, P0, !PT ;  /* 0x0000000506037c10 */ /* 0x000fca00087fe4ff */
[----:B------:R-:W-:Y:S01]  /*15e0*/  STG.E desc[UR16][R2.64], R11 ;  /* 0x0000000b02007986 */ /* 0x000fe2000c101910 */
[----:B------:R-:W-:Y:S05]  /*15f0*/  EXIT ;  /* 0x000000000000794d */ /* 0x000fea0003800000 */
.L_x_135:
[----:B------:R-:W0:Y:S01]  /*1600*/  LDCU.64 UR10, c[0x0][0x388] ;  /* 0x00007100ff0a77ac */ /* 0x000e220008000a00 */
[----:B------:R-:W-:Y:S02]  /*1610*/  MOV R25, 0x80000000 ;  /* 0x8000000000197802 */ /* 0x000fe40000000f00 */
[----:B------:R-:W-:Y:S01]  /*1620*/  MOV R27, RZ ;  /* 0x000000ff001b7202 */ /* 0x000fe20000000f00 */
[----:B0-----:R-:W-:-:S04]  /*1630*/  UISETP.GE.U32.AND UP0, UPT, UR10, 0x1, UPT ;  /* 0x000000010a00788c */ /* 0x001fc8000bf06070 */
[----:B------:R-:W-:-:S09]  /*1640*/  UISETP.GE.AND.EX UP0, UPT, UR11, URZ, UPT, UP0 ;  /* 0x000000ff0b00728c */ /* 0x000fd2000bf06300 */
[----:B------:R-:W-:Y:S05]  /*1650*/  BRA.U !UP0, `(.L_x_150) ;  /* 0x0000000d08747547 */ /* 0x000fea000b800000 */
[----:B------:R-:W0:Y:S01]  /*1660*/  LDCU.64 UR4, c[0x0][0x3b0] ;  /* 0x00007600ff0477ac */ /* 0x000e220008000a00 */
[----:B------:R-:W-:Y:S01]  /*1670*/  IMAD.SHL.U32 R9, R0, 0x4, RZ ;  /* 0x0000000400097824 */ /* 0x000fe200078e00ff */
[----:B------:R-:W-:Y:S01]  /*1680*/  SHF.R.U32.HI R3, RZ, 0x1e, R0 ;  /* 0x0000001eff037819 */ /* 0x000fe20000011600 */
[----:B------:R-:W1:Y:S01]  /*1690*/  LDC.64 R10, c[0x0][0x380] ;  /* 0x0000e000ff0a7b82 */ /* 0x000e620000000a00 */
[----:B------:R-:W2:Y:S02]  /*16a0*/  LDCU UR8, c[0x0][0x388] ;  /* 0x00007100ff0877ac */ /* 0x000ea40008000800 */
[----:B0-----:R-:W-:-:S04]  /*16b0*/  IADD3 R4, P0, PT, R9, UR4, RZ ;  /* 0x0000000409047c10 */ /* 0x001fc8000ff1e0ff */
[----:B------:R-:W-:-:S05]  /*16c0*/  IADD3.X R5, PT, PT, R3, UR5, RZ, P0, !PT ;  /* 0x0000000503057c10 */ /* 0x000fca00087fe4ff */
[----:B------:R0:W5:Y:S01]  /*16d0*/  LDG.E R4, desc[UR16][R4.64] ;  /* 0x0000001004047981 */ /* 0x000162000c1e1900 */
[----:B------:R-:W-:Y:S01]  /*16e0*/  UISETP.GE.U32.AND UP1, UPT, UR10, 0x8, UPT ;  /* 0x000000080a00788c */ /* 0x000fe2000bf26070 */
[----:B------:R-:W-:Y:S01]  /*16f0*/  HFMA2 R25, -RZ, RZ, 0, 0 ;  /* 0x00000000ff197431 */ /* 0x000fe200000001ff */
[----:B--2---:R-:W-:Y:S01]  /*1700*/  ULOP3.LUT UR22, UR8, 0x7, URZ, 0xc0, !UPT ;  /* 0x0000000708167892 */ /* 0x004fe2000f8ec0ff */
[----:B------:R-:W-:Y:S01]  /*1710*/  MOV R27, RZ ;  /* 0x000000ff001b7202 */ /* 0x000fe20000000f00 */
[----:B------:R-:W-:Y:S02]  /*1720*/  UISETP.GE.U32.AND.EX UP1, UPT, UR11, URZ, UPT, UP1 ;  /* 0x000000ff0b00728c */ /* 0x000fe4000bf26110 */
[----:B------:R-:W-:Y:S01]  /*1730*/  UISETP.NE.U32.AND UP0, UPT, UR22, URZ, UPT ;  /* 0x000000ff1600728c */ /* 0x000fe2000bf05070 */
[----:B------:R-:W-:Y:S01]  /*1740*/  UMOV UR4, URZ ;  /* 0x000000ff00047c82 */ /* 0x000fe20008000000 */
[----:B------:R-:W-:Y:S02]  /*1750*/  UMOV UR5, URZ ;  /* 0x000000ff00057c82 */ /* 0x000fe40008000000 */
[----:B------:R-:W-:-:S03]  /*1760*/  UISETP.NE.AND.EX UP0, UPT, URZ, URZ, UPT, UP0 ;  /* 0x000000ffff00728c */ /* 0x000fc6000bf05300 */
[----:B0-----:R-:W-:Y:S08]  /*1770*/  BRA.U !UP1, `(.L_x_151) ;  /* 0x0000000509707547 */ /* 0x001ff0000b800000 */
[----:B------:R-:W-:Y:S01]  /*1780*/  ULOP3.LUT UR4, UR10, 0xfffffff8, URZ, 0xc0, !UPT ;  /* 0xfffffff80a047892 */ /* 0x000fe2000f8ec0ff */
[----:B------:R-:W-:Y:S01]  /*1790*/  IADD3 R9, P0, PT, R9, UR6, RZ ;  /* 0x0000000609097c10 */ /* 0x000fe2000ff1e0ff */
[----:B------:R-:W-:Y:S01]  /*17a0*/  ULOP3.LUT UR5, UR11, 0x7fffffff, URZ, 0xc0, !UPT ;  /* 0x7fffffff0b057892 */ /* 0x000fe2000f8ec0ff */
[----:B------:R-:W-:Y:S01]  /*17b0*/  MOV R25, RZ ;  /* 0x000000ff00197202 */ /* 0x000fe20000000f00 */
[----:B-1----:R-:W-:Y:S01]  /*17c0*/  IMAD.WIDE.U32 R12, R10, 0x4, RZ ;  /* 0x000000040a0c7825 */ /* 0x002fe200078e00ff */
[----:B------:R-:W-:Y:S01]  /*17d0*/  IADD3.X R3, PT, PT, R3, UR9, RZ, P0, !PT ;  /* 0x0000000903037c10 */ /* 0x000fe200087fe4ff */
[----:B------:R-:W0:Y:S01]  /*17e0*/  LDCU.64 UR14, c[0x0][0x3a0] ;  /* 0x00007400ff0e77ac */ /* 0x000e220008000a00 */
[----:B------:R-:W1:Y:S01]  /*17f0*/  LDCU.64 UR12, c[0x0][0x398] ;  /* 0x00007300ff0c77ac */ /* 0x000e620008000a00 */
[----:B------:R-:W-:Y:S01]  /*1800*/  UMOV UR6, UR4 ;  /* 0x0000000400067c82 */ /* 0x000fe20008000000 */
[----:B------:R-:W-:-:S05]  /*1810*/  UMOV UR7, UR5 ;  /* 0x0000000500077c82 */ /* 0x000fca0008000000 */
.L_x_152:
[----:B0-----:R-:W-:Y:S01]  /*1820*/  IADD3 R14, P1, PT, R9, UR14, RZ ;  /* 0x0000000e090e7c10 */ /* 0x001fe2000ff3e0ff */
[----:B------:R-:W-:Y:S01]  /*1830*/  IMAD.SHL.U32 R5, R11, 0x4, RZ ;  /* 0x000000040b057824 */ /* 0x000fe200078e00ff */
[----:B-1----:R-:W-:Y:S02]  /*1840*/  IADD3 R28, P0, PT, R9, UR12, RZ ;  /* 0x0000000c091c7c10 */ /* 0x002fe4000ff1e0ff */
[----:B------:R-:W-:Y:S02]  /*1850*/  IADD3.X R15, PT, PT, R3, UR15, RZ, P1, !PT ;  /* 0x0000000f030f7c10 */ /* 0x000fe40008ffe4ff */
[----:B------:R-:W-:Y:S02]  /*1860*/  IADD3 R5, PT, PT, R13, R5, RZ ;  /* 0x000000050d057210 */ /* 0x000fe40007ffe0ff */
[----:B------:R-:W-:Y:S01]  /*1870*/  IADD3 R20, P1, PT, R14, R12, RZ ;  /* 0x0000000c0e147210 */ /* 0x000fe20007f3e0ff */
[----:B------:R0:W2:Y:S01]  /*1880*/  LDG.E R19, desc[UR16][R14.64] ;  /* 0x000000100e137981 */ /* 0x0000a2000c1e1900 */
[----:B------:R-:W-:-:S02]  /*1890*/  IADD3.X R29, PT, PT, R3, UR13, RZ, P0, !PT ;  /* 0x0000000d031d7c10 */ /* 0x000fc400087fe4ff */
[-C--:B------:R-:W-:Y:S02]  /*18a0*/  IADD3.X R21, PT, PT, R15, R5.reuse, RZ, P1, !PT ;  /* 0x000000050f157210 */ /* 0x080fe40000ffe4ff */
[-C--:B------:R-:W-:Y:S01]  /*18b0*/  IADD3 R6, P0, PT, R28, R12.reuse, RZ ;  /* 0x0000000c1c067210 */ /* 0x080fe20007f1e0ff */
[----:B------:R-:W3:Y:S04]  /*18c0*/  LDG.E R26, desc[UR16][R28.64] ;  /* 0x000000101c1a7981 */ /* 0x000ee8000c1e1900 */
[----:B------:R1:W4:Y:S01]  /*18d0*/  LDG.E R23, desc[UR16][R20.64] ;  /* 0x0000001014177981 */ /* 0x000322000c1e1900 */
[----:B------:R-:W-:Y:S02]  /*18e0*/  IADD3.X R7, PT, PT, R29, R5, RZ, P0, !PT ;  /* 0x000000051d077210 */ /* 0x000fe400007fe4ff */
[----:B0-----:R-:W-:-:S03]  /*18f0*/  IADD3 R14, P0, PT, R6, R12, RZ ;  /* 0x0000000c060e7210 */ /* 0x001fc60007f1e0ff */
[----:B------:R-:W4:Y:S01]  /*1900*/  LDG.E R17, desc[UR16][R6.64] ;  /* 0x0000001006117981 */ /* 0x000f22000c1e1900 */
[----:B-1----:R-:W-:-:S05]  /*1910*/  IADD3 R20, P1, PT, R20, R12, RZ ;  /* 0x0000000c14147210 */ /* 0x002fca0007f3e0ff */
[----:B------:R-:W-:Y:S01]  /*1920*/  IMAD.X R21, R21, 0x1, R5, P1 ;  /* 0x0000000115157824 */ /* 0x000fe200008e0605 */
[----:B------:R-:W-:-:S04]  /*1930*/  IADD3.X R15, PT, PT, R7, R5, RZ, P0, !PT ;  /* 0x00000005070f7210 */ /* 0x000fc800007fe4ff */
[----:B------:R-:W4:Y:S04]  /*1940*/  LDG.E R7, desc[UR16][R20.64] ;  /* 0x0000001014077981 */ /* 0x000f28000c1e1900 */
[----:B------:R0:W4:Y:S01]  /*1950*/  LDG.E R6, desc[UR16][R14.64] ;  /* 0x000000100e067981 */ /* 0x000122000c1e1900 */
[----:B------:R-:W-:-:S04]  /*1960*/  IADD3 R28, P0, PT, R14, R12, RZ ;  /* 0x0000000c0e1c7210 */ /* 0x000fc80007f1e0ff */
[-C--:B------:R-:W-:Y:S02]  /*1970*/  IADD3.X R29, PT, PT, R15, R5.reuse, RZ, P0, !PT ;  /* 0x000000050f1d7210 */ /* 0x080fe400007fe4ff */
[-C--:B------:R-:W-:Y:S02]  /*1980*/  IADD3 R18, P0, PT, R28, R12.reuse, RZ ;  /* 0x0000000c1c127210 */ /* 0x080fe40007f1e0ff */
[-C--:B0-----:R-:W-:Y:S02]  /*1990*/  IADD3 R14, P1, PT, R20, R12.reuse, RZ ;  /* 0x0000000c140e7210 */ /* 0x081fe40007f3e0ff */
[----:B------:R-:W4:Y:S02]  /*19a0*/  LDG.E R20, desc[UR16][R28.64] ;  /* 0x000000101c147981 */ /* 0x000f24000c1e1900 */
[----:B------:R-:W-:Y:S02]  /*19b0*/  IADD3.X R15, PT, PT, R21, R5, RZ, P1, !PT ;  /* 0x00000005150f7210 */ /* 0x000fe40000ffe4ff */
[----:B------:R-:W-:-:S03]  /*19c0*/  IADD3 R24, P1, PT, R14, R12, RZ ;  /* 0x0000000c0e187210 */ /* 0x000fc60007f3e0ff */
[----:B------:R-:W4:Y:S01]  /*19d0*/  LDG.E R21, desc[UR16][R14.64] ;  /* 0x000000100e157981 */ /* 0x000f22000c1e1900 */
[----:B--2--5:R-:W-:Y:S01]  /*19e0*/  FADD R16, -R4, R19 ;  /* 0x0000001304107221 */ /* 0x024fe20000000100 */
[----:B------:R-:W-:Y:S01]  /*19f0*/  IMAD.X R19, R29, 0x1, R5, P0 ;  /* 0x000000011d137824 */ /* 0x000fe200000e0605 */
[----:B------:R-:W-:-:S04]  /*1a00*/  IADD3 R22, P0, PT, R18, R12, RZ ;  /* 0x0000000c12167210 */ /* 0x000fc80007f1e0ff */
[----:B------:R0:W2:Y:S01]  /*1a10*/  LDG.E R8, desc[UR16][R18.64] ;  /* 0x0000001012087981 */ /* 0x0000a2000c1e1900 */
[C---:B---3--:R-:W-:Y:S01]  /*1a20*/  FFMA R16, R26.reuse, R16, R25 ;  /* 0x000000101a107223 */ /* 0x048fe20000000019 */
[-C--:B------:R-:W-:Y:S01]  /*1a30*/  IADD3.X R25, PT, PT, R15, R5.reuse, RZ, P1, !PT ;  /* 0x000000050f197210 */ /* 0x080fe20000ffe4ff */
[----:B0-----:R-:W-:Y:S01]  /*1a40*/  FADD R18, R26, R27 ;  /* 0x0000001b1a127221 */ /* 0x001fe20000000000 */
[----:B----4-:R-:W-:Y:S01]  /*1a50*/  FADD R26, -R4, R23 ;  /* 0x00000017041a7221 */ /* 0x010fe20000000100 */
[-C--:B------:R-:W-:Y:S02]  /*1a60*/  IADD3.X R23, PT, PT, R19, R5.reuse, RZ, P0, !PT ;  /* 0x0000000513177210 */ /* 0x080fe400007fe4ff */
[----:B------:R-:W3:Y:S01]  /*1a70*/  LDG.E R27, desc[UR16][R24.64] ;  /* 0x00000010181b7981 */ /* 0x000ee2000c1e1900 */
[----:B------:R-:W-:Y:S01]  /*1a80*/  IADD3 R14, P0, PT, R24, R12, RZ ;  /* 0x0000000c180e7210 */ /* 0x000fe20007f1e0ff */
[----:B------:R-:W-:Y:S01]  /*1a90*/  FFMA R29, R17, R26, R16 ;  /* 0x0000001a111d7223 */ /* 0x000fe20000000010 */
[----:B------:R-:W-:Y:S01]  /*1aa0*/  FADD R28, R18, R17 ;  /* 0x00000011121c7221 */ /* 0x000fe20000000000 */
[----:B------:R0:W4:Y:S01]  /*1ab0*/  LDG.E R26, desc[UR16][R22.64] ;  /* 0x00000010161a7981 */ /* 0x000122000c1e1900 */
[----:B------:R-:W-:-:S02]  /*1ac0*/  IADD3.X R15, PT, PT, R25, R5, RZ, P0, !PT ;  /* 0x00000005190f7210 */ /* 0x000fc400007fe4ff */
[-C--:B------:R-:W-:Y:S02]  /*1ad0*/  IADD3 R16, P0, PT, R22, R12.reuse, RZ ;  /* 0x0000000c16107210 */ /* 0x080fe40007f1e0ff */
[----:B------:R-:W-:Y:S01]  /*1ae0*/  IADD3 R18, P1, PT, R14, R12, RZ ;  /* 0x0000000c0e127210 */ /* 0x000fe20007f3e0ff */
[----:B0-----:R-:W-:-:S03]  /*1af0*/  FADD R22, -R4, R7 ;  /* 0x0000000704167221 */ /* 0x001fc60000000100 */
[-C--:B------:R-:W-:Y:S01]  /*1b00*/  IADD3.X R19, PT, PT, R15, R5.reuse, RZ, P1, !PT ;  /* 0x000000050f137210 */ /* 0x080fe20000ffe4ff */
[----:B------:R0:W4:Y:S01]  /*1b10*/  LDG.E R7, desc[UR16][R14.64] ;  /* 0x000000100e077981 */ /* 0x000122000c1e1900 */
[----:B------:R-:W-:Y:S01]  /*1b20*/  IMAD.X R17, R23, 0x1, R5, P0 ;  /* 0x0000000117117824 */ /* 0x000fe200000e0605 */
[----:B------:R-:W-:Y:S01]  /*1b30*/  IADD3 R24, P0, PT, R16, R12, RZ ;  /* 0x0000000c10187210 */ /* 0x000fe20007f1e0ff */
[----:B0-----:R-:W-:Y:S01]  /*1b40*/  FFMA R15, R6, R22, R29 ;  /* 0x00000016060f7223 */ /* 0x001fe2000000001d */
[----:B------:R-:W-:Y:S01]  /*1b50*/  IADD3 R22, P1, PT, R18, R12, RZ ;  /* 0x0000000c12167210 */ /* 0x000fe20007f3e0ff */
[----:B------:R-:W4:Y:S03]  /*1b60*/  LDG.E R29, desc[UR16][R18.64] ;  /* 0x00000010121d7981 */ /* 0x000f26000c1e1900 */
[-C--:B------:R-:W-:Y:S01]  /*1b70*/  IADD3.X R23, PT, PT, R19, R5.reuse, RZ, P1, !PT ;  /* 0x0000000513177210 */ /* 0x080fe20000ffe4ff */
[----:B------:R-:W4:Y:S01]  /*1b80*/  LDG.E R14, desc[UR16][R16.64] ;  /* 0x00000010100e7981 */ /* 0x000f22000c1e1900 */
[----:B------:R-:W-:-:S04]  /*1b90*/  IADD3.X R25, PT, PT, R17, R5, RZ, P0, !PT ;  /* 0x0000000511197210 */ /* 0x000fc800007fe4ff */
[----:B------:R-:W4:Y:S04]  /*1ba0*/  LDG.E R23, desc[UR16][R22.64] ;  /* 0x0000001016177981 */ /* 0x000f28000c1e1900 */
[----:B------:R-:W4:Y:S01]  /*1bb0*/  LDG.E R25, desc[UR16][R24.64] ;  /* 0x0000001018197981 */ /* 0x000f22000c1e1900 */
[----:B------:R-:W-:Y:S01]  /*1bc0*/  FADD R5, R28, R6 ;  /* 0x000000061c057221 */ /* 0x000fe20000000000 */
[----:B------:R-:W-:Y:S01]  /*1bd0*/  FADD R21, -R4, R21 ;  /* 0x0000001504157221 */ /* 0x000fe20000000100 */
[----:B------:R-:W-:Y:S02]  /*1be0*/  UIADD3 UR6, UP1, UPT, UR6, -0x8, URZ ;  /* 0xfffffff806067890 */ /* 0x000fe4000ff3e0ff */
[----:B------:R-:W-:Y:S01]  /*1bf0*/  FADD R5, R5, R20 ;  /* 0x0000001405057221 */ /* 0x000fe20000000000 */
[----:B------:R-:W-:Y:S01]  /*1c00*/  FFMA R15, R20, R21, R15 ;  /* 0x00000015140f7223 */ /* 0x000fe2000000000f */
[----:B------:R-:W-:-:S02]  /*1c10*/  UIADD3.X UR7, UPT, UPT, UR7, -0x1, URZ, UP1, !UPT ;  /* 0xffffffff07077890 */ /* 0x000fc40008ffe4ff */
[----:B------:R-:W-:-:S04]  /*1c20*/  UISETP.NE.U32.AND UP1, UPT, UR6, URZ, UPT ;  /* 0x000000ff0600728c */ /* 0x000fc8000bf25070 */
[----:B------:R-:W-:Y:S01]  /*1c30*/  UISETP.NE.AND.EX UP1, UPT, UR7, URZ, UPT, UP1 ;  /* 0x000000ff0700728c */ /* 0x000fe2000bf25310 */
[----:B------:R-:W-:Y:S01]  /*1c40*/  LEA R9, P0, R10, R9, 0x5 ;  /* 0x000000090a097211 */ /* 0x000fe200078028ff */
[----:B--2---:R-:W-:Y:S01]  /*1c50*/  FADD R5, R5, R8 ;  /* 0x0000000805057221 */ /* 0x004fe20000000000 */
[----:B---3--:R-:W-:-:S04]  /*1c60*/  FADD R27, -R4, R27 ;  /* 0x0000001b041b7221 */ /* 0x008fc80000000100 */
[----:B------:R-:W-:Y:S01]  /*1c70*/  FFMA R15, R8, R27, R15 ;  /* 0x0000001b080f7223 */ /* 0x000fe2000000000f */
[----:B----4-:R-:W-:Y:S01]  /*1c80*/  FADD R5, R5, R26 ;  /* 0x0000001a05057221 */ /* 0x010fe20000000000 */
[----:B------:R-:W-:Y:S01]  /*1c90*/  SHF.L.U64.HI R8, R10, 0x5, R11 ;  /* 0x000000050a087819 */ /* 0x000fe2000001020b */
[----:B------:R-:W-:-:S04]  /*1ca0*/  FADD R7, -R4, R7 ;  /* 0x0000000704077221 */ /* 0x000fc80000000100 */
[----:B------:R-:W-:Y:S01]  /*1cb0*/  FFMA R7, R26, R7, R15 ;  /* 0x000000071a077223 */ /* 0x000fe2000000000f */
[----:B------:R-:W-:Y:S01]  /*1cc0*/  FADD R29, -R4, R29 ;  /* 0x0000001d041d7221 */ /* 0x000fe20000000100 */
[----:B------:R-:W-:-:S03]  /*1cd0*/  FADD R6, R5, R14 ;  /* 0x0000000e05067221 */ /* 0x000fc60000000000 */
[----:B------:R-:W-:Y:S01]  /*1ce0*/  FFMA R14, R14, R29, R7 ;  /* 0x0000001d0e0e7223 */ /* 0x000fe20000000007 */
[----:B------:R-:W-:Y:S01]  /*1cf0*/  FADD R23, -R4, R23 ;  /* 0x0000001704177221 */ /* 0x000fe20000000100 */
[----:B------:R-:W-:Y:S01]  /*1d00*/  IADD3.X R3, PT, PT, R3, R8, RZ, P0, !PT ;  /* 0x0000000803037210 */ /* 0x000fe200007fe4ff */
[----:B------:R-:W-:Y:S02]  /*1d10*/  FADD R27, R6, R25 ;  /* 0x00000019061b7221 */ /* 0x000fe40000000000 */
[----:B------:R-:W-:Y:S01]  /*1d20*/  FFMA R25, R25, R23, R14 ;  /* 0x0000001719197223 */ /* 0x000fe2000000000e */
[----:B------:R-:W-:Y:S06]  /*1d30*/  BRA.U UP1, `(.L_x_152) ;  /* 0xfffffff901b87547 */ /* 0x000fec000b83ffff */
.L_x_151:
[----:B------:R-:W-:Y:S05]  /*1d40*/  BRA.U !UP0, `(.L_x_153) ;  /* 0x0000000508b47547 */ /* 0x000fea000b800000 */
[----:B------:R-:W-:Y:S02]  /*1d50*/  UISETP.GE.U32.AND UP1, UPT, UR22, 0x4, UPT ;  /* 0x000000041600788c */ /* 0x000fe4000bf26070 */
[----:B------:R-:W-:Y:S02]  /*1d60*/  ULOP3.LUT UR7, UR8, 0x3, URZ, 0xc0, !UPT ;  /* 0x0000000308077892 */ /* 0x000fe4000f8ec0ff */
[----:B------:R-:W-:Y:S02]  /*1d70*/  UISETP.GE.U32.AND.EX UP1, UPT, URZ, URZ, UPT, UP1 ;  /* 0x000000ffff00728c */ /* 0x000fe4000bf26110 */
[----:B------:R-:W-:-:S04]  /*1d80*/  UISETP.NE.U32.AND UP0, UPT, UR7, URZ, UPT ;  /* 0x000000ff0700728c */ /* 0x000fc8000bf05070 */
[----:B------:R-:W-:-:S03]  /*1d90*/  UISETP.NE.AND.EX UP0, UPT, URZ, URZ, UPT, UP0 ;  /* 0x000000ffff00728c */ /* 0x000fc6000bf05300 */
[----:B------:R-:W-:Y:S08]  /*1da0*/  BRA.U !UP1, `(.L_x_154) ;  /* 0x0000000109c07547 */ /* 0x000ff0000b800000 */
[----:B------:R-:W-:Y:S02]  /*1db0*/  HFMA2 R7, -RZ, RZ, 0, 0 ;  /* 0x00000000ff077431 */ /* 0x000fe400000001ff */
[----:B------:R-:W-:Y:S01]  /*1dc0*/  IMAD.MOV.U32 R6, RZ, RZ, R0 ;  /* 0x000000ffff067224 */ /* 0x000fe200078e0000 */
[C---:B-1----:R-:W-:Y:S01]  /*1dd0*/  SHF.L.U32 R21, R10.reuse, 0x2, RZ ;  /* 0x000000020a157819 */ /* 0x042fe200000006ff */
[C---:B------:R-:W-:Y:S01]  /*1de0*/  IMAD R8, R10.reuse, UR5, RZ ;  /* 0x000000050a087c24 */ /* 0x040fe2000f8e02ff */
[----:B------:R-:W-:-:S03]  /*1df0*/  SHF.L.U64.HI R15, R10, 0x2, R11 ;  /* 0x000000020a0f7819 */ /* 0x000fc6000001020b */
[----:B------:R-:W-:Y:S02]  /*1e00*/  IMAD R3, R11, UR4, R8 ;  /* 0x000000040b037c24 */ /* 0x000fe4000f8e0208 */
[----:B------:R-:W-:-:S03]  /*1e10*/  IMAD.WIDE.U32 R6, R10, UR4, R6 ;  /* 0x000000040a067c25 */ /* 0x000fc6000f8e0006 */
[----:B------:R-:W-:Y:S02]  /*1e20*/  SHF.L.U32 R22, R6, 0x2, RZ ;  /* 0x0000000206167819 */ /* 0x000fe400000006ff */
[----:B------:R-:W-:Y:S02]  /*1e30*/  IADD3 R3, PT, PT, R7, R3, RZ ;  /* 0x0000000307037210 */ /* 0x000fe40007ffe0ff */
[----:B------:R-:W-:Y:S02]  /*1e40*/  IADD3 R12, P0, PT, R22, UR18, RZ ;  /* 0x00000012160c7c10 */ /* 0x000fe4000ff1e0ff */
[----:B------:R-:W-:Y:S02]  /*1e50*/  SHF.L.U64.HI R6, R6, 0x2, R3 ;  /* 0x0000000206067819 */ /* 0x000fe40000010203 */
[----:B------:R-:W-:Y:S02]  /*1e60*/  IADD3 R22, P1, PT, R22, UR20, RZ ;  /* 0x0000001416167c10 */ /* 0x000fe4000ff3e0ff */
[----:B------:R-:W-:-:S02]  /*1e70*/  IADD3.X R13, PT, PT, R6, UR19, RZ, P0, !PT ;  /* 0x00000013060d7c10 */ /* 0x000fc400087fe4ff */
[----:B------:R-:W-:Y:S02]  /*1e80*/  IADD3.X R23, PT, PT, R6, UR21, RZ, P1, !PT ;  /* 0x0000001506177c10 */ /* 0x000fe40008ffe4ff */
[C---:B------:R-:W-:Y:S01]  /*1e90*/  IADD3 R18, P1, PT, R21.reuse, R22, RZ ;  /* 0x0000001615127210 */ /* 0x040fe20007f3e0ff */
[----:B------:R0:W2:Y:S01]  /*1ea0*/  LDG.E R20, desc[UR16][R12.64] ;  /* 0x000000100c147981 */ /* 0x0000a2000c1e1900 */
[----:B------:R-:W-:Y:S02]  /*1eb0*/  IADD3 R16, P0, PT, R21, R12, RZ ;  /* 0x0000000c15107210 */ /* 0x000fe40007f1e0ff */
[C---:B------:R-:W-:Y:S01]  /*1ec0*/  IADD3.X R19, PT, PT, R15.reuse, R23, RZ, P1, !PT ;  /* 0x000000170f137210 */ /* 0x040fe20000ffe4ff */
[----:B------:R-:W3:Y:S01]  /*1ed0*/  LDG.E R5, desc[UR16][R22.64] ;  /* 0x0000001016057981 */ /* 0x000ee2000c1e1900 */
[-C--:B------:R-:W-:Y:S01]  /*1ee0*/  IADD3 R6, P1, PT, R18, R21.reuse, RZ ;  /* 0x0000001512067210 */ /* 0x080fe20007f3e0ff */
[----:B------:R-:W-:Y:S01]  /*1ef0*/  IMAD.X R17, R15, 0x1, R13, P0 ;  /* 0x000000010f117824 */ /* 0x000fe200000e060d */
[----:B------:R-:W-:-:S02]  /*1f00*/  IADD3 R8, P0, PT, R16, R21, RZ ;  /* 0x0000001510087210 */ /* 0x000fc40007f1e0ff */
[----:B------:R-:W-:Y:S02]  /*1f10*/  IADD3.X R7, PT, PT, R19, R15, RZ, P1, !PT ;  /* 0x0000000f13077210 */ /* 0x000fe40000ffe4ff */
[----:B0-----:R-:W-:Y:S01]  /*1f20*/  IADD3 R12, P1, PT, R6, R21, RZ ;  /* 0x00000015060c7210 */ /* 0x001fe20007f3e0ff */
[----:B------:R-:W4:Y:S01]  /*1f30*/  LDG.E R19, desc[UR16][R18.64] ;  /* 0x0000001012137981 */ /* 0x000f22000c1e1900 */
[----:B------:R-:W-:Y:S02]  /*1f40*/  IADD3.X R9, PT, PT, R17, R15, RZ, P0, !PT ;  /* 0x0000000f11097210 */ /* 0x000fe400007fe4ff */
[----:B------:R-:W-:Y:S01]  /*1f50*/  IADD3 R14, P0, PT, R8, R21, RZ ;  /* 0x00000015080e7210 */ /* 0x000fe20007f1e0ff */
[----:B------:R2:W4:Y:S01]  /*1f60*/  LDG.E R3, desc[UR16][R16.64] ;  /* 0x0000001010037981 */ /* 0x000522000c1e1900 */
[----:B------:R-:W-:-:S03]  /*1f70*/  IADD3.X R13, PT, PT, R7, R15, RZ, P1, !PT ;  /* 0x0000000f070d7210 */ /* 0x000fc60000ffe4ff */
[----:B------:R-:W4:Y:S01]  /*1f80*/  LDG.E R21, desc[UR16][R6.64] ;  /* 0x0000001006157981 */ /* 0x000f22000c1e1900 */
[----:B------:R-:W-:-:S03]  /*1f90*/  IMAD.X R15, R9, 0x1, R15, P0 ;  /* 0x00000001090f7824 */ /* 0x000fc600000e060f */
[----:B------:R-:W4:Y:S04]  /*1fa0*/  LDG.E R8, desc[UR16][R8.64] ;  /* 0x0000001008087981 */ /* 0x000f28000c1e1900 */
[----:B------:R-:W4:Y:S04]  /*1fb0*/  LDG.E R13, desc[UR16][R12.64] ;  /* 0x000000100c0d7981 */ /* 0x000f28000c1e1900 */
[----:B------:R-:W4:Y:S01]  /*1fc0*/  LDG.E R14, desc[UR16][R14.64] ;  /* 0x000000100e0e7981 */ /* 0x000f22000c1e1900 */
[----:B------:R-:W-:-:S04]  /*1fd0*/  UIADD3 UR4, UP1, UPT, UR4, 0x4, URZ ;  /* 0x0000000404047890 */ /* 0x000fc8000ff3e0ff */
[----:B------:R-:W-:Y:S01]  /*1fe0*/  UIADD3.X UR5, UPT, UPT, URZ, UR5, URZ, UP1, !UPT ;  /* 0x00000005ff057290 */ /* 0x000fe20008ffe4ff */
[----:B--2---:R-:W-:Y:S01]  /*1ff0*/  FADD R16, R27, R20 ;  /* 0x000000141b107221 */ /* 0x004fe20000000000 */
[----:B---3-5:R-:W-:-:S04]  /*2000*/  FADD R5, -R4, R5 ;  /* 0x0000000504057221 */ /* 0x028fc80000000100 */
        /* <DEDUP_REMOVED lines=10> */
.L_x_154:
[----:B------:R-:W-:Y:S05]  /*20b0*/  BRA.U !UP0, `(.L_x_153) ;  /* 0x0000000108d87547 */ /* 0x000fea000b800000 */
[----:B------:R-:W-:Y:S02]  /*20c0*/  UISETP.NE.U32.AND UP1, UPT, UR7, 0x1, UPT ;  /* 0x000000010700788c */ /* 0x000fe4000bf25070 */
[----:B------:R-:W-:Y:S02]  /*20d0*/  ULOP3.LUT UR6, UR8, 0x1, URZ, 0xc0, !UPT ;  /* 0x0000000108067892 */ /* 0x000fe4000f8ec0ff */
[----:B------:R-:W-:Y:S02]  /*20e0*/  UISETP.NE.AND.EX UP1, UPT, URZ, URZ, UPT, UP1 ;  /* 0x000000ffff00728c */ /* 0x000fe4000bf25310 */
[----:B------:R-:W-:-:S04]  /*20f0*/  UISETP.NE.U32.AND UP0, UPT, UR6, 0x1, UPT ;  /* 0x000000010600788c */ /* 0x000fc8000bf05070 */
[----:B------:R-:W-:-:S03]  /*2100*/  UISETP.NE.U32.AND.EX UP0, UPT, URZ, URZ, UPT, UP0 ;  /* 0x000000ffff00728c */ /* 0x000fc6000bf05100 */
[----:B------:R-:W-:Y:S08]  /*2110*/  BRA.U !UP1, `(.L_x_155) ;  /* 0x0000000109787547 */ /* 0x000ff0000b800000 */
[----:B------:R-:W-:Y:S01]  /*2120*/  HFMA2 R7, -RZ, RZ, 0, 0 ;  /* 0x00000000ff077431 */ /* 0x000fe200000001ff */
[----:B------:R-:W-:Y:S01]  /*2130*/  MOV R6, R0 ;  /* 0x0000000000067202 */ /* 0x000fe20000000f00 */
[C---:B-1----:R-:W-:Y:S01]  /*2140*/  IMAD R8, R10.reuse, UR5, RZ ;  /* 0x000000050a087c24 */ /* 0x042fe2000f8e02ff */
[C---:B------:R-:W-:Y:S01]  /*2150*/  SHF.L.U64.HI R5, R10.reuse, 0x2, R11 ;  /* 0x000000020a057819 */ /* 0x040fe2000001020b */
[C---:B------:R-:W-:Y:S02]  /*2160*/  IMAD.SHL.U32 R13, R10.reuse, 0x4, RZ ;  /* 0x000000040a0d7824 */ /* 0x040fe400078e00ff */
[----:B------:R-:W-:Y:S02]  /*2170*/  IMAD R3, R11, UR4, R8 ;  /* 0x000000040b037c24 */ /* 0x000fe4000f8e0208 */
[----:B------:R-:W-:-:S05]  /*2180*/  IMAD.WIDE.U32 R6, R10, UR4, R6 ;  /* 0x000000040a067c25 */ /* 0x000fca000f8e0006 */
[----:B------:R-:W-:Y:S02]  /*2190*/  IADD3 R3, PT, PT, R7, R3, RZ ;  /* 0x0000000307037210 */ /* 0x000fe40007ffe0ff */
[C---:B------:R-:W-:Y:S02]  /*21a0*/  SHF.L.U32 R8, R6.reuse, 0x2, RZ ;  /* 0x0000000206087819 */ /* 0x040fe400000006ff */
[----:B------:R-:W-:Y:S02]  /*21b0*/  SHF.L.U64.HI R3, R6, 0x2, R3 ;  /* 0x0000000206037819 */ /* 0x000fe40000010203 */
[C---:B------:R-:W-:Y:S02]  /*21c0*/  IADD3 R6, P1, PT, R8.reuse, UR20, RZ ;  /* 0x0000001408067c10 */ /* 0x040fe4000ff3e0ff */
[----:B------:R-:W-:Y:S02]  /*21d0*/  IADD3 R8, P0, PT, R8, UR18, RZ ;  /* 0x0000001208087c10 */ /* 0x000fe4000ff1e0ff */
[----:B------:R-:W-:-:S02]  /*21e0*/  IADD3.X R7, PT, PT, R3, UR21, RZ, P1, !PT ;  /* 0x0000001503077c10 */ /* 0x000fc40008ffe4ff */
[----:B------:R-:W-:Y:S02]  /*21f0*/  IADD3 R14, P1, PT, R13, R6, RZ ;  /* 0x000000060d0e7210 */ /* 0x000fe40007f3e0ff */
[----:B------:R-:W-:Y:S02]  /*2200*/  IADD3.X R9, PT, PT, R3, UR19, RZ, P0, !PT ;  /* 0x0000001303097c10 */ /* 0x000fe400087fe4ff */
[----:B------:R-:W-:Y:S01]  /*2210*/  IADD3.X R15, PT, PT, R5, R7, RZ, P1, !PT ;  /* 0x00000007050f7210 */ /* 0x000fe20000ffe4ff */
[----:B------:R-:W2:Y:S01]  /*2220*/  LDG.E R3, desc[UR16][R6.64] ;  /* 0x0000001006037981 */ /* 0x000ea2000c1e1900 */
[----:B------:R-:W-:-:S03]  /*2230*/  IADD3 R12, P0, PT, R13, R8, RZ ;  /* 0x000000080d0c7210 */ /* 0x000fc60007f1e0ff */
[----:B------:R-:W3:Y:S01]  /*2240*/  LDG.E R8, desc[UR16][R8.64] ;  /* 0x0000001008087981 */ /* 0x000ee2000c1e1900 */
[----:B------:R-:W-:-:S03]  /*2250*/  IADD3.X R13, PT, PT, R5, R9, RZ, P0, !PT ;  /* 0x00000009050d7210 */ /* 0x000fc600007fe4ff */
[----:B------:R-:W4:Y:S04]  /*2260*/  LDG.E R15, desc[UR16][R14.64] ;  /* 0x000000100e0f7981 */ /* 0x000f28000c1e1900 */
[----:B------:R-:W4:Y:S01]  /*2270*/  LDG.E R12, desc[UR16][R12.64] ;  /* 0x000000100c0c7981 */ /* 0x000f22000c1e1900 */
[----:B------:R-:W-:-:S04]  /*2280*/  UIADD3 UR4, UP1, UPT, UR4, 0x2, URZ ;  /* 0x0000000204047890 */ /* 0x000fc8000ff3e0ff */
[----:B------:R-:W-:Y:S01]  /*2290*/  UIADD3.X UR5, UPT, UPT, URZ, UR5, URZ, UP1, !UPT ;  /* 0x00000005ff057290 */ /* 0x000fe20008ffe4ff */
[----:B--2--5:R-:W-:-:S04]  /*22a0*/  FADD R3, -R4, R3 ;  /* 0x0000000304037221 */ /* 0x024fc80000000100 */
[----:B---3--:R-:W-:Y:S01]  /*22b0*/  FFMA R3, R8, R3, R25 ;  /* 0x0000000308037223 */ /* 0x008fe20000000019 */
[----:B------:R-:W-:Y:S01]  /*22c0*/  FADD R27, R27, R8 ;  /* 0x000000081b1b7221 */ /* 0x000fe20000000000 */
[----:B----4-:R-:W-:-:S03]  /*22d0*/  FADD R25, -R4, R15 ;  /* 0x0000000f04197221 */ /* 0x010fc60000000100 */
[----:B------:R-:W-:Y:S01]  /*22e0*/  FADD R27, R27, R12 ;  /* 0x0000000c1b1b7221 */ /* 0x000fe20000000000 */
[----:B------:R-:W-:-:S07]  /*22f0*/  FFMA R25, R12, R25, R3 ;  /* 0x000000190c197223 */ /* 0x000fce0000000003 */
.L_x_155:
[----:B------:R-:W-:Y:S05]  /*2300*/  BRA.U UP0, `(.L_x_153) ;  /* 0x0000000100447547 */ /* 0x000fea000b800000 */
[----:B------:R-:W-:Y:S02]  /*2310*/  HFMA2 R7, -RZ, RZ, 0, 0 ;  /* 0x00000000ff077431 */ /* 0x000fe400000001ff */
[----:B-1----:R-:W-:Y:S01]  /*2320*/  IMAD R8, R10, UR5, RZ ;  /* 0x000000050a087c24 */ /* 0x002fe2000f8e02ff */
[----:B------:R-:W-:-:S03]  /*2330*/  MOV R6, R0 ;  /* 0x0000000000067202 */ /* 0x000fc60000000f00 */
[----:B------:R-:W-:Y:S02]  /*2340*/  IMAD R3, R11, UR4, R8 ;  /* 0x000000040b037c24 */ /* 0x000fe4000f8e0208 */
[----:B------:R-:W-:-:S04]  /*2350*/  IMAD.WIDE.U32 R10, R10, UR4, R6 ;  /* 0x000000040a0a7c25 */ /* 0x000fc8000f8e0006 */
[----:B------:R-:W-:Y:S01]  /*2360*/  IMAD.IADD R3, R11, 0x1, R3 ;  /* 0x000000010b037824 */ /* 0x000fe200078e0203 */
[----:B------:R-:W-:-:S04]  /*2370*/  SHF.L.U32 R6, R10, 0x2, RZ ;  /* 0x000000020a067819 */ /* 0x000fc800000006ff */
[----:B------:R-:W-:Y:S02]  /*2380*/  SHF.L.U64.HI R10, R10, 0x2, R3 ;  /* 0x000000020a0a7819 */ /* 0x000fe40000010203 */
[C---:B------:R-:W-:Y:S02]  /*2390*/  IADD3 R8, P1, PT, R6.reuse, UR20, RZ ;  /* 0x0000001406087c10 */ /* 0x040fe4000ff3e0ff */
[----:B------:R-:W-:Y:S02]  /*23a0*/  IADD3 R6, P0, PT, R6, UR18, RZ ;  /* 0x0000001206067c10 */ /* 0x000fe4000ff1e0ff */
[C---:B------:R-:W-:Y:S02]  /*23b0*/  IADD3.X R9, PT, PT, R10.reuse, UR21, RZ, P1, !PT ;  /* 0x000000150a097c10 */ /* 0x040fe40008ffe4ff */
[----:B------:R-:W-:-:S04]  /*23c0*/  IADD3.X R7, PT, PT, R10, UR19, RZ, P0, !PT ;  /* 0x000000130a077c10 */ /* 0x000fc800087fe4ff */
[----:B------:R-:W2:Y:S04]  /*23d0*/  LDG.E R9, desc[UR16][R8.64] ;  /* 0x0000001008097981 */ /* 0x000ea8000c1e1900 */
[----:B------:R-:W3:Y:S01]  /*23e0*/  LDG.E R6, desc[UR16][R6.64] ;  /* 0x0000001006067981 */ /* 0x000ee2000c1e1900 */
[----:B--2--5:R-:W-:Y:S01]  /*23f0*/  FADD R4, -R4, R9 ;  /* 0x0000000904047221 */ /* 0x024fe20000000100 */
[----:B---3--:R-:W-:-:S03]  /*2400*/  FADD R27, R27, R6 ;  /* 0x000000061b1b7221 */ /* 0x008fc60000000000 */
[----:B------:R-:W-:-:S07]  /*2410*/  FFMA R25, R6, R4, R25 ;  /* 0x0000000406197223 */ /* 0x000fce0000000019 */
.L_x_153:
[----:B------:R-:W-:-:S07]  /*2420*/  FMUL R25, R25, -0.5 ;  /* 0xbf00000019197820 */ /* 0x000fce0000400000 */
.L_x_150:
[----:B------:R-:W0:Y:S01]  /*2430*/  LDCU.64 UR4, c[0x0][0x3b8] ;  /* 0x00007700ff0477ac */ /* 0x000e220008000a00 */
[----:B------:R-:W-:Y:S02]  /*2440*/  SHF.L.U32 R7, R0, 0x2, RZ ;  /* 0x0000000200077819 */ /* 0x000fe400000006ff */
[----:B------:R-:W-:Y:S02]  /*2450*/  SHF.R.U32.HI R6, RZ, 0x1e, R0 ;  /* 0x0000001eff067819 */ /* 0x000fe40000011600 */
[----:B0----5:R-:W-:-:S04]  /*2460*/  IADD3 R4, P0, PT, R7, UR4, RZ ;  /* 0x0000000407047c10 */ /* 0x021fc8000ff1e0ff */
[----:B------:R-:W-:-:S05]  /*2470*/  IADD3.X R5, PT, PT, R6, UR5, RZ, P0, !PT ;  /* 0x0000000506057c10 */ /* 0x000fca00087fe4ff */
[----:B------:R-:W2:Y:S01]  /*2480*/  LDG.E R0, desc[UR16][R4.64] ;  /* 0x0000001004007981 */ /* 0x000ea2000c1e1900 */
[----:B------:R-:W-:Y:S01]  /*2490*/  BSSY.RECONVERGENT B0, `(.L_x_156) ;  /* 0x000000d000007945 */ /* 0x000fe20003800200 */
[----:B--2---:R-:W-:-:S04]  /*24a0*/  FMNMX R0, R0, 9.9999999747524270788e-07, !PT ;  /* 0x358637bd00007809 */ /* 0x004fc80007800000 */
[----:B------:R-:W-:Y:S01]  /*24b0*/  IADD3 R8, PT, PT, R0, -0xd000000, RZ ;  /* 0xf300000000087810 */ /* 0x000fe20007ffe0ff */
[----:B------:R0:W2:Y:S03]  /*24c0*/  MUFU.RSQ R3, R0 ;  /* 0x0000000000037308 */ /* 0x0000a60000001400 */
[----:B------:R-:W-:-:S13]  /*24d0*/  ISETP.GT.U32.AND P0, PT, R8, 0x727fffff, PT ;  /* 0x727fffff0800780c */ /* 0x000fda0003f04070 */
[----:B0-----:R-:W-:Y:S05]  /*24e0*/  @!P0 BRA `(.L_x_157) ;  /* 0x00000000000c8947 */ /* 0x001fea0003800000 */
[----:B------:R-:W-:-:S07]  /*24f0*/  MOV R15, 0x2510 ;  /* 0x00002510000f7802 */ /* 0x000fce0000000f00 */
[----:B-12---:R-:W-:Y:S05]  /*2500*/  CALL.REL.NOINC `($__internal_10_$__cuda_sm20_sqrt_rn_f32_slowpath) ;  /* 0x00000004009c7944 */ /* 0x006fea0003c00000 */
[----:B------:R-:W-:Y:S05]  /*2510*/  BRA `(.L_x_158) ;  /* 0x0000000000107947 */ /* 0x000fea0003800000 */
.L_x_157:
[----:B--2---:R-:W-:Y:S01]  /*2520*/  FMUL.FTZ R9, R0, R3 ;  /* 0x0000000300097220 */ /* 0x004fe20000410000 */
[----:B------:R-:W-:-:S03]  /*2530*/  FMUL.FTZ R3, R3, 0.5 ;  /* 0x3f00000003037820 */ /* 0x000fc60000410000 */
[----:B------:R-:W-:-:S04]  /*2540*/  FFMA R0, -R9, R9, R0 ;  /* 0x0000000909007223 */ /* 0x000fc80000000100 */
[----:B------:R-:W-:-:S07]  /*2550*/  FFMA R3, R0, R3, R9 ;  /* 0x0000000300037223 */ /* 0x000fce0000000009 */
.L_x_158:
[----:B------:R-:W-:Y:S05]  /*2560*/  BSYNC.RECONVERGENT B0 ;  /* 0x0000000000007941 */ /* 0x000fea0003800200 */
.L_x_156:
[----:B------:R-:W0:Y:S01]  /*2570*/  MUFU.RCP R0, R3 ;  /* 0x0000000300007308 */ /* 0x000e220000001000 */
[----:B------:R-:W-:Y:S01]  /*2580*/  UMOV UR4, 0x3f800000 ;  /* 0x3f80000000047882 */ /* 0x000fe20000000000 */
[----:B------:R-:W-:Y:S01]  /*2590*/  BSSY.RECONVERGENT B0, `(.L_x_159) ;  /* 0x000000b000007945 */ /* 0x000fe20003800200 */
[----:B-1----:R-:W-:-:S05]  /*25a0*/  MOV R10, UR4 ;  /* 0x00000004000a7c02 */ /* 0x002fca0008000f00 */
        /* <DEDUP_REMOVED lines=9> */
.L_x_160:
[----:B------:R-:W-:Y:S05]  /*2640*/  BSYNC.RECONVERGENT B0 ;  /* 0x0000000000007941 */ /* 0x000fea0003800200 */
.L_x_159:
[----:B------:R-:W0:Y:S01]  /*2650*/  LDCU.64 UR4, c[0x0][0x3c0] ;  /* 0x00007800ff0477ac */ /* 0x000e220008000a00 */
[----:B------:R-:W-:Y:S01]  /*2660*/  FMUL R27, R0, R27 ;  /* 0x0000001b001b7220 */ /* 0x000fe20000400000 */
[----:B0-----:R-:W-:-:S04]  /*2670*/  IADD3 R2, P0, PT, R7, UR4, RZ ;  /* 0x0000000407027c10 */ /* 0x001fc8000ff1e0ff */
[----:B------:R-:W-:-:S05]  /*2680*/  IADD3.X R3, PT, PT, R6, UR5, RZ, P0, !PT ;  /* 0x0000000506037c10 */ /* 0x000fca00087fe4ff */
[----:B------:R0:W-:Y:S04]  /*2690*/  STG.E desc[UR16][R2.64], R27 ;  /* 0x0000001b02007986 */ /* 0x0001e8000c101910 */
[----:B------:R-:W2:Y:S01]  /*26a0*/  LDG.E R0, desc[UR16][R4.64] ;  /* 0x0000001004007981 */ /* 0x000ea2000c1e1900 */
[----:B------:R-:W-:Y:S01]  /*26b0*/  BSSY.RECONVERGENT B0, `(.L_x_161) ;  /* 0x0000046000007945 */ /* 0x000fe20003800200 */
[----:B------:R-:W-:Y:S01]  /*26c0*/  IMAD.MOV.U32 R8, RZ, RZ, 0x3f800000 ;  /* 0x3f800000ff087424 */ /* 0x000fe200078e00ff */
[----:B--2---:R-:W-:-:S04]  /*26d0*/  FMNMX R0, R0, 9.9999999747524270788e-07, !PT ;  /* 0x358637bd00007809 */ /* 0x004fc80007800000 */
[----:B------:R-:W-:-:S13]  /*26e0*/  FSETP.NEU.AND P0, PT, R0, 1, PT ;  /* 0x3f8000000000780b */ /* 0x000fda0003f0d000 */
[----:B0-----:R-:W-:Y:S05]  /*26f0*/  @!P0 BRA `(.L_x_162) ;  /* 0x0000000400048947 */ /* 0x001fea0003800000 */
[----:B------:R-:W-:-:S13]  /*2700*/  FSETP.NAN.AND P0, PT, |R0|, |R0|, PT ;  /* 0x400000000000720b */ /* 0x000fda0003f08200 */
[----:B------:R-:W-:Y:S01]  /*2710*/  @P0 FADD R8, R0, -1.5 ;  /* 0xbfc0000000080421 */ /* 0x000fe20000000000 */
[----:B------:R-:W-:Y:S06]  /*2720*/  @P0 BRA `(.L_x_162) ;  /* 0x0000000000f80947 */ /* 0x000fec0003800000 */
[C---:B------:R-:W-:Y:S01]  /*2730*/  FMUL R3, |R0|.reuse, 16777216 ;  /* 0x4b80000000037820 */ /* 0x040fe20000400200 */
[----:B------:R-:W-:Y:S01]  /*2740*/  FSETP.GEU.AND P0, PT, |R0|, 1.175494350822287508e-38, PT ;  /* 0x008000000000780b */ /* 0x000fe20003f0e200 */
[----:B------:R-:W-:-:S03]  /*2750*/  HFMA2 R10, -RZ, RZ, 0.771484375, 0.21533203125 ;  /* 0x3a2c32e4ff0a7431 */ /* 0x000fc600000001ff */
[----:B------:R-:W-:-:S04]  /*2760*/  FSEL R3, R3, |R0|, !P0 ;  /* 0x4000000003037208 */ /* 0x000fc80004000000 */
[----:B------:R-:W-:-:S04]  /*2770*/  IADD3 R2, PT, PT, R3, -0x3f3504f3, RZ ;  /* 0xc0cafb0d03027810 */ /* 0x000fc80007ffe0ff */
        /* <DEDUP_REMOVED lines=29> */
[----:B------:R-:W-:-:S03]  /*2950*/  MOV R5, 0x391fcb8e ;  /* 0x391fcb8e00057802 */ /* 0x000fc60000000f00 */
        /* <DEDUP_REMOVED lines=23> */
[----:B------:R-:W-:Y:S01]  /*2ad0*/  FMUL R2, R8, R9 ;  /* 0x0000000908027220 */ /* 0x000fe20000400000 */
[----:B------:R-:W-:-:S03]  /*2ae0*/  FSEL R8, RZ, +INF , !P2 ;  /* 0x7f800000ff087808 */ /* 0x000fc60005000000 */
[----:B------:R-:W-:Y:S01]  /*2af0*/  @!P1 FMUL R8, R5, R2 ;  /* 0x0000000205089220 */ /* 0x000fe20000400000 */
[----:B------:R-:W-:-:S07]  /*2b00*/  @!P0 LOP3.LUT R8, R0, 0x7f800000, RZ, 0x3c, !PT ;  /* 0x7f80000000088812 */ /* 0x000fce00078e3cff */
.L_x_162:
[----:B------:R-:W-:Y:S05]  /*2b10*/  BSYNC.RECONVERGENT B0 ;  /* 0x0000000000007941 */ /* 0x000fea0003800200 */
.L_x_161:
[----:B------:R-:W0:Y:S01]  /*2b20*/  LDCU.64 UR4, c[0x0][0x3c8] ;  /* 0x00007900ff0477ac */ /* 0x000e220008000a00 */
[----:B------:R-:W-:Y:S01]  /*2b30*/  FMUL R25, R8, R25 ;  /* 0x0000001908197220 */ /* 0x000fe20000400000 */
[----:B0-----:R-:W-:-:S04]  /*2b40*/  IADD3 R2, P0, PT, R7, UR4, RZ ;  /* 0x0000000407027c10 */ /* 0x001fc8000ff1e0ff */
[----:B------:R-:W-:-:S05]  /*2b50*/  IADD3.X R3, PT, PT, R6, UR5, RZ, P0, !PT ;  /* 0x0000000506037c10 */ /* 0x000fca00087fe4ff */
[----:B------:R-:W-:Y:S01]  /*2b60*/  STG.E desc[UR16][R2.64], R25 ;  /* 0x0000001902007986 */ /* 0x000fe2000c101910 */
[----:B------:R-:W-:Y:S05]  /*2b70*/  EXIT ;  /* 0x000000000000794d */ /* 0x000fea0003800000 */
        .weak           $__internal_10_$__cuda_sm20_sqrt_rn_f32_slowpath
        .type           $__internal_10_$__cuda_sm20_sqrt_rn_f32_slowpath,@function
        .size           $__internal_10_$__cuda_sm20_sqrt_rn_f32_slowpath,($__internal_11_$__cuda_sm3x_div_rn_noftz_f32_slowpath - $__internal_10_$__cuda_sm20_sqrt_rn_f32_slowpath)
$__internal_10_$__cuda_sm20_sqrt_rn_f32_slowpath:
[----:B------:R-:W-:-:S13]  /*2b80*/  LOP3.LUT P0, RZ, R0, 0x7fffffff, RZ, 0xc0, !PT ;  /* 0x7fffffff00ff7812 */ /* 0x000fda000780c0ff */
[----:B------:R-:W-:Y:S01]  /*2b90*/  @!P0 MOV R3, R0 ;  /* 0x0000000000038202 */ /* 0x000fe20000000f00 */
[----:B------:R-:W-:Y:S06]  /*2ba0*/  @!P0 BRA `(.L_x_163) ;  /* 0x0000000000408947 */ /* 0x000fec0003800000 */
[----:B------:R-:W-:-:S13]  /*2bb0*/  FSETP.GEU.FTZ.AND P0, PT, R0, RZ, PT ;  /* 0x000000ff0000720b */ /* 0x000fda0003f1e000 */
[----:B------:R-:W-:Y:S01]  /*2bc0*/  @!P0 MOV R3, 0x7fffffff ;  /* 0x7fffffff00038802 */ /* 0x000fe20000000f00 */
        /* <DEDUP_REMOVED lines=9> */
[----:B------:R-:W-:Y:S02]  /*2c60*/  @!P0 MOV R3, R0 ;  /* 0x0000000000038202 */ /* 0x000fe40000000f00 */
[----:B------:R-:W-:-:S04]  /*2c70*/  @P0 FADD.FTZ R11, -R9, -RZ ;  /* 0x800000ff090b0221 */ /* 0x000fc80000010100 */
[----:B------:R-:W-:-:S04]  /*2c80*/  @P0 FFMA R14, R9, R11, R8 ;  /* 0x0000000b090e0223 */ /* 0x000fc80000000008 */
[----:B------:R-:W-:-:S04]  /*2c90*/  @P0 FFMA R13, R14, R13, R9 ;  /* 0x0000000d0e0d0223 */ /* 0x000fc80000000009 */
[----:B------:R-:W-:-:S07]  /*2ca0*/  @P0 FMUL.FTZ R3, R13, 2.3283064365386962891e-10 ;  /* 0x2f8000000d030820 */ /* 0x000fce0000410000 */
.L_x_163:
[----:B------:R-:W-:Y:S02]  /*2cb0*/  HFMA2 R9, -RZ, RZ, 0, 0 ;  /* 0x00000000ff097431 */ /* 0x000fe400000001ff */
[----:B------:R-:W-:-:S04]  /*2cc0*/  IMAD.MOV.U32 R8, RZ, RZ, R15 ;  /* 0x000000ffff087224 */ /* 0x000fc800078e000f */
[----:B------:R-:W-:Y:S05]  /*2cd0*/  RET.REL.NODEC R8 `(means_vars_delta) ;  /* 0xffffffd008c87950 */ /* 0x000fea0003c3ffff */
        .weak           $__internal_11_$__cuda_sm3x_div_rn_noftz_f32_slowpath
        .type           $__internal_11_$__cuda_sm3x_div_rn_noftz_f32_slowpath,@function
        .size           $__internal_11_$__cuda_sm3x_div_rn_noftz_f32_slowpath,(.L_x_3594 - $__internal_11_$__cuda_sm3x_div_rn_noftz_f32_slowpath)
$__internal_11_$__cuda_sm3x_div_rn_noftz_f32_slowpath:
[----:B------:R-:W-:Y:S01]  /*2ce0*/  SHF.R.U32.HI R9, RZ, 0x17, R3 ;  /* 0x00000017ff097819 */ /* 0x000fe20000011603 */
[----:B------:R-:W-:Y:S01]  /*2cf0*/  BSSY.RECONVERGENT B1, `(.L_x_164) ;  /* 0x0000064000017945 */ /* 0x000fe20003800200 */
[----:B------:R-:W-:Y:S02]  /*2d00*/  SHF.R.U32.HI R0, RZ, 0x17, R2 ;  /* 0x00000017ff007819 */ /* 0x000fe40000011602 */
[----:B------:R-:W-:Y:S02]  /*2d10*/  LOP3.LUT R2, R9, 0xff, RZ, 0xc0, !PT ;  /* 0x000000ff09027812 */ /* 0x000fe400078ec0ff */
[----:B------:R-:W-:Y:S02]  /*2d20*/  LOP3.LUT R11, R0, 0xff, RZ, 0xc0, !PT ;  /* 0x000000ff000b7812 */ /* 0x000fe400078ec0ff */
[----:B------:R-:W-:Y:S02]  /*2d30*/  IADD3 R15, PT, PT, R2, -0x1, RZ ;  /* 0xffffffff020f7810 */ /* 0x000fe40007ffe0ff */
[----:B------:R-:W-:-:S02]  /*2d40*/  IADD3 R14, PT, PT, R11, -0x1, RZ ;  /* 0xffffffff0b0e7810 */ /* 0x000fc40007ffe0ff */
[----:B------:R-:W-:Y:S02]  /*2d50*/  ISETP.GT.U32.AND P0, PT, R15, 0xfd, PT ;  /* 0x000000fd0f00780c */ /* 0x000fe40003f04070 */
[----:B------:R-:W-:Y:S02]  /*2d60*/  MOV R13, 0xbf800000 ;  /* 0xbf800000000d7802 */ /* 0x000fe40000000f00 */
[----:B------:R-:W-:-:S13]  /*2d70*/  ISETP.GT.U32.OR P0, PT, R14, 0xfd, P0 ;  /* 0x000000fd0e00780c */ /* 0x000fda0000704470 */
[----:B------:R-:W-:Y:S01]  /*2d80*/  @!P0 IMAD.MOV.U32 R9, RZ, RZ, RZ ;  /* 0x000000ffff098224 */ /* 0x000fe200078e00ff */
[----:B------:R-:W-:Y:S06]  /*2d90*/  @!P0 BRA `(.L_x_165) ;  /* 0x0000000000608947 */ /* 0x000fec0003800000 */
[----:B------:R-:W-:Y:S01]  /*2da0*/  HFMA2 R0, -RZ, RZ, -1.875, 0 ;  /* 0xbf800000ff007431 */ /* 0x000fe200000001ff */
[----:B------:R-:W-:-:S04]  /*2db0*/  FSETP.GTU.FTZ.AND P1, PT, |R3|, +INF , PT ;  /* 0x7f8000000300780b */ /* 0x000fc80003f3c200 */
        /* <DEDUP_REMOVED lines=18> */
[----:B------:R-:W-:Y:S01]  /*2ee0*/  @!P0 FFMA R13, R0, 1.84467440737095516160e+19, RZ ;  /* 0x5f800000000d8823 */ /* 0x000fe200000000ff */
[----:B------:R-:W-:Y:S01]  /*2ef0*/  @!P0 MOV R9, 0xffffffc0 ;  /* 0xffffffc000098802 */ /* 0x000fe20000000f00 */
[----:B------:R-:W-:-:S03]  /*2f00*/  @!P1 FFMA R3, R3, 1.84467440737095516160e+19, RZ ;  /* 0x5f80000003039823 */ /* 0x000fc600000000ff */
[----:B------:R-:W-:-:S07]  /*2f10*/  @!P1 IADD3 R9, PT, PT, R9, 0x40, RZ ;  /* 0x0000004009099810 */ /* 0x000fce0007ffe0ff */
.L_x_165:
[----:B------:R-:W-:Y:S01]  /*2f20*/  LEA R0, R2, 0xc0800000, 0x17 ;  /* 0xc080000002007811 */ /* 0x000fe200078eb8ff */
[----:B------:R-:W-:Y:S01]  /*2f30*/  BSSY.RECONVERGENT B2, `(.L_x_170) ;  /* 0x0000036000027945 */ /* 0x000fe20003800200 */
[----:B------:R-:W-:-:S03]  /*2f40*/  IADD3 R11, PT, PT, R11, -0x7f, RZ ;  /* 0xffffff810b0b7810 */ /* 0x000fc60007ffe0ff */
[----:B------:R-:W-:Y:S01]  /*2f50*/  IMAD.IADD R15, R3, 0x1, -R0 ;  /* 0x00000001030f7824 */ /* 0x000fe200078e0a00 */
[C---:B------:R-:W-:Y:S01]  /*2f60*/  IADD3 R16, PT, PT, R11.reuse, 0x7f, -R2 ;  /* 0x0000007f0b107810 */ /* 0x040fe20007ffe802 */
[----:B------:R-:W-:Y:S02]  /*2f70*/  IMAD R0, R11, -0x800000, R13 ;  /* 0xff8000000b007824 */ /* 0x000fe400078e020d */
[----:B------:R-:W0:Y:S01]  /*2f80*/  MUFU.RCP R3, R15 ;  /* 0x0000000f00037308 */ /* 0x000e220000001000 */
[----:B------:R-:W-:Y:S01]  /*2f90*/  FADD.FTZ R17, -R15, -RZ ;  /* 0x800000ff0f117221 */ /* 0x000fe20000010100 */
[----:B------:R-:W-:-:S03]  /*2fa0*/  IADD3 R9, PT, PT, R16, R9, RZ ;  /* 0x0000000910097210 */ /* 0x000fc60007ffe0ff */
        /* <DEDUP_REMOVED lines=9> */
[----:B------:R-:W-:-:S04]  /*3040*/  IADD3 R11, PT, PT, R2, R9, RZ ;  /* 0x00000009020b7210 */ /* 0x000fc80007ffe0ff */
[----:B------:R-:W-:-:S04]  /*3050*/  IADD3 R2, PT, PT, R11, -0x1, RZ ;  /* 0xffffffff0b027810 */ /* 0x000fc80007ffe0ff */
        /* <DEDUP_REMOVED lines=10> */
[C---:B------:R-:W-:Y:S02]  /*3100*/  ISETP.NE.AND P2, PT, R11.reuse, RZ, PT ;  /* 0x000000ff0b00720c */ /* 0x040fe40003f45270 */
[----:B------:R-:W-:Y:S02]  /*3110*/  ISETP.NE.AND P1, PT, R11, RZ, PT ;  /* 0x000000ff0b00720c */ /* 0x000fe40003f25270 */
[----:B------:R-:W-:Y:S01]  /*3120*/  LOP3.LUT R9, R2, 0x7fffff, RZ, 0xc0, !PT ;  /* 0x007fffff02097812 */ /* 0x000fe200078ec0ff */
[CCC-:B------:R-:W-:Y:S01]  /*3130*/  FFMA.RP R2, R3.reuse, R17.reuse, R14.reuse ;  /* 0x0000001103027223 */ /* 0x1c0fe2000000800e */
[----:B------:R-:W-:Y:S01]  /*3140*/  FFMA.RM R3, R3, R17, R14 ;  /* 0x0000001103037223 */ /* 0x000fe2000000400e */
[----:B------:R-:W-:Y:S01]  /*3150*/  VIADD R14, R11, 0x20 ;  /* 0x000000200b0e7836 */ /* 0x000fe20000000000 */
[----:B------:R-:W-:Y:S02]  /*3160*/  LOP3.LUT R9, R9, 0x800000, RZ, 0xfc, !PT ;  /* 0x0080000009097812 */ /* 0x000fe400078efcff */
[----:B------:R-:W-:-:S02]  /*3170*/  IADD3 R11, PT, PT, -R11, RZ, RZ ;  /* 0x000000ff0b0b7210 */ /* 0x000fc40007ffe1ff */
[----:B------:R-:W-:Y:S02]  /*3180*/  SHF.L.U32 R14, R9, R14, RZ ;  /* 0x0000000e090e7219 */ /* 0x000fe400000006ff */
[----:B------:R-:W-:Y:S02]  /*3190*/  FSETP.NEU.FTZ.AND P0, PT, R2, R3, PT ;  /* 0x000000030200720b */ /* 0x000fe40003f1d000 */
        /* <DEDUP_REMOVED lines=11> */
.L_x_172:
[----:B------:R-:W-:-:S04]  /*3250*/  LOP3.LUT R0, R0, 0x80000000, RZ, 0xc0, !PT ;  /* 0x8000000000007812 */ /* 0x000fc800078ec0ff */
[----:B------:R-:W-:Y:S01]  /*3260*/  LOP3.LUT R0, R0, 0x7f800000, RZ, 0xfc, !PT ;  /* 0x7f80000000007812 */ /* 0x000fe200078efcff */
[----:B------:R-:W-:Y:S06]  /*3270*/  BRA `(.L_x_173) ;  /* 0x0000000000047947 */ /* 0x000fec0003800000 */
.L_x_171:
[----:B------:R-:W-:-:S07]  /*3280*/  LEA R0, R9, R0, 0x17 ;  /* 0x0000000009007211 */ /* 0x000fce00078eb8ff */
.L_x_173:
[----:B------:R-:W-:Y:S05]  /*3290*/  BSYNC.RECONVERGENT B2 ;  /* 0x0000000000027941 */ /* 0x000fea0003800200 */
.L_x_170:
[----:B------:R-:W-:Y:S05]  /*32a0*/  BRA `(.L_x_174) ;  /* 0x0000000000207947 */ /* 0x000fea0003800000 */
.L_x_169:
[----:B------:R-:W-:-:S04]  /*32b0*/  LOP3.LUT R0, R3, 0x80000000, R13, 0x48, !PT ;  /* 0x8000000003007812 */ /* 0x000fc800078e480d */
[----:B------:R-:W-:Y:S01]  /*32c0*/  LOP3.LUT R0, R0, 0x7f800000, RZ, 0xfc, !PT ;  /* 0x7f80000000007812 */ /* 0x000fe200078efcff */
[----:B------:R-:W-:Y:S06]  /*32d0*/  BRA `(.L_x_174) ;  /* 0x0000000000147947 */ /* 0x000fec0003800000 */
.L_x_168:
[----:B------:R-:W-:Y:S01]  /*32e0*/  LOP3.LUT R0, R3, 0x80000000, R13, 0x48, !PT ;  /* 0x8000000003007812 */ /* 0x000fe200078e480d */
[----:B------:R-:W-:Y:S06]  /*32f0*/  BRA `(.L_x_174) ;  /* 0x00000000000c7947 */ /* 0x000fec0003800000 */
.L_x_167:
[----:B------:R-:W0:Y:S01]  /*3300*/  MUFU.RSQ R0, -QNAN ;  /* 0xffc0000000007908 */ /* 0x000e220000001400 */
[----:B------:R-:W-:Y:S05]  /*3310*/  BRA `(.L_x_174) ;  /* 0x0000000000047947 */ /* 0x000fea0003800000 */
.L_x_166:
[----:B------:R-:W-:-:S07]  /*3320*/  FADD.FTZ R0, R0, R3 ;  /* 0x0000000300007221 */ /* 0x000fce0000010000 */
.L_x_174:
[----:B------:R-:W-:Y:S05]  /*3330*/  BSYNC.RECONVERGENT B1 ;  /* 0x0000000000017941 */ /* 0x000fea0003800200 */
.L_x_164:
[----:B------:R-:W-:-:S04]  /*3340*/  HFMA2 R9, -RZ, RZ, 0, 0 ;  /* 0x00000000ff097431 */ /* 0x000fc800000001ff */
[----:B0-----:R-:W-:Y:S05]  /*3350*/  RET.REL.NODEC R8 `(means_vars_delta) ;  /* 0xffffffcc08287950 */ /* 0x001fea0003c3ffff */
.L_x_175:
        /* <DEDUP_REMOVED lines=10> */
.L_x_3594:


//--------------------- .text.normblkvv           --------------------------
	.section	.text.normblkvv,"ax",@progbits
	.align	128
        .global         normblkvv
        .type           normblkvv,@function
        .size           normblkvv,(.L_x_3596 - normblkvv)
        .other          normblkvv,@"STO_CUDA_ENTRY STV_DEFAULT"
normblkvv:
.text.normblkvv:
[----:B------:R-:W0:Y:S01]  /*0000*/  LDC R1, c[0x0][0x37c] ;  /* 0x0000df00ff017b82 */ /* 0x000e220000000800 */
[----:B------:R-:W1:Y:S01]  /*0010*/  S2R R16, SR_CTAID.Y ;  /* 0x0000000000107919 */ /* 0x000e620000002600 */
[----:B------:R-:W2:Y:S01]  /*0020*/  LDCU UR4, c[0x0][0x360] ;  /* 0x00006c00ff0477ac */ /* 0x000ea20008000800 */
[----:B------:R-:W1:Y:S01]  /*0030*/  S2R R17, SR_TID.Y ;  /* 0x0000000000117919 */ /* 0x000e620000002200 */
[----:B------:R-:W3:Y:S01]  /*0040*/  LDCU UR5, c[0x0][0x368] ;  /* 0x00006d00ff0577ac */ /* 0x000ee20008000800 */
[----:B------:R-:W2:Y:S01]  /*0050*/  S2R R18, SR_CTAID.X ;  /* 0x0000000000127919 */ /* 0x000ea20000002500 */
[----:B------:R-:W1:Y:S01]  /*0060*/  LDCU UR6, c[0x0][0x364] ;  /* 0x00006c80ff0677ac */ /* 0x000e620008000800 */
[----:B------:R-:W2:Y:S01]  /*0070*/  S2R R19, SR_TID.X ;  /* 0x0000000000137919 */ /* 0x000ea20000002100 */
[----:B------:R-:W4:Y:S01]  /*0080*/  LDCU.128 UR8, c[0x0][0x380] ;  /* 0x00007000ff0877ac */ /* 0x000f220008000c00 */
[----:B------:R-:W3:Y:S01]  /*0090*/  S2R R23, SR_CTAID.Z ;  /* 0x0000000000177919 */ /* 0x000ee20000002700 */
[----:B------:R-:W5:Y:S01]  /*00a0*/  LDCU.64 UR12, c[0x0][0x390] ;  /* 0x00007200ff0c77ac */ /* 0x000f620008000a00 */
[----:B------:R-:W3:Y:S01]  /*00b0*/  S2R R0, SR_TID.Z ;  /* 0x0000000000007919 */ /* 0x000ee20000002300 */
[----:B-1----:R-:W-:-:S05]  /*00c0*/  IMAD R16, R16, UR6, R17 ;  /* 0x0000000610107c24 */ /* 0x002fca000f8e0211 */
[----:B----4-:R-:W-:Y:S01]  /*00d0*/  ISETP.GE.U32.AND P2, PT, R16, UR10, PT ;  /* 0x0000000a10007c0c */ /* 0x010fe2000bf46070 */
[----:B--2---:R-:W-:-:S03]  /*00e0*/  IMAD R18, R18, UR4, R19 ;  /* 0x0000000412127c24 */ /* 0x004fc6000f8e0213 */
[----:B------:R-:W-:Y:S02]  /*00f0*/  ISETP.GE.AND.EX P2, PT, RZ, UR11, PT, P2 ;  /* 0x0000000bff007c0c */ /* 0x000fe4000bf46320 */
[----:B------:R-:W-:Y:S01]  /*0100*/  ISETP.GE.U32.AND P1, PT, R18, UR8, PT ;  /* 0x0000000812007c0c */ /* 0x000fe2000bf26070 */
[----:B---3--:R-:W-:-:S03]  /*0110*/  IMAD R23, R23, UR5, R0 ;  /* 0x0000000517177c24 */ /* 0x008fc6000f8e0200 */
[----:B------:R-:W-:Y:S02]  /*0120*/  ISETP.GE.OR.EX P1, PT, RZ, UR9, P2, P1 ;  /* 0x00000009ff007c0c */ /* 0x000fe40009726710 */
[----:B-----5:R-:W-:-:S04]  /*0130*/  ISETP.GE.U32.AND P0, PT, R23, UR12, PT ;  /* 0x0000000c17007c0c */ /* 0x020fc8000bf06070 */
[----:B------:R-:W-:-:S13]  /*0140*/  ISETP.GE.OR.EX P0, PT, RZ, UR13, P1, P0 ;  /* 0x0000000dff007c0c */ /* 0x000fda0008f06700 */
[----:B0-----:R-:W-:Y:S05]  /*0150*/  @P0 EXIT ;  /* 0x000000000000094d */ /* 0x001fea0003800000 */
[----:B------:R-:W-:Y:S01]  /*0160*/  LOP3.LUT P0, RZ, R16, R23, R18, 0xfe, !PT ;  /* 0x0000001710ff7212 */ /* 0x000fe2000780fe12 */
[----:B------:R-:W0:Y:S01]  /*0170*/  LDCU.64 UR36, c[0x0][0x358] ;  /* 0x00006b00ff2477ac */ /* 0x000e220008000a00 */
[----:B------:R-:W-:Y:S11]  /*0180*/  BSSY.RECONVERGENT B6, `(.L_x_176) ;  /* 0x000000a000067945 */ /* 0x000ff60003800200 */
[----:B------:R-:W-:Y:S05]  /*0190*/  @P0 BRA `(.L_x_177) ;  /* 0x0000000000200947 */ /* 0x000fea0003800000 */
[----:B------:R-:W-:Y:S01]  /*01a0*/  MOV R0, 0x8 ;  /* 0x0000000800007802 */ /* 0x000fe20000000f00 */
[----:B------:R-:W1:Y:S01]  /*01b0*/  LDCU.64 UR4, c[0x4][URZ] ;  /* 0x01000000ff0477ac */ /* 0x000e620008000a00 */
[----:B------:R-:W-:Y:S02]  /*01c0*/  CS2R R6, SRZ ;  /* 0x0000000000067805 */ /* 0x000fe4000001ff00 */
[----:B------:R2:W3:Y:S01]  /*01d0*/  LDC.64 R2, c[0x4][R0] ;  /* 0x0100000000027b82 */ /* 0x0004e20000000a00 */
[----:B-1----:R-:W-:Y:S02]  /*01e0*/  IMAD.U32 R4, RZ, RZ, UR4 ;  /* 0x00000004ff047e24 */ /* 0x002fe4000f8e00ff */
[----:B--2---:R-:W-:-:S07]  /*01f0*/  IMAD.U32 R5, RZ, RZ, UR5 ;  /* 0x00000005ff057e24 */ /* 0x004fce000f8e00ff */
[----:B------:R-:W-:-:S07]  /*0200*/  LEPC R20, `(.L_x_177) ;  /* 0x000000001014794e */ /* 0x000fce0000000000 */
[----:B0--3--:R-:W-:Y:S05]  /*0210*/  CALL.ABS.NOINC R2 ;  /* 0x0000000002007343 */ /* 0x009fea0003c00000 */
.L_x_177:
[----:B0-----:R-:W-:Y:S05]  /*0220*/  BSYNC.RECONVERGENT B6 ;  /* 0x0000000000067941 */ /* 0x001fea0003800200 */
.L_x_176:
[----:B------:R-:W0:Y:S01]  /*0230*/  LDCU.64 UR4, c[0x0][0x3b0] ;  /* 0x00007600ff0477ac */ /* 0x000e220008000a00 */
[----:B------:R-:W1:Y:S01]  /*0240*/  LDCU.64 UR6, c[0x0][0x3a8] ;  /* 0x00007500ff0677ac */ /* 0x000e620008000a00 */
[----:B------:R-:W2:Y:S01]  /*0250*/  LDCU.128 UR8, c[0x0][0x380] ;  /* 0x00007000ff0877ac */ /* 0x000ea20008000c00 */
[----:B0-----:R-:W-:-:S04]  /*0260*/  IMAD.WIDE.U32 R2, R18, UR4, RZ ;  /* 0x0000000412027c25 */ /* 0x001fc8000f8e00ff */
[----:B------:R-:W-:Y:S01]  /*0270*/  IMAD R3, R18, UR5, R3 ;  /* 0x0000000512037c24 */ /* 0x000fe2000f8e0203 */
[C---:B-1----:R-:W-:Y:S01]  /*0280*/  LEA R6, P0, R2.reuse, UR6, 0x2 ;  /* 0x0000000602067c11 */ /* 0x042fe2000f8010ff */
[----:B------:R-:W0:Y:S03]  /*0290*/  LDCU.64 UR4, c[0x0][0x3c0] ;  /* 0x00007800ff0477ac */ /* 0x000e260008000a00 */
[----:B------:R-:W-:-:S05]  /*02a0*/  LEA.HI.X R7, R2, UR7, R3, 0x2, P0 ;  /* 0x0000000702077c11 */ /* 0x000fca00080f1403 */
[----:B------:R-:W3:Y:S01]  /*02b0*/  LDG.E R6, desc[UR36][R6.64] ;  /* 0x0000002406067981 */ /* 0x000ee2000c1e1900 */
[----:B------:R-:W-:Y:S01]  /*02c0*/  IMAD.MOV.U32 R19, RZ, RZ, RZ ;  /* 0x000000ffff137224 */ /* 0x000fe200078e00ff */
[----:B------:R-:W-:Y:S01]  /*02d0*/  BSSY.RECONVERGENT B0, `(.L_x_178) ;  /* 0x0000015000007945 */ /* 0x000fe20003800200 */
[----:B------:R-:W-:Y:S02]  /*02e0*/  IMAD.MOV.U32 R17, RZ, RZ, RZ ;  /* 0x000000ffff117224 */ /* 0x000fe400078e00ff */
[----:B--2---:R-:W-:-:S04]  /*02f0*/  IMAD.WIDE.U32 R4, R23, UR8, R18 ;  /* 0x0000000817047c25 */ /* 0x004fc8000f8e0012 */
[----:B------:R-:W-:Y:S02]  /*0300*/  IMAD R23, R23, UR9, R5 ;  /* 0x0000000917177c24 */ /* 0x000fe4000f8e0205 */
[----:B------:R-:W-:-:S04]  /*0310*/  IMAD.WIDE.U32 R16, R4, UR10, R16 ;  /* 0x0000000a04107c25 */ /* 0x000fc8000f8e0010 */
[----:B------:R-:W-:-:S04]  /*0320*/  IMAD R23, R23, UR10, RZ ;  /* 0x0000000a17177c24 */ /* 0x000fc8000f8e02ff */
[----:B------:R-:W-:Y:S01]  /*0330*/  IMAD R3, R4, UR11, R23 ;  /* 0x0000000b04037c24 */ /* 0x000fe2000f8e0217 */
[----:B---3--:R-:W-:-:S04]  /*0340*/  FMNMX R0, R6, 9.9999999747524270788e-07, !PT ;  /* 0x358637bd06007809 */ /* 0x008fc80007800000 */
[----:B------:R1:W2:Y:S01]  /*0350*/  MUFU.RSQ R5, R0 ;  /* 0x0000000000057308 */ /* 0x0002a20000001400 */
[----:B------:R-:W-:-:S05]  /*0360*/  VIADD R2, R0, 0xf3000000 ;  /* 0xf300000000027836 */ /* 0x000fca0000000000 */
[----:B------:R-:W-:Y:S02]  /*0370*/  ISETP.GT.U32.AND P0, PT, R2, 0x727fffff, PT ;  /* 0x727fffff0200780c */ /* 0x000fe40003f04070 */
[----:B0-----:R-:W-:-:S04]  /*0380*/  IADD3 R2, P1, PT, R16, UR4, RZ ;  /* 0x0000000410027c10 */ /* 0x001fc8000ff3e0ff */
[----:B------:R-:W-:-:S07]  /*0390*/  IADD3.X R3, PT, PT, R17, UR5, R3, P1, !PT ;  /* 0x0000000511037c10 */ /* 0x000fce0008ffe403 */
[----:B-12---:R-:W-:Y:S05]  /*03a0*/  @!P0 BRA `(.L_x_179) ;  /* 0x00000000000c8947 */ /* 0x006fea0003800000 */
[----:B------:R-:W-:-:S07]  /*03b0*/  MOV R9, 0x3d0 ;  /* 0x000003d000097802 */ /* 0x000fce0000000f00 */
[----:B------:R-:W-:Y:S05]  /*03c0*/  CALL.REL.NOINC `($__internal_12_$__cuda_sm20_sqrt_rn_f32_slowpath) ;  /* 0x0000000000887944 */ /* 0x000fea0003c00000 */
[----:B------:R-:W-:Y:S05]  /*03d0*/  BRA `(.L_x_180) ;  /* 0x0000000000107947 */ /* 0x000fea0003800000 */
.L_x_179:
[----:B------:R-:W-:Y:S01]  /*03e0*/  FMUL.FTZ R11, R0, R5 ;  /* 0x00000005000b7220 */ /* 0x000fe20000410000 */
[----:B------:R-:W-:-:S03]  /*03f0*/  FMUL.FTZ R5, R5, 0.5 ;  /* 0x3f00000005057820 */ /* 0x000fc60000410000 */
[----:B------:R-:W-:-:S04]  /*0400*/  FFMA R0, -R11, R11, R0 ;  /* 0x0000000b0b007223 */ /* 0x000fc80000000100 */
[----:B------:R-:W-:-:S07]  /*0410*/  FFMA R11, R0, R5, R11 ;  /* 0x00000005000b7223 */ /* 0x000fce000000000b */
.L_x_180:
[----:B------:R-:W-:Y:S05]  /*0420*/  BSYNC.RECONVERGENT B0 ;  /* 0x0000000000007941 */ /* 0x000fea0003800200 */
.L_x_178:
[----:B------:R-:W0:Y:S01]  /*0430*/  LDCU.64 UR4, c[0x0][0x3a0] ;  /* 0x00007400ff0477ac */ /* 0x000e220008000a00 */
[----:B------:R-:W1:Y:S01]  /*0440*/  LDCU.64 UR8, c[0x0][0x3b8] ;  /* 0x00007700ff0877ac */ /* 0x000e620008000a00 */
[----:B------:R-:W2:Y:S01]  /*0450*/  LDCU.64 UR6, c[0x0][0x398] ;  /* 0x00007300ff0677ac */ /* 0x000ea20008000a00 */
[----:B0-----:R-:W-:-:S04]  /*0460*/  IMAD.WIDE.U32 R6, R18, UR4, RZ ;  /* 0x0000000412067c25 */ /* 0x001fc8000f8e00ff */
[----:B------:R-:W-:Y:S01]  /*0470*/  IMAD R19, R18, UR5, R7 ;  /* 0x0000000512137c24 */ /* 0x000fe2000f8e0207 */
[----:B-1----:R-:W-:Y:S02]  /*0480*/  LEA R4, P1, R2, UR8, 0x2 ;  /* 0x0000000802047c11 */ /* 0x002fe4000f8210ff */
[----:B--2---:R-:W-:Y:S02]  /*0490*/  LEA R8, P0, R6, UR6, 0x2 ;  /* 0x0000000606087c11 */ /* 0x004fe4000f8010ff */
[----:B------:R-:W-:Y:S02]  /*04a0*/  LEA.HI.X R5, R2, UR9, R3, 0x2, P1 ;  /* 0x0000000902057c11 */ /* 0x000fe400088f1403 */
[----:B------:R-:W-:-:S03]  /*04b0*/  LEA.HI.X R9, R6, UR7, R19, 0x2, P0 ;  /* 0x0000000706097c11 */ /* 0x000fc600080f1413 */
[----:B------:R-:W2:Y:S04]  /*04c0*/  LDG.E R3, desc[UR36][R4.64] ;  /* 0x0000002404037981 */ /* 0x000ea8000c1e1900 */
[----:B------:R-:W2:Y:S01]  /*04d0*/  LDG.E R0, desc[UR36][R8.64] ;  /* 0x0000002408007981 */ /* 0x000ea2000c1e1900 */
[----:B------:R-:W0:Y:S01]  /*04e0*/  MUFU.RCP R2, R11 ;  /* 0x0000000b00027308 */ /* 0x000e220000001000 */
[----:B------:R-:W-:Y:S01]  /*04f0*/  BSSY.RECONVERGENT B0, `(.L_x_181) ;  /* 0x000000d000007945 */ /* 0x000fe20003800200 */
[----:B0-----:R-:W-:-:S04]  /*0500*/  FFMA R7, R2, -R11, 1 ;  /* 0x3f80000002077423 */ /* 0x001fc8000000080b */
[----:B------:R-:W-:Y:S01]  /*0510*/  FFMA R7, R2, R7, R2 ;  /* 0x0000000702077223 */ /* 0x000fe20000000002 */
[----:B--2---:R-:W-:-:S04]  /*0520*/  FADD R0, -R0, R3 ;  /* 0x0000000300007221 */ /* 0x004fc80000000100 */
[----:B------:R-:W0:Y:S01]  /*0530*/  FCHK P0, R0, R11 ;  /* 0x0000000b00007302 */ /* 0x000e220000000000 */
[----:B------:R-:W-:-:S04]  /*0540*/  FFMA R2, R0, R7, RZ ;  /* 0x0000000700027223 */ /* 0x000fc800000000ff */
[----:B------:R-:W-:-:S04]  /*0550*/  FFMA R3, R2, -R11, R0 ;  /* 0x8000000b02037223 */ /* 0x000fc80000000000 */
[----:B------:R-:W-:Y:S01]  /*0560*/  FFMA R3, R7, R3, R2 ;  /* 0x0000000307037223 */ /* 0x000fe20000000002 */
[----:B0-----:R-:W-:Y:S06]  /*0570*/  @!P0 BRA `(.L_x_182) ;  /* 0x0000000000108947 */ /* 0x001fec0003800000 */
[----:B------:R-:W-:Y:S01]  /*0580*/  IMAD.MOV.U32 R3, RZ, RZ, R11 ;  /* 0x000000ffff037224 */ /* 0x000fe200078e000b */
[----:B------:R-:W-:-:S07]  /*0590*/  MOV R2, 0x5b0 ;  /* 0x000005b000027802 */ /* 0x000fce0000000f00 */
[----:B------:R-:W-:Y:S05]  /*05a0*/  CALL.REL.NOINC `($__internal_13_$__cuda_sm3x_div_rn_noftz_f32_slowpath) ;  /* 0x00000000006c7944 */ /* 0x000fea0003c00000 */
[----:B------:R-:W-:-:S07]  /*05b0*/  IMAD.MOV.U32 R3, RZ, RZ, R0 ;  /* 0x000000ffff037224 */ /* 0x000fce00078e0000 */
.L_x_182:
[----:B------:R-:W-:Y:S05]  /*05c0*/  BSYNC.RECONVERGENT B0 ;  /* 0x0000000000007941 */ /* 0x000fea0003800200 */
.L_x_181:
[----:B------:R-:W-:Y:S01]  /*05d0*/  STG.E desc[UR36][R4.64], R3 ;  /* 0x0000000304007986 */ /* 0x000fe2000c101924 */
[----:B------:R-:W-:Y:S05]  /*05e0*/  EXIT ;  /* 0x000000000000794d */ /* 0x000fea0003800000 */
        .weak           $__internal_12_$__cuda_sm20_sqrt_rn_f32_slowpath
        .type           $__internal_12_$__cuda_sm20_sqrt_rn_f32_slowpath,@function
        .size           $__internal_12_$__cuda_sm20_sqrt_rn_f32_slowpath,($__internal_13_$__cuda_sm3x_div_rn_noftz_f32_slowpath - $__internal_12_$__cuda_sm20_sqrt_rn_f32_slowpath)
$__internal_12_$__cuda_sm20_sqrt_rn_f32_slowpath:
        /* <DEDUP_REMOVED lines=19> */
.L_x_183:
[----:B------:R-:W-:Y:S02]  /*0720*/  IMAD.MOV.U32 R11, RZ, RZ, R4 ;  /* 0x000000ffff0b7224 */ /* 0x000fe400078e0004 */
[----:B------:R-:W-:Y:S02]  /*0730*/  IMAD.MOV.U32 R4, RZ, RZ, R9 ;  /* 0x000000ffff047224 */ /* 0x000fe400078e0009 */
[----:B------:R-:W-:-:S04]  /*0740*/  IMAD.MOV.U32 R5, RZ, RZ, 0x0 ;  /* 0x00000000ff057424 */ /* 0x000fc800078e00ff */
[----:B------:R-:W-:Y:S05]  /*0750*/  RET.REL.NODEC R4 `(normblkvv) ;  /* 0xfffffff804287950 */ /* 0x000fea0003c3ffff */
        .weak           $__internal_13_$__cuda_sm3x_div_rn_noftz_f32_slowpath
        .type           $__internal_13_$__cuda_sm3x_div_rn_noftz_f32_slowpath,@function
        .size           $__internal_13_$__cuda_sm3x_div_rn_noftz_f32_slowpath,(.L_x_3596 - $__internal_13_$__cuda_sm3x_div_rn_noftz_f32_slowpath)
$__internal_13_$__cuda_sm3x_div_rn_noftz_f32_slowpath:
[----:B------:R-:W-:Y:S01]  /*0760*/  SHF.R.U32.HI R7, RZ, 0x17, R3 ;  /* 0x00000017ff077819 */ /* 0x000fe20000011603 */
[----:B------:R-:W-:Y:S01]  /*0770*/  BSSY.RECONVERGENT B1, `(.L_x_184) ;  /* 0x0000063000017945 */ /* 0x000fe20003800200 */
[----:B------:R-:W-:Y:S02]  /*0780*/  SHF.R.U32.HI R6, RZ, 0x17, R0 ;  /* 0x00000017ff067819 */ /* 0x000fe40000011600 */
[----:B------:R-:W-:Y:S02]  /*0790*/  LOP3.LUT R13, R7, 0xff, RZ, 0xc0, !PT ;  /* 0x000000ff070d7812 */ /* 0x000fe400078ec0ff */
[----:B------:R-:W-:Y:S02]  /*07a0*/  LOP3.LUT R6, R6, 0xff, RZ, 0xc0, !PT ;  /* 0x000000ff06067812 */ /* 0x000fe400078ec0ff */
        /* <DEDUP_REMOVED lines=30> */
.L_x_185:
[----:B------:R-:W-:Y:S01]  /*0990*/  LEA R0, R13, 0xc0800000, 0x17 ;  /* 0xc08000000d007811 */ /* 0x000fe200078eb8ff */
[----:B------:R-:W-:Y:S01]  /*09a0*/  VIADD R6, R6, 0xffffff81 ;  /* 0xffffff8106067836 */ /* 0x000fe20000000000 */
[----:B------:R-:W-:Y:S03]  /*09b0*/  BSSY.RECONVERGENT B2, `(.L_x_190) ;  /* 0x0000035000027945 */ /* 0x000fe60003800200 */
[----:B------:R-:W-:Y:S02]  /*09c0*/  IMAD.IADD R3, R3, 0x1, -R0 ;  /* 0x0000000103037824 */ /* 0x000fe400078e0a00 */
[----:B------:R-:W-:Y:S02]  /*09d0*/  IMAD R0, R6, -0x800000, R7 ;  /* 0xff80000006007824 */ /* 0x000fe400078e0207 */
[----:B------:R-:W0:Y:S01]  /*09e0*/  MUFU.RCP R9, R3 ;  /* 0x0000000300097308 */ /* 0x000e220000001000 */
[----:B------:R-:W-:-:S04]  /*09f0*/  FADD.FTZ R11, -R3, -RZ ;  /* 0x800000ff030b7221 */ /* 0x000fc80000010100 */
[----:B0-----:R-:W-:-:S04]  /*0a00*/  FFMA R10, R9, R11, 1 ;  /* 0x3f800000090a7423 */ /* 0x001fc8000000000b */
[----:B------:R-:W-:-:S04]  /*0a10*/  FFMA R12, R9, R10, R9 ;  /* 0x0000000a090c7223 */ /* 0x000fc80000000009 */
[----:B------:R-:W-:-:S04]  /*0a20*/  FFMA R7, R0, R12, RZ ;  /* 0x0000000c00077223 */ /* 0x000fc800000000ff */
[----:B------:R-:W-:-:S04]  /*0a30*/  FFMA R10, R11, R7, R0 ;  /* 0x000000070b0a7223 */ /* 0x000fc80000000000 */
[----:B------:R-:W-:Y:S01]  /*0a40*/  FFMA R9, R12, R10, R7 ;  /* 0x0000000a0c097223 */ /* 0x000fe20000000007 */
[----:B------:R-:W-:-:S03]  /*0a50*/  IADD3 R7, PT, PT, R6, 0x7f, -R13 ;  /* 0x0000007f06077810 */ /* 0x000fc60007ffe80d */
[----:B------:R-:W-:Y:S02]  /*0a60*/  FFMA R10, R11, R9, R0 ;  /* 0x000000090b0a7223 */ /* 0x000fe40000000000 */
[----:B------:R-:W-:Y:S02]  /*0a70*/  IMAD.IADD R7, R7, 0x1, R8 ;  /* 0x0000000107077824 */ /* 0x000fe400078e0208 */
        /* <DEDUP_REMOVED lines=36> */
.L_x_192:
[----:B------:R-:W-:-:S04]  /*0cc0*/  LOP3.LUT R0, R0, 0x80000000, RZ, 0xc0, !PT ;  /* 0x8000000000007812 */ /* 0x000fc800078ec0ff */
[----:B------:R-:W-:Y:S01]  /*0cd0*/  LOP3.LUT R0, R0, 0x7f800000, RZ, 0xfc, !PT ;  /* 0x7f80000000007812 */ /* 0x000fe200078efcff */
[----:B------:R-:W-:Y:S06]  /*0ce0*/  BRA `(.L_x_193) ;  /* 0x0000000000047947 */ /* 0x000fec0003800000 */
.L_x_191:
[----:B------:R-:W-:-:S07]  /*0cf0*/  IMAD R0, R7, 0x800000, R0 ;  /* 0x0080000007007824 */ /* 0x000fce00078e0200 */
.L_x_193:
[----:B------:R-:W-:Y:S05]  /*0d00*/  BSYNC.RECONVERGENT B2 ;  /* 0x0000000000027941 */ /* 0x000fea0003800200 */
.L_x_190:
[----:B------:R-:W-:Y:S05]  /*0d10*/  BRA `(.L_x_194) ;  /* 0x0000000000207947 */ /* 0x000fea0003800000 */
.L_x_189:
[----:B------:R-:W-:-:S04]  /*0d20*/  LOP3.LUT R0, R3, 0x80000000, R7, 0x48, !PT ;  /* 0x8000000003007812 */ /* 0x000fc800078e4807 */
[----:B------:R-:W-:Y:S01]  /*0d30*/  LOP3.LUT R0, R0, 0x7f800000, RZ, 0xfc, !PT ;  /* 0x7f80000000007812 */ /* 0x000fe200078efcff */
[----:B------:R-:W-:Y:S06]  /*0d40*/  BRA `(.L_x_194) ;  /* 0x0000000000147947 */ /* 0x000fec0003800000 */
.L_x_188:
[----:B------:R-:W-:Y:S01]  /*0d50*/  LOP3.LUT R0, R3, 0x80000000, R7, 0x48, !PT ;  /* 0x8000000003007812 */ /* 0x000fe200078e4807 */
[----:B------:R-:W-:Y:S06]  /*0d60*/  BRA `(.L_x_194) ;  /* 0x00000000000c7947 */ /* 0x000fec0003800000 */
.L_x_187:
[----:B------:R-:W0:Y:S01]  /*0d70*/  MUFU.RSQ R0, -QNAN ;  /* 0xffc0000000007908 */ /* 0x000e220000001400 */
[----:B------:R-:W-:Y:S05]  /*0d80*/  BRA `(.L_x_194) ;  /* 0x0000000000047947 */ /* 0x000fea0003800000 */
.L_x_186:
[----:B------:R-:W-:-:S07]  /*0d90*/  FADD.FTZ R0, R0, R3 ;  /* 0x0000000300007221 */ /* 0x000fce0000010000 */
.L_x_194:
[----:B------:R-:W-:Y:S05]  /*0da0*/  BSYNC.RECONVERGENT B1 ;  /* 0x0000000000017941 */ /* 0x000fea0003800200 */
.L_x_184:
[----:B------:R-:W-:-:S04]  /*0db0*/  IMAD.MOV.U32 R3, RZ, RZ, 0x0 ;  /* 0x00000000ff037424 */ /* 0x000fc800078e00ff */
[----:B0-----:R-:W-:Y:S05]  /*0dc0*/  RET.REL.NODEC R2 `(normblkvv) ;  /* 0xfffffff0028c7950 */ /* 0x001fea0003c3ffff */
.L_x_195:
        /* <DEDUP_REMOVED lines=11> */
.L_x_3596:


//--------------------- .text.normvs              --------------------------
	.section	.text.normvs,"ax",@progbits
	.align	128
        .global         normvs
        .type           normvs,@function
        .size           normvs,(.L_x_3598 - normvs)
        .other          normvs,@"STO_CUDA_ENTRY STV_DEFAULT"
normvs:
.text.normvs:
[----:B------:R-:W-:Y:S01]  /*0000*/  LDC R1, c[0x0][0x37c] ;  /* 0x0000df00ff017b82 */ /* 0x000fe20000000800 */
[----:B------:R-:W0:Y:S07]  /*0010*/  S2R R3, SR_CTAID.X ;  /* 0x0000000000037919 */ /* 0x000e2e0000002500 */
[----:B------:R-:W1:Y:S01]  /*0020*/  LDC.64 R4, c[0x0][0x380] ;  /* 0x0000e000ff047b82 */ /* 0x000e620000000a00 */
[----:B------:R-:W0:Y:S01]  /*0030*/  LDCU UR6, c[0x0][0x360] ;  /* 0x00006c00ff0677ac */ /* 0x000e220008000800 */
[----:B------:R-:W0:Y:S01]  /*0040*/  S2R R0, SR_TID.X ;  /* 0x0000000000007919 */ /* 0x000e220000002100 */
[----:B------:R-:W2:Y:S05]  /*0050*/  LDCU.64 UR4, c[0x0][0x358] ;  /* 0x00006b00ff0477ac */ /* 0x000eaa0008000a00 */
[----:B------:R-:W3:Y:S01]  /*0060*/  LDC.64 R6, c[0x0][0x388] ;  /* 0x0000e200ff067b82 */ /* 0x000ee20000000a00 */
[----:B0-----:R-:W-:-:S04]  /*0070*/  IMAD R3, R3, UR6, R0 ;  /* 0x0000000603037c24 */ /* 0x001fc8000f8e0200 */
[----:B-1----:R-:W-:-:S05]  /*0080*/  IMAD.WIDE.U32 R4, R3, 0x4, R4 ;  /* 0x0000000403047825 */ /* 0x002fca00078e0004 */
[----:B--2---:R-:W2:Y:S01]  /*0090*/  LDG.E R3, desc[UR4][R4.64] ;  /* 0x0000000404037981 */ /* 0x004ea2000c1e1900 */
[----:B---3--:R-:W-:-:S04]  /*00a0*/  FMNMX R2, R7, 9.9999999747524270788e-07, !PT ;  /* 0x358637bd07027809 */ /* 0x008fc80007800000 */
[----:B------:R0:W1:Y:S01]  /*00b0*/  MUFU.RSQ R7, R2 ;  /* 0x0000000200077308 */ /* 0x0000620000001400 */
[----:B------:R-:W-:-:S05]  /*00c0*/  VIADD R0, R2, 0xf3000000 ;  /* 0xf300000002007836 */ /* 0x000fca0000000000 */
[----:B------:R-:W-:Y:S01]  /*00d0*/  ISETP.GT.U32.AND P0, PT, R0, 0x727fffff, PT ;  /* 0x727fffff0000780c */ /* 0x000fe20003f04070 */
[----:B--2---:R-:W-:-:S12]  /*00e0*/  FADD R0, R3, -R6 ;  /* 0x8000000603007221 */ /* 0x004fd80000000000 */
[----:B01----:R-:W-:Y:S05]  /*00f0*/  @!P0 BRA `(.L_x_196) ;  /* 0x0000000000108947 */ /* 0x003fea0003800000 */
[----:B------:R-:W-:-:S07]  /*0100*/  MOV R8, 0x120 ;  /* 0x0000012000087802 */ /* 0x000fce0000000f00 */
[----:B------:R-:W-:Y:S05]  /*0110*/  CALL.REL.NOINC `($__internal_14_$__cuda_sm20_sqrt_rn_f32_slowpath) ;  /* 0x0000000000547944 */ /* 0x000fea0003c00000 */
[----:B------:R-:W-:Y:S01]  /*0120*/  IMAD.MOV.U32 R3, RZ, RZ, R6 ;  /* 0x000000ffff037224 */ /* 0x000fe200078e0006 */
[----:B------:R-:W-:Y:S06]  /*0130*/  BRA `(.L_x_197) ;  /* 0x0000000000107947 */ /* 0x000fec0003800000 */
.L_x_196:
[----:B------:R-:W-:Y:S01]  /*0140*/  FMUL.FTZ R3, R2, R7 ;  /* 0x0000000702037220 */ /* 0x000fe20000410000 */
[----:B------:R-:W-:-:S03]  /*0150*/  FMUL.FTZ R7, R7, 0.5 ;  /* 0x3f00000007077820 */ /* 0x000fc60000410000 */
[----:B------:R-:W-:-:S04]  /*0160*/  FFMA R2, -R3, R3, R2 ;  /* 0x0000000303027223 */ /* 0x000fc80000000102 */
[----:B------:R-:W-:-:S07]  /*0170*/  FFMA R3, R2, R7, R3 ;  /* 0x0000000702037223 */ /* 0x000fce0000000003 */
.L_x_197:
[----:B------:R-:W0:Y:S01]  /*0180*/  MUFU.RCP R2, R3 ;  /* 0x0000000300027308 */ /* 0x000e220000001000 */
[----:B------:R-:W-:Y:S07]  /*0190*/  BSSY.RECONVERGENT B0, `(.L_x_198) ;  /* 0x000000b000007945 */ /* 0x000fee0003800200 */
[----:B------:R-:W1:Y:S01]  /*01a0*/  FCHK P0, R0, R3 ;  /* 0x0000000300007302 */ /* 0x000e620000000000 */
[----:B0-----:R-:W-:-:S04]  /*01b0*/  FFMA R7, R2, -R3, 1 ;  /* 0x3f80000002077423 */ /* 0x001fc80000000803 */
[----:B------:R-:W-:-:S04]  /*01c0*/  FFMA R7, R2, R7, R2 ;  /* 0x0000000702077223 */ /* 0x000fc80000000002 */
[----:B------:R-:W-:-:S04]  /*01d0*/  FFMA R2, R0, R7, RZ ;  /* 0x0000000700027223 */ /* 0x000fc800000000ff */
[----:B------:R-:W-:-:S04]  /*01e0*/  FFMA R6, R2, -R3, R0 ;  /* 0x8000000302067223 */ /* 0x000fc80000000000 */
[----:B------:R-:W-:Y:S01]  /*01f0*/  FFMA R7, R7, R6, R2 ;  /* 0x0000000607077223 */ /* 0x000fe20000000002 */
[----:B-1----:R-:W-:Y:S06]  /*0200*/  @!P0 BRA `(.L_x_199) ;  /* 0x00000000000c8947 */ /* 0x002fec0003800000 */
[----:B------:R-:W-:-:S07]  /*0210*/  MOV R2, 0x230 ;  /* 0x0000023000027802 */ /* 0x000fce0000000f00 */
[----:B------:R-:W-:Y:S05]  /*0220*/  CALL.REL.NOINC `($__internal_15_$__cuda_sm3x_div_rn_noftz_f32_slowpath) ;  /* 0x0000000000707944 */ /* 0x000fea0003c00000 */
[----:B------:R-:W-:-:S07]  /*0230*/  IMAD.MOV.U32 R7, RZ, RZ, R0 ;  /* 0x000000ffff077224 */ /* 0x000fce00078e0000 */
.L_x_199:
[----:B------:R-:W-:Y:S05]  /*0240*/  BSYNC.RECONVERGENT B0 ;  /* 0x0000000000007941 */ /* 0x000fea0003800200 */
.L_x_198:
[----:B------:R-:W-:Y:S01]  /*0250*/  STG.E desc[UR4][R4.64], R7 ;  /* 0x0000000704007986 */ /* 0x000fe2000c101904 */
[----:B------:R-:W-:Y:S05]  /*0260*/  EXIT ;  /* 0x000000000000794d */ /* 0x000fea0003800000 */
        .weak           $__internal_14_$__cuda_sm20_sqrt_rn_f32_slowpath
        .type           $__internal_14_$__cuda_sm20_sqrt_rn_f32_slowpath,@function
        .size           $__internal_14_$__cuda_sm20_sqrt_rn_f32_slowpath,($__internal_15_$__cuda_sm3x_div_rn_noftz_f32_slowpath - $__internal_14_$__cuda_sm20_sqrt_rn_f32_slowpath)
$__internal_14_$__cuda_sm20_sqrt_rn_f32_slowpath:
        /* <DEDUP_REMOVED lines=10> */
[----:B------:R-:W-:Y:S01]  /*0310*/  @!P0 IMAD.MOV.U32 R3, RZ, RZ, R2 ;  /* 0x000000ffff038224 */ /* 0x000fe200078e0002 */
        /* <DEDUP_REMOVED lines=9> */
.L_x_200:
[----:B------:R-:W-:Y:S01]  /*03b0*/  MOV R6, R3 ;  /* 0x0000000300067202 */ /* 0x000fe20000000f00 */
[----:B------:R-:W-:Y:S02]  /*03c0*/  IMAD.MOV.U32 R2, RZ, RZ, R8 ;  /* 0x000000ffff027224 */ /* 0x000fe400078e0008 */
[----:B------:R-:W-:-:S04]  /*03d0*/  IMAD.MOV.U32 R3, RZ, RZ, 0x0 ;  /* 0x00000000ff037424 */ /* 0x000fc800078e00ff */
[----:B------:R-:W-:Y:S05]  /*03e0*/  RET.REL.NODEC R2 `(normvs) ;  /* 0xfffffffc02047950 */ /* 0x000fea0003c3ffff */
        .weak           $__internal_15_$__cuda_sm3x_div_rn_noftz_f32_slowpath
        .type           $__internal_15_$__cuda_sm3x_div_rn_noftz_f32_slowpath,@function
        .size           $__internal_15_$__cuda_sm3x_div_rn_noftz_f32_slowpath,(.L_x_3598 - $__internal_15_$__cuda_sm3x_div_rn_noftz_f32_slowpath)
$__internal_15_$__cuda_sm3x_div_rn_noftz_f32_slowpath:
[----:B------:R-:W-:Y:S01]  /*03f0*/  SHF.R.U32.HI R7, RZ, 0x17, R3 ;  /* 0x00000017ff077819 */ /* 0x000fe20000011603 */
[----:B------:R-:W-:Y:S01]  /*0400*/  BSSY.RECONVERGENT B1, `(.L_x_201) ;  /* 0x0000063000017945 */ /* 0x000fe20003800200 */
[--C-:B------:R-:W-:Y:S02]  /*0410*/  SHF.R.U32.HI R6, RZ, 0x17, R0.reuse ;  /* 0x00000017ff067819 */ /* 0x100fe40000011600 */
[----:B------:R-:W-:Y:S01]  /*0420*/  LOP3.LUT R13, R7, 0xff, RZ, 0xc0, !PT ;  /* 0x000000ff070d7812 */ /* 0x000fe200078ec0ff */
[----:B------:R-:W-:Y:S01]  /*0430*/  IMAD.MOV.U32 R7, RZ, RZ, R0 ;  /* 0x000000ffff077224 */ /* 0x000fe200078e0000 */
[----:B------:R-:W-:-:S03]  /*0440*/  LOP3.LUT R6, R6, 0xff, RZ, 0xc0, !PT ;  /* 0x000000ff06067812 */ /* 0x000fc600078ec0ff */
[----:B------:R-:W-:Y:S02]  /*0450*/  VIADD R10, R13, 0xffffffff ;  /* 0xffffffff0d0a7836 */ /* 0x000fe40000000000 */
[----:B------:R-:W-:-:S03]  /*0460*/  VIADD R9, R6, 0xffffffff ;  /* 0xffffffff06097836 */ /* 0x000fc60000000000 */
[----:B------:R-:W-:-:S04]  /*0470*/  ISETP.GT.U32.AND P0, PT, R10, 0xfd, PT ;  /* 0x000000fd0a00780c */ /* 0x000fc80003f04070 */
[----:B------:R-:W-:-:S13]  /*0480*/  ISETP.GT.U32.OR P0, PT, R9, 0xfd, P0 ;  /* 0x000000fd0900780c */ /* 0x000fda0000704470 */
[----:B------:R-:W-:Y:S01]  /*0490*/  @!P0 MOV R8, RZ ;  /* 0x000000ff00088202 */ /* 0x000fe20000000f00 */
        /* <DEDUP_REMOVED lines=24> */
.L_x_202:
[----:B------:R-:W-:Y:S01]  /*0620*/  LEA R0, R13, 0xc0800000, 0x17 ;  /* 0xc08000000d007811 */ /* 0x000fe200078eb8ff */
[----:B------:R-:W-:Y:S01]  /*0630*/  BSSY.RECONVERGENT B2, `(.L_x_207) ;  /* 0x0000036000027945 */ /* 0x000fe20003800200 */
[----:B------:R-:W-:-:S03]  /*0640*/  IADD3 R6, PT, PT, R6, -0x7f, RZ ;  /* 0xffffff8106067810 */ /* 0x000fc60007ffe0ff */
        /* <DEDUP_REMOVED lines=14> */
[----:B------:R-:W-:-:S05]  /*0730*/  LOP3.LUT R3, R3, 0xff, RZ, 0xc0, !PT ;  /* 0x000000ff03037812 */ /* 0x000fca00078ec0ff */
[----:B------:R-:W-:-:S04]  /*0740*/  IMAD.IADD R11, R3, 0x1, R7 ;  /* 0x00000001030b7824 */ /* 0x000fc800078e0207 */
        /* <DEDUP_REMOVED lines=16> */
[----:B------:R-:W-:Y:S02]  /*0850*/  ISETP.NE.AND P1, PT, R11, RZ, PT ;  /* 0x000000ff0b00720c */ /* 0x000fe40003f25270 */
[----:B------:R-:W-:-:S02]  /*0860*/  LOP3.LUT R7, R7, 0x800000, RZ, 0xfc, !PT ;  /* 0x0080000007077812 */ /* 0x000fc400078efcff */
[----:B------:R-:W-:Y:S02]  /*0870*/  IADD3 R9, PT, PT, -R11, RZ, RZ ;  /* 0x000000ff0b097210 */ /* 0x000fe40007ffe1ff */
[----:B------:R-:W-:Y:S02]  /*0880*/  SHF.L.U32 R8, R7, R8, RZ ;  /* 0x0000000807087219 */ /* 0x000fe400000006ff */
[----:B------:R-:W-:Y:S02]  /*0890*/  FSETP.NEU.FTZ.AND P0, PT, R3, R6, PT ;  /* 0x000000060300720b */ /* 0x000fe40003f1d000 */
[----:B------:R-:W-:Y:S02]  /*08a0*/  SEL R6, R9, RZ, P2 ;  /* 0x000000ff09067207 */ /* 0x000fe40001000000 */
[----:B------:R-:W-:Y:S02]  /*08b0*/  ISETP.NE.AND P1, PT, R8, RZ, P1 ;  /* 0x000000ff0800720c */ /* 0x000fe40000f25270 */
[----:B------:R-:W-:-:S02]  /*08c0*/  SHF.R.U32.HI R6, RZ, R6, R7 ;  /* 0x00000006ff067219 */ /* 0x000fc40000011607 */
[----:B------:R-:W-:Y:S02]  /*08d0*/  PLOP3.LUT P0, PT, P0, P1, PT, 0xf8, 0x8f ;  /* 0x00000000008f781c */ /* 0x000fe40000703f70 */
[----:B------:R-:W-:Y:S02]  /*08e0*/  SHF.R.U32.HI R8, RZ, 0x1, R6 ;  /* 0x00000001ff087819 */ /* 0x000fe40000011606 */
[----:B------:R-:W-:-:S04]  /*08f0*/  SEL R3, RZ, 0x1, !P0 ;  /* 0x00000001ff037807 */ /* 0x000fc80004000000 */
[----:B------:R-:W-:-:S04]  /*0900*/  LOP3.LUT R3, R3, 0x1, R8, 0xf8, !PT ;  /* 0x0000000103037812 */ /* 0x000fc800078ef808 */
[----:B------:R-:W-:-:S05]  /*0910*/  LOP3.LUT R3, R3, R6, RZ, 0xc0, !PT ;  /* 0x0000000603037212 */ /* 0x000fca00078ec0ff */
[----:B------:R-:W-:-:S05]  /*0920*/  IMAD.IADD R3, R8, 0x1, R3 ;  /* 0x0000000108037824 */ /* 0x000fca00078e0203 */
[----:B------:R-:W-:Y:S01]  /*0930*/  LOP3.LUT R0, R3, R0, RZ, 0xfc, !PT ;  /* 0x0000000003007212 */ /* 0x000fe200078efcff */
[----:B------:R-:W-:Y:S06]  /*0940*/  BRA `(.L_x_210) ;  /* 0x0000000000107947 */ /* 0x000fec0003800000 */
.L_x_209:
[----:B------:R-:W-:-:S04]  /*0950*/  LOP3.LUT R0, R0, 0x80000000, RZ, 0xc0, !PT ;  /* 0x8000000000007812 */ /* 0x000fc800078ec0ff */
[----:B------:R-:W-:Y:S01]  /*0960*/  LOP3.LUT R0, R0, 0x7f800000, RZ, 0xfc, !PT ;  /* 0x7f80000000007812 */ /* 0x000fe200078efcff */
[----:B------:R-:W-:Y:S06]  /*0970*/  BRA `(.L_x_210) ;  /* 0x0000000000047947 */ /* 0x000fec0003800000 */
.L_x_208:
[----:B------:R-:W-:-:S07]  /*0980*/  IMAD R0, R7, 0x800000, R0 ;  /* 0x0080000007007824 */ /* 0x000fce00078e0200 */
.L_x_210:
[----:B------:R-:W-:Y:S05]  /*0990*/  BSYNC.RECONVERGENT B2 ;  /* 0x0000000000027941 */ /* 0x000fea0003800200 */
.L_x_207:
[----:B------:R-:W-:Y:S05]  /*09a0*/  BRA `(.L_x_211) ;  /* 0x0000000000207947 */ /* 0x000fea0003800000 */
.L_x_206:
[----:B------:R-:W-:-:S04]  /*09b0*/  LOP3.LUT R0, R3, 0x80000000, R7, 0x48, !PT ;  /* 0x8000000003007812 */ /* 0x000fc800078e4807 */
[----:B------:R-:W-:Y:S01]  /*09c0*/  LOP3.LUT R0, R0, 0x7f800000, RZ, 0xfc, !PT ;  /* 0x7f80000000007812 */ /* 0x000fe200078efcff */
[----:B------:R-:W-:Y:S06]  /*09d0*/  BRA `(.L_x_211) ;  /* 0x0000000000147947 */ /* 0x000fec0003800000 */
.L_x_205:
[----:B------:R-:W-:Y:S01]  /*09e0*/  LOP3.LUT R0, R3, 0x80000000, R7, 0x48, !PT ;  /* 0x8000000003007812 */ /* 0x000fe200078e4807 */
[----:B------:R-:W-:Y:S06]  /*09f0*/  BRA `(.L_x_211) ;  /* 0x00000000000c7947 */ /* 0x000fec0003800000 */
.L_x_204:
[----:B------:R-:W0:Y:S01]  /*0a00*/  MUFU.RSQ R0, -QNAN ;  /* 0xffc0000000007908 */ /* 0x000e220000001400 */
[----:B------:R-:W-:Y:S05]  /*0a10*/  BRA `(.L_x_211) ;  /* 0x0000000000047947 */ /* 0x000fea0003800000 */
.L_x_203:
[----:B------:R-:W-:-:S07]  /*0a20*/  FADD.FTZ R0, R0, R3 ;  /* 0x0000000300007221 */ /* 0x000fce0000010000 */
.L_x_211:
[----:B------:R-:W-:Y:S05]  /*0a30*/  BSYNC.RECONVERGENT B1 ;  /* 0x0000000000017941 */ /* 0x000fea0003800200 */
.L_x_201:
[----:B------:R-:W-:-:S04]  /*0a40*/  IMAD.MOV.U32 R3, RZ, RZ, 0x0 ;  /* 0x00000000ff037424 */ /* 0x000fc800078e00ff */
[----:B0-----:R-:W-:Y:S05]  /*0a50*/  RET.REL.NODEC R2 `(normvs) ;  /* 0xfffffff402687950 */ /* 0x001fea0003c3ffff */
.L_x_212:
        /* <DEDUP_REMOVED lines=10> */
.L_x_3598:


//--------------------- .text.normvv              --------------------------
	.section	.text.normvv,"ax",@progbits
	.align	128
        .global         normvv
        .type           normvv,@function
        .size           normvv,(.L_x_3600 - normvv)
        .other          normvv,@"STO_CUDA_ENTRY STV_DEFAULT"
normvv:
.text.normvv:
[----:B------:R-:W-:Y:S01]  /*0000*/  LDC R1, c[0x0][0x37c] ;  /* 0x0000df00ff017b82 */ /* 0x000fe20000000800 */
[----:B------:R-:W0:Y:S01]  /*0010*/  S2R R5, SR_CTAID.X ;  /* 0x0000000000057919 */ /* 0x000e220000002500 */
[----:B------:R-:W0:Y:S01]  /*0020*/  LDCU UR4, c[0x0][0x360] ;  /* 0x00006c00ff0477ac */ /* 0x000e220008000800 */
[----:B------:R-:W0:Y:S01]  /*0030*/  S2R R0, SR_TID.X ;  /* 0x0000000000007919 */ /* 0x000e220000002100 */
[----:B------:R-:W1:Y:S01]  /*0040*/  LDCU.128 UR16, c[0x0][0x390] ;  /* 0x00007200ff1077ac */ /* 0x000e620008000c00 */
[----:B------:R-:W2:Y:S01]  /*0050*/  LDCU.128 UR8, c[0x0][0x3a0] ;  /* 0x00007400ff0877ac */ /* 0x000ea20008000c00 */
[----:B------:R-:W3:Y:S01]  /*0060*/  LDCU.128 UR12, c[0x0][0x380] ;  /* 0x00007000ff0c77ac */ /* 0x000ee20008000c00 */
[----:B0-----:R-:W-:Y:S01]  /*0070*/  IMAD R5, R5, UR4, R0 ;  /* 0x0000000405057c24 */ /* 0x001fe2000f8e0200 */
[----:B------:R-:W0:Y:S03]  /*0080*/  LDCU.64 UR4, c[0x0][0x358] ;  /* 0x00006b00ff0477ac */ /* 0x000e260008000a00 */
[----:B-1----:R-:W-:-:S04]  /*0090*/  IMAD.WIDE.U32 R2, R5, UR18, RZ ;  /* 0x0000001205027c25 */ /* 0x002fc8000f8e00ff */
[C---:B------:R-:W-:Y:S01]  /*00a0*/  IMAD R3, R5.reuse, UR19, R3 ;  /* 0x0000001305037c24 */ /* 0x040fe2000f8e0203 */
[----:B------:R-:W-:Y:S01]  /*00b0*/  LEA R10, P0, R2, UR16, 0x2 ;  /* 0x00000010020a7c11 */ /* 0x000fe2000f8010ff */
[----:B---3--:R-:W-:-:S03]  /*00c0*/  IMAD.WIDE.U32 R6, R5, UR14, RZ ;  /* 0x0000000e05067c25 */ /* 0x008fc6000f8e00ff */
[----:B------:R-:W-:Y:S01]  /*00d0*/  LEA.HI.X R11, R2, UR17, R3, 0x2, P0 ;  /* 0x00000011020b7c11 */ /* 0x000fe200080f1403 */
[----:B--2---:R-:W-:-:S04]  /*00e0*/  IMAD.WIDE.U32 R2, R5, UR10, RZ ;  /* 0x0000000a05027c25 */ /* 0x004fc8000f8e00ff */
[----:B0-----:R-:W2:Y:S01]  /*00f0*/  LDG.E R10, desc[UR4][R10.64] ;  /* 0x000000040a0a7981 */ /* 0x001ea2000c1e1900 */
[C---:B------:R-:W-:Y:S01]  /*0100*/  IMAD R3, R5.reuse, UR11, R3 ;  /* 0x0000000b05037c24 */ /* 0x040fe2000f8e0203 */
[----:B------:R-:W-:Y:S01]  /*0110*/  LEA R8, P1, R6, UR12, 0x2 ;  /* 0x0000000c06087c11 */ /* 0x000fe2000f8210ff */
[----:B------:R-:W-:Y:S01]  /*0120*/  IMAD R5, R5, UR15, R7 ;  /* 0x0000000f05057c24 */ /* 0x000fe2000f8e0207 */
[----:B------:R-:W-:-:S04]  /*0130*/  LEA R4, P0, R2, UR8, 0x2 ;  /* 0x0000000802047c11 */ /* 0x000fc8000f8010ff */
[----:B------:R-:W-:Y:S02]  /*0140*/  LEA.HI.X R9, R6, UR13, R5, 0x2, P1 ;  /* 0x0000000d06097c11 */ /* 0x000fe400088f1405 */
[----:B------:R-:W-:-:S04]  /*0150*/  LEA.HI.X R5, R2, UR9, R3, 0x2, P0 ;  /* 0x0000000902057c11 */ /* 0x000fc800080f1403 */
[----:B------:R-:W3:Y:S04]  /*0160*/  LDG.E R9, desc[UR4][R8.64] ;  /* 0x0000000408097981 */ /* 0x000ee8000c1e1900 */
[----:B------:R-:W3:Y:S01]  /*0170*/  LDG.E R0, desc[UR4][R4.64] ;  /* 0x0000000404007981 */ /* 0x000ee2000c1e1900 */
[----:B------:R-:W-:Y:S01]  /*0180*/  BSSY.RECONVERGENT B0, `(.L_x_213) ;  /* 0x000000f000007945 */ /* 0x000fe20003800200 */
[----:B--2---:R-:W-:-:S04]  /*0190*/  FMNMX R2, R10, 9.9999999747524270788e-07, !PT ;  /* 0x358637bd0a027809 */ /* 0x004fc80007800000 */
[----:B------:R0:W1:Y:S01]  /*01a0*/  MUFU.RSQ R3, R2 ;  /* 0x0000000200037308 */ /* 0x0000620000001400 */
[----:B------:R-:W-:-:S05]  /*01b0*/  VIADD R6, R2, 0xf3000000 ;  /* 0xf300000002067836 */ /* 0x000fca0000000000 */
[----:B------:R-:W-:Y:S01]  /*01c0*/  ISETP.GT.U32.AND P0, PT, R6, 0x727fffff, PT ;  /* 0x727fffff0600780c */ /* 0x000fe20003f04070 */
[----:B---3--:R-:W-:-:S12]  /*01d0*/  FADD R0, R0, -R9 ;  /* 0x8000000900007221 */ /* 0x008fd80000000000 */
[----:B01----:R-:W-:Y:S05]  /*01e0*/  @!P0 BRA `(.L_x_214) ;  /* 0x0000000000108947 */ /* 0x003fea0003800000 */
[----:B------:R-:W-:-:S07]  /*01f0*/  MOV R10, 0x210 ;  /* 0x00000210000a7802 */ /* 0x000fce0000000f00 */
[----:B------:R-:W-:Y:S05]  /*0200*/  CALL.REL.NOINC `($__internal_16_$__cuda_sm20_sqrt_rn_f32_slowpath) ;  /* 0x0000000000587944 */ /* 0x000fea0003c00000 */
[----:B------:R-:W-:Y:S01]  /*0210*/  IMAD.MOV.U32 R3, RZ, RZ, R6 ;  /* 0x000000ffff037224 */ /* 0x000fe200078e0006 */
[----:B------:R-:W-:Y:S06]  /*0220*/  BRA `(.L_x_215) ;  /* 0x0000000000107947 */ /* 0x000fec0003800000 */
.L_x_214:
[----:B------:R-:W-:Y:S01]  /*0230*/  FMUL.FTZ R7, R2, R3 ;  /* 0x0000000302077220 */ /* 0x000fe20000410000 */
[----:B------:R-:W-:-:S03]  /*0240*/  FMUL.FTZ R3, R3, 0.5 ;  /* 0x3f00000003037820 */ /* 0x000fc60000410000 */
[----:B------:R-:W-:-:S04]  /*0250*/  FFMA R2, -R7, R7, R2 ;  /* 0x0000000707027223 */ /* 0x000fc80000000102 */
[----:B------:R-:W-:-:S07]  /*0260*/  FFMA R3, R2, R3, R7 ;  /* 0x0000000302037223 */ /* 0x000fce0000000007 */
.L_x_215:
[----:B------:R-:W-:Y:S05]  /*0270*/  BSYNC.RECONVERGENT B0 ;  /* 0x0000000000007941 */ /* 0x000fea0003800200 */
.L_x_213:
        /* <DEDUP_REMOVED lines=10> */
[----:B------:R-:W-:Y:S05]  /*0320*/  CALL.REL.NOINC `($__internal_17_$__cuda_sm3x_div_rn_noftz_f32_slowpath) ;  /* 0x00000000006c7944 */ /* 0x000fea0003c00000 */
[----:B------:R-:W-:-:S07]  /*0330*/  IMAD.MOV.U32 R7, RZ, RZ, R0 ;  /* 0x000000ffff077224 */ /* 0x000fce00078e0000 */
.L_x_217:
[----:B------:R-:W-:Y:S05]  /*0340*/  BSYNC.RECONVERGENT B0 ;  /* 0x0000000000007941 */ /* 0x000fea0003800200 */
.L_x_216:
[----:B------:R-:W-:Y:S01]  /*0350*/  STG.E desc[UR4][R4.64], R7 ;  /* 0x0000000704007986 */ /* 0x000fe2000c101904 */
[----:B------:R-:W-:Y:S05]  /*0360*/  EXIT ;  /* 0x000000000000794d */ /* 0x000fea0003800000 */
        .weak           $__internal_16_$__cuda_sm20_sqrt_rn_f32_slowpath
        .type           $__internal_16_$__cuda_sm20_sqrt_rn_f32_slowpath,@function
        .size           $__internal_16_$__cuda_sm20_sqrt_rn_f32_slowpath,($__internal_17_$__cuda_sm3x_div_rn_noftz_f32_slowpath - $__internal_16_$__cuda_sm20_sqrt_rn_f32_slowpath)
$__internal_16_$__cuda_sm20_sqrt_rn_f32_slowpath:
        /* <DEDUP_REMOVED lines=19> */
.L_x_218:
[----:B------:R-:W-:Y:S02]  /*04a0*/  IMAD.MOV.U32 R6, RZ, RZ, R3 ;  /* 0x000000ffff067224 */ /* 0x000fe400078e0003 */
[----:B------:R-:W-:Y:S02]  /*04b0*/  HFMA2 R3, -RZ, RZ, 0, 0 ;  /* 0x00000000ff037431 */ /* 0x000fe400000001ff */
[----:B------:R-:W-:-:S04]  /*04c0*/  IMAD.MOV.U32 R2, RZ, RZ, R10 ;  /* 0x000000ffff027224 */ /* 0x000fc800078e000a */
[----:B------:R-:W-:Y:S05]  /*04d0*/  RET.REL.NODEC R2 `(normvv) ;  /* 0xfffffff802c87950 */ /* 0x000fea0003c3ffff */
        .weak           $__internal_17_$__cuda_sm3x_div_rn_noftz_f32_slowpath
        .type           $__internal_17_$__cuda_sm3x_div_rn_noftz_f32_slowpath,@function
        .size           $__internal_17_$__cuda_sm3x_div_rn_noftz_f32_slowpath,(.L_x_3600 - $__internal_17_$__cuda_sm3x_div_rn_noftz_f32_slowpath)
$__internal_17_$__cuda_sm3x_div_rn_noftz_f32_slowpath:
        /* <DEDUP_REMOVED lines=33> */
[----:B------:R-:W-:-:S03]  /*06f0*/  @!P1 FFMA R3, R3, 1.84467440737095516160e+19, RZ ;  /* 0x5f80000003039823 */ /* 0x000fc600000000ff */
[----:B------:R-:W-:-:S07]  /*0700*/  @!P1 IADD3 R8, PT, PT, R8, 0x40, RZ ;  /* 0x0000004008089810 */ /* 0x000fce0007ffe0ff */
.L_x_220:
        /* <DEDUP_REMOVED lines=30> */
[C---:B------:R-:W-:Y:S01]  /*08f0*/  IADD3 R8, PT, PT, R11.reuse, 0x20, RZ ;  /* 0x000000200b087810 */ /* 0x040fe20007ffe0ff */
        /* <DEDUP_REMOVED lines=20> */
.L_x_227:
[----:B------:R-:W-:-:S04]  /*0a40*/  LOP3.LUT R0, R0, 0x80000000, RZ, 0xc0, !PT ;  /* 0x8000000000007812 */ /* 0x000fc800078ec0ff */
[----:B------:R-:W-:Y:S01]  /*0a50*/  LOP3.LUT R0, R0, 0x7f800000, RZ, 0xfc, !PT ;  /* 0x7f80000000007812 */ /* 0x000fe200078efcff */
[----:B------:R-:W-:Y:S06]  /*0a60*/  BRA `(.L_x_228) ;  /* 0x0000000000047947 */ /* 0x000fec0003800000 */
.L_x_226:
[----:B------:R-:W-:-:S07]  /*0a70*/  IMAD R0, R7, 0x800000, R0 ;  /* 0x0080000007007824 */ /* 0x000fce00078e0200 */
.L_x_228:
[----:B------:R-:W-:Y:S05]  /*0a80*/  BSYNC.RECONVERGENT B2 ;  /* 0x0000000000027941 */ /* 0x000fea0003800200 */
.L_x_225:
[----:B------:R-:W-:Y:S05]  /*0a90*/  BRA `(.L_x_229) ;  /* 0x0000000000207947 */ /* 0x000fea0003800000 */
.L_x_224:
[----:B------:R-:W-:-:S04]  /*0aa0*/  LOP3.LUT R0, R3, 0x80000000, R7, 0x48, !PT ;  /* 0x8000000003007812 */ /* 0x000fc800078e4807 */
[----:B------:R-:W-:Y:S01]  /*0ab0*/  LOP3.LUT R0, R0, 0x7f800000, RZ, 0xfc, !PT ;  /* 0x7f80000000007812 */ /* 0x000fe200078efcff */
[----:B------:R-:W-:Y:S06]  /*0ac0*/  BRA `(.L_x_229) ;  /* 0x0000000000147947 */ /* 0x000fec0003800000 */
.L_x_223:
[----:B------:R-:W-:Y:S01]  /*0ad0*/  LOP3.LUT R0, R3, 0x80000000, R7, 0x48, !PT ;  /* 0x8000000003007812 */ /* 0x000fe200078e4807 */
[----:B------:R-:W-:Y:S06]  /*0ae0*/  BRA `(.L_x_229) ;  /* 0x00000000000c7947 */ /* 0x000fec0003800000 */
.L_x_222:
[----:B------:R-:W0:Y:S01]  /*0af0*/  MUFU.RSQ R0, -QNAN ;  /* 0xffc0000000007908 */ /* 0x000e220000001400 */
[----:B------:R-:W-:Y:S05]  /*0b00*/  BRA `(.L_x_229) ;  /* 0x0000000000047947 */ /* 0x000fea0003800000 */
.L_x_221:
[----:B------:R-:W-:-:S07]  /*0b10*/  FADD.FTZ R0, R0, R3 ;  /* 0x0000000300007221 */ /* 0x000fce0000010000 */
.L_x_229:
[----:B------:R-:W-:Y:S05]  /*0b20*/  BSYNC.RECONVERGENT B1 ;  /* 0x0000000000017941 */ /* 0x000fea0003800200 */
.L_x_219:
[----:B------:R-:W-:-:S04]  /*0b30*/  IMAD.MOV.U32 R3, RZ, RZ, 0x0 ;  /* 0x00000000ff037424 */ /* 0x000fc800078e00ff */
[----:B0-----:R-:W-:Y:S05]  /*0b40*/  RET.REL.NODEC R2 `(normvv) ;  /* 0xfffffff4022c7950 */ /* 0x001fea0003c3ffff */
.L_x_230:
        /* <DEDUP_REMOVED lines=11> */
.L_x_3600:


//--------------------- .text.means_vars          --------------------------
	.section	.text.means_vars,"ax",@progbits
	.align	128
        .global         means_vars
        .type           means_vars,@function
        .size           means_vars,(.L_x_3601 - means_vars)
        .other          means_vars,@"STO_CUDA_ENTRY STV_DEFAULT"
means_vars:
.text.means_vars:
[----:B------:R-:W-:Y:S01]  /*0000*/  LDC R1, c[0x0][0x37c] ;  /* 0x0000df00ff017b82 */ /* 0x000fe20000000800 */
[----:B------:R-:W0:Y:S07]  /*0010*/  S2R R0, SR_CTAID.X ;  /* 0x0000000000007919 */ /* 0x000e2e0000002500 */
[----:B------:R-:W1:Y:S01]  /*0020*/  LDC.64 R10, c[0x0][0x380] ;  /* 0x0000e000ff0a7b82 */ /* 0x000e620000000a00 */
[----:B------:R-:W0:Y:S01]  /*0030*/  LDCU UR4, c[0x0][0x360] ;  /* 0x00006c00ff0477ac */ /* 0x000e220008000800 */
[----:B------:R-:W0:Y:S02]  /*0040*/  S2R R3, SR_TID.X ;  /* 0x0000000000037919 */ /* 0x000e240000002100 */
[----:B0-----:R-:W-:-:S05]  /*0050*/  IMAD R0, R0, UR4, R3 ;  /* 0x0000000400007c24 */ /* 0x001fca000f8e0203 */
[----:B-1----:R-:W-:-:S04]  /*0060*/  ISETP.GE.U32.AND P0, PT, R0, R10, PT ;  /* 0x0000000a0000720c */ /* 0x002fc80003f06070 */
[----:B------:R-:W-:-:S13]  /*0070*/  ISETP.GE.AND.EX P0, PT, RZ, R11, PT, P0 ;  /* 0x0000000bff00720c */ /* 0x000fda0003f06300 */
[----:B------:R-:W-:Y:S05]  /*0080*/  @P0 EXIT ;  /* 0x000000000000094d */ /* 0x000fea0003800000 */
[----:B------:R-:W0:Y:S01]  /*0090*/  LDC.64 R18, c[0x0][0x388] ;  /* 0x0000e200ff127b82 */ /* 0x000e220000000a00 */
[----:B------:R-:W1:Y:S07]  /*00a0*/  LDCU.64 UR10, c[0x0][0x358] ;  /* 0x00006b00ff0a77ac */ /* 0x000e6e0008000a00 */
[----:B------:R-:W2:Y:S08]  /*00b0*/  LDC.64 R6, c[0x0][0x390] ;  /* 0x0000e400ff067b82 */ /* 0x000eb00000000a00 */
[----:B------:R-:W3:Y:S01]  /*00c0*/  LDC.64 R12, c[0x0][0x3a0] ;  /* 0x0000e800ff0c7b82 */ /* 0x000ee20000000a00 */
[----:B0-----:R-:W-:-:S04]  /*00d0*/  ISETP.NE.U32.AND P0, PT, R18, 0x1, PT ;  /* 0x000000011200780c */ /* 0x001fc80003f05070 */
[----:B------:R-:W-:Y:S01]  /*00e0*/  ISETP.NE.AND.EX P0, PT, R19, RZ, PT, P0 ;  /* 0x000000ff1300720c */ /* 0x000fe20003f05300 */
[-C--:B--2---:R-:W-:Y:S02]  /*00f0*/  IMAD R2, R7, R18.reuse, RZ ;  /* 0x0000001207027224 */ /* 0x084fe400078e02ff */
[----:B------:R-:W-:-:S04]  /*0100*/  IMAD.WIDE.U32 R14, R6, R18, RZ ;  /* 0x00000012060e7225 */ /* 0x000fc800078e00ff */
[----:B------:R-:W-:-:S04]  /*0110*/  IMAD R17, R6, R19, R2 ;  /* 0x0000001306117224 */ /* 0x000fc800078e0202 */
[----:B------:R-:W-:Y:S02]  /*0120*/  IMAD.IADD R17, R15, 0x1, R17 ;  /* 0x000000010f117824 */ /* 0x000fe400078e0211 */
[----:B-1-3--:R-:W-:Y:S05]  /*0130*/  @!P0 BRA `(.L_x_231) ;  /* 0x0000001000688947 */ /* 0x00afea0003800000 */
[-C--:B------:R-:W-:Y:S01]  /*0140*/  ISETP.LT.U32.AND P0, PT, R6, R18.reuse, PT ;  /* 0x000000120600720c */ /* 0x080fe20003f01070 */
[----:B------:R-:W0:Y:S01]  /*0150*/  LDCU.64 UR4, c[0x0][0x398] ;  /* 0x00007300ff0477ac */ /* 0x000e220008000a00 */
[----:B------:R-:W-:Y:S02]  /*0160*/  IMAD.WIDE.U32 R4, R12, 0x4, RZ ;  /* 0x000000040c047825 */ /* 0x000fe400078e00ff */
[-C--:B------:R-:W-:Y:S02]  /*0170*/  ISETP.LT.AND.EX P0, PT, R7, R19.reuse, PT, P0 ;  /* 0x000000130700720c */ /* 0x080fe40003f01300 */
[----:B------:R-:W-:Y:S02]  /*0180*/  IMAD.SHL.U32 R13, R13, 0x4, RZ ;  /* 0x000000040d0d7824 */ /* 0x000fe400078e00ff */
[----:B------:R-:W-:Y:S02]  /*0190*/  SEL R6, R6, R18, P0 ;  /* 0x0000001206067207 */ /* 0x000fe40000000000 */
[----:B------:R-:W-:Y:S01]  /*01a0*/  SEL R7, R7, R19, P0 ;  /* 0x0000001307077207 */ /* 0x000fe20000000000 */
[----:B------:R-:W-:Y:S01]  /*01b0*/  IMAD.MOV.U32 R19, RZ, RZ, RZ ;  /* 0x000000ffff137224 */ /* 0x000fe200078e00ff */
[----:B------:R-:W-:-:S02]  /*01c0*/  ISETP.GE.U32.AND P1, PT, R6, 0x1, PT ;  /* 0x000000010600780c */ /* 0x000fc40003f26070 */
[----:B------:R-:W-:Y:S02]  /*01d0*/  ISETP.GT.U32.AND P0, PT, R6, RZ, PT ;  /* 0x000000ff0600720c */ /* 0x000fe40003f04070 */
[C---:B------:R-:W-:Y:S02]  /*01e0*/  ISETP.GE.AND.EX P1, PT, R7.reuse, RZ, PT, P1 ;  /* 0x000000ff0700720c */ /* 0x040fe40003f26310 */
[----:B------:R-:W-:Y:S01]  /*01f0*/  ISETP.GT.AND.EX P0, PT, R7, RZ, PT, P0 ;  /* 0x000000ff0700720c */ /* 0x000fe20003f04300 */
[----:B------:R-:W-:Y:S01]  /*0200*/  IMAD.IADD R7, R5, 0x1, R13 ;  /* 0x0000000105077824 */ /* 0x000fe200078e020d */
[----:B0-----:R-:W-:-:S04]  /*0210*/  IADD3 R23, P2, PT, R4, UR4, RZ ;  /* 0x0000000404177c10 */ /* 0x001fc8000ff5e0ff */
[----:B------:R-:W-:-:S05]  /*0220*/  IADD3.X R21, PT, PT, R7, UR5, RZ, P2, !PT ;  /* 0x0000000507157c10 */ /* 0x000fca00097fe4ff */
[----:B------:R-:W-:Y:S05]  /*0230*/  @!P1 BRA `(.L_x_232) ;  /* 0x0000000400889947 */ /* 0x000fea0003800000 */
[----:B------:R-:W-:Y:S01]  /*0240*/  HFMA2 R19, -RZ, RZ, 0, 0 ;  /* 0x00000000ff137431 */ /* 0x000fe200000001ff */
[----:B------:R-:W-:Y:S01]  /*0250*/  LOP3.LUT R18, R18, 0x7, RZ, 0xc0, !PT ;  /* 0x0000000712127812 */ /* 0x000fe200078ec0ff */
[----:B------:R-:W-:Y:S01]  /*0260*/  UMOV UR6, URZ ;  /* 0x000000ff00067c82 */ /* 0x000fe20008000000 */
[----:B------:R-:W-:-:S05]  /*0270*/  UMOV UR7, URZ ;  /* 0x000000ff00077c82 */ /* 0x000fca0008000000 */
.L_x_236:
[----:B------:R-:W0:Y:S01]  /*0280*/  LDC.64 R8, c[0x0][0x388] ;  /* 0x0000e200ff087b82 */ /* 0x000e220000000a00 */
[----:B------:R-:W1:Y:S01]  /*0290*/  LDCU.64 UR4, c[0x0][0x390] ;  /* 0x00007200ff0477ac */ /* 0x000e620008000a00 */
[----:B------:R-:W-:Y:S01]  /*02a0*/  IMAD.MOV.U32 R2, RZ, RZ, R0 ;  /* 0x000000ffff027224 */ /* 0x000fe200078e0000 */
[----:B------:R-:W-:Y:S01]  /*02b0*/  CS2R R10, SRZ ;  /* 0x00000000000a7805 */ /* 0x000fe2000001ff00 */
[----:B------:R-:W-:-:S04]  /*02c0*/  IMAD.MOV.U32 R3, RZ, RZ, RZ ;  /* 0x000000ffff037224 */ /* 0x000fc800078e00ff */
[----:B------:R-:W2:Y:S01]  /*02d0*/  LDC.64 R24, c[0x0][0x380] ;  /* 0x0000e000ff187b82 */ /* 0x000ea20000000a00 */
[----:B0-----:R-:W-:-:S04]  /*02e0*/  ISETP.GE.U32.AND P1, PT, R8, 0x8, PT ;  /* 0x000000080800780c */ /* 0x001fc80003f26070 */
[----:B------:R-:W-:Y:S01]  /*02f0*/  ISETP.GE.U32.AND.EX P1, PT, R9, RZ, PT, P1 ;  /* 0x000000ff0900720c */ /* 0x000fe20003f26110 */
[C---:B--2---:R-:W-:Y:S02]  /*0300*/  IMAD R6, R24.reuse, UR7, RZ ;  /* 0x0000000718067c24 */ /* 0x044fe4000f8e02ff */
[----:B------:R-:W-:-:S04]  /*0310*/  IMAD.WIDE.U32 R2, R24, UR6, R2 ;  /* 0x0000000618027c25 */ /* 0x000fc8000f8e0002 */
[----:B------:R-:W-:Y:S01]  /*0320*/  IMAD R25, R25, UR6, R6 ;  /* 0x0000000619197c24 */ /* 0x000fe2000f8e0206 */
[----:B------:R-:W-:Y:S01]  /*0330*/  UIADD3 UR6, UP0, UPT, UR6, 0x1, URZ ;  /* 0x0000000106067890 */ /* 0x000fe2000ff1e0ff */
[----:B------:R-:W-:-:S03]  /*0340*/  IMAD.MOV.U32 R6, RZ, RZ, RZ ;  /* 0x000000ffff067224 */ /* 0x000fc600078e00ff */
[----:B------:R-:W-:Y:S01]  /*0350*/  UIADD3.X UR7, UPT, UPT, URZ, UR7, URZ, UP0, !UPT ;  /* 0x00000007ff077290 */ /* 0x000fe200087fe4ff */
[----:B------:R-:W-:Y:S01]  /*0360*/  IADD3 R25, PT, PT, R3, R25, RZ ;  /* 0x0000001903197210 */ /* 0x000fe20007ffe0ff */
[----:B-1----:R-:W-:-:S04]  /*0370*/  UISETP.NE.U32.AND UP0, UPT, UR6, UR4, UPT ;  /* 0x000000040600728c */ /* 0x002fc8000bf05070 */
[----:B------:R-:W-:Y:S01]  /*0380*/  UISETP.NE.AND.EX UP0, UPT, UR7, UR5, UPT, UP0 ;  /* 0x000000050700728c */ /* 0x000fe2000bf05300 */
[----:B------:R-:W-:Y:S10]  /*0390*/  @!P1 BRA `(.L_x_233) ;  /* 0x0000000000889947 */ /* 0x000ff40003800000 */
[----:B------:R-:W-:Y:S01]  /*03a0*/  IMAD.MOV.U32 R6, RZ, RZ, RZ ;  /* 0x000000ffff067224 */ /* 0x000fe200078e00ff */
[----:B------:R-:W-:Y:S01]  /*03b0*/  UMOV UR4, URZ ;  /* 0x000000ff00047c82 */ /* 0x000fe20008000000 */
[----:B------:R-:W-:-:S05]  /*03c0*/  UMOV UR5, URZ ;  /* 0x000000ff00057c82 */ /* 0x000fca0008000000 */
.L_x_234:
[----:B------:R-:W-:-:S04]  /*03d0*/  IMAD R10, R25, R8, RZ ;  /* 0x00000008190a7224 */ /* 0x000fc800078e02ff */
[C---:B------:R-:W-:Y:S02]  /*03e0*/  IMAD R13, R2.reuse, R9, R10 ;  /* 0x00000009020d7224 */ /* 0x040fe400078e020a */
[----:B------:R-:W-:-:S04]  /*03f0*/  IMAD.WIDE.U32 R10, R2, R8, UR4 ;  /* 0x00000004020a7e25 */ /* 0x000fc8000f8e0008 */
[----:B------:R-:W-:Y:S01]  /*0400*/  IMAD.IADD R11, R11, 0x1, R13 ;  /* 0x000000010b0b7824 */ /* 0x000fe200078e020d */
[----:B------:R-:W-:-:S04]  /*0410*/  LEA R12, P1, R10, R23, 0x2 ;  /* 0x000000170a0c7211 */ /* 0x000fc800078210ff */
[----:B------:R-:W-:-:S05]  /*0420*/  LEA.HI.X R13, R10, R21, R11, 0x2, P1 ;  /* 0x000000150a0d7211 */ /* 0x000fca00008f140b */
[----:B------:R-:W2:Y:S04]  /*0430*/  LDG.E R27, desc[UR10][R12.64] ;  /* 0x0000000a0c1b7981 */ /* 0x000ea8000c1e1900 */
[----:B------:R-:W3:Y:S04]  /*0440*/  LDG.E R28, desc[UR10][R12.64+0x4] ;  /* 0x0000040a0c1c7981 */ /* 0x000ee8000c1e1900 */
[----:B------:R-:W4:Y:S04]  /*0450*/  LDG.E R24, desc[UR10][R12.64+0x8] ;  /* 0x0000080a0c187981 */ /* 0x000f28000c1e1900 */
[----:B------:R-:W5:Y:S04]  /*0460*/  LDG.E R22, desc[UR10][R12.64+0xc] ;  /* 0x00000c0a0c167981 */ /* 0x000f68000c1e1900 */
[----:B------:R-:W5:Y:S04]  /*0470*/  LDG.E R11, desc[UR10][R12.64+0x10] ;  /* 0x0000100a0c0b7981 */ /* 0x000f68000c1e1900 */
[----:B------:R-:W5:Y:S04]  /*0480*/  LDG.E R10, desc[UR10][R12.64+0x14] ;  /* 0x0000140a0c0a7981 */ /* 0x000f68000c1e1900 */
[----:B------:R-:W5:Y:S04]  /*0490*/  LDG.E R20, desc[UR10][R12.64+0x18] ;  /* 0x0000180a0c147981 */ /* 0x000f68000c1e1900 */
[----:B------:R-:W5:Y:S01]  /*04a0*/  LDG.E R26, desc[UR10][R12.64+0x1c] ;  /* 0x00001c0a0c1a7981 */ /* 0x000f62000c1e1900 */
[----:B------:R-:W-:-:S04]  /*04b0*/  UIADD3 UR4, UP1, UPT, UR4, 0x8, URZ ;  /* 0x0000000804047890 */ /* 0x000fc8000ff3e0ff */
[----:B------:R-:W-:Y:S01]  /*04c0*/  UIADD3.X UR5, UPT, UPT, URZ, UR5, URZ, UP1, !UPT ;  /* 0x00000005ff057290 */ /* 0x000fe20008ffe4ff */
[----:B--2---:R-:W-:-:S04]  /*04d0*/  FADD R27, R27, R6 ;  /* 0x000000061b1b7221 */ /* 0x004fc80000000000 */
[----:B---3--:R-:W-:-:S04]  /*04e0*/  FADD R27, R27, R28 ;  /* 0x0000001c1b1b7221 */ /* 0x008fc80000000000 */
[----:B----4-:R-:W-:Y:S01]  /*04f0*/  FADD R27, R27, R24 ;  /* 0x000000181b1b7221 */ /* 0x010fe20000000000 */
[----:B------:R-:W-:-:S03]  /*0500*/  LOP3.LUT R24, R8, 0xfffffff8, RZ, 0xc0, !PT ;  /* 0xfffffff808187812 */ /* 0x000fc600078ec0ff */
[----:B-----5:R-:W-:Y:S01]  /*0510*/  FADD R22, R27, R22 ;  /* 0x000000161b167221 */ /* 0x020fe20000000000 */
[----:B------:R-:W-:-:S03]  /*0520*/  ISETP.NE.U32.AND P1, PT, R24, UR4, PT ;  /* 0x0000000418007c0c */ /* 0x000fc6000bf25070 */
[----:B------:R-:W-:Y:S01]  /*0530*/  FADD R11, R22, R11 ;  /* 0x0000000b160b7221 */ /* 0x000fe20000000000 */
[----:B------:R-:W-:-:S03]  /*0540*/  LOP3.LUT R22, R9, 0x7fffffff, RZ, 0xc0, !PT ;  /* 0x7fffffff09167812 */ /* 0x000fc600078ec0ff */
[----:B------:R-:W-:Y:S01]  /*0550*/  FADD R11, R11, R10 ;  /* 0x0000000a0b0b7221 */ /* 0x000fe20000000000 */
[----:B------:R-:W-:-:S03]  /*0560*/  ISETP.NE.AND.EX P1, PT, R22, UR5, PT, P1 ;  /* 0x0000000516007c0c */ /* 0x000fc6000bf25310 */
[----:B------:R-:W-:-:S04]  /*0570*/  FADD R11, R11, R20 ;  /* 0x000000140b0b7221 */ /* 0x000fc80000000000 */
[----:B------:R-:W-:-:S06]  /*0580*/  FADD R6, R11, R26 ;  /* 0x0000001a0b067221 */ /* 0x000fcc0000000000 */
[----:B------:R-:W-:Y:S05]  /*0590*/  @P1 BRA `(.L_x_234) ;  /* 0xfffffffc008c1947 */ /* 0x000fea000383ffff */
[----:B------:R-:W-:Y:S01]  /*05a0*/  IMAD.MOV.U32 R10, RZ, RZ, R24 ;  /* 0x000000ffff0a7224 */ /* 0x000fe200078e0018 */
[----:B------:R-:W-:-:S07]  /*05b0*/  MOV R11, R22 ;  /* 0x00000016000b7202 */ /* 0x000fce0000000f00 */
.L_x_233:
[----:B------:R-:W-:-:S04]  /*05c0*/  ISETP.NE.U32.AND P1, PT, R18, RZ, PT ;  /* 0x000000ff1200720c */ /* 0x000fc80003f25070 */
[----:B------:R-:W-:-:S13]  /*05d0*/  ISETP.NE.AND.EX P1, PT, RZ, RZ, PT, P1 ;  /* 0x000000ffff00720c */ /* 0x000fda0003f25310 */
[----:B------:R-:W-:Y:S05]  /*05e0*/  @!P1 BRA `(.L_x_235) ;  /* 0x0000000000949947 */ /* 0x000fea0003800000 */
[-C--:B------:R-:W-:Y:S02]  /*05f0*/  IMAD R25, R25, R8.reuse, RZ ;  /* 0x0000000819197224 */ /* 0x080fe400078e02ff */
[----:B------:R-:W-:-:S04]  /*0600*/  IMAD.WIDE.U32 R10, R2, R8, R10 ;  /* 0x00000008020a7225 */ /* 0x000fc800078e000a */
[----:B------:R-:W-:Y:S01]  /*0610*/  IMAD R3, R2, R9, R25 ;  /* 0x0000000902037224 */ /* 0x000fe200078e0219 */
[----:B------:R-:W-:-:S03]  /*0620*/  LEA R2, P1, R10, R23, 0x2 ;  /* 0x000000170a027211 */ /* 0x000fc600078210ff */
[----:B------:R-:W-:-:S05]  /*0630*/  IMAD.IADD R3, R3, 0x1, R11 ;  /* 0x0000000103037824 */ /* 0x000fca00078e020b */
[----:B------:R-:W-:-:S05]  /*0640*/  LEA.HI.X R3, R10, R21, R3, 0x2, P1 ;  /* 0x000000150a037211 */ /* 0x000fca00008f1403 */
[----:B------:R-:W2:Y:S01]  /*0650*/  LDG.E R9, desc[UR10][R2.64] ;  /* 0x0000000a02097981 */ /* 0x000ea2000c1e1900 */
[----:B------:R-:W-:-:S04]  /*0660*/  ISETP.NE.U32.AND P1, PT, R18, 0x1, PT ;  /* 0x000000011200780c */ /* 0x000fc80003f25070 */
[----:B------:R-:W-:Y:S01]  /*0670*/  ISETP.NE.AND.EX P1, PT, RZ, RZ, PT, P1 ;  /* 0x000000ffff00720c */ /* 0x000fe20003f25310 */
[----:B--2---:R-:W-:-:S12]  /*0680*/  FADD R6, R6, R9 ;  /* 0x0000000906067221 */ /* 0x004fd80000000000 */
[----:B------:R-:W-:Y:S05]  /*0690*/  @!P1 BRA `(.L_x_235) ;  /* 0x0000000000689947 */ /* 0x000fea0003800000 */
        /* <DEDUP_REMOVED lines=20> */
[----:B------:R-:W-:Y:S01]  /*07e0*/  ISETP.NE.U32.AND P1, PT, R18, 0x6, PT ;  /* 0x000000061200780c */ /* 0x000fe20003f25070 */
[----:B------:R-:W2:Y:S03]  /*07f0*/  LDG.E R9, desc[UR10][R2.64+0x14] ;  /* 0x0000140a02097981 */ /* 0x000ea6000c1e1900 */
[----:B------:R-:W-:-:S13]  /*0800*/  ISETP.NE.AND.EX P1, PT, RZ, RZ, PT, P1 ;  /* 0x000000ffff00720c */ /* 0x000fda0003f25310 */
[----:B------:R-:W3:Y:S01]  /*0810*/  @P1 LDG.E R11, desc[UR10][R2.64+0x18] ;  /* 0x0000180a020b1981 */ /* 0x000ee2000c1e1900 */
[----:B--2---:R-:W-:-:S04]  /*0820*/  FADD R6, R6, R9 ;  /* 0x0000000906067221 */ /* 0x004fc80000000000 */
[----:B---3--:R-:W-:-:S07]  /*0830*/  @P1 FADD R6, R6, R11 ;  /* 0x0000000b06061221 */ /* 0x008fce0000000000 */
.L_x_235:
[----:B------:R-:W-:Y:S01]  /*0840*/  FADD R19, R6, R19 ;  /* 0x0000001306137221 */ /* 0x000fe20000000000 */
[----:B------:R-:W-:Y:S06]  /*0850*/  BRA.U UP0, `(.L_x_236) ;  /* 0xfffffff900887547 */ /* 0x000fec000b83ffff */
.L_x_232:
[----:B------:R-:W-:Y:S01]  /*0860*/  IMAD.MOV.U32 R16, RZ, RZ, R14 ;  /* 0x000000ffff107224 */ /* 0x000fe200078e000e */
[----:B------:R-:W-:Y:S03]  /*0870*/  BSSY.RECONVERGENT B0, `(.L_x_237) ;  /* 0x000000f000007945 */ /* 0x000fe60003800200 */
[----:B------:R-:W0:Y:S08]  /*0880*/  I2F.S64 R6, R16 ;  /* 0x0000001000067312 */ /* 0x000e300000301400 */
        /* <DEDUP_REMOVED lines=8> */
[----:B------:R-:W-:Y:S01]  /*0910*/  MOV R2, R6 ;  /* 0x0000000600027202 */ /* 0x000fe20000000f00 */
[----:B------:R-:W-:Y:S01]  /*0920*/  IMAD.MOV.U32 R3, RZ, RZ, R19 ;  /* 0x000000ffff037224 */ /* 0x000fe200078e0013 */
[----:B------:R-:W-:-:S07]  /*0930*/  MOV R6, 0x950 ;  /* 0x0000095000067802 */ /* 0x000fce0000000f00 */
[----:B------:R-:W-:Y:S05]  /*0940*/  CALL.REL.NOINC `($__internal_18_$__cuda_sm3x_div_rn_noftz_f32_slowpath) ;  /* 0x00000018003c7944 */ /* 0x000fea0003c00000 */
[----:B------:R-:W-:-:S07]  /*0950*/  IMAD.MOV.U32 R2, RZ, RZ, R9 ;  /* 0x000000ffff027224 */ /* 0x000fce00078e0009 */
.L_x_238:
[----:B------:R-:W-:Y:S05]  /*0960*/  BSYNC.RECONVERGENT B0 ;  /* 0x0000000000007941 */ /* 0x000fea0003800200 */
.L_x_237:
[----:B------:R-:W-:Y:S01]  /*0970*/  IMAD.MOV.U32 R3, RZ, RZ, RZ ;  /* 0x000000ffff037224 */ /* 0x000fe200078e00ff */
[----:B------:R-:W-:Y:S06]  /*0980*/  @!P0 BRA `(.L_x_239) ;  /* 0x0000000400e88947 */ /* 0x000fec0003800000 */
[----:B------:R-:W0:Y:S01]  /*0990*/  LDCU.64 UR4, c[0x0][0x398] ;  /* 0x00007300ff0477ac */ /* 0x000e220008000a00 */
[----:B------:R-:W1:Y:S01]  /*09a0*/  LDC.64 R8, c[0x0][0x388] ;  /* 0x0000e200ff087b82 */ /* 0x000e620000000a00 */
[----:B------:R-:W-:Y:S01]  /*09b0*/  IMAD.MOV.U32 R3, RZ, RZ, RZ ;  /* 0x000000ffff037224 */ /* 0x000fe200078e00ff */
[----:B0-----:R-:W-:Y:S01]  /*09c0*/  IADD3 R4, P1, PT, R4, UR4, RZ ;  /* 0x0000000404047c10 */ /* 0x001fe2000ff3e0ff */
[----:B------:R-:W-:-:S03]  /*09d0*/  UMOV UR4, URZ ;  /* 0x000000ff00047c82 */ /* 0x000fc60008000000 */
[----:B------:R-:W-:Y:S02]  /*09e0*/  IADD3 R5, P0, PT, R4, 0x10, RZ ;  /* 0x0000001004057810 */ /* 0x000fe40007f1e0ff */
[----:B------:R-:W-:Y:S01]  /*09f0*/  IADD3.X R7, PT, PT, R7, UR5, RZ, P1, !PT ;  /* 0x0000000507077c10 */ /* 0x000fe20008ffe4ff */
[----:B------:R-:W-:Y:S01]  /*0a00*/  UMOV UR5, URZ ;  /* 0x000000ff00057c82 */ /* 0x000fe20008000000 */
[----:B-1----:R-:W-:Y:S02]  /*0a10*/  LOP3.LUT R6, R9, 0x7fffffff, RZ, 0xc0, !PT ;  /* 0x7fffffff09067812 */ /* 0x002fe400078ec0ff */
[C---:B------:R-:W-:Y:S02]  /*0a20*/  LOP3.LUT R20, R8.reuse, 0x7, RZ, 0xc0, !PT ;  /* 0x0000000708147812 */ /* 0x040fe400078ec0ff */
[----:B------:R-:W-:Y:S02]  /*0a30*/  LOP3.LUT R8, R8, 0xfffffff8, RZ, 0xc0, !PT ;  /* 0xfffffff808087812 */ /* 0x000fe400078ec0ff */
[----:B------:R-:W-:-:S07]  /*0a40*/  IADD3.X R9, PT, PT, RZ, R7, RZ, P0, !PT ;  /* 0x00000007ff097210 */ /* 0x000fce00007fe4ff */
.L_x_243:
[----:B------:R-:W0:Y:S01]  /*0a50*/  LDC.64 R10, c[0x0][0x388] ;  /* 0x0000e200ff0a7b82 */ /* 0x000e220000000a00 */
[----:B------:R-:W1:Y:S01]  /*0a60*/  LDCU.64 UR6, c[0x0][0x390] ;  /* 0x00007200ff0677ac */ /* 0x000e620008000a00 */
[----:B------:R-:W-:Y:S02]  /*0a70*/  IMAD.MOV.U32 R18, RZ, RZ, R0 ;  /* 0x000000ffff127224 */ /* 0x000fe400078e0000 */
        /* <DEDUP_REMOVED lines=8> */
[----:B------:R-:W-:Y:S01]  /*0b00*/  IMAD.MOV.U32 R22, RZ, RZ, RZ ;  /* 0x000000ffff167224 */ /* 0x000fe200078e00ff */
[----:B------:R-:W-:Y:S02]  /*0b10*/  CS2R R12, SRZ ;  /* 0x00000000000c7805 */ /* 0x000fe4000001ff00 */
[----:B------:R-:W-:Y:S01]  /*0b20*/  UIADD3.X UR5, UPT, UPT, URZ, UR5, URZ, UP0, !UPT ;  /* 0x00000005ff057290 */ /* 0x000fe200087fe4ff */
[----:B------:R-:W-:Y:S01]  /*0b30*/  IADD3 R23, PT, PT, R19, R23, RZ ;  /* 0x0000001713177210 */ /* 0x000fe20007ffe0ff */
[----:B-1----:R-:W-:-:S04]  /*0b40*/  UISETP.NE.U32.AND UP0, UPT, UR4, UR6, UPT ;  /* 0x000000060400728c */ /* 0x002fc8000bf05070 */
[----:B------:R-:W-:Y:S01]  /*0b50*/  UISETP.NE.AND.EX UP0, UPT, UR5, UR7, UPT, UP0 ;  /* 0x000000070500728c */ /* 0x000fe2000bf05300 */
[----:B------:R-:W-:Y:S10]  /*0b60*/  @!P0 BRA `(.L_x_240) ;  /* 0x0000000000ac8947 */ /* 0x000ff40003800000 */
[----:B------:R-:W-:Y:S01]  /*0b70*/  IMAD R21, R23, R10, RZ ;  /* 0x0000000a17157224 */ /* 0x000fe200078e02ff */
[----:B------:R-:W-:Y:S01]  /*0b80*/  MOV R24, R6 ;  /* 0x0000000600187202 */ /* 0x000fe20000000f00 */
[----:B------:R-:W-:-:S04]  /*0b90*/  IMAD.WIDE.U32 R12, R18, R10, RZ ;  /* 0x0000000a120c7225 */ /* 0x000fc800078e00ff */
[----:B------:R-:W-:Y:S01]  /*0ba0*/  IMAD R21, R18, R11, R21 ;  /* 0x0000000b12157224 */ /* 0x000fe200078e0215 */
[----:B------:R-:W-:Y:S01]  /*0bb0*/  LEA R25, P0, R12, R5, 0x2 ;  /* 0x000000050c197211 */ /* 0x000fe200078010ff */
[----:B------:R-:W-:Y:S02]  /*0bc0*/  IMAD.MOV.U32 R22, RZ, RZ, RZ ;  /* 0x000000ffff167224 */ /* 0x000fe400078e00ff */
[----:B------:R-:W-:Y:S02]  /*0bd0*/  IMAD.IADD R13, R13, 0x1, R21 ;  /* 0x000000010d0d7824 */ /* 0x000fe400078e0215 */
[----:B------:R-:W-:-:S03]  /*0be0*/  IMAD.MOV.U32 R21, RZ, RZ, R8 ;  /* 0x000000ffff157224 */ /* 0x000fc600078e0008 */
[----:B------:R-:W-:-:S07]  /*0bf0*/  LEA.HI.X R13, R12, R9, R13, 0x2, P0 ;  /* 0x000000090c0d7211 */ /* 0x000fce00000f140d */
.L_x_241:
[----:B------:R-:W-:-:S05]  /*0c00*/  IMAD.MOV.U32 R12, RZ, RZ, R25 ;  /* 0x000000ffff0c7224 */ /* 0x000fca00078e0019 */
[----:B------:R-:W2:Y:S04]  /*0c10*/  LDG.E R26, desc[UR10][R12.64+-0x10] ;  /* 0xfffff00a0c1a7981 */ /* 0x000ea8000c1e1900 */
[----:B------:R-:W3:Y:S04]  /*0c20*/  LDG.E R29, desc[UR10][R12.64+-0xc] ;  /* 0xfffff40a0c1d7981 */ /* 0x000ee8000c1e1900 */
[----:B------:R-:W4:Y:S04]  /*0c30*/  LDG.E R27, desc[UR10][R12.64+-0x8] ;  /* 0xfffff80a0c1b7981 */ /* 0x000f28000c1e1900 */
[----:B------:R-:W5:Y:S01]  /*0c40*/  LDG.E R25, desc[UR10][R12.64+-0x4] ;  /* 0xfffffc0a0c197981 */ /* 0x000f62000c1e1900 */
[----:B--2---:R-:W-:-:S04]  /*0c50*/  FADD R26, R26, -R2 ;  /* 0x800000021a1a7221 */ /* 0x004fc80000000000 */
[----:B------:R-:W-:Y:S01]  /*0c60*/  FFMA R22, R26, R26, R22 ;  /* 0x0000001a1a167223 */ /* 0x000fe20000000016 */
[--C-:B---3--:R-:W-:Y:S01]  /*0c70*/  FADD R29, R29, -R2.reuse ;  /* 0x800000021d1d7221 */ /* 0x108fe20000000000 */
[----:B----4-:R-:W-:-:S03]  /*0c80*/  FADD R27, R27, -R2 ;  /* 0x800000021b1b7221 */ /* 0x010fc60000000000 */
[----:B------:R-:W-:-:S04]  /*0c90*/  FFMA R22, R29, R29, R22 ;  /* 0x0000001d1d167223 */ /* 0x000fc80000000016 */
[----:B------:R-:W-:Y:S02]  /*0ca0*/  FFMA R22, R27, R27, R22 ;  /* 0x0000001b1b167223 */ /* 0x000fe40000000016 */
[----:B------:R-:W2:Y:S01]  /*0cb0*/  LDG.E R27, desc[UR10][R12.64] ;  /* 0x0000000a0c1b7981 */ /* 0x000ea2000c1e1900 */
[----:B-----5:R-:W-:-:S03]  /*0cc0*/  FADD R29, R25, -R2 ;  /* 0x80000002191d7221 */ /* 0x020fc60000000000 */
[----:B------:R-:W3:Y:S01]  /*0cd0*/  LDG.E R25, desc[UR10][R12.64+0x4] ;  /* 0x0000040a0c197981 */ /* 0x000ee2000c1e1900 */
[----:B------:R-:W-:-:S03]  /*0ce0*/  FFMA R26, R29, R29, R22 ;  /* 0x0000001d1d1a7223 */ /* 0x000fc60000000016 */
[----:B------:R-:W4:Y:S04]  /*0cf0*/  LDG.E R22, desc[UR10][R12.64+0x8] ;  /* 0x0000080a0c167981 */ /* 0x000f28000c1e1900 */
[----:B------:R-:W5:Y:S01]  /*0d00*/  LDG.E R29, desc[UR10][R12.64+0xc] ;  /* 0x00000c0a0c1d7981 */ /* 0x000f62000c1e1900 */
[----:B------:R-:W-:-:S04]  /*0d10*/  IADD3 R21, P0, PT, R21, -0x8, RZ ;  /* 0xfffffff815157810 */ /* 0x000fc80007f1e0ff */
[----:B------:R-:W-:Y:S02]  /*0d20*/  IADD3.X R24, PT, PT, R24, -0x1, RZ, P0, !PT ;  /* 0xffffffff18187810 */ /* 0x000fe400007fe4ff */
[----:B------:R-:W-:-:S04]  /*0d30*/  ISETP.NE.U32.AND P0, PT, R21, RZ, PT ;  /* 0x000000ff1500720c */ /* 0x000fc80003f05070 */
[----:B------:R-:W-:Y:S01]  /*0d40*/  ISETP.NE.AND.EX P0, PT, R24, RZ, PT, P0 ;  /* 0x000000ff1800720c */ /* 0x000fe20003f05300 */
[----:B--2---:R-:W-:-:S04]  /*0d50*/  FADD R27, R27, -R2 ;  /* 0x800000021b1b7221 */ /* 0x004fc80000000000 */
[----:B------:R-:W-:Y:S01]  /*0d60*/  FFMA R26, R27, R27, R26 ;  /* 0x0000001b1b1a7223 */ /* 0x000fe2000000001a */
[----:B---3--:R-:W-:-:S04]  /*0d70*/  FADD R25, R25, -R2 ;  /* 0x8000000219197221 */ /* 0x008fc80000000000 */
[----:B------:R-:W-:Y:S01]  /*0d80*/  FFMA R26, R25, R25, R26 ;  /* 0x00000019191a7223 */ /* 0x000fe2000000001a */
[--C-:B----4-:R-:W-:Y:S01]  /*0d90*/  FADD R25, R22, -R2.reuse ;  /* 0x8000000216197221 */ /* 0x110fe20000000000 */
[----:B-----5:R-:W-:-:S03]  /*0da0*/  FADD R29, R29, -R2 ;  /* 0x800000021d1d7221 */ /* 0x020fc60000000000 */
[----:B------:R-:W-:Y:S01]  /*0db0*/  FFMA R26, R25, R25, R26 ;  /* 0x00000019191a7223 */ /* 0x000fe2000000001a */
[----:B------:R-:W-:-:S03]  /*0dc0*/  IADD3 R25, P1, PT, R12, 0x20, RZ ;  /* 0x000000200c197810 */ /* 0x000fc60007f3e0ff */
[----:B------:R-:W-:Y:S02]  /*0dd0*/  FFMA R22, R29, R29, R26 ;  /* 0x0000001d1d167223 */ /* 0x000fe4000000001a */
[----:B------:R-:W-:Y:S01]  /*0de0*/  IMAD.X R13, RZ, RZ, R13, P1 ;  /* 0x000000ffff0d7224 */ /* 0x000fe200008e060d */
[----:B------:R-:W-:Y:S07]  /*0df0*/  @P0 BRA `(.L_x_241) ;  /* 0xfffffffc00800947 */ /* 0x000fee000383ffff */
[----:B------:R-:W-:Y:S01]  /*0e00*/  IMAD.MOV.U32 R12, RZ, RZ, R8 ;  /* 0x000000ffff0c7224 */ /* 0x000fe200078e0008 */
[----:B------:R-:W-:-:S07]  /*0e10*/  MOV R13, R6 ;  /* 0x00000006000d7202 */ /* 0x000fce0000000f00 */
.L_x_240:
        /* <DEDUP_REMOVED lines=12> */
[----:B--2---:R-:W-:-:S04]  /*0ee0*/  FADD R13, R13, -R2 ;  /* 0x800000020d0d7221 */ /* 0x004fc80000000000 */
[----:B------:R-:W-:-:S08]  /*0ef0*/  FFMA R22, R13, R13, R22 ;  /* 0x0000000d0d167223 */ /* 0x000fd00000000016 */
[----:B------:R-:W-:Y:S05]  /*0f00*/  @!P0 BRA `(.L_x_242) ;  /* 0x0000000000808947 */ /* 0x000fea0003800000 */
        /* <DEDUP_REMOVED lines=24> */
[----:B------:R-:W-:Y:S01]  /*1090*/  ISETP.NE.U32.AND P0, PT, R20, 0x6, PT ;  /* 0x000000061400780c */ /* 0x000fe20003f05070 */
[----:B------:R-:W2:Y:S03]  /*10a0*/  LDG.E R13, desc[UR10][R10.64+0x14] ;  /* 0x0000140a0a0d7981 */ /* 0x000ea6000c1e1900 */
[----:B------:R-:W-:-:S13]  /*10b0*/  ISETP.NE.AND.EX P0, PT, RZ, RZ, PT, P0 ;  /* 0x000000ffff00720c */ /* 0x000fda0003f05300 */
[----:B------:R-:W3:Y:S01]  /*10c0*/  @P0 LDG.E R19, desc[UR10][R10.64+0x18] ;  /* 0x0000180a0a130981 */ /* 0x000ee2000c1e1900 */
[----:B--2---:R-:W-:-:S04]  /*10d0*/  FADD R13, R13, -R2 ;  /* 0x800000020d0d7221 */ /* 0x004fc80000000000 */
[----:B------:R-:W-:Y:S01]  /*10e0*/  FFMA R22, R13, R13, R22 ;  /* 0x0000000d0d167223 */ /* 0x000fe20000000016 */
[----:B---3--:R-:W-:-:S04]  /*10f0*/  @P0 FADD R19, R19, -R2 ;  /* 0x8000000213130221 */ /* 0x008fc80000000000 */
[----:B------:R-:W-:-:S07]  /*1100*/  @P0 FFMA R22, R19, R19, R22 ;  /* 0x0000001313160223 */ /* 0x000fce0000000016 */
.L_x_242:
[----:B------:R-:W-:Y:S01]  /*1110*/  FADD R3, R22, R3 ;  /* 0x0000000316037221 */ /* 0x000fe20000000000 */
[----:B------:R-:W-:Y:S06]  /*1120*/  BRA.U UP0, `(.L_x_243) ;  /* 0xfffffff900487547 */ /* 0x000fec000b83ffff */
.L_x_239:
[----:B------:R-:W-:Y:S01]  /*1130*/  IADD3 R14, P0, PT, R14, -0x1, RZ ;  /* 0xffffffff0e0e7810 */ /* 0x000fe20007f1e0ff */
[----:B------:R-:W0:Y:S01]  /*1140*/  LDCU.64 UR4, c[0x0][0x3a8] ;  /* 0x00007500ff0477ac */ /* 0x000e220008000a00 */
[----:B------:R-:W-:Y:S01]  /*1150*/  IMAD.SHL.U32 R5, R0, 0x4, RZ ;  /* 0x0000000400057824 */ /* 0x000fe200078e00ff */
[----:B------:R-:W-:Y:S01]  /*1160*/  SHF.R.U32.HI R4, RZ, 0x1e, R0 ;  /* 0x0000001eff047819 */ /* 0x000fe20000011600 */
[----:B------:R-:W-:Y:S01]  /*1170*/  BSSY.RECONVERGENT B0, `(.L_x_244) ;  /* 0x0000011000007945 */ /* 0x000fe20003800200 */
[----:B------:R-:W-:-:S04]  /*1180*/  IADD3.X R15, PT, PT, R17, -0x1, RZ, P0, !PT ;  /* 0xffffffff110f7810 */ /* 0x000fc800007fe4ff */
[----:B------:R-:W1:Y:S01]  /*1190*/  I2F.S64 R14, R14 ;  /* 0x0000000e000e7312 */ /* 0x000e620000301400 */
[----:B0-----:R-:W-:-:S04]  /*11a0*/  IADD3 R6, P0, PT, R5, UR4, RZ ;  /* 0x0000000405067c10 */ /* 0x001fc8000ff1e0ff */
[----:B------:R-:W-:-:S03]  /*11b0*/  IADD3.X R7, PT, PT, R4, UR5, RZ, P0, !PT ;  /* 0x0000000504077c10 */ /* 0x000fc600087fe4ff */
[----:B-1----:R-:W0:Y:S02]  /*11c0*/  MUFU.RCP R9, R14 ;  /* 0x0000000e00097308 */ /* 0x002e240000001000 */
[----:B------:R1:W-:Y:S06]  /*11d0*/  STG.E desc[UR10][R6.64], R2 ;  /* 0x0000000206007986 */ /* 0x0003ec000c10190a */
[----:B------:R-:W2:Y:S01]  /*11e0*/  FCHK P0, R3, R14 ;  /* 0x0000000e03007302 */ /* 0x000ea20000000000 */
[----:B0-----:R-:W-:-:S04]  /*11f0*/  FFMA R0, -R14, R9, 1 ;  /* 0x3f8000000e007423 */ /* 0x001fc80000000109 */
[----:B------:R-:W-:-:S04]  /*1200*/  FFMA R0, R9, R0, R9 ;  /* 0x0000000009007223 */ /* 0x000fc80000000009 */
[----:B------:R-:W-:-:S04]  /*1210*/  FFMA R9, R0, R3, RZ ;  /* 0x0000000300097223 */ /* 0x000fc800000000ff */
[----:B------:R-:W-:-:S04]  /*1220*/  FFMA R8, -R14, R9, R3 ;  /* 0x000000090e087223 */ /* 0x000fc80000000103 */
[----:B------:R-:W-:Y:S01]  /*1230*/  FFMA R9, R0, R8, R9 ;  /* 0x0000000800097223 */ /* 0x000fe20000000009 */
[----:B-12---:R-:W-:Y:S06]  /*1240*/  @!P0 BRA `(.L_x_245) ;  /* 0x00000000000c8947 */ /* 0x006fec0003800000 */
[----:B------:R-:W-:Y:S01]  /*1250*/  IMAD.MOV.U32 R2, RZ, RZ, R14 ;  /* 0x000000ffff027224 */ /* 0x000fe200078e000e */
[----:B------:R-:W-:-:S07]  /*1260*/  MOV R6, 0x1280 ;  /* 0x0000128000067802 */ /* 0x000fce0000000f00 */
[----:B------:R-:W-:Y:S05]  /*1270*/  CALL.REL.NOINC `($__internal_18_$__cuda_sm3x_div_rn_noftz_f32_slowpath) ;  /* 0x0000000c00f07944 */ /* 0x000fea0003c00000 */
.L_x_245:
[----:B------:R-:W-:Y:S05]  /*1280*/  BSYNC.RECONVERGENT B0 ;  /* 0x0000000000007941 */ /* 0x000fea0003800200 */
.L_x_244:
[----:B------:R-:W0:Y:S02]  /*1290*/  LDCU.64 UR4, c[0x0][0x3b0] ;  /* 0x00007600ff0477ac */ /* 0x000e240008000a00 */
[----:B0-----:R-:W-:-:S04]  /*12a0*/  IADD3 R2, P0, PT, R5, UR4, RZ ;  /* 0x0000000405027c10 */ /* 0x001fc8000ff1e0ff */
[----:B------:R-:W-:-:S05]  /*12b0*/  IADD3.X R3, PT, PT, R4, UR5, RZ, P0, !PT ;  /* 0x0000000504037c10 */ /* 0x000fca00087fe4ff */
[----:B------:R-:W-:Y:S01]  /*12c0*/  STG.E desc[UR10][R2.64], R9 ;  /* 0x0000000902007986 */ /* 0x000fe2000c10190a */
[----:B------:R-:W-:Y:S05]  /*12d0*/  EXIT ;  /* 0x000000000000794d */ /* 0x000fea0003800000 */
.L_x_231:
[----:B------:R-:W-:Y:S01]  /*12e0*/  ISETP.GE.U32.AND P0, PT, R6, 0x1, PT ;  /* 0x000000010600780c */ /* 0x000fe20003f06070 */
[----:B------:R-:W-:-:S03]  /*12f0*/  HFMA2 R29, -RZ, RZ, 0, 0 ;  /* 0x00000000ff1d7431 */ /* 0x000fc600000001ff */
[----:B------:R-:W-:-:S13]  /*1300*/  ISETP.GE.AND.EX P0, PT, R7, RZ, PT, P0 ;  /* 0x000000ff0700720c */ /* 0x000fda0003f06300 */
[----:B------:R-:W-:Y:S05]  /*1310*/  @!P0 BRA `(.L_x_246) ;  /* 0x0000000400648947 */ /* 0x000fea0003800000 */
[C---:B------:R-:W-:Y:S01]  /*1320*/  ISETP.GE.U32.AND P2, PT, R6.reuse, 0x8, PT ;  /* 0x000000080600780c */ /* 0x040fe20003f46070 */
[----:B------:R-:W-:Y:S01]  /*1330*/  IMAD.MOV.U32 R3, RZ, RZ, RZ ;  /* 0x000000ffff037224 */ /* 0x000fe200078e00ff */
[----:B------:R-:W-:Y:S01]  /*1340*/  LOP3.LUT R2, R6, 0x7, RZ, 0xc0, !PT ;  /* 0x0000000706027812 */ /* 0x000fe200078ec0ff */
[----:B------:R-:W-:Y:S01]  /*1350*/  IMAD.MOV.U32 R29, RZ, RZ, RZ ;  /* 0x000000ffff1d7224 */ /* 0x000fe200078e00ff */
[----:B------:R-:W-:Y:S02]  /*1360*/  ISETP.GE.U32.AND.EX P2, PT, R7, RZ, PT, P2 ;  /* 0x000000ff0700720c */ /* 0x000fe40003f46120 */
[----:B------:R-:W-:Y:S02]  /*1370*/  CS2R R4, SRZ ;  /* 0x0000000000047805 */ /* 0x000fe4000001ff00 */
[----:B------:R-:W-:-:S04]  /*1380*/  ISETP.NE.U32.AND P1, PT, R2, RZ, PT ;  /* 0x000000ff0200720c */ /* 0x000fc80003f25070 */
[----:B------:R-:W-:-:S05]  /*1390*/  ISETP.NE.AND.EX P1, PT, R3, RZ, PT, P1 ;  /* 0x000000ff0300720c */ /* 0x000fca0003f25310 */
[----:B------:R-:W-:Y:S08]  /*13a0*/  @!P2 BRA `(.L_x_247) ;  /* 0x0000000000d8a947 */ /* 0x000ff00003800000 */
[----:B------:R-:W0:Y:S01]  /*13b0*/  LDCU.64 UR4, c[0x0][0x398] ;  /* 0x00007300ff0477ac */ /* 0x000e220008000a00 */
[C---:B------:R-:W-:Y:S01]  /*13c0*/  IMAD.SHL.U32 R5, R12.reuse, 0x4, RZ ;  /* 0x000000040c057824 */ /* 0x040fe200078e00ff */
[----:B------:R-:W-:Y:S01]  /*13d0*/  SHF.L.U64.HI R25, R12, 0x2, R13 ;  /* 0x000000020c197819 */ /* 0x000fe2000001020d */
[----:B------:R-:W-:Y:S01]  /*13e0*/  IMAD.SHL.U32 R9, R10, 0x4, RZ ;  /* 0x000000040a097824 */ /* 0x000fe200078e00ff */
[----:B------:R-:W-:Y:S02]  /*13f0*/  LOP3.LUT R4, R6, 0xfffffff8, RZ, 0xc0, !PT ;  /* 0xfffffff806047812 */ /* 0x000fe400078ec0ff */
[C---:B------:R-:W-:Y:S02]  /*1400*/  LEA R26, P2, R0.reuse, R5, 0x2 ;  /* 0x00000005001a7211 */ /* 0x040fe400078410ff */
[----:B------:R-:W-:Y:S01]  /*1410*/  LOP3.LUT R5, R7, 0x7fffffff, RZ, 0xc0, !PT ;  /* 0x7fffffff07057812 */ /* 0x000fe200078ec0ff */
[----:B------:R-:W-:Y:S01]  /*1420*/  IMAD.MOV.U32 R7, RZ, RZ, R4 ;  /* 0x000000ffff077224 */ /* 0x000fe200078e0004 */
[----:B------:R-:W-:-:S02]  /*1430*/  LEA.HI.X R25, R0, R25, RZ, 0x2, P2 ;  /* 0x0000001900197211 */ /* 0x000fc400010f14ff */
[----:B------:R-:W-:Y:S01]  /*1440*/  MOV R29, RZ ;  /* 0x000000ff001d7202 */ /* 0x000fe20000000f00 */
[----:B------:R-:W-:Y:S01]  /*1450*/  IMAD.MOV.U32 R27, RZ, RZ, R5 ;  /* 0x000000ffff1b7224 */ /* 0x000fe200078e0005 */
[C-C-:B------:R-:W-:Y:S02]  /*1460*/  SHF.L.U64.HI R8, R10.reuse, 0x2, R11.reuse ;  /* 0x000000020a087819 */ /* 0x140fe4000001020b */
[----:B------:R-:W-:Y:S02]  /*1470*/  SHF.L.U64.HI R24, R10, 0x5, R11 ;  /* 0x000000050a187819 */ /* 0x000fe4000001020b */
[----:B0-----:R-:W-:-:S04]  /*1480*/  IADD3 R26, P3, PT, R26, UR4, RZ ;  /* 0x000000041a1a7c10 */ /* 0x001fc8000ff7e0ff */
[----:B------:R-:W-:-:S09]  /*1490*/  IADD3.X R25, PT, PT, R25, UR5, RZ, P3, !PT ;  /* 0x0000000519197c10 */ /* 0x000fd20009ffe4ff */
.L_x_248:
[----:B------:R-:W-:Y:S01]  /*14a0*/  MOV R20, R26 ;  /* 0x0000001a00147202 */ /* 0x000fe20000000f00 */
[----:B------:R-:W-:-:S05]  /*14b0*/  IMAD.MOV.U32 R21, RZ, RZ, R25 ;  /* 0x000000ffff157224 */ /* 0x000fca00078e0019 */
[----:B------:R0:W2:Y:S02]  /*14c0*/  LDG.E R28, desc[UR10][R20.64] ;  /* 0x0000000a141c7981 */ /* 0x0000a4000c1e1900 */
[----:B0-----:R-:W-:-:S05]  /*14d0*/  IADD3 R20, P2, PT, R26, R9, RZ ;  /* 0x000000091a147210 */ /* 0x001fca0007f5e0ff */
[----:B------:R-:W-:Y:S01]  /*14e0*/  IMAD.X R21, R25, 0x1, R8, P2 ;  /* 0x0000000119157824 */ /* 0x000fe200010e0608 */
[----:B------:R-:W-:-:S04]  /*14f0*/  IADD3 R18, P2, PT, R20, R9, RZ ;  /* 0x0000000914127210 */ /* 0x000fc80007f5e0ff */
[----:B------:R2:W3:Y:S01]  /*1500*/  LDG.E R6, desc[UR10][R20.64] ;  /* 0x0000000a14067981 */ /* 0x0004e2000c1e1900 */
[----:B------:R-:W-:Y:S01]  /*1510*/  IMAD.X R19, R21, 0x1, R8, P2 ;  /* 0x0000000115137824 */ /* 0x000fe200010e0608 */
[----:B------:R-:W-:-:S04]  /*1520*/  IADD3 R22, P2, PT, R18, R9, RZ ;  /* 0x0000000912167210 */ /* 0x000fc80007f5e0ff */
[----:B------:R-:W-:Y:S01]  /*1530*/  IADD3.X R23, PT, PT, R19, R8, RZ, P2, !PT ;  /* 0x0000000813177210 */ /* 0x000fe200017fe4ff */
[----:B------:R-:W4:Y:S04]  /*1540*/  LDG.E R18, desc[UR10][R18.64] ;  /* 0x0000000a12127981 */ /* 0x000f28000c1e1900 */
[----:B------:R3:W5:Y:S01]  /*1550*/  LDG.E R19, desc[UR10][R22.64] ;  /* 0x0000000a16137981 */ /* 0x000762000c1e1900 */
[----:B--2---:R-:W-:Y:S01]  /*1560*/  FADD R21, R28, R29 ;  /* 0x0000001d1c157221 */ /* 0x004fe20000000000 */
[----:B------:R-:W-:-:S05]  /*1570*/  IADD3 R28, P2, PT, R22, R9, RZ ;  /* 0x00000009161c7210 */ /* 0x000fca0007f5e0ff */
[----:B------:R-:W-:Y:S01]  /*1580*/  IMAD.X R29, R23, 0x1, R8, P2 ;  /* 0x00000001171d7824 */ /* 0x000fe200010e0608 */
[----:B------:R-:W-:Y:S01]  /*1590*/  IADD3 R20, P2, PT, R28, R9, RZ ;  /* 0x000000091c147210 */ /* 0x000fe20007f5e0ff */
[----:B---3--:R-:W-:-:S04]  /*15a0*/  FADD R23, R21, R6 ;  /* 0x0000000615177221 */ /* 0x008fc80000000000 */
[----:B------:R-:W-:Y:S01]  /*15b0*/  IMAD.X R21, R29, 0x1, R8, P2 ;  /* 0x000000011d157824 */ /* 0x000fe200010e0608 */
[----:B------:R-:W-:Y:S01]  /*15c0*/  IADD3 R22, P2, PT, R20, R9, RZ ;  /* 0x0000000914167210 */ /* 0x000fe20007f5e0ff */
[----:B------:R-:W2:Y:S01]  /*15d0*/  LDG.E R6, desc[UR10][R28.64] ;  /* 0x0000000a1c067981 */ /* 0x000ea2000c1e1900 */
[----:B----4-:R-:W-:-:S03]  /*15e0*/  FADD R18, R23, R18 ;  /* 0x0000001217127221 */ /* 0x010fc60000000000 */
[----:B------:R5:W3:Y:S01]  /*15f0*/  LDG.E R20, desc[UR10][R20.64] ;  /* 0x0000000a14147981 */ /* 0x000ae2000c1e1900 */
[----:B------:R-:W-:Y:S02]  /*1600*/  IMAD.X R23, R21, 0x1, R8, P2 ;  /* 0x0000000115177824 */ /* 0x000fe400010e0608 */
[----:B-----5:R-:W-:Y:S01]  /*1610*/  FADD R21, R18, R19 ;  /* 0x0000001312157221 */ /* 0x020fe20000000000 */
[----:B------:R-:W-:Y:S02]  /*1620*/  IADD3 R18, P2, PT, R22, R9, RZ ;  /* 0x0000000916127210 */ /* 0x000fe40007f5e0ff */
[----:B------:R-:W4:Y:S02]  /*1630*/  LDG.E R22, desc[UR10][R22.64] ;  /* 0x0000000a16167981 */ /* 0x000f24000c1e1900 */
[----:B------:R-:W-:-:S05]  /*1640*/  IADD3.X R19, PT, PT, R23, R8, RZ, P2, !PT ;  /* 0x0000000817137210 */ /* 0x000fca00017fe4ff */
[----:B------:R-:W5:Y:S01]  /*1650*/  LDG.E R18, desc[UR10][R18.64] ;  /* 0x0000000a12127981 */ /* 0x000f62000c1e1900 */
[----:B------:R-:W-:-:S04]  /*1660*/  IADD3 R7, P2, PT, R7, -0x8, RZ ;  /* 0xfffffff807077810 */ /* 0x000fc80007f5e0ff */
[----:B------:R-:W-:Y:S02]  /*1670*/  IADD3.X R27, PT, PT, R27, -0x1, RZ, P2, !PT ;  /* 0xffffffff1b1b7810 */ /* 0x000fe400017fe4ff */
[----:B------:R-:W-:-:S04]  /*1680*/  ISETP.NE.U32.AND P2, PT, R7, RZ, PT ;  /* 0x000000ff0700720c */ /* 0x000fc80003f45070 */
[----:B------:R-:W-:Y:S02]  /*1690*/  ISETP.NE.AND.EX P2, PT, R27, RZ, PT, P2 ;  /* 0x000000ff1b00720c */ /* 0x000fe40003f45320 */
[----:B------:R-:W-:-:S05]  /*16a0*/  LEA R26, P3, R10, R26, 0x5 ;  /* 0x0000001a0a1a7211 */ /* 0x000fca00078628ff */
[----:B------:R-:W-:Y:S02]  /*16b0*/  IMAD.X R25, R25, 0x1, R24, P3 ;  /* 0x0000000119197824 */ /* 0x000fe400018e0618 */
[----:B--2---:R-:W-:-:S04]  /*16c0*/  FADD R29, R21, R6 ;  /* 0x00000006151d7221 */ /* 0x004fc80000000000 */
[----:B---3--:R-:W-:-:S04]  /*16d0*/  FADD R29, R29, R20 ;  /* 0x000000141d1d7221 */ /* 0x008fc80000000000 */
[----:B----4-:R-:W-:-:S04]  /*16e0*/  FADD R29, R29, R22 ;  /* 0x000000161d1d7221 */ /* 0x010fc80000000000 */
[----:B-----5:R-:W-:Y:S01]  /*16f0*/  FADD R29, R29, R18 ;  /* 0x000000121d1d7221 */ /* 0x020fe20000000000 */
[----:B------:R-:W-:Y:S06]  /*1700*/  @P2 BRA `(.L_x_248) ;  /* 0xfffffffc00642947 */ /* 0x000fec000383ffff */
.L_x_247:
[----:B------:R-:W-:Y:S05]  /*1710*/  @!P1 BRA `(.L_x_246) ;  /* 0x0000000000649947 */ /* 0x000fea0003800000 */
[----:B------:R-:W0:Y:S01]  /*1720*/  LDCU.64 UR4, c[0x0][0x398] ;  /* 0x00007300ff0477ac */ /* 0x000e220008000a00 */
[-C--:B------:R-:W-:Y:S02]  /*1730*/  IMAD R5, R5, R10.reuse, RZ ;  /* 0x0000000a05057224 */ /* 0x080fe400078e02ff */
[----:B------:R-:W-:Y:S02]  /*1740*/  IMAD.MOV.U32 R6, RZ, RZ, R0 ;  /* 0x000000ffff067224 */ /* 0x000fe400078e0000 */
[----:B------:R-:W-:Y:S02]  /*1750*/  IMAD.MOV.U32 R7, RZ, RZ, RZ ;  /* 0x000000ffff077224 */ /* 0x000fe400078e00ff */
[----:B------:R-:W-:Y:S01]  /*1760*/  IMAD R9, R4, R11, R5 ;  /* 0x0000000b04097224 */ /* 0x000fe200078e0205 */
[----:B------:R-:W-:Y:S01]  /*1770*/  SHF.L.U64.HI R11, R10, 0x2, R11 ;  /* 0x000000020a0b7819 */ /* 0x000fe2000001020b */
[----:B------:R-:W-:-:S04]  /*1780*/  IMAD.WIDE.U32 R6, R4, R10, R6 ;  /* 0x0000000a04067225 */ /* 0x000fc800078e0006 */
[----:B------:R-:W-:Y:S01]  /*1790*/  IMAD.IADD R9, R7, 0x1, R9 ;  /* 0x0000000107097824 */ /* 0x000fe200078e0209 */
[----:B------:R-:W-:-:S04]  /*17a0*/  SHF.L.U32 R5, R6, 0x2, RZ ;  /* 0x0000000206057819 */ /* 0x000fc800000006ff */
[----:B------:R-:W-:Y:S02]  /*17b0*/  LEA R7, P1, R12, R5, 0x2 ;  /* 0x000000050c077211 */ /* 0x000fe400078210ff */
[----:B------:R-:W-:Y:S02]  /*17c0*/  SHF.L.U64.HI R6, R6, 0x2, R9 ;  /* 0x0000000206067819 */ /* 0x000fe40000010209 */
[----:B0-----:R-:W-:Y:S02]  /*17d0*/  IADD3 R7, P2, PT, R7, UR4, RZ ;  /* 0x0000000407077c10 */ /* 0x001fe4000ff5e0ff */
[----:B------:R-:W-:-:S04]  /*17e0*/  LEA.HI.X R6, R12, R6, R13, 0x2, P1 ;  /* 0x000000060c067211 */ /* 0x000fc800008f140d */
[----:B------:R-:W-:-:S07]  /*17f0*/  IADD3.X R6, PT, PT, R6, UR5, RZ, P2, !PT ;  /* 0x0000000506067c10 */ /* 0x000fce00097fe4ff */
.L_x_249:
[----:B------:R-:W-:Y:S02]  /*1800*/  IMAD.MOV.U32 R4, RZ, RZ, R7 ;  /* 0x000000ffff047224 */ /* 0x000fe400078e0007 */
[----:B------:R-:W-:-:S05]  /*1810*/  IMAD.MOV.U32 R5, RZ, RZ, R6 ;  /* 0x000000ffff057224 */ /* 0x000fca00078e0006 */
[----:B------:R-:W2:Y:S01]  /*1820*/  LDG.E R4, desc[UR10][R4.64] ;  /* 0x0000000a04047981 */ /* 0x000ea2000c1e1900 */
[----:B------:R-:W-:Y:S02]  /*1830*/  IADD3 R2, P1, PT, R2, -0x1, RZ ;  /* 0xffffffff02027810 */ /* 0x000fe40007f3e0ff */
[----:B------:R-:W-:Y:S02]  /*1840*/  LEA R7, P2, R10, R7, 0x2 ;  /* 0x000000070a077211 */ /* 0x000fe400078410ff */
[----:B------:R-:W-:Y:S02]  /*1850*/  IADD3.X R3, PT, PT, R3, -0x1, RZ, P1, !PT ;  /* 0xffffffff03037810 */ /* 0x000fe40000ffe4ff */
[----:B------:R-:W-:Y:S02]  /*1860*/  ISETP.NE.U32.AND P1, PT, R2, RZ, PT ;  /* 0x000000ff0200720c */ /* 0x000fe40003f25070 */
[----:B------:R-:W-:Y:S02]  /*1870*/  IADD3.X R6, PT, PT, R6, R11, RZ, P2, !PT ;  /* 0x0000000b06067210 */ /* 0x000fe400017fe4ff */
[----:B------:R-:W-:Y:S01]  /*1880*/  ISETP.NE.AND.EX P1, PT, R3, RZ, PT, P1 ;  /* 0x000000ff0300720c */ /* 0x000fe20003f25310 */
[----:B--2---:R-:W-:-:S12]  /*1890*/  FADD R29, R4, R29 ;  /* 0x0000001d041d7221 */ /* 0x004fd80000000000 */
[----:B------:R-:W-:Y:S05]  /*18a0*/  @P1 BRA `(.L_x_249) ;  /* 0xfffffffc00d41947 */ /* 0x000fea000383ffff */
.L_x_246:
[----:B------:R-:W-:Y:S01]  /*18b0*/  IMAD.MOV.U32 R4, RZ, RZ, R14 ;  /* 0x000000ffff047224 */ /* 0x000fe200078e000e */
[----:B------:R-:W-:Y:S01]  /*18c0*/  BSSY.RECONVERGENT B0, `(.L_x_250) ;  /* 0x0000010000007945 */ /* 0x000fe20003800200 */
[----:B------:R-:W-:-:S04]  /*18d0*/  IMAD.MOV.U32 R5, RZ, RZ, R17 ;  /* 0x000000ffff057224 */ /* 0x000fc800078e0011 */
        /* <DEDUP_REMOVED lines=9> */
[----:B------:R-:W-:Y:S01]  /*1970*/  IMAD.MOV.U32 R3, RZ, RZ, R29 ;  /* 0x000000ffff037224 */ /* 0x000fe200078e001d */
[----:B------:R-:W-:Y:S02]  /*1980*/  MOV R2, R4 ;  /* 0x0000000400027202 */ /* 0x000fe40000000f00 */
[----:B------:R-:W-:-:S07]  /*1990*/  MOV R6, 0x19b0 ;  /* 0x000019b000067802 */ /* 0x000fce0000000f00 */
[----:B------:R-:W-:Y:S05]  /*19a0*/  CALL.REL.NOINC `($__internal_18_$__cuda_sm3x_div_rn_noftz_f32_slowpath) ;  /* 0x0000000800247944 */ /* 0x000fea0003c00000 */
[----:B------:R-:W-:-:S07]  /*19b0*/  IMAD.MOV.U32 R20, RZ, RZ, R9 ;  /* 0x000000ffff147224 */ /* 0x000fce00078e0009 */
.L_x_251:
[----:B------:R-:W-:Y:S05]  /*19c0*/  BSYNC.RECONVERGENT B0 ;  /* 0x0000000000007941 */ /* 0x000fea0003800200 */
.L_x_250:
[----:B------:R-:W-:Y:S01]  /*19d0*/  IMAD.MOV.U32 R27, RZ, RZ, RZ ;  /* 0x000000ffff1b7224 */ /* 0x000fe200078e00ff */
[----:B------:R-:W-:Y:S06]  /*19e0*/  @!P0 BRA `(.L_x_252) ;  /* 0x0000000400a08947 */ /* 0x000fec0003800000 */
[----:B------:R-:W0:Y:S01]  /*19f0*/  LDCU.64 UR8, c[0x0][0x390] ;  /* 0x00007200ff0877ac */ /* 0x000e220008000a00 */
[----:B------:R-:W1:Y:S01]  /*1a00*/  LDC.64 R4, c[0x0][0x380] ;  /* 0x0000e000ff047b82 */ /* 0x000e620000000a00 */
[----:B------:R-:W-:Y:S01]  /*1a10*/  IMAD.MOV.U32 R27, RZ, RZ, RZ ;  /* 0x000000ffff1b7224 */ /* 0x000fe200078e00ff */
[----:B------:R-:W-:Y:S01]  /*1a20*/  UMOV UR6, URZ ;  /* 0x000000ff00067c82 */ /* 0x000fe20008000000 */
[----:B------:R-:W-:Y:S01]  /*1a30*/  UMOV UR4, URZ ;  /* 0x000000ff00047c82 */ /* 0x000fe20008000000 */
[----:B------:R-:W-:Y:S01]  /*1a40*/  UMOV UR5, URZ ;  /* 0x000000ff00057c82 */ /* 0x000fe20008000000 */
[----:B0-----:R-:W-:Y:S02]  /*1a50*/  UISETP.GE.U32.AND UP1, UPT, UR8, 0x8, UPT ;  /* 0x000000080800788c */ /* 0x001fe4000bf26070 */
[----:B------:R-:W-:Y:S02]  /*1a60*/  ULOP3.LUT UR12, UR8, 0x7, URZ, 0xc0, !UPT ;  /* 0x00000007080c7892 */ /* 0x000fe4000f8ec0ff */
[----:B------:R-:W-:-:S02]  /*1a70*/  UISETP.GE.U32.AND.EX UP1, UPT, UR9, URZ, UPT, UP1 ;  /* 0x000000ff0900728c */ /* 0x000fc4000bf26110 */
[----:B------:R-:W-:-:S04]  /*1a80*/  UISETP.NE.U32.AND UP0, UPT, UR12, URZ, UPT ;  /* 0x000000ff0c00728c */ /* 0x000fc8000bf05070 */
[----:B------:R-:W-:-:S03]  /*1a90*/  UISETP.NE.AND.EX UP0, UPT, UR6, URZ, UPT, UP0 ;  /* 0x000000ff0600728c */ /* 0x000fc6000bf05300 */
[----:B------:R-:W-:Y:S08]  /*1aa0*/  BRA.U !UP1, `(.L_x_253) ;  /* 0x0000000509007547 */ /* 0x000ff0000b800000 */
[----:B------:R-:W0:Y:S01]  /*1ab0*/  LDCU.64 UR4, c[0x0][0x3a0] ;  /* 0x00007400ff0477ac */ /* 0x000e220008000a00 */
[----:B-1----:R-:W-:Y:S01]  /*1ac0*/  SHF.L.U32 R21, R5, 0x2, RZ ;  /* 0x0000000205157819 */ /* 0x002fe200000006ff */
[C---:B------:R-:W-:Y:S01]  /*1ad0*/  IMAD.WIDE.U32 R2, R4.reuse, 0x4, RZ ;  /* 0x0000000404027825 */ /* 0x040fe200078e00ff */
[----:B------:R-:W-:Y:S01]  /*1ae0*/  SHF.L.U64.HI R22, R4, 0x5, R5 ;  /* 0x0000000504167819 */ /* 0x000fe20000010205 */
[----:B------:R-:W1:Y:S02]  /*1af0*/  LDCU.64 UR14, c[0x0][0x398] ;  /* 0x00007300ff0e77ac */ /* 0x000e640008000a00 */
[----:B------:R-:W-:Y:S02]  /*1b00*/  IMAD.MOV.U32 R27, RZ, RZ, RZ ;  /* 0x000000ffff1b7224 */ /* 0x000fe400078e00ff */
[----:B------:R-:W-:Y:S01]  /*1b10*/  IMAD.IADD R21, R3, 0x1, R21 ;  /* 0x0000000103157824 */ /* 0x000fe200078e0215 */
[----:B0-----:R-:W-:Y:S02]  /*1b20*/  USHF.L.U32 UR7, UR4, 0x2, URZ ;  /* 0x0000000204077899 */ /* 0x001fe400080006ff */
[----:B------:R-:W-:-:S02]  /*1b30*/  USHF.L.U64.HI UR5, UR4, 0x2, UR5 ;  /* 0x0000000204057899 */ /* 0x000fc40008010205 */
[----:B------:R-:W-:Y:S02]  /*1b40*/  ULOP3.LUT UR4, UR8, 0xfffffff8, URZ, 0xc0, !UPT ;  /* 0xfffffff808047892 */ /* 0x000fe4000f8ec0ff */
[----:B------:R-:W-:-:S04]  /*1b50*/  LEA R25, P0, R0, UR7, 0x2 ;  /* 0x0000000700197c11 */ /* 0x000fc8000f8010ff */
[----:B------:R-:W-:Y:S01]  /*1b60*/  LEA.HI.X R24, R0, UR5, RZ, 0x2, P0 ;  /* 0x0000000500187c11 */ /* 0x000fe200080f14ff */
[----:B------:R-:W-:Y:S01]  /*1b70*/  ULOP3.LUT UR5, UR9, 0x7fffffff, URZ, 0xc0, !UPT ;  /* 0x7fffffff09057892 */ /* 0x000fe2000f8ec0ff */
[----:B-1----:R-:W-:Y:S01]  /*1b80*/  IADD3 R25, P1, PT, R25, UR14, RZ ;  /* 0x0000000e19197c10 */ /* 0x002fe2000ff3e0ff */
[----:B------:R-:W-:-:S03]  /*1b90*/  UMOV UR7, UR4 ;  /* 0x0000000400077c82 */ /* 0x000fc60008000000 */
[----:B------:R-:W-:Y:S02]  /*1ba0*/  IADD3.X R24, PT, PT, R24, UR15, RZ, P1, !PT ;  /* 0x0000000f18187c10 */ /* 0x000fe40008ffe4ff */
[----:B------:R-:W-:-:S07]  /*1bb0*/  UMOV UR8, UR5 ;  /* 0x0000000500087c82 */ /* 0x000fce0008000000 */
.L_x_254:
[----:B------:R-:W-:Y:S01]  /*1bc0*/  IADD3 R12, P0, PT, R25, R2, RZ ;  /* 0x00000002190c7210 */ /* 0x000fe20007f1e0ff */
[----:B------:R-:W-:Y:S01]  /*1bd0*/  IMAD.MOV.U32 R29, RZ, RZ, R24 ;  /* 0x000000ffff1d7224 */ /* 0x000fe200078e0018 */
[----:B------:R-:W-:-:S03]  /*1be0*/  MOV R28, R25 ;  /* 0x00000019001c7202 */ /* 0x000fc60000000f00 */
[--C-:B------:R-:W-:Y:S01]  /*1bf0*/  IMAD.X R13, R24, 0x1, R21.reuse, P0 ;  /* 0x00000001180d7824 */ /* 0x100fe200000e0615 */
[-C--:B------:R-:W-:Y:S01]  /*1c00*/  IADD3 R8, P0, PT, R12, R2.reuse, RZ ;  /* 0x000000020c087210 */ /* 0x080fe20007f1e0ff */
[----:B------:R0:W2:Y:S04]  /*1c10*/  LDG.E R23, desc[UR10][R28.64] ;  /* 0x0000000a1c177981 */ /* 0x0000a8000c1e1900 */
[--C-:B------:R-:W-:Y:S01]  /*1c20*/  IMAD.X R9, R13, 0x1, R21.reuse, P0 ;  /* 0x000000010d097824 */ /* 0x100fe200000e0615 */
[-C--:B------:R-:W-:Y:S01]  /*1c30*/  IADD3 R6, P0, PT, R8, R2.reuse, RZ ;  /* 0x0000000208067210 */ /* 0x080fe20007f1e0ff */
[----:B------:R1:W3:Y:S04]  /*1c40*/  LDG.E R26, desc[UR10][R12.64] ;  /* 0x0000000a0c1a7981 */ /* 0x0002e8000c1e1900 */
[----:B------:R-:W-:Y:S01]  /*1c50*/  IMAD.X R7, R9, 0x1, R21, P0 ;  /* 0x0000000109077824 */ /* 0x000fe200000e0615 */
[----:B------:R-:W-:Y:S01]  /*1c60*/  IADD3 R10, P0, PT, R6, R2, RZ ;  /* 0x00000002060a7210 */ /* 0x000fe20007f1e0ff */
[----:B------:R2:W4:Y:S03]  /*1c70*/  LDG.E R9, desc[UR10][R8.64] ;  /* 0x0000000a08097981 */ /* 0x000526000c1e1900 */
[----:B------:R-:W-:-:S02]  /*1c80*/  IADD3.X R11, PT, PT, R7, R21, RZ, P0, !PT ;  /* 0x00000015070b7210 */ /* 0x000fc400007fe4ff */
[-C--:B------:R-:W-:Y:S01]  /*1c90*/  IADD3 R18, P0, PT, R10, R2.reuse, RZ ;  /* 0x000000020a127210 */ /* 0x080fe20007f1e0ff */
[----:B------:R-:W5:Y:S04]  /*1ca0*/  LDG.E R7, desc[UR10][R6.64] ;  /* 0x0000000a06077981 */ /* 0x000f68000c1e1900 */
[--C-:B------:R-:W-:Y:S01]  /*1cb0*/  IMAD.X R19, R11, 0x1, R21.reuse, P0 ;  /* 0x000000010b137824 */ /* 0x100fe200000e0615 */
[-C--:B0-----:R-:W-:Y:S01]  /*1cc0*/  IADD3 R28, P0, PT, R18, R2.reuse, RZ ;  /* 0x00000002121c7210 */ /* 0x081fe20007f1e0ff */
[----:B------:R-:W5:Y:S04]  /*1cd0*/  LDG.E R11, desc[UR10][R10.64] ;  /* 0x0000000a0a0b7981 */ /* 0x000f68000c1e1900 */
[--C-:B------:R-:W-:Y:S01]  /*1ce0*/  IMAD.X R29, R19, 0x1, R21.reuse, P0 ;  /* 0x00000001131d7824 */ /* 0x100fe200000e0615 */
[----:B-1----:R-:W-:Y:S01]  /*1cf0*/  IADD3 R12, P0, PT, R28, R2, RZ ;  /* 0x000000021c0c7210 */ /* 0x002fe20007f1e0ff */
[----:B------:R-:W5:Y:S04]  /*1d00*/  LDG.E R18, desc[UR10][R18.64] ;  /* 0x0000000a12127981 */ /* 0x000f68000c1e1900 */
[----:B------:R-:W-:Y:S01]  /*1d10*/  IMAD.X R13, R29, 0x1, R21, P0 ;  /* 0x000000011d0d7824 */ /* 0x000fe200000e0615 */
[----:B------:R-:W5:Y:S05]  /*1d20*/  LDG.E R28, desc[UR10][R28.64] ;  /* 0x0000000a1c1c7981 */ /* 0x000f6a000c1e1900 */
[----:B------:R-:W5:Y:S01]  /*1d30*/  LDG.E R13, desc[UR10][R12.64] ;  /* 0x0000000a0c0d7981 */ /* 0x000f62000c1e1900 */
[----:B------:R-:W-:Y:S01]  /*1d40*/  UIADD3 UR7, UP1, UPT, UR7, -0x8, URZ ;  /* 0xfffffff807077890 */ /* 0x000fe2000ff3e0ff */
[----:B------:R-:W-:-:S03]  /*1d50*/  LEA R25, P0, R4, R25, 0x5 ;  /* 0x0000001904197211 */ /* 0x000fc600078028ff */
[----:B------:R-:W-:Y:S01]  /*1d60*/  UIADD3.X UR8, UPT, UPT, UR8, -0x1, URZ, UP1, !UPT ;  /* 0xffffffff08087890 */ /* 0x000fe20008ffe4ff */
[----:B------:R-:W-:Y:S01]  /*1d70*/  IADD3.X R24, PT, PT, R24, R22, RZ, P0, !PT ;  /* 0x0000001618187210 */ /* 0x000fe200007fe4ff */
[----:B------:R-:W-:-:S04]  /*1d80*/  UISETP.NE.U32.AND UP1, UPT, UR7, URZ, UPT ;  /* 0x000000ff0700728c */ /* 0x000fc8000bf25070 */
[----:B------:R-:W-:Y:S01]  /*1d90*/  UISETP.NE.AND.EX UP1, UPT, UR8, URZ, UPT, UP1 ;  /* 0x000000ff0800728c */ /* 0x000fe2000bf25310 */
[----:B--2---:R-:W-:-:S04]  /*1da0*/  FADD R8, R23, -R20 ;  /* 0x8000001417087221 */ /* 0x004fc80000000000 */
[----:B------:R-:W-:Y:S01]  /*1db0*/  FFMA R8, R8, R8, R27 ;  /* 0x0000000808087223 */ /* 0x000fe2000000001b */
[----:B---3--:R-:W-:-:S04]  /*1dc0*/  FADD R23, R26, -R20 ;  /* 0x800000141a177221 */ /* 0x008fc80000000000 */
[----:B------:R-:W-:Y:S01]  /*1dd0*/  FFMA R8, R23, R23, R8 ;  /* 0x0000001717087223 */ /* 0x000fe20000000008 */
[----:B----4-:R-:W-:-:S04]  /*1de0*/  FADD R9, R9, -R20 ;  /* 0x8000001409097221 */ /* 0x010fc80000000000 */
[----:B------:R-:W-:Y:S01]  /*1df0*/  FFMA R8, R9, R9, R8 ;  /* 0x0000000909087223 */ /* 0x000fe20000000008 */
[----:B-----5:R-:W-:-:S04]  /*1e00*/  FADD R7, R7, -R20 ;  /* 0x8000001407077221 */ /* 0x020fc80000000000 */
[----:B------:R-:W-:Y:S01]  /*1e10*/  FFMA R8, R7, R7, R8 ;  /* 0x0000000707087223 */ /* 0x000fe20000000008 */
[----:B------:R-:W-:-:S04]  /*1e20*/  FADD R11, R11, -R20 ;  /* 0x800000140b0b7221 */ /* 0x000fc80000000000 */
[----:B------:R-:W-:Y:S01]  /*1e30*/  FFMA R8, R11, R11, R8 ;  /* 0x0000000b0b087223 */ /* 0x000fe20000000008 */
[----:B------:R-:W-:-:S04]  /*1e40*/  FADD R7, R18, -R20 ;  /* 0x8000001412077221 */ /* 0x000fc80000000000 */
[----:B------:R-:W-:Y:S01]  /*1e50*/  FFMA R8, R7, R7, R8 ;  /* 0x0000000707087223 */ /* 0x000fe20000000008 */
[----:B------:R-:W-:-:S04]  /*1e60*/  FADD R7, R28, -R20 ;  /* 0x800000141c077221 */ /* 0x000fc80000000000 */
[----:B------:R-:W-:Y:S01]  /*1e70*/  FFMA R8, R7, R7, R8 ;  /* 0x0000000707087223 */ /* 0x000fe20000000008 */
[----:B------:R-:W-:-:S04]  /*1e80*/  FADD R13, R13, -R20 ;  /* 0x800000140d0d7221 */ /* 0x000fc80000000000 */
[----:B------:R-:W-:Y:S01]  /*1e90*/  FFMA R27, R13, R13, R8 ;  /* 0x0000000d0d1b7223 */ /* 0x000fe20000000008 */
[----:B------:R-:W-:Y:S06]  /*1ea0*/  BRA.U UP1, `(.L_x_254) ;  /* 0xfffffffd01447547 */ /* 0x000fec000b83ffff */
.L_x_253:
[----:B------:R-:W-:Y:S05]  /*1eb0*/  BRA.U !UP0, `(.L_x_252) ;  /* 0x00000001086c7547 */ /* 0x000fea000b800000 */
[----:B------:R-:W0:Y:S01]  /*1ec0*/  LDC.64 R2, c[0x0][0x3a0] ;  /* 0x0000e800ff027b82 */ /* 0x000e220000000a00 */
[----:B------:R-:W2:Y:S01]  /*1ed0*/  LDCU.64 UR8, c[0x0][0x398] ;  /* 0x00007300ff0877ac */ /* 0x000ea20008000a00 */
[C---:B-1----:R-:W-:Y:S02]  /*1ee0*/  IMAD R8, R4.reuse, UR5, RZ ;  /* 0x0000000504087c24 */ /* 0x042fe4000f8e02ff */
[----:B------:R-:W-:Y:S02]  /*1ef0*/  IMAD.MOV.U32 R6, RZ, RZ, R0 ;  /* 0x000000ffff067224 */ /* 0x000fe400078e0000 */
[----:B------:R-:W-:Y:S02]  /*1f00*/  IMAD.MOV.U32 R7, RZ, RZ, RZ ;  /* 0x000000ffff077224 */ /* 0x000fe400078e00ff */
[----:B------:R-:W-:Y:S01]  /*1f10*/  IMAD R11, R5, UR4, R8 ;  /* 0x00000004050b7c24 */ /* 0x000fe2000f8e0208 */
[C---:B------:R-:W-:Y:S01]  /*1f20*/  SHF.L.U64.HI R5, R4.reuse, 0x2, R5 ;  /* 0x0000000204057819 */ /* 0x040fe20000010205 */
[----:B------:R-:W-:-:S04]  /*1f30*/  IMAD.WIDE.U32 R6, R4, UR4, R6 ;  /* 0x0000000404067c25 */ /* 0x000fc8000f8e0006 */
[----:B------:R-:W-:Y:S01]  /*1f40*/  IMAD.SHL.U32 R9, R6, 0x4, RZ ;  /* 0x0000000406097824 */ /* 0x000fe200078e00ff */
[----:B------:R-:W-:-:S04]  /*1f50*/  IADD3 R11, PT, PT, R7, R11, RZ ;  /* 0x0000000b070b7210 */ /* 0x000fc80007ffe0ff */
[----:B------:R-:W-:Y:S02]  /*1f60*/  SHF.L.U64.HI R6, R6, 0x2, R11 ;  /* 0x0000000206067819 */ /* 0x000fe4000001020b */
[----:B0-----:R-:W-:-:S04]  /*1f70*/  LEA R7, P0, R2, R9, 0x2 ;  /* 0x0000000902077211 */ /* 0x001fc800078010ff */
[----:B--2---:R-:W-:Y:S02]  /*1f80*/  IADD3 R7, P1, PT, R7, UR8, RZ ;  /* 0x0000000807077c10 */ /* 0x004fe4000ff3e0ff */
[----:B------:R-:W-:-:S04]  /*1f90*/  LEA.HI.X R3, R2, R6, R3, 0x2, P0 ;  /* 0x0000000602037211 */ /* 0x000fc800000f1403 */
[----:B------:R-:W-:-:S07]  /*1fa0*/  IADD3.X R8, PT, PT, R3, UR9, RZ, P1, !PT ;  /* 0x0000000903087c10 */ /* 0x000fce0008ffe4ff */
.L_x_255:
[----:B------:R-:W-:Y:S02]  /*1fb0*/  IMAD.MOV.U32 R3, RZ, RZ, R8 ;  /* 0x000000ffff037224 */ /* 0x000fe400078e0008 */
[----:B------:R-:W-:-:S05]  /*1fc0*/  IMAD.MOV.U32 R2, RZ, RZ, R7 ;  /* 0x000000ffff027224 */ /* 0x000fca00078e0007 */
[----:B------:R-:W2:Y:S01]  /*1fd0*/  LDG.E R3, desc[UR10][R2.64] ;  /* 0x0000000a02037981 */ /* 0x000ea2000c1e1900 */
[----:B------:R-:W-:Y:S01]  /*1fe0*/  UIADD3 UR12, UP0, UPT, UR12, -0x1, URZ ;  /* 0xffffffff0c0c7890 */ /* 0x000fe2000ff1e0ff */
[----:B------:R-:W-:-:S03]  /*1ff0*/  LEA R7, P0, R4, R7, 0x2 ;  /* 0x0000000704077211 */ /* 0x000fc600078010ff */
[----:B------:R-:W-:Y:S02]  /*2000*/  UIADD3.X UR6, UPT, UPT, UR6, -0x1, URZ, UP0, !UPT ;  /* 0xffffffff06067890 */ /* 0x000fe400087fe4ff */
[----:B------:R-:W-:Y:S01]  /*2010*/  UISETP.NE.U32.AND UP0, UPT, UR12, URZ, UPT ;  /* 0x000000ff0c00728c */ /* 0x000fe2000bf05070 */
[----:B------:R-:W-:-:S03]  /*2020*/  IMAD.X R8, R8, 0x1, R5, P0 ;  /* 0x0000000108087824 */ /* 0x000fc600000e0605 */
[----:B------:R-:W-:Y:S01]  /*2030*/  UISETP.NE.AND.EX UP0, UPT, UR6, URZ, UPT, UP0 ;  /* 0x000000ff0600728c */ /* 0x000fe2000bf05300 */
[----:B--2---:R-:W-:-:S04]  /*2040*/  FADD R6, R3, -R20 ;  /* 0x8000001403067221 */ /* 0x004fc80000000000 */
[----:B------:R-:W-:-:S04]  /*2050*/  FFMA R27, R6, R6, R27 ;  /* 0x00000006061b7223 */ /* 0x000fc8000000001b */
[----:B------:R-:W-:Y:S05]  /*2060*/  BRA.U UP0, `(.L_x_255) ;  /* 0xfffffffd00d07547 */ /* 0x000fea000b83ffff */
.L_x_252:
[----:B------:R-:W-:Y:S01]  /*2070*/  IADD3 R14, P0, PT, R14, -0x1, RZ ;  /* 0xffffffff0e0e7810 */ /* 0x000fe20007f1e0ff */
[----:B------:R-:W0:Y:S01]  /*2080*/  LDCU.64 UR4, c[0x0][0x3a8] ;  /* 0x00007500ff0477ac */ /* 0x000e220008000a00 */
[----:B-1----:R-:W-:Y:S01]  /*2090*/  SHF.L.U32 R5, R0, 0x2, RZ ;  /* 0x0000000200057819 */ /* 0x002fe200000006ff */
[----:B------:R-:W-:Y:S01]  /*20a0*/  BSSY.RECONVERGENT B0, `(.L_x_256) ;  /* 0x0000014000007945 */ /* 0x000fe20003800200 */
[----:B------:R-:W-:Y:S02]  /*20b0*/  IADD3.X R15, PT, PT, R17, -0x1, RZ, P0, !PT ;  /* 0xffffffff110f7810 */ /* 0x000fe400007fe4ff */
[----:B------:R-:W-:Y:S02]  /*20c0*/  SHF.R.U32.HI R4, RZ, 0x1e, R0 ;  /* 0x0000001eff047819 */ /* 0x000fe40000011600 */
[----:B------:R-:W1:Y:S01]  /*20d0*/  I2F.S64 R14, R14 ;  /* 0x0000000e000e7312 */ /* 0x000e620000301400 */
[----:B0-----:R-:W-:-:S07]  /*20e0*/  IADD3 R2, P0, PT, R5, UR4, RZ ;  /* 0x0000000405027c10 */ /* 0x001fce000ff1e0ff */
[----:B-1----:R-:W0:Y:S01]  /*20f0*/  MUFU.RCP R7, R14 ;  /* 0x0000000e00077308 */ /* 0x002e220000001000 */
[----:B------:R-:W-:-:S05]  /*2100*/  IADD3.X R3, PT, PT, R4, UR5, RZ, P0, !PT ;  /* 0x0000000504037c10 */ /* 0x000fca00087fe4ff */
[----:B------:R1:W-:Y:S02]  /*2110*/  STG.E desc[UR10][R2.64], R20 ;  /* 0x0000001402007986 */ /* 0x0003e4000c10190a */
[----:B------:R-:W2:Y:S01]  /*2120*/  FCHK P0, R27, R14 ;  /* 0x0000000e1b007302 */ /* 0x000ea20000000000 */
[----:B0-----:R-:W-:-:S04]  /*2130*/  FFMA R0, -R14, R7, 1 ;  /* 0x3f8000000e007423 */ /* 0x001fc80000000107 */
[----:B------:R-:W-:-:S04]  /*2140*/  FFMA R0, R7, R0, R7 ;  /* 0x0000000007007223 */ /* 0x000fc80000000007 */
[----:B------:R-:W-:-:S04]  /*2150*/  FFMA R6, R0, R27, RZ ;  /* 0x0000001b00067223 */ /* 0x000fc800000000ff */
[----:B------:R-:W-:-:S04]  /*2160*/  FFMA R7, R6, -R14, R27 ;  /* 0x8000000e06077223 */ /* 0x000fc8000000001b */
[----:B------:R-:W-:Y:S01]  /*2170*/  FFMA R7, R7, R0, R6 ;  /* 0x0000000007077223 */ /* 0x000fe20000000006 */
[----:B-12---:R-:W-:Y:S06]  /*2180*/  @!P0 BRA `(.L_x_257) ;  /* 0x0000000000148947 */ /* 0x006fec0003800000 */
[----:B------:R-:W-:Y:S01]  /*2190*/  IMAD.MOV.U32 R3, RZ, RZ, R27 ;  /* 0x000000ffff037224 */ /* 0x000fe200078e001b */
[----:B------:R-:W-:Y:S01]  /*21a0*/  MOV R6, 0x21d0 ;  /* 0x000021d000067802 */ /* 0x000fe20000000f00 */
[----:B------:R-:W-:-:S07]  /*21b0*/  IMAD.MOV.U32 R2, RZ, RZ, R14 ;  /* 0x000000ffff027224 */ /* 0x000fce00078e000e */
[----:B------:R-:W-:Y:S05]  /*21c0*/  CALL.REL.NOINC `($__internal_18_$__cuda_sm3x_div_rn_noftz_f32_slowpath) ;  /* 0x00000000001c7944 */ /* 0x000fea0003c00000 */
[----:B------:R-:W-:-:S07]  /*21d0*/  IMAD.MOV.U32 R7, RZ, RZ, R9 ;  /* 0x000000ffff077224 */ /* 0x000fce00078e0009 */
.L_x_257:
[----:B------:R-:W-:Y:S05]  /*21e0*/  BSYNC.RECONVERGENT B0 ;  /* 0x0000000000007941 */ /* 0x000fea0003800200 */
.L_x_256:
[----:B------:R-:W0:Y:S02]  /*21f0*/  LDCU.64 UR4, c[0x0][0x3b0] ;  /* 0x00007600ff0477ac */ /* 0x000e240008000a00 */
[----:B0-----:R-:W-:-:S04]  /*2200*/  IADD3 R2, P0, PT, R5, UR4, RZ ;  /* 0x0000000405027c10 */ /* 0x001fc8000ff1e0ff */
[----:B------:R-:W-:-:S05]  /*2210*/  IADD3.X R3, PT, PT, R4, UR5, RZ, P0, !PT ;  /* 0x0000000504037c10 */ /* 0x000fca00087fe4ff */
[----:B------:R-:W-:Y:S01]  /*2220*/  STG.E desc[UR10][R2.64], R7 ;  /* 0x0000000702007986 */ /* 0x000fe2000c10190a */
[----:B------:R-:W-:Y:S05]  /*2230*/  EXIT ;  /* 0x000000000000794d */ /* 0x000fea0003800000 */
        .weak           $__internal_18_$__cuda_sm3x_div_rn_noftz_f32_slowpath
        .type           $__internal_18_$__cuda_sm3x_div_rn_noftz_f32_slowpath,@function
        .size           $__internal_18_$__cuda_sm3x_div_rn_noftz_f32_slowpath,(.L_x_3601 - $__internal_18_$__cuda_sm3x_div_rn_noftz_f32_slowpath)
$__internal_18_$__cuda_sm3x_div_rn_noftz_f32_slowpath:
        /* <DEDUP_REMOVED lines=29> */
[----:B------:R-:W-:Y:S01]  /*2410*/  @P1 IMAD.MOV.U32 R9, RZ, RZ, RZ ;  /* 0x000000ffff091224 */ /* 0x000fe200078e00ff */
[----:B------:R-:W-:Y:S01]  /*2420*/  @!P1 MOV R9, 0xffffffc0 ;  /* 0xffffffc000099802 */ /* 0x000fe20000000f00 */
[----:B------:R-:W-:Y:S01]  /*2430*/  @!P1 FFMA R3, R3, 1.84467440737095516160e+19, RZ ;  /* 0x5f80000003039823 */ /* 0x000fe200000000ff */
[----:B------:R-:W-:-:S03]  /*2440*/  @!P2 FFMA R2, R2, 1.84467440737095516160e+19, RZ ;  /* 0x5f8000000202a823 */ /* 0x000fc600000000ff */
[----:B------:R-:W-:-:S07]  /*2450*/  @!P2 VIADD R9, R9, 0x40 ;  /* 0x000000400909a836 */ /* 0x000fce0000000000 */
.L_x_259:
[----:B------:R-:W-:Y:S01]  /*2460*/  LEA R11, R8, 0xc0800000, 0x17 ;  /* 0xc0800000080b7811 */ /* 0x000fe200078eb8ff */
[----:B------:R-:W-:Y:S04]  /*2470*/  BSSY.RECONVERGENT B2, `(.L_x_264) ;  /* 0x0000036000027945 */ /* 0x000fe80003800200 */
[----:B------:R-:W-:Y:S02]  /*2480*/  IMAD.IADD R12, R2, 0x1, -R11 ;  /* 0x00000001020c7824 */ /* 0x000fe400078e0a0b */
[----:B------:R-:W-:Y:S02]  /*2490*/  VIADD R11, R18, 0xffffff81 ;  /* 0xffffff81120b7836 */ /* 0x000fe40000000000 */
[----:B------:R0:W1:Y:S01]  /*24a0*/  MUFU.RCP R10, R12 ;  /* 0x0000000c000a7308 */ /* 0x0000620000001000 */
[----:B------:R-:W-:Y:S01]  /*24b0*/  FADD.FTZ R13, -R12, -RZ ;  /* 0x800000ff0c0d7221 */ /* 0x000fe20000010100 */
[C---:B------:R-:W-:Y:S01]  /*24c0*/  IMAD R2, R11.reuse, -0x800000, R3 ;  /* 0xff8000000b027824 */ /* 0x040fe200078e0203 */
[----:B0-----:R-:W-:-:S04]  /*24d0*/  IADD3 R12, PT, PT, R11, 0x7f, -R8 ;  /* 0x0000007f0b0c7810 */ /* 0x001fc80007ffe808 */
[----:B------:R-:W-:Y:S01]  /*24e0*/  IADD3 R9, PT, PT, R12, R9, RZ ;  /* 0x000000090c097210 */ /* 0x000fe20007ffe0ff */
[----:B-1----:R-:W-:-:S04]  /*24f0*/  FFMA R19, R10, R13, 1 ;  /* 0x3f8000000a137423 */ /* 0x002fc8000000000d */
[----:B------:R-:W-:-:S04]  /*2500*/  FFMA R3, R10, R19, R10 ;  /* 0x000000130a037223 */ /* 0x000fc8000000000a */
[----:B------:R-:W-:-:S04]  /*2510*/  FFMA R10, R2, R3, RZ ;  /* 0x00000003020a7223 */ /* 0x000fc800000000ff */
[----:B------:R-:W-:-:S04]  /*2520*/  FFMA R18, R13, R10, R2 ;  /* 0x0000000a0d127223 */ /* 0x000fc80000000002 */
[----:B------:R-:W-:-:S04]  /*2530*/  FFMA R10, R3, R18, R10 ;  /* 0x00000012030a7223 */ /* 0x000fc8000000000a */
[----:B------:R-:W-:-:S04]  /*2540*/  FFMA R13, R13, R10, R2 ;  /* 0x0000000a0d0d7223 */ /* 0x000fc80000000002 */
        /* <DEDUP_REMOVED lines=36> */
.L_x_266:
[----:B------:R-:W-:-:S04]  /*2790*/  LOP3.LUT R2, R2, 0x80000000, RZ, 0xc0, !PT ;  /* 0x8000000002027812 */ /* 0x000fc800078ec0ff */
[----:B------:R-:W-:Y:S01]  /*27a0*/  LOP3.LUT R2, R2, 0x7f800000, RZ, 0xfc, !PT ;  /* 0x7f80000002027812 */ /* 0x000fe200078efcff */
[----:B------:R-:W-:Y:S06]  /*27b0*/  BRA `(.L_x_267) ;  /* 0x0000000000047947 */ /* 0x000fec0003800000 */
.L_x_265:
[----:B------:R-:W-:-:S07]  /*27c0*/  IMAD R2, R9, 0x800000, R2 ;  /* 0x0080000009027824 */ /* 0x000fce00078e0202 */
.L_x_267:
[----:B------:R-:W-:Y:S05]  /*27d0*/  BSYNC.RECONVERGENT B2 ;  /* 0x0000000000027941 */ /* 0x000fea0003800200 */
.L_x_264:
[----:B------:R-:W-:Y:S05]  /*27e0*/  BRA `(.L_x_268) ;  /* 0x0000000000207947 */ /* 0x000fea0003800000 */
.L_x_263:
[----:B------:R-:W-:-:S04]  /*27f0*/  LOP3.LUT R2, R2, 0x80000000, R3, 0x48, !PT ;  /* 0x8000000002027812 */ /* 0x000fc800078e4803 */
[----:B------:R-:W-:Y:S01]  /*2800*/  LOP3.LUT R2, R2, 0x7f800000, RZ, 0xfc, !PT ;  /* 0x7f80000002027812 */ /* 0x000fe200078efcff */
[----:B------:R-:W-:Y:S06]  /*2810*/  BRA `(.L_x_268) ;  /* 0x0000000000147947 */ /* 0x000fec0003800000 */
.L_x_262:
[----:B------:R-:W-:Y:S01]  /*2820*/  LOP3.LUT R2, R2, 0x80000000, R3, 0x48, !PT ;  /* 0x8000000002027812 */ /* 0x000fe200078e4803 */
[----:B------:R-:W-:Y:S06]  /*2830*/  BRA `(.L_x_268) ;  /* 0x00000000000c7947 */ /* 0x000fec0003800000 */
.L_x_261:
[----:B------:R-:W0:Y:S01]  /*2840*/  MUFU.RSQ R2, -QNAN ;  /* 0xffc0000000027908 */ /* 0x000e220000001400 */
[----:B------:R-:W-:Y:S05]  /*2850*/  BRA `(.L_x_268) ;  /* 0x0000000000047947 */ /* 0x000fea0003800000 */
.L_x_260:
[----:B------:R-:W-:-:S07]  /*2860*/  FADD.FTZ R2, R3, R2 ;  /* 0x0000000203027221 */ /* 0x000fce0000010000 */
.L_x_268:
[----:B------:R-:W-:Y:S05]  /*2870*/  BSYNC.RECONVERGENT B1 ;  /* 0x0000000000017941 */ /* 0x000fea0003800200 */
.L_x_258:
[----:B0-----:R-:W-:Y:S01]  /*2880*/  IMAD.MOV.U32 R9, RZ, RZ, R2 ;  /* 0x000000ffff097224 */ /* 0x001fe200078e0002 */
[----:B------:R-:W-:Y:S01]  /*2890*/  MOV R2, R6 ;  /* 0x0000000600027202 */ /* 0x000fe20000000f00 */
[----:B------:R-:W-:-:S04]  /*28a0*/  IMAD.MOV.U32 R3, RZ, RZ, 0x0 ;  /* 0x00000000ff037424 */ /* 0x000fc800078e00ff */
[----:B------:R-:W-:Y:S05]  /*28b0*/  RET.REL.NODEC R2 `(means_vars) ;  /* 0xffffffd402d07950 */ /* 0x000fea0003c3ffff */
.L_x_269:
        /* <DEDUP_REMOVED lines=12> */
.L_x_3601:


//--------------------- .text.fmavss              --------------------------
	.section	.text.fmavss,"ax",@progbits
	.align	128
        .global         fmavss
        .type           fmavss,@function
        .size           fmavss,(.L_x_3638 - fmavss)
        .other          fmavss,@"STO_CUDA_ENTRY STV_DEFAULT"
fmavss:
.text.fmavss:
        /* <DEDUP_REMOVED lines=10> */
[----:B------:R-:W1:Y:S01]  /*00a0*/  LDCU.64 UR6, c[0x0][0x388] ;  /* 0x00007100ff0677ac */ /* 0x000e620008000a00 */
[----:B------:R-:W2:Y:S06]  /*00b0*/  LDCU.64 UR4, c[0x0][0x358] ;  /* 0x00006b00ff0477ac */ /* 0x000eac0008000a00 */
[----:B------:R-:W3:Y:S01]  /*00c0*/  LDC.64 R6, c[0x0][0x398] ;  /* 0x0000e600ff067b82 */ /* 0x000ee20000000a00 */
[----:B0-----:R-:W-:-:S05]  /*00d0*/  IADD3 R0, P0, PT, R3, R4, RZ ;  /* 0x0000000403007210 */ /* 0x001fca0007f1e0ff */
[----:B------:R-:W-:Y:S02]  /*00e0*/  IMAD.X R3, RZ, RZ, R5, P0 ;  /* 0x000000ffff037224 */ /* 0x000fe400000e0605 */
[----:B------:R-:W-:-:S03]  /*00f0*/  IMAD.SHL.U32 R4, R0, 0x4, RZ ;  /* 0x0000000400047824 */ /* 0x000fc600078e00ff */
[----:B------:R-:W-:Y:S02]  /*0100*/  SHF.L.U64.HI R0, R0, 0x2, R3 ;  /* 0x0000000200007819 */ /* 0x000fe40000010203 */
[----:B-1----:R-:W-:-:S04]  /*0110*/  IADD3 R2, P0, PT, R4, UR6, RZ ;  /* 0x0000000604027c10 */ /* 0x002fc8000ff1e0ff */
[----:B------:R-:W-:Y:S01]  /*0120*/  IADD3.X R3, PT, PT, R0, UR7, RZ, P0, !PT ;  /* 0x0000000700037c10 */ /* 0x000fe200087fe4ff */
[----:B------:R-:W0:Y:S04]  /*0130*/  LDCU.64 UR6, c[0x0][0x3a0] ;  /* 0x00007400ff0677ac */ /* 0x000e280008000a00 */
[----:B--2---:R-:W3:Y:S01]  /*0140*/  LDG.E R2, desc[UR4][R2.64] ;  /* 0x0000000402027981 */ /* 0x004ee2000c1e1900 */
[----:B0-----:R-:W-:-:S04]  /*0150*/  IADD3 R4, P0, PT, R4, UR6, RZ ;  /* 0x0000000604047c10 */ /* 0x001fc8000ff1e0ff */
[----:B------:R-:W-:Y:S01]  /*0160*/  IADD3.X R5, PT, PT, R0, UR7, RZ, P0, !PT ;  /* 0x0000000700057c10 */ /* 0x000fe200087fe4ff */
[----:B---3--:R-:W-:-:S05]  /*0170*/  FFMA R7, R2, R6, R7 ;  /* 0x0000000602077223 */ /* 0x008fca0000000007 */
[----:B------:R-:W-:Y:S01]  /*0180*/  STG.E desc[UR4][R4.64], R7 ;  /* 0x0000000704007986 */ /* 0x000fe2000c101904 */
[----:B------:R-:W-:Y:S05]  /*0190*/  EXIT ;  /* 0x000000000000794d */ /* 0x000fea0003800000 */
.L_x_270:
        /* <DEDUP_REMOVED lines=14> */
.L_x_3638:


//--------------------- .text.upsample            --------------------------
	.section	.text.upsample,"ax",@progbits
	.align	128
        .global         upsample
        .type           upsample,@function
        .size           upsample,(.L_x_3602 - upsample)
        .other          upsample,@"STO_CUDA_ENTRY STV_DEFAULT"
upsample:
.text.upsample:
        /* <DEDUP_REMOVED lines=25> */
[----:B------:R-:W0:Y:S01]  /*0190*/  LDCU UR4, c[0x0][0x3a4] ;  /* 0x00007480ff0477ac */ /* 0x000e220008000800 */
[----:B------:R-:W1:Y:S01]  /*01a0*/  LDCU.64 UR6, c[0x0][0x3a0] ;  /* 0x00007400ff0677ac */ /* 0x000e620008000a00 */
[----:B0-----:R-:W-:-:S04]  /*01b0*/  ULOP3.LUT UR4, UR9, UR4, URZ, 0xfc, !UPT ;  /* 0x0000000409047292 */ /* 0x001fc8000f8efcff */
[----:B------:R-:W-:-:S09]  /*01c0*/  UISETP.NE.U32.AND UP0, UPT, UR4, URZ, UPT ;  /* 0x000000ff0400728c */ /* 0x000fd2000bf05070 */
[----:B-1----:R-:W-:Y:S05]  /*01d0*/  BRA.U UP0, `(.L_x_271) ;  /* 0x0000000100547547 */ /* 0x002fea000b800000 */
[----:B------:R-:W0:Y:S02]  /*01e0*/  LDC R10, c[0x0][0x3a0] ;  /* 0x0000e800ff0a7b82 */ /* 0x000e240000000800 */
[----:B0-----:R-:W0:Y:S01]  /*01f0*/  I2F.U32.RP R0, R10 ;  /* 0x0000000a00007306 */ /* 0x001e220000209000 */
[----:B------:R-:W-:-:S07]  /*0200*/  ISETP.NE.U32.AND P2, PT, R10, RZ, PT ;  /* 0x000000ff0a00720c */ /* 0x000fce0003f45070 */
[----:B0-----:R-:W0:Y:S02]  /*0210*/  MUFU.RCP R0, R0 ;  /* 0x0000000000007308 */ /* 0x001e240000001000 */
[----:B0-----:R-:W-:-:S06]  /*0220*/  VIADD R2, R0, 0xffffffe ;  /* 0x0ffffffe00027836 */ /* 0x001fcc0000000000 */
[----:B------:R0:W1:Y:S02]  /*0230*/  F2I.FTZ.U32.TRUNC.NTZ R3, R2 ;  /* 0x0000000200037305 */ /* 0x000064000021f000 */
[----:B0-----:R-:W-:Y:S02]  /*0240*/  HFMA2 R2, -RZ, RZ, 0, 0 ;  /* 0x00000000ff027431 */ /* 0x001fe400000001ff */
[----:B-1----:R-:W-:-:S04]  /*0250*/  IMAD.MOV R9, RZ, RZ, -R3 ;  /* 0x000000ffff097224 */ /* 0x002fc800078e0a03 */
[----:B------:R-:W-:-:S04]  /*0260*/  IMAD R9, R9, R10, RZ ;  /* 0x0000000a09097224 */ /* 0x000fc800078e02ff */
[----:B------:R-:W-:-:S04]  /*0270*/  IMAD.HI.U32 R3, R3, R9, R2 ;  /* 0x0000000903037227 */ /* 0x000fc800078e0002 */
[----:B------:R-:W-:Y:S02]  /*0280*/  IMAD.MOV.U32 R9, RZ, RZ, RZ ;  /* 0x000000ffff097224 */ /* 0x000fe400078e00ff */
[----:B------:R-:W-:-:S04]  /*0290*/  IMAD.HI.U32 R8, R3, UR8, RZ ;  /* 0x0000000803087c27 */ /* 0x000fc8000f8e00ff */
[----:B------:R-:W-:-:S04]  /*02a0*/  IMAD.MOV R3, RZ, RZ, -R8 ;  /* 0x000000ffff037224 */ /* 0x000fc800078e0a08 */
[----:B------:R-:W-:-:S05]  /*02b0*/  IMAD R3, R10, R3, UR8 ;  /* 0x000000080a037e24 */ /* 0x000fca000f8e0203 */
[----:B------:R-:W-:-:S13]  /*02c0*/  ISETP.GE.U32.AND P0, PT, R3, R10, PT ;  /* 0x0000000a0300720c */ /* 0x000fda0003f06070 */
[----:B------:R-:W-:Y:S01]  /*02d0*/  @P0 IMAD.IADD R3, R3, 0x1, -R10 ;  /* 0x0000000103030824 */ /* 0x000fe200078e0a0a */
[----:B------:R-:W-:-:S04]  /*02e0*/  @P0 IADD3 R8, PT, PT, R8, 0x1, RZ ;  /* 0x0000000108080810 */ /* 0x000fc80007ffe0ff */
[----:B------:R-:W-:-:S13]  /*02f0*/  ISETP.GE.U32.AND P1, PT, R3, R10, PT ;  /* 0x0000000a0300720c */ /* 0x000fda0003f26070 */
[----:B------:R-:W-:Y:S01]  /*0300*/  @P1 VIADD R8, R8, 0x1 ;  /* 0x0000000108081836 */ /* 0x000fe20000000000 */
[----:B------:R-:W-:Y:S01]  /*0310*/  @!P2 LOP3.LUT R8, RZ, R10, RZ, 0x33, !PT ;  /* 0x0000000aff08a212 */ /* 0x000fe200078e33ff */
[----:B------:R-:W-:Y:S06]  /*0320*/  BRA `(.L_x_272) ;  /* 0x0000000000187947 */ /* 0x000fec0003800000 */
.L_x_271:
[----:B------:R-:W0:Y:S01]  /*0330*/  LDCU.64 UR8, c[0x0][0x388] ;  /* 0x00007100ff0877ac */ /* 0x000e220008000a00 */
[----:B------:R-:W-:Y:S02]  /*0340*/  MOV R0, 0x370 ;  /* 0x0000037000007802 */ /* 0x000fe40000000f00 */
[----:B0-----:R-:W-:-:S07]  /*0350*/  MOV R14, UR8 ;  /* 0x00000008000e7c02 */ /* 0x001fce0008000f00 */
[----:B------:R-:W-:Y:S05]  /*0360*/  CALL.REL.NOINC `($__internal_19_$__cuda_sm20_div_s64) ;  /* 0x0000000800547944 */ /* 0x000fea0003c00000 */
[----:B------:R-:W-:Y:S02]  /*0370*/  IMAD.MOV.U32 R8, RZ, RZ, R14 ;  /* 0x000000ffff087224 */ /* 0x000fe400078e000e */
[----:B------:R-:W-:-:S07]  /*0380*/  IMAD.MOV.U32 R9, RZ, RZ, R17 ;  /* 0x000000ffff097224 */ /* 0x000fce00078e0011 */
.L_x_272:
[----:B------:R-:W0:Y:S01]  /*0390*/  LDCU UR4, c[0x0][0x394] ;  /* 0x00007280ff0477ac */ /* 0x000e220008000800 */
[----:B------:R-:W0:Y:S02]  /*03a0*/  LDCU UR5, c[0x0][0x3a4] ;  /* 0x00007480ff0577ac */ /* 0x000e240008000800 */
[----:B0-----:R-:W-:-:S04]  /*03b0*/  ULOP3.LUT UR4, UR4, UR5, URZ, 0xfc, !UPT ;  /* 0x0000000504047292 */ /* 0x001fc8000f8efcff */
[----:B------:R-:W-:-:S09]  /*03c0*/  UISETP.NE.U32.AND UP0, UPT, UR4, URZ, UPT ;  /* 0x000000ff0400728c */ /* 0x000fd2000bf05070 */
[----:B------:R-:W-:Y:S05]  /*03d0*/  BRA.U UP0, `(.L_x_273) ;  /* 0x0000000100587547 */ /* 0x000fea000b800000 */
[----:B------:R-:W0:Y:S01]  /*03e0*/  LDCU UR4, c[0x0][0x3a0] ;  /* 0x00007400ff0477ac */ /* 0x000e220008000800 */
[----:B------:R-:W1:Y:S01]  /*03f0*/  LDC R13, c[0x0][0x390] ;  /* 0x0000e400ff0d7b82 */ /* 0x000e620000000800 */
[----:B------:R-:W-:Y:S01]  /*0400*/  IMAD.MOV.U32 R2, RZ, RZ, RZ ;  /* 0x000000ffff027224 */ /* 0x000fe200078e00ff */
[----:B0-----:R-:W0:Y:S01]  /*0410*/  I2F.U32.RP R10, UR4 ;  /* 0x00000004000a7d06 */ /* 0x001e220008209000 */
[----:B------:R-:W-:-:S07]  /*0420*/  ISETP.NE.U32.AND P2, PT, RZ, UR4, PT ;  /* 0x00000004ff007c0c */ /* 0x000fce000bf45070 */
[----:B0-----:R-:W0:Y:S02]  /*0430*/  MUFU.RCP R10, R10 ;  /* 0x0000000a000a7308 */ /* 0x001e240000001000 */
[----:B0-----:R-:W-:-:S06]  /*0440*/  IADD3 R3, PT, PT, R10, 0xffffffe, RZ ;  /* 0x0ffffffe0a037810 */ /* 0x001fcc0007ffe0ff */
[----:B------:R-:W0:Y:S02]  /*0450*/  F2I.FTZ.U32.TRUNC.NTZ R3, R3 ;  /* 0x0000000300037305 */ /* 0x000e24000021f000 */
[----:B0-----:R-:W-:-:S04]  /*0460*/  IMAD.MOV R11, RZ, RZ, -R3 ;  /* 0x000000ffff0b7224 */ /* 0x001fc800078e0a03 */
[----:B------:R-:W-:-:S04]  /*0470*/  IMAD R11, R11, UR4, RZ ;  /* 0x000000040b0b7c24 */ /* 0x000fc8000f8e02ff */
[----:B------:R-:W-:-:S04]  /*0480*/  IMAD.HI.U32 R2, R3, R11, R2 ;  /* 0x0000000b03027227 */ /* 0x000fc800078e0002 */
[----:B------:R-:W-:Y:S02]  /*0490*/  IMAD.MOV.U32 R3, RZ, RZ, RZ ;  /* 0x000000ffff037224 */ /* 0x000fe400078e00ff */
[----:B-1----:R-:W-:-:S05]  /*04a0*/  IMAD.HI.U32 R2, R2, R13, RZ ;  /* 0x0000000d02027227 */ /* 0x002fca00078e00ff */
[----:B------:R-:W-:-:S05]  /*04b0*/  IADD3 R0, PT, PT, -R2, RZ, RZ ;  /* 0x000000ff02007210 */ /* 0x000fca0007ffe1ff */
[----:B------:R-:W-:-:S05]  /*04c0*/  IMAD R0, R0, UR4, R13 ;  /* 0x0000000400007c24 */ /* 0x000fca000f8e020d */
[----:B------:R-:W-:-:S13]  /*04d0*/  ISETP.GE.U32.AND P0, PT, R0, UR4, PT ;  /* 0x0000000400007c0c */ /* 0x000fda000bf06070 */
[----:B------:R-:W-:Y:S02]  /*04e0*/  @P0 VIADD R0, R0, -UR4 ;  /* 0x8000000400000c36 */ /* 0x000fe40008000000 */
[----:B------:R-:W-:-:S03]  /*04f0*/  @P0 VIADD R2, R2, 0x1 ;  /* 0x0000000102020836 */ /* 0x000fc60000000000 */
[----:B------:R-:W-:-:S13]  /*0500*/  ISETP.GE.U32.AND P1, PT, R0, UR4, PT ;  /* 0x0000000400007c0c */ /* 0x000fda000bf26070 */
[----:B------:R-:W-:Y:S02]  /*0510*/  @P1 IADD3 R2, PT, PT, R2, 0x1, RZ ;  /* 0x0000000102021810 */ /* 0x000fe40007ffe0ff */
[----:B------:R-:W-:Y:S01]  /*0520*/  @!P2 LOP3.LUT R2, RZ, UR4, RZ, 0x33, !PT ;  /* 0x00000004ff02ac12 */ /* 0x000fe2000f8e33ff */
[----:B------:R-:W-:Y:S06]  /*0530*/  BRA `(.L_x_274) ;  /* 0x0000000000187947 */ /* 0x000fec0003800000 */
.L_x_273:
[----:B------:R-:W0:Y:S01]  /*0540*/  LDCU.64 UR8, c[0x0][0x390] ;  /* 0x00007200ff0877ac */ /* 0x000e220008000a00 */
[----:B------:R-:W-:Y:S01]  /*0550*/  MOV R0, 0x580 ;  /* 0x0000058000007802 */ /* 0x000fe20000000f00 */
[----:B0-----:R-:W-:-:S07]  /*0560*/  IMAD.U32 R14, RZ, RZ, UR8 ;  /* 0x00000008ff0e7e24 */ /* 0x001fce000f8e00ff */
[----:B------:R-:W-:Y:S05]  /*0570*/  CALL.REL.NOINC `($__internal_19_$__cuda_sm20_div_s64) ;  /* 0x0000000400d07944 */ /* 0x000fea0003c00000 */
[----:B------:R-:W-:Y:S01]  /*0580*/  MOV R2, R14 ;  /* 0x0000000e00027202 */ /* 0x000fe20000000f00 */
[----:B------:R-:W-:-:S07]  /*0590*/  IMAD.MOV.U32 R3, RZ, RZ, R17 ;  /* 0x000000ffff037224 */ /* 0x000fce00078e0011 */
.L_x_274:
[----:B------:R-:W0:Y:S01]  /*05a0*/  LDCU UR4, c[0x0][0x3a4] ;  /* 0x00007480ff0477ac */ /* 0x000e220008000800 */
[-C--:B------:R-:W-:Y:S02]  /*05b0*/  IMAD R11, R9, R5.reuse, RZ ;  /* 0x00000005090b7224 */ /* 0x080fe400078e02ff */
[----:B------:R-:W-:-:S04]  /*05c0*/  IMAD.WIDE.U32 R8, R8, R5, RZ ;  /* 0x0000000508087225 */ /* 0x000fc800078e00ff */
[----:B------:R-:W-:Y:S01]  /*05d0*/  IMAD.IADD R10, R9, 0x1, R11 ;  /* 0x00000001090a7824 */ /* 0x000fe200078e020b */
[----:B0-----:R-:W-:-:S09]  /*05e0*/  UISETP.NE.AND.EX UP0, UPT, UR4, URZ, UPT, !UPT ;  /* 0x000000ff0400728c */ /* 0x001fd2000bf053f0 */
[----:B------:R-:W-:Y:S05]  /*05f0*/  BRA.U UP0, `(.L_x_275) ;  /* 0x0000000100547547 */ /* 0x000fea000b800000 */
[----:B------:R-:W0:Y:S01]  /*0600*/  LDCU UR4, c[0x0][0x3a0] ;  /* 0x00007400ff0477ac */ /* 0x000e220008000800 */
        /* <DEDUP_REMOVED lines=9> */
[----:B------:R-:W-:Y:S02]  /*06a0*/  HFMA2 R13, -RZ, RZ, 0, 0 ;  /* 0x00000000ff0d7431 */ /* 0x000fe400000001ff */
[----:B------:R-:W-:-:S05]  /*06b0*/  IMAD.HI.U32 R12, R11, R6, RZ ;  /* 0x000000060b0c7227 */ /* 0x000fca00078e00ff */
[----:B------:R-:W-:-:S05]  /*06c0*/  IADD3 R11, PT, PT, -R12, RZ, RZ ;  /* 0x000000ff0c0b7210 */ /* 0x000fca0007ffe1ff */
[----:B------:R-:W-:-:S05]  /*06d0*/  IMAD R0, R11, UR4, R6 ;  /* 0x000000040b007c24 */ /* 0x000fca000f8e0206 */
[----:B------:R-:W-:-:S13]  /*06e0*/  ISETP.GE.U32.AND P0, PT, R0, UR4, PT ;  /* 0x0000000400007c0c */ /* 0x000fda000bf06070 */
[----:B------:R-:W-:Y:S01]  /*06f0*/  @P0 VIADD R0, R0, -UR4 ;  /* 0x8000000400000c36 */ /* 0x000fe20008000000 */
[----:B------:R-:W-:-:S04]  /*0700*/  @P0 IADD3 R12, PT, PT, R12, 0x1, RZ ;  /* 0x000000010c0c0810 */ /* 0x000fc80007ffe0ff */
[----:B------:R-:W-:-:S13]  /*0710*/  ISETP.GE.U32.AND P1, PT, R0, UR4, PT ;  /* 0x0000000400007c0c */ /* 0x000fda000bf26070 */
[----:B------:R-:W-:Y:S01]  /*0720*/  @P1 VIADD R12, R12, 0x1 ;  /* 0x000000010c0c1836 */ /* 0x000fe20000000000 */
[----:B------:R-:W-:Y:S01]  /*0730*/  @!P2 LOP3.LUT R12, RZ, UR4, RZ, 0x33, !PT ;  /* 0x00000004ff0cac12 */ /* 0x000fe2000f8e33ff */
[----:B------:R-:W-:Y:S06]  /*0740*/  BRA `(.L_x_276) ;  /* 0x0000000000187947 */ /* 0x000fec0003800000 */
.L_x_275:
[----:B------:R-:W-:Y:S01]  /*0750*/  IMAD.MOV.U32 R14, RZ, RZ, R6 ;  /* 0x000000ffff0e7224 */ /* 0x000fe200078e0006 */
[----:B------:R-:W-:Y:S01]  /*0760*/  MOV R0, 0x790 ;  /* 0x0000079000007802 */ /* 0x000fe20000000f00 */
[----:B------:R-:W-:-:S06]  /*0770*/  UMOV UR9, URZ ;  /* 0x000000ff00097c82 */ /* 0x000fcc0008000000 */
[----:B------:R-:W-:Y:S05]  /*0780*/  CALL.REL.NOINC `($__internal_19_$__cuda_sm20_div_s64) ;  /* 0x00000004004c7944 */ /* 0x000fea0003c00000 */
[----:B------:R-:W-:Y:S01]  /*0790*/  MOV R12, R14 ;  /* 0x0000000e000c7202 */ /* 0x000fe20000000f00 */
[----:B------:R-:W-:-:S07]  /*07a0*/  IMAD.MOV.U32 R13, RZ, RZ, R17 ;  /* 0x000000ffff0d7224 */ /* 0x000fce00078e0011 */
.L_x_276:
[----:B------:R-:W0:Y:S01]  /*07b0*/  LDCU UR4, c[0x0][0x3a4] ;  /* 0x00007480ff0477ac */ /* 0x000e220008000800 */
[----:B------:R-:W-:-:S04]  /*07c0*/  IADD3 R11, P0, PT, R12, R8, RZ ;  /* 0x000000080c0b7210 */ /* 0x000fc80007f1e0ff */
[----:B------:R-:W-:Y:S01]  /*07d0*/  IADD3.X R15, PT, PT, R13, R10, RZ, P0, !PT ;  /* 0x0000000a0d0f7210 */ /* 0x000fe200007fe4ff */
[----:B0-----:R-:W-:-:S09]  /*07e0*/  UISETP.NE.AND.EX UP0, UPT, UR4, URZ, UPT, !UPT ;  /* 0x000000ff0400728c */ /* 0x001fd2000bf053f0 */
[----:B------:R-:W-:Y:S05]  /*07f0*/  BRA.U UP0, `(.L_x_277) ;  /* 0x0000000100547547 */ /* 0x000fea000b800000 */
[----:B------:R-:W0:Y:S01]  /*0800*/  LDCU UR4, c[0x0][0x3a0] ;  /* 0x00007400ff0477ac */ /* 0x000e220008000800 */
[----:B------:R-:W-:Y:S01]  /*0810*/  IMAD.MOV.U32 R12, RZ, RZ, RZ ;  /* 0x000000ffff0c7224 */ /* 0x000fe200078e00ff */
[----:B0-----:R-:W0:Y:S01]  /*0820*/  I2F.U32.RP R14, UR4 ;  /* 0x00000004000e7d06 */ /* 0x001e220008209000 */
[----:B------:R-:W-:-:S07]  /*0830*/  ISETP.NE.U32.AND P2, PT, RZ, UR4, PT ;  /* 0x00000004ff007c0c */ /* 0x000fce000bf45070 */
[----:B0-----:R-:W0:Y:S02]  /*0840*/  MUFU.RCP R14, R14 ;  /* 0x0000000e000e7308 */ /* 0x001e240000001000 */
[----:B0-----:R-:W-:-:S06]  /*0850*/  VIADD R16, R14, 0xffffffe ;  /* 0x0ffffffe0e107836 */ /* 0x001fcc0000000000 */
[----:B------:R-:W0:Y:S02]  /*0860*/  F2I.FTZ.U32.TRUNC.NTZ R13, R16 ;  /* 0x00000010000d7305 */ /* 0x000e24000021f000 */
[----:B0-----:R-:W-:-:S05]  /*0870*/  IADD3 R17, PT, PT, RZ, -R13, RZ ;  /* 0x8000000dff117210 */ /* 0x001fca0007ffe0ff */
[----:B------:R-:W-:-:S04]  /*0880*/  IMAD R17, R17, UR4, RZ ;  /* 0x0000000411117c24 */ /* 0x000fc8000f8e02ff */
[----:B------:R-:W-:-:S06]  /*0890*/  IMAD.HI.U32 R17, R13, R17, R12 ;  /* 0x000000110d117227 */ /* 0x000fcc00078e000c */
[----:B------:R-:W-:-:S05]  /*08a0*/  IMAD.HI.U32 R12, R17, R4, RZ ;  /* 0x00000004110c7227 */ /* 0x000fca00078e00ff */
[----:B------:R-:W-:-:S05]  /*08b0*/  IADD3 R13, PT, PT, -R12, RZ, RZ ;  /* 0x000000ff0c0d7210 */ /* 0x000fca0007ffe1ff */
[----:B------:R-:W-:Y:S02]  /*08c0*/  IMAD R0, R13, UR4, R4 ;  /* 0x000000040d007c24 */ /* 0x000fe4000f8e0204 */
[----:B------:R-:W-:-:S03]  /*08d0*/  HFMA2 R13, -RZ, RZ, 0, 0 ;  /* 0x00000000ff0d7431 */ /* 0x000fc600000001ff */
[----:B------:R-:W-:-:S13]  /*08e0*/  ISETP.GE.U32.AND P0, PT, R0, UR4, PT ;  /* 0x0000000400007c0c */ /* 0x000fda000bf06070 */
[----:B------:R-:W-:Y:S01]  /*08f0*/  @P0 VIADD R0, R0, -UR4 ;  /* 0x8000000400000c36 */ /* 0x000fe20008000000 */
[----:B------:R-:W-:-:S04]  /*0900*/  @P0 IADD3 R12, PT, PT, R12, 0x1, RZ ;  /* 0x000000010c0c0810 */ /* 0x000fc80007ffe0ff */
[----:B------:R-:W-:-:S13]  /*0910*/  ISETP.GE.U32.AND P1, PT, R0, UR4, PT ;  /* 0x0000000400007c0c */ /* 0x000fda000bf26070 */
[----:B------:R-:W-:Y:S01]  /*0920*/  @P1 VIADD R12, R12, 0x1 ;  /* 0x000000010c0c1836 */ /* 0x000fe20000000000 */
[----:B------:R-:W-:Y:S01]  /*0930*/  @!P2 LOP3.LUT R12, RZ, UR4, RZ, 0x33, !PT ;  /* 0x00000004ff0cac12 */ /* 0x000fe2000f8e33ff */
[----:B------:R-:W-:Y:S06]  /*0940*/  BRA `(.L_x_278) ;  /* 0x0000000000187947 */ /* 0x000fec0003800000 */
.L_x_277:
[----:B------:R-:W-:Y:S01]  /*0950*/  IMAD.MOV.U32 R14, RZ, RZ, R4 ;  /* 0x000000ffff0e7224 */ /* 0x000fe200078e0004 */
[----:B------:R-:W-:Y:S01]  /*0960*/  MOV R0, 0x990 ;  /* 0x0000099000007802 */ /* 0x000fe20000000f00 */
[----:B------:R-:W-:-:S06]  /*0970*/  UMOV UR9, URZ ;  /* 0x000000ff00097c82 */ /* 0x000fcc0008000000 */
[----:B------:R-:W-:Y:S05]  /*0980*/  CALL.REL.NOINC `($__internal_19_$__cuda_sm20_div_s64) ;  /* 0x0000000000cc7944 */ /* 0x000fea0003c00000 */
[----:B------:R-:W-:Y:S01]  /*0990*/  MOV R12, R14 ;  /* 0x0000000e000c7202 */ /* 0x000fe20000000f00 */
[----:B------:R-:W-:-:S07]  /*09a0*/  IMAD.MOV.U32 R13, RZ, RZ, R17 ;  /* 0x000000ffff0d7224 */ /* 0x000fce00078e0011 */
.L_x_278:
[----:B------:R-:W0:Y:S01]  /*09b0*/  LDCU UR4, c[0x0][0x3a8] ;  /* 0x00007500ff0477ac */ /* 0x000e220008000800 */
[----:B------:R-:W-:Y:S02]  /*09c0*/  IMAD R15, R15, R2, RZ ;  /* 0x000000020f0f7224 */ /* 0x000fe400078e02ff */
[-C--:B------:R-:W-:Y:S01]  /*09d0*/  IMAD.WIDE.U32 R12, R2, R11.reuse, R12 ;  /* 0x0000000b020c7225 */ /* 0x080fe200078e000c */
[----:B------:R-:W1:Y:S03]  /*09e0*/  LDCU.64 UR6, c[0x0][0x3a0] ;  /* 0x00007400ff0677ac */ /* 0x000e660008000a00 */
[----:B------:R-:W-:-:S05]  /*09f0*/  IMAD R9, R3, R11, R15 ;  /* 0x0000000b03097224 */ /* 0x000fca00078e020f */
[----:B------:R-:W-:Y:S02]  /*0a00*/  IADD3 R9, PT, PT, R13, R9, RZ ;  /* 0x000000090d097210 */ /* 0x000fe40007ffe0ff */
[----:B0-----:R-:W-:Y:S01]  /*0a10*/  ISETP.NE.AND P0, PT, RZ, UR4, PT ;  /* 0x00000004ff007c0c */ /* 0x001fe2000bf05270 */
[----:B------:R-:W0:-:S12]  /*0a20*/  LDCU.64 UR4, c[0x0][0x358] ;  /* 0x00006b00ff0477ac */ /* 0x000e180008000a00 */
[----:B------:R-:W2:Y:S01]  /*0a30*/  @P0 LDC.64 R16, c[0x0][0x398] ;  /* 0x0000e600ff100b82 */ /* 0x000ea20000000a00 */
[----:B-1----:R-:W-:Y:S02]  /*0a40*/  IMAD R3, R3, UR6, RZ ;  /* 0x0000000603037c24 */ /* 0x002fe4000f8e02ff */
[----:B------:R-:W-:-:S05]  /*0a50*/  IMAD R5, R10, UR6, RZ ;  /* 0x000000060a057c24 */ /* 0x000fca000f8e02ff */
[----:B------:R-:W1:Y:S01]  /*0a60*/  @P0 LDC.64 R14, c[0x0][0x3b0] ;  /* 0x0000ec00ff0e0b82 */ /* 0x000e620000000a00 */
[----:B------:R-:W-:-:S07]  /*0a70*/  IMAD.MOV.U32 R7, RZ, RZ, RZ ;  /* 0x000000ffff077224 */ /* 0x000fce00078e00ff */
[----:B------:R-:W3:Y:S01]  /*0a80*/  @P0 LDC R19, c[0x0][0x3ac] ;  /* 0x0000eb00ff130b82 */ /* 0x000ee20000000800 */
[----:B--2---:R-:W-:-:S04]  /*0a90*/  @P0 LEA R16, P1, R12, R16, 0x2 ;  /* 0x000000100c100211 */ /* 0x004fc800078210ff */
[----:B------:R-:W-:-:S05]  /*0aa0*/  @P0 LEA.HI.X R17, R12, R17, R9, 0x2, P1 ;  /* 0x000000110c110211 */ /* 0x000fca00008f1409 */
[----:B0-----:R-:W3:Y:S01]  /*0ab0*/  @P0 LDG.E R0, desc[UR4][R16.64] ;  /* 0x0000000410000981 */ /* 0x001ee2000c1e1900 */
[C---:B------:R-:W-:Y:S02]  /*0ac0*/  IMAD R11, R2.reuse, UR7, R3 ;  /* 0x00000007020b7c24 */ /* 0x040fe4000f8e0203 */
[----:B------:R-:W-:-:S04]  /*0ad0*/  IMAD.WIDE.U32 R2, R2, UR6, RZ ;  /* 0x0000000602027c25 */ /* 0x000fc8000f8e00ff */
[----:B------:R-:W-:Y:S01]  /*0ae0*/  IMAD.WIDE.U32 R6, R8, UR6, R6 ;  /* 0x0000000608067c25 */ /* 0x000fe2000f8e0006 */
[----:B------:R-:W-:-:S03]  /*0af0*/  IADD3 R3, PT, PT, R3, R11, RZ ;  /* 0x0000000b03037210 */ /* 0x000fc60007ffe0ff */
[----:B------:R-:W-:Y:S02]  /*0b00*/  IMAD R5, R8, UR7, R5 ;  /* 0x0000000708057c24 */ /* 0x000fe4000f8e0205 */
[----:B------:R-:W-:Y:S02]  /*0b10*/  IMAD R3, R3, R6, RZ ;  /* 0x0000000603037224 */ /* 0x000fe400078e02ff */
[----:B------:R-:W-:Y:S01]  /*0b20*/  IMAD.IADD R7, R7, 0x1, R5 ;  /* 0x0000000107077824 */ /* 0x000fe200078e0205 */
[----:B------:R-:W-:-:S03]  /*0b30*/  MOV R5, RZ ;  /* 0x000000ff00057202 */ /* 0x000fc60000000f00 */
[-C--:B------:R-:W-:Y:S02]  /*0b40*/  IMAD R3, R7, R2.reuse, R3 ;  /* 0x0000000207037224 */ /* 0x080fe400078e0203 */
[----:B------:R-:W-:-:S04]  /*0b50*/  IMAD.WIDE.U32 R4, R6, R2, R4 ;  /* 0x0000000206047225 */ /* 0x000fc800078e0004 */
[----:B------:R-:W-:Y:S01]  /*0b60*/  IMAD.IADD R7, R5, 0x1, R3 ;  /* 0x0000000105077824 */ /* 0x000fe200078e0203 */
[----:B-1----:R-:W-:-:S04]  /*0b70*/  @P0 LEA R14, P1, R4, R14, 0x2 ;  /* 0x0000000e040e0211 */ /* 0x002fc800078210ff */
[----:B------:R-:W-:Y:S01]  /*0b80*/  @P0 LEA.HI.X R15, R4, R15, R7, 0x2, P1 ;  /* 0x0000000f040f0211 */ /* 0x000fe200008f1407 */
[----:B---3--:R-:W-:-:S05]  /*0b90*/  @P0 FMUL R3, R0, R19 ;  /* 0x0000001300030220 */ /* 0x008fca0000400000 */
[----:B------:R0:W-:Y:S01]  /*0ba0*/  @P0 STG.E desc[UR4][R14.64], R3 ;  /* 0x000000030e000986 */ /* 0x0001e2000c101904 */
[----:B------:R-:W-:Y:S05]  /*0bb0*/  @P0 EXIT ;  /* 0x000000000000094d */ /* 0x000fea0003800000 */
[----:B------:R-:W1:Y:S01]  /*0bc0*/  LDCU UR6, c[0x0][0x3b8] ;  /* 0x00007700ff0677ac */ /* 0x000e620008000800 */
[----:B------:R-:W2:Y:S01]  /*0bd0*/  LDCU.64 UR8, c[0x0][0x398] ;  /* 0x00007300ff0877ac */ /* 0x000ea20008000a00 */
[----:B------:R-:W3:Y:S01]  /*0be0*/  LDCU.64 UR10, c[0x0][0x3b0] ;  /* 0x00007600ff0a77ac */ /* 0x000ee20008000a00 */
[----:B-1----:R-:W-:Y:S01]  /*0bf0*/  ISETP.NE.AND P0, PT, RZ, UR6, PT ;  /* 0x00000006ff007c0c */ /* 0x002fe2000bf05270 */
[----:B------:R-:W1:Y:S01]  /*0c00*/  LDCU UR6, c[0x0][0x3ac] ;  /* 0x00007580ff0677ac */ /* 0x000e620008000800 */
[----:B--2---:R-:W-:Y:S02]  /*0c10*/  LEA R2, P1, R12, UR8, 0x2 ;  /* 0x000000080c027c11 */ /* 0x004fe4000f8210ff */
[----:B---3--:R-:W-:Y:S02]  /*0c20*/  LEA R6, P2, R4, UR10, 0x2 ;  /* 0x0000000a04067c11 */ /* 0x008fe4000f8410ff */
[----:B0-----:R-:W-:Y:S02]  /*0c30*/  LEA.HI.X R3, R12, UR9, R9, 0x2, P1 ;  /* 0x000000090c037c11 */ /* 0x001fe400088f1409 */
[----:B------:R-:W-:-:S05]  /*0c40*/  LEA.HI.X R7, R4, UR11, R7, 0x2, P2 ;  /* 0x0000000b04077c11 */ /* 0x000fca00090f1407 */
[----:B------:R-:W1:Y:S04]  /*0c50*/  @!P0 LDG.E R0, desc[UR4][R2.64] ;  /* 0x0000000402008981 */ /* 0x000e68000c1e1900 */
[----:B------:R-:W-:Y:S04]  /*0c60*/  @P0 STG.E desc[UR4][R2.64], RZ ;  /* 0x000000ff02000986 */ /* 0x000fe8000c101904 */
[----:B------:R-:W1:Y:S01]  /*0c70*/  LDG.E R7, desc[UR4][R6.64] ;  /* 0x0000000406077981 */ /* 0x000e62000c1e1900 */
[----:B------:R-:W-:-:S05]  /*0c80*/  @P0 MOV R0, RZ ;  /* 0x000000ff00000202 */ /* 0x000fca0000000f00 */
[----:B-1----:R-:W-:-:S05]  /*0c90*/  FFMA R5, R7, UR6, R0 ;  /* 0x0000000607057c23 */ /* 0x002fca0008000000 */
[----:B------:R-:W-:Y:S01]  /*0ca0*/  STG.E desc[UR4][R2.64], R5 ;  /* 0x0000000502007986 */ /* 0x000fe2000c101904 */
[----:B------:R-:W-:Y:S05]  /*0cb0*/  EXIT ;  /* 0x000000000000794d */ /* 0x000fea0003800000 */
        .weak           $__internal_19_$__cuda_sm20_div_s64
        .type           $__internal_19_$__cuda_sm20_div_s64,@function
        .size           $__internal_19_$__cuda_sm20_div_s64,(.L_x_3602 - $__internal_19_$__cuda_sm20_div_s64)
$__internal_19_$__cuda_sm20_div_s64:
[----:B------:R-:W-:Y:S01]  /*0cc0*/  UIADD3 UR4, UP1, UPT, URZ, -UR6, URZ ;  /* 0x80000006ff047290 */ /* 0x000fe2000ff3e0ff */
[----:B------:R-:W-:Y:S01]  /*0cd0*/  ISETP.LE.AND P3, PT, RZ, UR9, PT ;  /* 0x00000009ff007c0c */ /* 0x000fe2000bf63270 */
        /* <DEDUP_REMOVED lines=9> */
[----:B------:R-:W-:Y:S01]  /*0d70*/  IMAD R13, R16, UR5, R13 ;  /* 0x00000005100d7c24 */ /* 0x000fe2000f8e020d */
[----:B------:R-:W-:-:S03]  /*0d80*/  IADD3 R19, P0, PT, RZ, -R12, RZ ;  /* 0x8000000cff137210 */ /* 0x000fc60007f1e0ff */
[----:B------:R-:W-:Y:S02]  /*0d90*/  IMAD R13, R17, UR4, R13 ;  /* 0x00000004110d7c24 */ /* 0x000fe4000f8e020d */
[----:B------:R-:W-:-:S03]  /*0da0*/  IMAD.HI.U32 R12, R16, R19, RZ ;  /* 0x00000013100c7227 */ /* 0x000fc600078e00ff */
[----:B------:R-:W-:Y:S01]  /*0db0*/  IADD3.X R21, PT, PT, RZ, ~R13, RZ, P0, !PT ;  /* 0x8000000dff157210 */ /* 0x000fe200007fe4ff */
[----:B------:R-:W-:-:S04]  /*0dc0*/  IMAD.MOV.U32 R13, RZ, RZ, R16 ;  /* 0x000000ffff0d7224 */ /* 0x000fc800078e0010 */
        /* <DEDUP_REMOVED lines=9> */
[----:B------:R-:W-:-:S03]  /*0e60*/  IADD3 R19, P0, PT, RZ, -R16, RZ ;  /* 0x80000010ff137210 */ /* 0x000fc60007f1e0ff */
[----:B------:R-:W-:Y:S02]  /*0e70*/  IMAD R17, R18, UR4, R17 ;  /* 0x0000000412117c24 */ /* 0x000fe4000f8e0211 */
[----:B------:R-:W-:-:S04]  /*0e80*/  IMAD.HI.U32 R12, R13, R19, RZ ;  /* 0x000000130d0c7227 */ /* 0x000fc800078e00ff */
[----:B------:R-:W-:Y:S01]  /*0e90*/  IMAD.X R21, RZ, RZ, ~R17, P0 ;  /* 0x000000ffff157224 */ /* 0x000fe200000e0e11 */
[----:B------:R-:W-:-:S03]  /*0ea0*/  IADD3 R17, P4, PT, RZ, -R14, RZ ;  /* 0x8000000eff117210 */ /* 0x000fc60007f9e0ff */
[----:B------:R-:W-:Y:S01]  /*0eb0*/  IMAD.WIDE.U32 R12, P0, R13, R21, R12 ;  /* 0x000000150d0c7225 */ /* 0x000fe2000780000c */
[----:B------:R-:W-:-:S03]  /*0ec0*/  SEL R17, R17, R14, !P3 ;  /* 0x0000000e11117207 */ /* 0x000fc60005800000 */
[----:B------:R-:W-:Y:S01]  /*0ed0*/  IMAD.HI.U32 R12, P1, R18, R19, R12 ;  /* 0x00000013120c7227 */ /* 0x000fe2000782000c */
[----:B------:R-:W-:-:S03]  /*0ee0*/  IADD3.X R19, PT, PT, RZ, ~UR9, RZ, P4, !PT ;  /* 0x80000009ff137c10 */ /* 0x000fc6000a7fe4ff */
[CC--:B------:R-:W-:Y:S01]  /*0ef0*/  IMAD R13, R18.reuse, R21.reuse, RZ ;  /* 0x00000015120d7224 */ /* 0x0c0fe200078e02ff */
[----:B------:R-:W-:Y:S01]  /*0f00*/  SEL R19, R19, UR9, !P3 ;  /* 0x0000000913137c07 */ /* 0x000fe2000d800000 */
[----:B------:R-:W-:-:S03]  /*0f10*/  IMAD.HI.U32 R21, R18, R21, RZ ;  /* 0x0000001512157227 */ /* 0x000fc600078e00ff */
[----:B------:R-:W-:Y:S01]  /*0f20*/  IADD3 R14, P2, PT, R13, R12, RZ ;  /* 0x0000000c0d0e7210 */ /* 0x000fe20007f5e0ff */
[----:B------:R-:W-:Y:S02]  /*0f30*/  HFMA2 R13, -RZ, RZ, 0, 0 ;  /* 0x00000000ff0d7431 */ /* 0x000fe400000001ff */
[----:B------:R-:W-:Y:S02]  /*0f40*/  IMAD.X R18, R21, 0x1, R18, P0 ;  /* 0x0000000115127824 */ /* 0x000fe400000e0612 */
[----:B------:R-:W-:-:S03]  /*0f50*/  IMAD.HI.U32 R12, R14, R17, RZ ;  /* 0x000000110e0c7227 */ /* 0x000fc600078e00ff */
[----:B------:R-:W-:Y:S01]  /*0f60*/  IADD3.X R18, PT, PT, RZ, RZ, R18, P2, P1 ;  /* 0x000000ffff127210 */ /* 0x000fe200017e2412 */
        /* <DEDUP_REMOVED lines=8> */
[----:B------:R-:W-:Y:S01]  /*0ff0*/  IMAD R13, R21, UR5, R13 ;  /* 0x00000005150d7c24 */ /* 0x000fe2000f8e020d */
[----:B------:R-:W-:-:S03]  /*1000*/  IADD3 R23, P1, PT, -R12, R17, RZ ;  /* 0x000000110c177210 */ /* 0x000fc60007f3e1ff */
[----:B------:R-:W-:Y:S01]  /*1010*/  IMAD R12, R14, UR4, R13 ;  /* 0x000000040e0c7c24 */ /* 0x000fe2000f8e020d */
[----:B------:R-:W-:-:S03]  /*1020*/  ISETP.GE.U32.AND P0, PT, R23, UR4, PT ;  /* 0x0000000417007c0c */ /* 0x000fc6000bf06070 */
[----:B------:R-:W-:Y:S01]  /*1030*/  IMAD.X R18, R19, 0x1, ~R12, P1 ;  /* 0x0000000113127824 */ /* 0x000fe200008e0e0c */
[----:B------:R-:W-:Y:S02]  /*1040*/  IADD3 R16, P1, PT, R23, -UR4, RZ ;  /* 0x8000000417107c10 */ /* 0x000fe4000ff3e0ff */
[----:B------:R-:W-:Y:S02]  /*1050*/  IADD3 R12, P2, PT, R21, 0x1, RZ ;  /* 0x00000001150c7810 */ /* 0x000fe40007f5e0ff */
[C---:B------:R-:W-:Y:S02]  /*1060*/  ISETP.GE.U32.AND.EX P0, PT, R18.reuse, UR5, PT, P0 ;  /* 0x0000000512007c0c */ /* 0x040fe4000bf06100 */
[----:B------:R-:W-:Y:S02]  /*1070*/  IADD3.X R17, PT, PT, R18, ~UR5, RZ, P1, !PT ;  /* 0x8000000512117c10 */ /* 0x000fe40008ffe4ff */
[----:B------:R-:W-:Y:S02]  /*1080*/  SEL R16, R16, R23, P0 ;  /* 0x0000001710107207 */ /* 0x000fe40000000000 */
[----:B------:R-:W-:-:S02]  /*1090*/  IADD3.X R13, PT, PT, RZ, R14, RZ, P2, !PT ;  /* 0x0000000eff0d7210 */ /* 0x000fc400017fe4ff */
[----:B------:R-:W-:Y:S02]  /*10a0*/  SEL R21, R12, R21, P0 ;  /* 0x000000150c157207 */ /* 0x000fe40000000000 */
[----:B------:R-:W-:Y:S02]  /*10b0*/  SEL R17, R17, R18, P0 ;  /* 0x0000001211117207 */ /* 0x000fe40000000000 */
[----:B------:R-:W-:Y:S01]  /*10c0*/  ISETP.GE.U32.AND P1, PT, R16, UR4, PT ;  /* 0x0000000410007c0c */ /* 0x000fe2000bf26070 */
[----:B------:R-:W-:Y:S01]  /*10d0*/  ULOP3.LUT UR4, UR7, UR9, URZ, 0x3c, !UPT ;  /* 0x0000000907047292 */ /* 0x000fe2000f8e3cff */
[----:B------:R-:W-:Y:S02]  /*10e0*/  SEL R12, R13, R14, P0 ;  /* 0x0000000e0d0c7207 */ /* 0x000fe40000000000 */
[----:B------:R-:W-:Y:S02]  /*10f0*/  IADD3 R14, P2, PT, R21, 0x1, RZ ;  /* 0x00000001150e7810 */ /* 0x000fe40007f5e0ff */
[----:B------:R-:W-:-:S02]  /*1100*/  ISETP.GE.U32.AND.EX P0, PT, R17, UR5, PT, P1 ;  /* 0x0000000511007c0c */ /* 0x000fc4000bf06110 */
[----:B------:R-:W-:Y:S01]  /*1110*/  ISETP.LE.AND P1, PT, RZ, UR4, PT ;  /* 0x00000004ff007c0c */ /* 0x000fe2000bf23270 */
[----:B------:R-:W-:Y:S01]  /*1120*/  IMAD.X R17, RZ, RZ, R12, P2 ;  /* 0x000000ffff117224 */ /* 0x000fe200010e060c */
[----:B------:R-:W-:-:S04]  /*1130*/  SEL R14, R14, R21, P0 ;  /* 0x000000150e0e7207 */ /* 0x000fc80000000000 */
[----:B------:R-:W-:Y:S02]  /*1140*/  SEL R17, R17, R12, P0 ;  /* 0x0000000c11117207 */ /* 0x000fe40000000000 */
[-C--:B------:R-:W-:Y:S02]  /*1150*/  IADD3 R13, P2, PT, RZ, -R14.reuse, RZ ;  /* 0x8000000eff0d7210 */ /* 0x080fe40007f5e0ff */
[----:B------:R-:W-:Y:S02]  /*1160*/  ISETP.NE.U32.AND P0, PT, RZ, UR6, PT ;  /* 0x00000006ff007c0c */ /* 0x000fe4000bf05070 */
[-C--:B------:R-:W-:Y:S02]  /*1170*/  IADD3.X R12, PT, PT, RZ, ~R17.reuse, RZ, P2, !PT ;  /* 0x80000011ff0c7210 */ /* 0x080fe400017fe4ff */
[----:B------:R-:W-:Y:S02]  /*1180*/  SEL R14, R13, R14, !P1 ;  /* 0x0000000e0d0e7207 */ /* 0x000fe40004800000 */
[----:B------:R-:W-:Y:S01]  /*1190*/  SEL R17, R12, R17, !P1 ;  /* 0x000000110c117207 */ /* 0x000fe20004800000 */
[----:B------:R-:W-:Y:S01]  /*11a0*/  IMAD.MOV.U32 R12, RZ, RZ, R0 ;  /* 0x000000ffff0c7224 */ /* 0x000fe200078e0000 */
[----:B------:R-:W-:-:S02]  /*11b0*/  MOV R13, 0x0 ;  /* 0x00000000000d7802 */ /* 0x000fc40000000f00 */
[----:B------:R-:W-:-:S04]  /*11c0*/  ISETP.NE.AND.EX P0, PT, RZ, UR7, PT, P0 ;  /* 0x00000007ff007c0c */ /* 0x000fc8000bf05300 */
[----:B------:R-:W-:Y:S02]  /*11d0*/  SEL R14, R14, 0xffffffff, P0 ;  /* 0xffffffff0e0e7807 */ /* 0x000fe40000000000 */
[----:B------:R-:W-:Y:S01]  /*11e0*/  SEL R17, R17, 0xffffffff, P0 ;  /* 0xffffffff11117807 */ /* 0x000fe20000000000 */
[----:B------:R-:W-:Y:S06]  /*11f0*/  RET.REL.NODEC R12 `(upsample) ;  /* 0xffffffec0c807950 */ /* 0x000fec0003c3ffff */
.L_x_279:
        /* <DEDUP_REMOVED lines=16> */
.L_x_3602:


//--------------------- .text.Xcol2imKernelNormal --------------------------
	.section	.text.Xcol2imKernelNormal,"ax",@progbits
	.align	128
        .global         Xcol2imKernelNormal
        .type           Xcol2imKernelNormal,@function
        .size           Xcol2imKernelNormal,(.L_x_3605 - Xcol2imKernelNormal)
        .other          Xcol2imKernelNormal,@"STO_CUDA_ENTRY STV_DEFAULT"
Xcol2imKernelNormal:
.text.Xcol2imKernelNormal:
[----:B------:R-:W-:Y:S01]  /*0000*/  LDC R1, c[0x0][0x37c] ;  /* 0x0000df00ff017b82 */ /* 0x000fe20000000800 */
[----:B------:R-:W0:Y:S01]  /*0010*/  S2R R6, SR_CTAID.Y ;  /* 0x0000000000067919 */ /* 0x000e220000002600 */
[----:B------:R-:W1:Y:S01]  /*0020*/  LDCU UR4, c[0x0][0x360] ;  /* 0x00006c00ff0477ac */ /* 0x000e620008000800 */
[----:B------:R-:W0:Y:S01]  /*0030*/  S2R R7, SR_TID.Y ;  /* 0x0000000000077919 */ /* 0x000e220000002200 */
[----:B------:R-:W0:Y:S01]  /*0040*/  LDCU UR5, c[0x0][0x364] ;  /* 0x00006c80ff0577ac */ /* 0x000e220008000800 */
[----:B------:R-:W1:Y:S01]  /*0050*/  S2R R3, SR_CTAID.X ;  /* 0x0000000000037919 */ /* 0x000e620000002500 */
[----:B------:R-:W2:Y:S01]  /*0060*/  LDCU.128 UR8, c[0x0][0x380] ;  /* 0x00007000ff0877ac */ /* 0x000ea20008000c00 */
[----:B------:R-:W1:Y:S01]  /*0070*/  S2R R0, SR_TID.X ;  /* 0x0000000000007919 */ /* 0x000e620000002100 */
[----:B0-----:R-:W-:-:S05]  /*0080*/  IMAD R6, R6, UR5, R7 ;  /* 0x0000000506067c24 */ /* 0x001fca000f8e0207 */
[----:B--2---:R-:W-:Y:S01]  /*0090*/  ISETP.GE.U32.AND P0, PT, R6, UR10, PT ;  /* 0x0000000a06007c0c */ /* 0x004fe2000bf06070 */
[----:B-1----:R-:W-:-:S03]  /*00a0*/  IMAD R3, R3, UR4, R0 ;  /* 0x0000000403037c24 */ /* 0x002fc6000f8e0200 */
[----:B------:R-:W-:Y:S02]  /*00b0*/  ISETP.GE.AND.EX P0, PT, RZ, UR11, PT, P0 ;  /* 0x0000000bff007c0c */ /* 0x000fe4000bf06300 */
[----:B------:R-:W-:-:S04]  /*00c0*/  ISETP.GE.U32.AND P1, PT, R3, UR8, PT ;  /* 0x0000000803007c0c */ /* 0x000fc8000bf26070 */
[----:B------:R-:W-:-:S13]  /*00d0*/  ISETP.GE.OR.EX P0, PT, RZ, UR9, P0, P1 ;  /* 0x00000009ff007c0c */ /* 0x000fda0008706710 */
[----:B------:R-:W-:Y:S05]  /*00e0*/  @P0 EXIT ;  /* 0x000000000000094d */ /* 0x000fea0003800000 */
[----:B------:R-:W0:Y:S01]  /*00f0*/  LDCU.64 UR6, c[0x0][0x390] ;  /* 0x00007200ff0677ac */ /* 0x000e220008000a00 */
[----:B------:R-:W1:Y:S01]  /*0100*/  LDCU UR4, c[0x0][0x41c] ;  /* 0x00008380ff0477ac */ /* 0x000e620008000800 */
[----:B0-----:R-:W-:-:S04]  /*0110*/  UIADD3 UR5, UP0, UPT, UR6, -0x1, URZ ;  /* 0xffffffff06057890 */ /* 0x001fc8000ff1e0ff */
[----:B------:R-:W-:-:S04]  /*0120*/  UIADD3.X UR6, UPT, UPT, UR7, -0x1, URZ, UP0, !UPT ;  /* 0xffffffff07067890 */ /* 0x000fc800087fe4ff */
[----:B-1----:R-:W-:-:S04]  /*0130*/  ULOP3.LUT UR4, UR6, UR4, URZ, 0xfc, !UPT ;  /* 0x0000000406047292 */ /* 0x002fc8000f8efcff */
[----:B------:R-:W-:-:S09]  /*0140*/  UISETP.NE.U32.AND UP0, UPT, UR4, URZ, UPT ;  /* 0x000000ff0400728c */ /* 0x000fd2000bf05070 */
[----:B------:R-:W-:Y:S05]  /*0150*/  BRA.U UP0, `(.L_x_280) ;  /* 0x0000000100547547 */ /* 0x000fea000b800000 */
[----:B------:R-:W0:Y:S01]  /*0160*/  LDC R9, c[0x0][0x418] ;  /* 0x00010600ff097b82 */ /* 0x000e220000000800 */
[----:B------:R-:W-:Y:S01]  /*0170*/  IMAD.MOV.U32 R47, RZ, RZ, RZ ;  /* 0x000000ffff2f7224 */ /* 0x000fe200078e00ff */
        /* <DEDUP_REMOVED lines=8> */
[----:B------:R-:W-:-:S06]  /*0200*/  IMAD.HI.U32 R5, R5, R11, R4 ;  /* 0x0000000b05057227 */ /* 0x000fcc00078e0004 */
        /* <DEDUP_REMOVED lines=10> */
.L_x_280:
[----:B------:R-:W0:Y:S01]  /*02b0*/  LDCU.64 UR8, c[0x0][0x418] ;  /* 0x00008300ff0877ac */ /* 0x000e220008000a00 */
[----:B------:R-:W-:Y:S02]  /*02c0*/  MOV R61, UR5 ;  /* 0x00000005003d7c02 */ /* 0x000fe40008000f00 */
[----:B------:R-:W-:Y:S02]  /*02d0*/  MOV R64, UR6 ;  /* 0x0000000600407c02 */ /* 0x000fe40008000f00 */
[----:B------:R-:W-:Y:S01]  /*02e0*/  MOV R59, 0x320 ;  /* 0x00000320003b7802 */ /* 0x000fe20000000f00 */
[----:B0-----:R-:W-:Y:S02]  /*02f0*/  IMAD.U32 R58, RZ, RZ, UR8 ;  /* 0x00000008ff3a7e24 */ /* 0x001fe4000f8e00ff */
[----:B------:R-:W-:-:S07]  /*0300*/  IMAD.U32 R57, RZ, RZ, UR9 ;  /* 0x00000009ff397e24 */ /* 0x000fce000f8e00ff */
[----:B------:R-:W-:Y:S05]  /*0310*/  CALL.REL.NOINC `($__internal_20_$__cuda_sm20_div_s64) ;  /* 0x000003a400247944 */ /* 0x000fea0003c00000 */
.L_x_281:
[----:B------:R-:W0:Y:S01]  /*0320*/  LDCU.64 UR6, c[0x0][0x3d0] ;  /* 0x00007a00ff0677ac */ /* 0x000e220008000a00 */
[----:B------:R-:W-:Y:S01]  /*0330*/  IADD3 R5, P0, PT, R46, 0x1, RZ ;  /* 0x000000012e057810 */ /* 0x000fe20007f1e0ff */
[----:B------:R-:W1:Y:S04]  /*0340*/  LDCU UR4, c[0x0][0x424] ;  /* 0x00008480ff0477ac */ /* 0x000e680008000800 */
[----:B------:R-:W-:Y:S01]  /*0350*/  IMAD.X R4, RZ, RZ, R47, P0 ;  /* 0x000000ffff047224 */ /* 0x000fe200000e062f */
[----:B0-----:R-:W-:-:S04]  /*0360*/  UIADD3 UR5, UP0, UPT, UR6, -0x1, URZ ;  /* 0xffffffff06057890 */ /* 0x001fc8000ff1e0ff */
[----:B------:R-:W-:-:S04]  /*0370*/  UIADD3.X UR6, UPT, UPT, UR7, -0x1, URZ, UP0, !UPT ;  /* 0xffffffff07067890 */ /* 0x000fc800087fe4ff */
[----:B-1----:R-:W-:-:S04]  /*0380*/  ULOP3.LUT UR4, UR6, UR4, URZ, 0xfc, !UPT ;  /* 0x0000000406047292 */ /* 0x002fc8000f8efcff */
[----:B------:R-:W-:-:S09]  /*0390*/  UISETP.NE.U32.AND UP0, UPT, UR4, URZ, UPT ;  /* 0x000000ff0400728c */ /* 0x000fd2000bf05070 */
[----:B------:R-:W-:Y:S05]  /*03a0*/  BRA.U UP0, `(.L_x_282) ;  /* 0x0000000100547547 */ /* 0x000fea000b800000 */
[----:B------:R-:W0:Y:S01]  /*03b0*/  LDC R11, c[0x0][0x420] ;  /* 0x00010800ff0b7b82 */ /* 0x000e220000000800 */
[----:B------:R-:W-:Y:S01]  /*03c0*/  MOV R47, RZ ;  /* 0x000000ff002f7202 */ /* 0x000fe20000000f00 */
[----:B0-----:R-:W0:Y:S01]  /*03d0*/  I2F.U32.RP R0, R11 ;  /* 0x0000000b00007306 */ /* 0x001e220000209000 */
[----:B------:R-:W-:-:S07]  /*03e0*/  ISETP.NE.U32.AND P2, PT, R11, RZ, PT ;  /* 0x000000ff0b00720c */ /* 0x000fce0003f45070 */
[----:B0-----:R-:W0:Y:S02]  /*03f0*/  MUFU.RCP R0, R0 ;  /* 0x0000000000007308 */ /* 0x001e240000001000 */
[----:B0-----:R-:W-:-:S06]  /*0400*/  VIADD R8, R0, 0xffffffe ;  /* 0x0ffffffe00087836 */ /* 0x001fcc0000000000 */
[----:B------:R0:W1:Y:S02]  /*0410*/  F2I.FTZ.U32.TRUNC.NTZ R9, R8 ;  /* 0x0000000800097305 */ /* 0x000064000021f000 */
[----:B0-----:R-:W-:Y:S01]  /*0420*/  IMAD.MOV.U32 R8, RZ, RZ, RZ ;  /* 0x000000ffff087224 */ /* 0x001fe200078e00ff */
[----:B-1----:R-:W-:-:S05]  /*0430*/  IADD3 R2, PT, PT, RZ, -R9, RZ ;  /* 0x80000009ff027210 */ /* 0x002fca0007ffe0ff */
[----:B------:R-:W-:-:S04]  /*0440*/  IMAD R13, R2, R11, RZ ;  /* 0x0000000b020d7224 */ /* 0x000fc800078e02ff */
[----:B------:R-:W-:-:S06]  /*0450*/  IMAD.HI.U32 R9, R9, R13, R8 ;  /* 0x0000000d09097227 */ /* 0x000fcc00078e0008 */
[----:B------:R-:W-:-:S04]  /*0460*/  IMAD.HI.U32 R46, R9, UR5, RZ ;  /* 0x00000005092e7c27 */ /* 0x000fc8000f8e00ff */
[----:B------:R-:W-:-:S04]  /*0470*/  IMAD.MOV R2, RZ, RZ, -R46 ;  /* 0x000000ffff027224 */ /* 0x000fc800078e0a2e */
[----:B------:R-:W-:-:S05]  /*0480*/  IMAD R2, R11, R2, UR5 ;  /* 0x000000050b027e24 */ /* 0x000fca000f8e0202 */
[----:B------:R-:W-:-:S13]  /*0490*/  ISETP.GE.U32.AND P0, PT, R2, R11, PT ;  /* 0x0000000b0200720c */ /* 0x000fda0003f06070 */
[----:B------:R-:W-:Y:S01]  /*04a0*/  @P0 IADD3 R2, PT, PT, R2, -R11, RZ ;  /* 0x8000000b02020210 */ /* 0x000fe20007ffe0ff */
[----:B------:R-:W-:-:S03]  /*04b0*/  @P0 VIADD R46, R46, 0x1 ;  /* 0x000000012e2e0836 */ /* 0x000fc60000000000 */
[----:B------:R-:W-:-:S13]  /*04c0*/  ISETP.GE.U32.AND P1, PT, R2, R11, PT ;  /* 0x0000000b0200720c */ /* 0x000fda0003f26070 */
[----:B------:R-:W-:Y:S01]  /*04d0*/  @P1 VIADD R46, R46, 0x1 ;  /* 0x000000012e2e1836 */ /* 0x000fe20000000000 */
[----:B------:R-:W-:Y:S01]  /*04e0*/  @!P2 LOP3.LUT R46, RZ, R11, RZ, 0x33, !PT ;  /* 0x0000000bff2ea212 */ /* 0x000fe200078e33ff */
[----:B------:R-:W-:Y:S06]  /*04f0*/  BRA `(.L_x_283) ;  /* 0x00000000001c7947 */ /* 0x000fec0003800000 */
.L_x_282:
[----:B------:R-:W0:Y:S01]  /*0500*/  LDCU.64 UR8, c[0x0][0x420] ;  /* 0x00008400ff0877ac */ /* 0x000e220008000a00 */
[----:B------:R-:W-:Y:S01]  /*0510*/  IMAD.U32 R61, RZ, RZ, UR5 ;  /* 0x00000005ff3d7e24 */ /* 0x000fe2000f8e00ff */
[----:B------:R-:W-:Y:S01]  /*0520*/  MOV R59, 0x570 ;  /* 0x00000570003b7802 */ /* 0x000fe20000000f00 */
[----:B------:R-:W-:Y:S02]  /*0530*/  IMAD.U32 R64, RZ, RZ, UR6 ;  /* 0x00000006ff407e24 */ /* 0x000fe4000f8e00ff */
[----:B0-----:R-:W-:Y:S01]  /*0540*/  IMAD.U32 R58, RZ, RZ, UR8 ;  /* 0x00000008ff3a7e24 */ /* 0x001fe2000f8e00ff */
[----:B------:R-:W-:-:S07]  /*0550*/  MOV R57, UR9 ;  /* 0x0000000900397c02 */ /* 0x000fce0008000f00 */
[----:B------:R-:W-:Y:S05]  /*0560*/  CALL.REL.NOINC `($__internal_20_$__cuda_sm20_div_s64) ;  /* 0x000003a000907944 */ /* 0x000fea0003c00000 */
.L_x_283:
[----:B------:R-:W-:Y:S01]  /*0570*/  ISETP.NE.U32.AND P0, PT, R4, RZ, PT ;  /* 0x000000ff0400720c */ /* 0x000fe20003f05070 */
[----:B------:R-:W-:Y:S01]  /*0580*/  BSSY.RECONVERGENT B0, `(.L_x_284) ;  /* 0x000002d000007945 */ /* 0x000fe20003800200 */
[----:B------:R-:W-:-:S04]  /*0590*/  IADD3 R3, P1, PT, R3, R46, RZ ;  /* 0x0000002e03037210 */ /* 0x000fc80007f3e0ff */
[----:B------:R-:W-:Y:S01]  /*05a0*/  IADD3 R40, P2, PT, R3, 0x1, RZ ;  /* 0x0000000103287810 */ /* 0x000fe20007f5e0ff */
[----:B------:R-:W-:-:S05]  /*05b0*/  IMAD.X R2, RZ, RZ, R47, P1 ;  /* 0x000000ffff027224 */ /* 0x000fca00008e062f */
[----:B------:R-:W-:Y:S01]  /*05c0*/  IADD3.X R0, PT, PT, RZ, R2, RZ, P2, !PT ;  /* 0x00000002ff007210 */ /* 0x000fe200017fe4ff */
[----:B------:R-:W-:Y:S06]  /*05d0*/  @P0 BRA `(.L_x_285) ;  /* 0x00000000005c0947 */ /* 0x000fec0003800000 */
[----:B------:R-:W0:Y:S01]  /*05e0*/  I2F.U32.RP R4, R5 ;  /* 0x0000000500047306 */ /* 0x000e220000209000 */
[----:B------:R-:W-:Y:S01]  /*05f0*/  ISETP.NE.U32.AND P2, PT, R5, RZ, PT ;  /* 0x000000ff0500720c */ /* 0x000fe20003f45070 */
[----:B------:R-:W-:-:S06]  /*0600*/  IMAD.MOV.U32 R39, RZ, RZ, RZ ;  /* 0x000000ffff277224 */ /* 0x000fcc00078e00ff */
[----:B0-----:R-:W0:Y:S02]  /*0610*/  MUFU.RCP R4, R4 ;  /* 0x0000000400047308 */ /* 0x001e240000001000 */
[----:B0-----:R-:W-:Y:S01]  /*0620*/  VIADD R8, R4, 0xffffffe ;  /* 0x0ffffffe04087836 */ /* 0x001fe20000000000 */
[----:B------:R-:W-:-:S05]  /*0630*/  MOV R4, RZ ;  /* 0x000000ff00047202 */ /* 0x000fca0000000f00 */
[----:B------:R0:W1:Y:S02]  /*0640*/  F2I.FTZ.U32.TRUNC.NTZ R9, R8 ;  /* 0x0000000800097305 */ /* 0x000064000021f000 */
[----:B0-----:R-:W-:Y:S02]  /*0650*/  HFMA2 R8, -RZ, RZ, 0, 0 ;  /* 0x00000000ff087431 */ /* 0x001fe400000001ff */
[----:B-1----:R-:W-:-:S04]  /*0660*/  IMAD.MOV R10, RZ, RZ, -R9 ;  /* 0x000000ffff0a7224 */ /* 0x002fc800078e0a09 */
[----:B------:R-:W-:-:S04]  /*0670*/  IMAD R7, R10, R5, RZ ;  /* 0x000000050a077224 */ /* 0x000fc800078e02ff */
[----:B------:R-:W-:-:S06]  /*0680*/  IMAD.HI.U32 R9, R9, R7, R8 ;  /* 0x0000000709097227 */ /* 0x000fcc00078e0008 */
[----:B------:R-:W-:-:S04]  /*0690*/  IMAD.HI.U32 R38, R9, R6, RZ ;  /* 0x0000000609267227 */ /* 0x000fc800078e00ff */
[----:B------:R-:W-:-:S04]  /*06a0*/  IMAD.MOV R10, RZ, RZ, -R38 ;  /* 0x000000ffff0a7224 */ /* 0x000fc800078e0a26 */
[----:B------:R-:W-:-:S05]  /*06b0*/  IMAD R10, R5, R10, R6 ;  /* 0x0000000a050a7224 */ /* 0x000fca00078e0206 */
[----:B------:R-:W-:-:S13]  /*06c0*/  ISETP.GE.U32.AND P0, PT, R10, R5, PT ;  /* 0x000000050a00720c */ /* 0x000fda0003f06070 */
[----:B------:R-:W-:Y:S01]  /*06d0*/  @P0 IMAD.IADD R10, R10, 0x1, -R5 ;  /* 0x000000010a0a0824 */ /* 0x000fe200078e0a05 */
[----:B------:R-:W-:-:S04]  /*06e0*/  @P0 IADD3 R38, PT, PT, R38, 0x1, RZ ;  /* 0x0000000126260810 */ /* 0x000fc80007ffe0ff */
[----:B------:R-:W-:-:S13]  /*06f0*/  ISETP.GE.U32.AND P1, PT, R10, R5, PT ;  /* 0x000000050a00720c */ /* 0x000fda0003f26070 */
[----:B------:R-:W-:Y:S01]  /*0700*/  @P1 VIADD R38, R38, 0x1 ;  /* 0x0000000126261836 */ /* 0x000fe20000000000 */
[----:B------:R-:W-:-:S05]  /*0710*/  @!P2 LOP3.LUT R38, RZ, R5, RZ, 0x33, !PT ;  /* 0x00000005ff26a212 */ /* 0x000fca00078e33ff */
[----:B------:R-:W-:-:S04]  /*0720*/  IMAD.MOV R7, RZ, RZ, -R38 ;  /* 0x000000ffff077224 */ /* 0x000fc800078e0a26 */
[----:B------:R-:W-:Y:S01]  /*0730*/  IMAD R5, R5, R7, R6 ;  /* 0x0000000705057224 */ /* 0x000fe200078e0206 */
[----:B------:R-:W-:Y:S06]  /*0740*/  BRA `(.L_x_286) ;  /* 0x0000000000407947 */ /* 0x000fec0003800000 */
.L_x_285:
[----:B------:R-:W-:Y:S02]  /*0750*/  HFMA2 R64, -RZ, RZ, 0, 0 ;  /* 0x00000000ff407431 */ /* 0x000fe400000001ff */
[----:B------:R-:W-:Y:S01]  /*0760*/  IMAD.MOV.U32 R61, RZ, RZ, R6 ;  /* 0x000000ffff3d7224 */ /* 0x000fe200078e0006 */
[----:B------:R-:W-:Y:S01]  /*0770*/  MOV R59, 0x7b0 ;  /* 0x000007b0003b7802 */ /* 0x000fe20000000f00 */
[----:B------:R-:W-:Y:S02]  /*0780*/  IMAD.MOV.U32 R58, RZ, RZ, R5 ;  /* 0x000000ffff3a7224 */ /* 0x000fe400078e0005 */
[----:B------:R-:W-:-:S07]  /*0790*/  IMAD.MOV.U32 R57, RZ, RZ, R4 ;  /* 0x000000ffff397224 */ /* 0x000fce00078e0004 */
[----:B------:R-:W-:Y:S05]  /*07a0*/  CALL.REL.NOINC `($__internal_20_$__cuda_sm20_div_s64) ;  /* 0x000003a000007944 */ /* 0x000fea0003c00000 */
[----:B------:R-:W-:Y:S01]  /*07b0*/  IADD3 R8, P0, PT, RZ, -R46, RZ ;  /* 0x8000002eff087210 */ /* 0x000fe20007f1e0ff */
[----:B------:R-:W-:Y:S02]  /*07c0*/  IMAD.MOV.U32 R7, RZ, RZ, RZ ;  /* 0x000000ffff077224 */ /* 0x000fe400078e00ff */
[----:B------:R-:W-:Y:S01]  /*07d0*/  IMAD.MOV.U32 R38, RZ, RZ, R46 ;  /* 0x000000ffff267224 */ /* 0x000fe200078e002e */
[----:B------:R-:W-:Y:S01]  /*07e0*/  IADD3.X R10, PT, PT, RZ, ~R47, RZ, P0, !PT ;  /* 0x8000002fff0a7210 */ /* 0x000fe200007fe4ff */
[----:B------:R-:W-:-:S04]  /*07f0*/  IMAD.WIDE.U32 R6, R5, R8, R6 ;  /* 0x0000000805067225 */ /* 0x000fc800078e0006 */
[----:B------:R-:W-:Y:S02]  /*0800*/  IMAD R9, R10, R5, RZ ;  /* 0x000000050a097224 */ /* 0x000fe400078e02ff */
[----:B------:R-:W-:Y:S02]  /*0810*/  IMAD.MOV.U32 R5, RZ, RZ, R6 ;  /* 0x000000ffff057224 */ /* 0x000fe400078e0006 */
[----:B------:R-:W-:Y:S02]  /*0820*/  IMAD R9, R4, R8, R9 ;  /* 0x0000000804097224 */ /* 0x000fe400078e0209 */
[----:B------:R-:W-:-:S03]  /*0830*/  IMAD.MOV.U32 R39, RZ, RZ, R47 ;  /* 0x000000ffff277224 */ /* 0x000fc600078e002f */
[----:B------:R-:W-:-:S07]  /*0840*/  IADD3 R4, PT, PT, R7, R9, RZ ;  /* 0x0000000907047210 */ /* 0x000fce0007ffe0ff */
.L_x_286:
[----:B------:R-:W-:Y:S05]  /*0850*/  BSYNC.RECONVERGENT B0 ;  /* 0x0000000000007941 */ /* 0x000fea0003800200 */
.L_x_284:
        /* <DEDUP_REMOVED lines=12> */
[----:B0-----:R-:W-:-:S06]  /*0920*/  IADD3 R7, PT, PT, R8, 0xffffffe, RZ ;  /* 0x0ffffffe08077810 */ /* 0x001fcc0007ffe0ff */
[----:B------:R-:W0:Y:S02]  /*0930*/  F2I.FTZ.U32.TRUNC.NTZ R7, R7 ;  /* 0x0000000700077305 */ /* 0x000e24000021f000 */
[----:B0-----:R-:W-:-:S04]  /*0940*/  IMAD.MOV R6, RZ, RZ, -R7 ;  /* 0x000000ffff067224 */ /* 0x001fc800078e0a07 */
[----:B------:R-:W-:Y:S02]  /*0950*/  IMAD R11, R6, R9, RZ ;  /* 0x00000009060b7224 */ /* 0x000fe400078e02ff */
[----:B------:R-:W-:-:S04]  /*0960*/  IMAD.MOV.U32 R6, RZ, RZ, RZ ;  /* 0x000000ffff067224 */ /* 0x000fc800078e00ff */
[----:B------:R-:W-:-:S06]  /*0970*/  IMAD.HI.U32 R11, R7, R11, R6 ;  /* 0x0000000b070b7227 */ /* 0x000fcc00078e0006 */
[----:B------:R-:W-:-:S05]  /*0980*/  IMAD.HI.U32 R46, R11, UR5, RZ ;  /* 0x000000050b2e7c27 */ /* 0x000fca000f8e00ff */
[----:B------:R-:W-:-:S05]  /*0990*/  IADD3 R6, PT, PT, -R46, RZ, RZ ;  /* 0x000000ff2e067210 */ /* 0x000fca0007ffe1ff */
[----:B------:R-:W-:-:S05]  /*09a0*/  IMAD R6, R9, R6, UR5 ;  /* 0x0000000509067e24 */ /* 0x000fca000f8e0206 */
[----:B------:R-:W-:-:S13]  /*09b0*/  ISETP.GE.U32.AND P0, PT, R6, R9, PT ;  /* 0x000000090600720c */ /* 0x000fda0003f06070 */
[----:B------:R-:W-:Y:S02]  /*09c0*/  @P0 IMAD.IADD R6, R6, 0x1, -R9 ;  /* 0x0000000106060824 */ /* 0x000fe400078e0a09 */
[----:B------:R-:W-:-:S03]  /*09d0*/  @P0 VIADD R46, R46, 0x1 ;  /* 0x000000012e2e0836 */ /* 0x000fc60000000000 */
[----:B------:R-:W-:-:S13]  /*09e0*/  ISETP.GE.U32.AND P1, PT, R6, R9, PT ;  /* 0x000000090600720c */ /* 0x000fda0003f26070 */
[----:B------:R-:W-:Y:S02]  /*09f0*/  @P1 IADD3 R46, PT, PT, R46, 0x1, RZ ;  /* 0x000000012e2e1810 */ /* 0x000fe40007ffe0ff */
[----:B------:R-:W-:Y:S01]  /*0a00*/  @!P2 LOP3.LUT R46, RZ, R9, RZ, 0x33, !PT ;  /* 0x00000009ff2ea212 */ /* 0x000fe200078e33ff */
[----:B------:R-:W-:Y:S06]  /*0a10*/  BRA `(.L_x_288) ;  /* 0x00000000001c7947 */ /* 0x000fec0003800000 */
.L_x_287:
[----:B------:R-:W0:Y:S01]  /*0a20*/  LDCU.64 UR8, c[0x0][0x418] ;  /* 0x00008300ff0877ac */ /* 0x000e220008000a00 */
[----:B------:R-:W-:Y:S01]  /*0a30*/  IMAD.U32 R61, RZ, RZ, UR5 ;  /* 0x00000005ff3d7e24 */ /* 0x000fe2000f8e00ff */
[----:B------:R-:W-:Y:S01]  /*0a40*/  MOV R59, 0xa90 ;  /* 0x00000a90003b7802 */ /* 0x000fe20000000f00 */
[----:B------:R-:W-:Y:S01]  /*0a50*/  IMAD.U32 R64, RZ, RZ, UR6 ;  /* 0x00000006ff407e24 */ /* 0x000fe2000f8e00ff */
[----:B0-----:R-:W-:Y:S01]  /*0a60*/  MOV R58, UR8 ;  /* 0x00000008003a7c02 */ /* 0x001fe20008000f00 */
[----:B------:R-:W-:-:S07]  /*0a70*/  IMAD.U32 R57, RZ, RZ, UR9 ;  /* 0x00000009ff397e24 */ /* 0x000fce000f8e00ff */
[----:B------:R-:W-:Y:S05]  /*0a80*/  CALL.REL.NOINC `($__internal_20_$__cuda_sm20_div_s64) ;  /* 0x0000039c00487944 */ /* 0x000fea0003c00000 */
.L_x_288:
[----:B------:R-:W0:Y:S01]  /*0a90*/  LDCU.64 UR8, c[0x0][0x3e8] ;  /* 0x00007d00ff0877ac */ /* 0x000e220008000a00 */
[----:B------:R-:W1:Y:S01]  /*0aa0*/  LDC.64 R36, c[0x0][0x420] ;  /* 0x00010800ff247b82 */ /* 0x000e620000000a00 */
[----:B------:R-:W-:Y:S01]  /*0ab0*/  IADD3 R5, P0, PT, R5, R46, RZ ;  /* 0x0000002e05057210 */ /* 0x000fe20007f1e0ff */
[----:B------:R-:W0:Y:S03]  /*0ac0*/  LDCU.128 UR12, c[0x0][0x3d0] ;  /* 0x00007a00ff0c77ac */ /* 0x000e260008000c00 */
[----:B------:R-:W-:Y:S01]  /*0ad0*/  IADD3.X R4, PT, PT, R4, R47, RZ, P0, !PT ;  /* 0x0000002f04047210 */ /* 0x000fe200007fe4ff */
[----:B------:R-:W2:Y:S01]  /*0ae0*/  LDCU UR10, c[0x0][0x41c] ;  /* 0x00008380ff0a77ac */ /* 0x000ea20008000800 */
[----:B------:R-:W-:-:S05]  /*0af0*/  IADD3 R56, P0, PT, R5, 0x1, RZ ;  /* 0x0000000105387810 */ /* 0x000fca0007f1e0ff */
[----:B------:R-:W-:Y:S01]  /*0b00*/  IMAD.X R55, RZ, RZ, R4, P0 ;  /* 0x000000ffff377224 */ /* 0x000fe200000e0604 */
[----:B0-----:R-:W-:Y:S02]  /*0b10*/  UIMAD UR5, UR9, UR14, URZ ;  /* 0x0000000e090572a4 */ /* 0x001fe4000f8e02ff */
[----:B------:R-:W-:Y:S01]  /*0b20*/  UIMAD.WIDE.U32 UR6, UR8, UR14, URZ ;  /* 0x0000000e080672a5 */ /* 0x000fe2000f8e00ff */
[----:B-1----:R-:W-:Y:S01]  /*0b30*/  IMAD R6, R0, R36, RZ ;  /* 0x0000002400067224 */ /* 0x002fe200078e02ff */
[----:B------:R-:W-:Y:S02]  /*0b40*/  UIMAD UR9, UR8, UR15, UR5 ;  /* 0x0000000f080972a4 */ /* 0x000fe4000f8e0205 */
[----:B------:R-:W-:Y:S01]  /*0b50*/  UIADD3 UR4, UP0, UPT, URZ, -UR12, URZ ;  /* 0x8000000cff047290 */ /* 0x000fe2000ff1e0ff */
[----:B------:R-:W-:Y:S01]  /*0b60*/  IMAD R7, R40, R37, R6 ;  /* 0x0000002528077224 */ /* 0x000fe200078e0206 */
[----:B------:R-:W-:Y:S02]  /*0b70*/  UIADD3 UR9, UPT, UPT, UR7, UR9, URZ ;  /* 0x0000000907097290 */ /* 0x000fe4000fffe0ff */
[----:B------:R-:W-:-:S02]  /*0b80*/  UIADD3.X UR5, UPT, UPT, URZ, ~UR13, URZ, UP0, !UPT ;  /* 0x8000000dff057290 */ /* 0x000fc400087fe4ff */
[----:B--2---:R-:W-:-:S04]  /*0b90*/  ULOP3.LUT UR8, UR9, UR10, URZ, 0xfc, !UPT ;  /* 0x0000000a09087292 */ /* 0x004fc8000f8efcff */
[----:B------:R-:W-:Y:S01]  /*0ba0*/  UISETP.NE.U32.AND UP0, UPT, UR8, URZ, UPT ;  /* 0x000000ff0800728c */ /* 0x000fe2000bf05070 */
[----:B------:R-:W-:-:S04]  /*0bb0*/  IMAD.WIDE.U32 R36, R40, R36, UR4 ;  /* 0x0000000428247e25 */ /* 0x000fc8000f8e0024 */
[----:B------:R-:W-:-:S04]  /*0bc0*/  IMAD.IADD R54, R37, 0x1, R7 ;  /* 0x0000000125367824 */ /* 0x000fc800078e0207 */
        /* <DEDUP_REMOVED lines=22> */
.L_x_289:
[----:B------:R-:W0:Y:S01]  /*0d30*/  LDCU.64 UR4, c[0x0][0x418] ;  /* 0x00008300ff0477ac */ /* 0x000e220008000a00 */
[----:B------:R-:W-:Y:S01]  /*0d40*/  IMAD.U32 R6, RZ, RZ, UR6 ;  /* 0x00000006ff067e24 */ /* 0x000fe2000f8e00ff */
[----:B------:R-:W-:Y:S01]  /*0d50*/  MOV R7, UR7 ;  /* 0x0000000700077c02 */ /* 0x000fe20008000f00 */
[----:B------:R-:W-:Y:S01]  /*0d60*/  IMAD.U32 R64, RZ, RZ, UR9 ;  /* 0x00000009ff407e24 */ /* 0x000fe2000f8e00ff */
[----:B------:R-:W-:Y:S01]  /*0d70*/  MOV R59, 0xdc0 ;  /* 0x00000dc0003b7802 */ /* 0x000fe20000000f00 */
[----:B------:R-:W-:Y:S02]  /*0d80*/  IMAD.MOV.U32 R61, RZ, RZ, R6 ;  /* 0x000000ffff3d7224 */ /* 0x000fe400078e0006 */
[----:B0-----:R-:W-:Y:S01]  /*0d90*/  IMAD.U32 R58, RZ, RZ, UR4 ;  /* 0x00000004ff3a7e24 */ /* 0x001fe2000f8e00ff */
[----:B------:R-:W-:-:S07]  /*0da0*/  MOV R57, UR5 ;  /* 0x0000000500397c02 */ /* 0x000fce0008000f00 */
[----:B------:R-:W-:Y:S05]  /*0db0*/  CALL.REL.NOINC `($__internal_20_$__cuda_sm20_div_s64) ;  /* 0x00000398007c7944 */ /* 0x000fea0003c00000 */
[----:B------:R-:W-:Y:S01]  /*0dc0*/  IMAD.MOV.U32 R34, RZ, RZ, R46 ;  /* 0x000000ffff227224 */ /* 0x000fe200078e002e */
[----:B------:R-:W-:-:S07]  /*0dd0*/  MOV R35, R47 ;  /* 0x0000002f00237202 */ /* 0x000fce0000000f00 */
.L_x_290:
[----:B------:R-:W0:Y:S01]  /*0de0*/  LDCU.64 UR4, c[0x0][0x408] ;  /* 0x00008100ff0477ac */ /* 0x000e220008000a00 */
[----:B------:R-:W1:Y:S01]  /*0df0*/  LDC.64 R8, c[0x0][0x3e8] ;  /* 0x0000fa00ff087b82 */ /* 0x000e620000000a00 */
[----:B------:R-:W-:Y:S01]  /*0e00*/  LOP3.LUT R10, RZ, R5, RZ, 0x33, !PT ;  /* 0x00000005ff0a7212 */ /* 0x000fe200078e33ff */
[----:B------:R-:W-:Y:S01]  /*0e10*/  BSSY.RECONVERGENT B0, `(.L_x_291) ;  /* 0x0000064000007945 */ /* 0x000fe20003800200 */
[----:B------:R-:W2:Y:S01]  /*0e20*/  LDCU.64 UR8, c[0x0][0x3f8] ;  /* 0x00007f00ff0877ac */ /* 0x000ea20008000a00 */
[----:B------:R-:W-:Y:S01]  /*0e30*/  LOP3.LUT R12, RZ, R4, RZ, 0x33, !PT ;  /* 0x00000004ff0c7212 */ /* 0x000fe200078e33ff */
[----:B------:R-:W2:Y:S01]  /*0e40*/  LDCU.64 UR10, c[0x0][0x3d8] ;  /* 0x00007b00ff0a77ac */ /* 0x000ea20008000a00 */
[----:B------:R-:W3:Y:S01]  /*0e50*/  LDCU.64 UR12, c[0x0][0x3b8] ;  /* 0x00007700ff0c77ac */ /* 0x000ee20008000a00 */
[----:B------:R-:W1:Y:S01]  /*0e60*/  LDCU.64 UR14, c[0x0][0x3e8] ;  /* 0x00007d00ff0e77ac */ /* 0x000e620008000a00 */
[----:B0-----:R-:W-:Y:S02]  /*0e70*/  IMAD R11, R55, UR4, RZ ;  /* 0x00000004370b7c24 */ /* 0x001fe4000f8e02ff */
[----:B------:R-:W-:-:S04]  /*0e80*/  IMAD.WIDE.U32 R6, R56, UR4, RZ ;  /* 0x0000000438067c25 */ /* 0x000fc8000f8e00ff */
[----:B------:R-:W-:Y:S01]  /*0e90*/  IMAD R43, R56, UR5, R11 ;  /* 0x00000005382b7c24 */ /* 0x000fe2000f8e020b */
[----:B--2---:R-:W-:Y:S02]  /*0ea0*/  UIMAD UR6, UR9, UR10, URZ ;  /* 0x0000000a090672a4 */ /* 0x004fe4000f8e02ff */
[----:B------:R-:W-:Y:S01]  /*0eb0*/  UIMAD.WIDE.U32 UR4, UR8, UR10, URZ ;  /* 0x0000000a080472a5 */ /* 0x000fe2000f8e00ff */
[----:B------:R-:W-:Y:S01]  /*0ec0*/  IMAD.IADD R43, R7, 0x1, R43 ;  /* 0x00000001072b7824 */ /* 0x000fe200078e022b */
[----:B------:R-:W-:Y:S01]  /*0ed0*/  UIMAD UR6, UR11, UR8, UR6 ;  /* 0x000000080b0672a4 */ /* 0x000fe2000f8e0206 */
[----:B---3--:R-:W-:-:S03]  /*0ee0*/  IADD3 R11, P0, PT, R6, -UR12, RZ ;  /* 0x8000000c060b7c10 */ /* 0x008fc6000ff1e0ff */
[----:B------:R-:W-:Y:S01]  /*0ef0*/  UIADD3 UR5, UPT, UPT, UR5, UR6, URZ ;  /* 0x0000000605057290 */ /* 0x000fe2000fffe0ff */
[----:B------:R-:W-:Y:S01]  /*0f00*/  IADD3.X R5, PT, PT, R43, ~UR13, RZ, P0, !PT ;  /* 0x8000000d2b057c10 */ /* 0x000fe200087fe4ff */
[----:B-1----:R-:W-:-:S04]  /*0f10*/  IMAD.WIDE.U32 R8, R11, UR14, R8 ;  /* 0x0000000e0b087c25 */ /* 0x002fc8000f8e0008 */
[C---:B------:R-:W-:Y:S02]  /*0f20*/  IMAD R13, R10.reuse, UR5, RZ ;  /* 0x000000050a0d7c24 */ /* 0x040fe4000f8e02ff */
[----:B------:R-:W-:Y:S02]  /*0f30*/  IMAD R14, R5, UR14, RZ ;  /* 0x0000000e050e7c24 */ /* 0x000fe4000f8e02ff */
[----:B------:R-:W-:-:S04]  /*0f40*/  IMAD.WIDE.U32 R4, R10, UR4, RZ ;  /* 0x000000040a047c25 */ /* 0x000fc8000f8e00ff */
[----:B------:R-:W-:Y:S01]  /*0f50*/  IMAD R13, R12, UR4, R13 ;  /* 0x000000040c0d7c24 */ /* 0x000fe2000f8e020d */
[----:B------:R-:W-:Y:S01]  /*0f60*/  ISETP.GT.U32.AND P0, PT, R4, R8, PT ;  /* 0x000000080400720c */ /* 0x000fe20003f04070 */
[----:B------:R-:W-:Y:S02]  /*0f70*/  IMAD R53, R11, UR15, R14 ;  /* 0x0000000f0b357c24 */ /* 0x000fe4000f8e020e */
[----:B------:R-:W-:-:S03]  /*0f80*/  IMAD.IADD R10, R5, 0x1, R13 ;  /* 0x00000001050a7824 */ /* 0x000fc600078e020d */
[----:B------:R-:W-:-:S04]  /*0f90*/  IADD3 R53, PT, PT, R9, R53, RZ ;  /* 0x0000003509357210 */ /* 0x000fc80007ffe0ff */
[----:B------:R-:W-:-:S04]  /*0fa0*/  ISETP.GT.AND.EX P0, PT, R10, R53, PT, P0 ;  /* 0x000000350a00720c */ /* 0x000fc80003f04300 */
[----:B------:R-:W-:Y:S02]  /*0fb0*/  SEL R9, R4, R8, P0 ;  /* 0x0000000804097207 */ /* 0x000fe40000000000 */
[----:B------:R-:W-:Y:S02]  /*0fc0*/  SEL R53, R10, R53, P0 ;  /* 0x000000350a357207 */ /* 0x000fe40000000000 */
[----:B------:R-:W-:-:S04]  /*0fd0*/  ISETP.GE.U32.AND P0, PT, R9, 0x1, PT ;  /* 0x000000010900780c */ /* 0x000fc80003f06070 */
[----:B------:R-:W-:-:S13]  /*0fe0*/  ISETP.GE.AND.EX P0, PT, R53, RZ, PT, P0 ;  /* 0x000000ff3500720c */ /* 0x000fda0003f06300 */
[----:B------:R-:W-:Y:S05]  /*0ff0*/  @!P0 BRA `(.L_x_292) ;  /* 0x0000000000908947 */ /* 0x000fea0003800000 */
[----:B------:R-:W-:-:S04]  /*1000*/  IADD3 R61, P0, PT, R9, -0x1, RZ ;  /* 0xffffffff093d7810 */ /* 0x000fc80007f1e0ff */
[----:B------:R-:W-:-:S04]  /*1010*/  IADD3.X R64, PT, PT, R53, -0x1, RZ, P0, !PT ;  /* 0xffffffff35407810 */ /* 0x000fc800007fe4ff */
[----:B------:R-:W-:-:S04]  /*1020*/  LOP3.LUT R4, R64, R35, RZ, 0xfc, !PT ;  /* 0x0000002340047212 */ /* 0x000fc800078efcff */
[----:B------:R-:W-:-:S13]  /*1030*/  ISETP.NE.U32.AND P0, PT, R4, RZ, PT ;  /* 0x000000ff0400720c */ /* 0x000fda0003f05070 */
[----:B------:R-:W-:Y:S05]  /*1040*/  @P0 BRA `(.L_x_293) ;  /* 0x0000000000580947 */ /* 0x000fea0003800000 */
[----:B------:R-:W0:Y:S01]  /*1050*/  I2F.U32.RP R8, R34 ;  /* 0x0000002200087306 */ /* 0x000e220000209000 */
        /* <DEDUP_REMOVED lines=17> */
[----:B------:R-:W-:-:S04]  /*1170*/  IMAD.WIDE.U32 R52, R5, R34, R34 ;  /* 0x0000002205347225 */ /* 0x000fc800078e0022 */
[----:B------:R-:W-:-:S04]  /*1180*/  IMAD R5, R35, R5, RZ ;  /* 0x0000000523057224 */ /* 0x000fc800078e02ff */
[----:B------:R-:W-:Y:S01]  /*1190*/  IMAD.IADD R53, R53, 0x1, R5 ;  /* 0x0000000135357824 */ /* 0x000fe200078e0205 */
[----:B------:R-:W-:Y:S06]  /*11a0*/  BRA `(.L_x_294) ;  /* 0x0000000000a87947 */ /* 0x000fec0003800000 */
.L_x_293:
[----:B------:R-:W-:Y:S01]  /*11b0*/  MOV R58, R34 ;  /* 0x00000022003a7202 */ /* 0x000fe20000000f00 */
[----:B------:R-:W-:Y:S01]  /*11c0*/  IMAD.MOV.U32 R57, RZ, RZ, R35 ;  /* 0x000000ffff397224 */ /* 0x000fe200078e0023 */
[----:B------:R-:W-:-:S07]  /*11d0*/  MOV R59, 0x11f0 ;  /* 0x000011f0003b7802 */ /* 0x000fce0000000f00 */
[----:B------:R-:W-:Y:S05]  /*11e0*/  CALL.REL.NOINC `($__internal_20_$__cuda_sm20_div_s64) ;  /* 0x0000039400707944 */ /* 0x000fea0003c00000 */
[----:B------:R-:W-:Y:S02]  /*11f0*/  IMAD R4, R35, R46, RZ ;  /* 0x0000002e23047224 */ /* 0x000fe400078e02ff */
[----:B------:R-:W-:-:S04]  /*1200*/  IMAD.WIDE.U32 R52, R46, R34, R34 ;  /* 0x000000222e347225 */ /* 0x000fc800078e0022 */
[----:B------:R-:W-:-:S04]  /*1210*/  IMAD R5, R47, R34, R4 ;  /* 0x000000222f057224 */ /* 0x000fc800078e0204 */
[----:B------:R-:W-:Y:S01]  /*1220*/  IMAD.IADD R53, R53, 0x1, R5 ;  /* 0x0000000135357824 */ /* 0x000fe200078e0205 */
[----:B------:R-:W-:Y:S06]  /*1230*/  BRA `(.L_x_294) ;  /* 0x0000000000847947 */ /* 0x000fec0003800000 */
.L_x_292:
[----:B------:R-:W-:Y:S01]  /*1240*/  LOP3.LUT R4, R53, R35, RZ, 0xfc, !PT ;  /* 0x0000002335047212 */ /* 0x000fe200078efcff */
[----:B------:R-:W-:Y:S03]  /*1250*/  BSSY.RECONVERGENT B1, `(.L_x_295) ;  /* 0x000001d000017945 */ /* 0x000fe60003800200 */
[----:B------:R-:W-:-:S13]  /*1260*/  ISETP.NE.U32.AND P0, PT, R4, RZ, PT ;  /* 0x000000ff0400720c */ /* 0x000fda0003f05070 */
[----:B------:R-:W-:Y:S05]  /*1270*/  @P0 BRA `(.L_x_296) ;  /* 0x00000000004c0947 */ /* 0x000fea0003800000 */
[----:B------:R-:W0:Y:S01]  /*1280*/  I2F.U32.RP R8, R34 ;  /* 0x0000002200087306 */ /* 0x000e220000209000 */
[----:B------:R-:W-:Y:S01]  /*1290*/  IMAD.MOV.U32 R4, RZ, RZ, RZ ;  /* 0x000000ffff047224 */ /* 0x000fe200078e00ff */
[----:B------:R-:W-:-:S06]  /*12a0*/  ISETP.NE.U32.AND P1, PT, R34, RZ, PT ;  /* 0x000000ff2200720c */ /* 0x000fcc0003f25070 */
[----:B0-----:R-:W0:Y:S02]  /*12b0*/  MUFU.RCP R8, R8 ;  /* 0x0000000800087308 */ /* 0x001e240000001000 */
[----:B0-----:R-:W-:-:S06]  /*12c0*/  IADD3 R5, PT, PT, R8, 0xffffffe, RZ ;  /* 0x0ffffffe08057810 */ /* 0x001fcc0007ffe0ff */
[----:B------:R-:W0:Y:S02]  /*12d0*/  F2I.FTZ.U32.TRUNC.NTZ R5, R5 ;  /* 0x0000000500057305 */ /* 0x000e24000021f000 */
[----:B0-----:R-:W-:-:S04]  /*12e0*/  IMAD.MOV R11, RZ, RZ, -R5 ;  /* 0x000000ffff0b7224 */ /* 0x001fc800078e0a05 */
[----:B------:R-:W-:-:S04]  /*12f0*/  IMAD R11, R11, R34, RZ ;  /* 0x000000220b0b7224 */ /* 0x000fc800078e02ff */
[----:B------:R-:W-:-:S04]  /*1300*/  IMAD.HI.U32 R4, R5, R11, R4 ;  /* 0x0000000b05047227 */ /* 0x000fc800078e0004 */
[----:B------:R-:W-:Y:S02]  /*1310*/  HFMA2 R5, -RZ, RZ, 0, 0 ;  /* 0x00000000ff057431 */ /* 0x000fe400000001ff */
[----:B------:R-:W-:-:S05]  /*1320*/  IMAD.HI.U32 R4, R4, R9, RZ ;  /* 0x0000000904047227 */ /* 0x000fca00078e00ff */
[----:B------:R-:W-:-:S05]  /*1330*/  IADD3 R4, PT, PT, -R4, RZ, RZ ;  /* 0x000000ff04047210 */ /* 0x000fca0007ffe1ff */
[----:B------:R-:W-:-:S05]  /*1340*/  IMAD R4, R34, R4, R9 ;  /* 0x0000000422047224 */ /* 0x000fca00078e0209 */
[----:B------:R-:W-:-:S13]  /*1350*/  ISETP.GE.U32.AND P0, PT, R4, R34, PT ;  /* 0x000000220400720c */ /* 0x000fda0003f06070 */
[----:B------:R-:W-:-:S05]  /*1360*/  @P0 IMAD.IADD R4, R4, 0x1, -R34 ;  /* 0x0000000104040824 */ /* 0x000fca00078e0a22 */
[----:B------:R-:W-:-:S13]  /*1370*/  ISETP.GE.U32.AND P0, PT, R4, R34, PT ;  /* 0x000000220400720c */ /* 0x000fda0003f06070 */
[----:B------:R-:W-:Y:S01]  /*1380*/  @P0 IMAD.IADD R4, R4, 0x1, -R34 ;  /* 0x0000000104040824 */ /* 0x000fe200078e0a22 */
[----:B------:R-:W-:Y:S01]  /*1390*/  @!P1 LOP3.LUT R4, RZ, R34, RZ, 0x33, !PT ;  /* 0x00000022ff049212 */ /* 0x000fe200078e33ff */
[----:B------:R-:W-:Y:S06]  /*13a0*/  BRA `(.L_x_297) ;  /* 0x00000000001c7947 */ /* 0x000fec0003800000 */
.L_x_296:
[----:B------:R-:W-:Y:S01]  /*13b0*/  IMAD.MOV.U32 R18, RZ, RZ, R53 ;  /* 0x000000ffff127224 */ /* 0x000fe200078e0035 */
[----:B------:R-:W-:Y:S01]  /*13c0*/  MOV R10, R35 ;  /* 0x00000023000a7202 */ /* 0x000fe20000000f00 */
[----:B------:R-:W-:Y:S01]  /*13d0*/  IMAD.MOV.U32 R11, RZ, RZ, R34 ;  /* 0x000000ffff0b7224 */ /* 0x000fe200078e0022 */
[----:B------:R-:W-:-:S07]  /*13e0*/  MOV R8, 0x1400 ;  /* 0x0000140000087802 */ /* 0x000fce0000000f00 */
[----:B------:R-:W-:Y:S05]  /*13f0*/  CALL.REL.NOINC `($__internal_22_$__cuda_sm20_rem_s64) ;  /* 0x0000039c00547944 */ /* 0x000fea0003c00000 */
[----:B------:R-:W-:Y:S02]  /*1400*/  IMAD.MOV.U32 R4, RZ, RZ, R10 ;  /* 0x000000ffff047224 */ /* 0x000fe400078e000a */
[----:B------:R-:W-:-:S07]  /*1410*/  IMAD.MOV.U32 R5, RZ, RZ, R11 ;  /* 0x000000ffff057224 */ /* 0x000fce00078e000b */
.L_x_297:
[----:B------:R-:W-:Y:S05]  /*1420*/  BSYNC.RECONVERGENT B1 ;  /* 0x0000000000017941 */ /* 0x000fea0003800200 */
.L_x_295:
[----:B------:R-:W-:-:S04]  /*1430*/  IADD3 R52, P0, PT, -R4, R9, RZ ;  /* 0x0000000904347210 */ /* 0x000fc80007f1e1ff */
[----:B------:R-:W-:-:S09]  /*1440*/  IADD3.X R53, PT, PT, ~R5, R53, RZ, P0, !PT ;  /* 0x0000003505357210 */ /* 0x000fd200007fe5ff */
.L_x_294:
[----:B------:R-:W-:Y:S05]  /*1450*/  BSYNC.RECONVERGENT B0 ;  /* 0x0000000000007941 */ /* 0x000fea0003800200 */
.L_x_291:
[----:B------:R-:W0:Y:S01]  /*1460*/  LDC.64 R4, c[0x0][0x3a8] ;  /* 0x0000ea00ff047b82 */ /* 0x000e220000000a00 */
[----:B------:R-:W1:Y:S01]  /*1470*/  LDCU.128 UR8, c[0x0][0x3f0] ;  /* 0x00007e00ff0877ac */ /* 0x000e620008000c00 */
[----:B------:R-:W-:Y:S01]  /*1480*/  IADD3 R13, P0, PT, RZ, -R56, RZ ;  /* 0x80000038ff0d7210 */ /* 0x000fe20007f1e0ff */
[----:B------:R-:W2:Y:S04]  /*1490*/  LDCU.128 UR12, c[0x0][0x3e0] ;  /* 0x00007c00ff0c77ac */ /* 0x000ea80008000c00 */
[----:B------:R-:W-:Y:S01]  /*14a0*/  IMAD.X R8, RZ, RZ, ~R55, P0 ;  /* 0x000000ffff087224 */ /* 0x000fe200000e0e37 */
[----:B------:R-:W3:Y:S01]  /*14b0*/  LDC.64 R10, c[0x0][0x3e8] ;  /* 0x0000fa00ff0a7b82 */ /* 0x000ee20000000a00 */
[----:B------:R-:W4:Y:S02]  /*14c0*/  LDCU.64 UR16, c[0x0][0x3d8] ;  /* 0x00007b00ff1077ac */ /* 0x000f240008000a00 */
[----:B-1----:R-:W-:Y:S01]  /*14d0*/  IMAD R8, R8, UR10, RZ ;  /* 0x0000000a08087c24 */ /* 0x002fe2000f8e02ff */
[----:B--2---:R-:W-:Y:S01]  /*14e0*/  UIMAD UR6, UR9, UR12, URZ ;  /* 0x0000000c090672a4 */ /* 0x004fe2000f8e02ff */
[C---:B0-----:R-:W-:Y:S01]  /*14f0*/  IMAD.WIDE.U32 R4, R13.reuse, UR10, R4 ;  /* 0x0000000a0d047c25 */ /* 0x041fe2000f8e0004 */
[----:B------:R-:W0:Y:S03]  /*1500*/  LDCU UR10, c[0x0][0x424] ;  /* 0x00008480ff0a77ac */ /* 0x000e260008000800 */
[----:B------:R-:W-:Y:S01]  /*1510*/  IMAD R9, R13, UR11, R8 ;  /* 0x0000000b0d097c24 */ /* 0x000fe2000f8e0208 */
[----:B------:R-:W-:Y:S01]  /*1520*/  UIMAD.WIDE.U32 UR4, UR8, UR12, URZ ;  /* 0x0000000c080472a5 */ /* 0x000fe2000f8e00ff */
[----:B------:R-:W-:Y:S01]  /*1530*/  IMAD R13, R43, UR14, RZ ;  /* 0x0000000e2b0d7c24 */ /* 0x000fe2000f8e02ff */
[----:B------:R-:W-:Y:S01]  /*1540*/  UIMAD UR6, UR8, UR13, UR6 ;  /* 0x0000000d080672a4 */ /* 0x000fe2000f8e0206 */
[----:B------:R-:W-:-:S02]  /*1550*/  IMAD.IADD R5, R5, 0x1, R9 ;  /* 0x0000000105057824 */ /* 0x000fc400078e0209 */
[----:B---3--:R-:W-:Y:S01]  /*1560*/  IMAD.WIDE.U32 R10, R6, UR14, R10 ;  /* 0x0000000e060a7c25 */ /* 0x008fe2000f8e000a */
[----:B------:R-:W-:-:S03]  /*1570*/  UIADD3 UR7, UPT, UPT, UR5, UR6, URZ ;  /* 0x0000000605077290 */ /* 0x000fc6000fffe0ff */
[----:B----4-:R-:W-:Y:S02]  /*1580*/  IMAD R5, R5, UR16, RZ ;  /* 0x0000001005057c24 */ /* 0x010fe4000f8e02ff */
[----:B------:R-:W-:Y:S01]  /*1590*/  IMAD.WIDE.U32 R8, R4, UR16, RZ ;  /* 0x0000001004087c25 */ /* 0x000fe2000f8e00ff */
[----:B0-----:R-:W-:-:S03]  /*15a0*/  ULOP3.LUT UR6, UR7, UR10, URZ, 0xfc, !UPT ;  /* 0x0000000a07067292 */ /* 0x001fc6000f8efcff */
[----:B------:R-:W-:Y:S01]  /*15b0*/  IMAD R13, R6, UR15, R13 ;  /* 0x0000000f060d7c24 */ /* 0x000fe2000f8e020d */
[----:B------:R-:W-:Y:S01]  /*15c0*/  ISETP.LT.U32.AND P0, PT, R8, R10, PT ;  /* 0x0000000a0800720c */ /* 0x000fe20003f01070 */
[----:B------:R-:W-:Y:S01]  /*15d0*/  IMAD R5, R4, UR17, R5 ;  /* 0x0000001104057c24 */ /* 0x000fe2000f8e0205 */
[----:B------:R-:W-:Y:S02]  /*15e0*/  UISETP.NE.U32.AND UP0, UPT, UR6, URZ, UPT ;  /* 0x000000ff0600728c */ /* 0x000fe4000bf05070 */
[----:B------:R-:W-:Y:S01]  /*15f0*/  IADD3 R50, PT, PT, R11, R13, RZ ;  /* 0x0000000d0b327210 */ /* 0x000fe20007ffe0ff */
[----:B------:R-:W-:-:S05]  /*1600*/  IMAD.IADD R5, R9, 0x1, R5 ;  /* 0x0000000109057824 */ /* 0x000fca00078e0205 */
[----:B------:R-:W-:-:S04]  /*1610*/  ISETP.LT.AND.EX P0, PT, R5, R50, PT, P0 ;  /* 0x000000320500720c */ /* 0x000fc80003f01300 */
[----:B------:R-:W-:Y:S02]  /*1620*/  SEL R51, R8, R10, P0 ;  /* 0x0000000a08337207 */ /* 0x000fe40000000000 */
[----:B------:R-:W-:Y:S01]  /*1630*/  SEL R50, R5, R50, P0 ;  /* 0x0000003205327207 */ /* 0x000fe20000000000 */
[----:B------:R-:W-:Y:S06]  /*1640*/  BRA.U UP0, `(.L_x_298) ;  /* 0x0000000100547547 */ /* 0x000fec000b800000 */
[----:B------:R-:W0:Y:S01]  /*1650*/  LDC R9, c[0x0][0x420] ;  /* 0x00010800ff097b82 */ /* 0x000e220000000800 */
[----:B------:R-:W-:Y:S01]  /*1660*/  HFMA2 R33, -RZ, RZ, 0, 0 ;  /* 0x00000000ff217431 */ /* 0x000fe200000001ff */
[----:B0-----:R-:W0:Y:S01]  /*1670*/  I2F.U32.RP R8, R9 ;  /* 0x0000000900087306 */ /* 0x001e220000209000 */
[----:B------:R-:W-:-:S07]  /*1680*/  ISETP.NE.U32.AND P2, PT, R9, RZ, PT ;  /* 0x000000ff0900720c */ /* 0x000fce0003f45070 */
[----:B0-----:R-:W0:Y:S02]  /*1690*/  MUFU.RCP R8, R8 ;  /* 0x0000000800087308 */ /* 0x001e240000001000 */
[----:B0-----:R-:W-:-:S06]  /*16a0*/  VIADD R5, R8, 0xffffffe ;  /* 0x0ffffffe08057836 */ /* 0x001fcc0000000000 */
[----:B------:R-:W0:Y:S02]  /*16b0*/  F2I.FTZ.U32.TRUNC.NTZ R5, R5 ;  /* 0x0000000500057305 */ /* 0x000e24000021f000 */
[----:B0-----:R-:W-:-:S05]  /*16c0*/  IADD3 R4, PT, PT, RZ, -R5, RZ ;  /* 0x80000005ff047210 */ /* 0x001fca0007ffe0ff */
[----:B------:R-:W-:Y:S02]  /*16d0*/  IMAD R11, R4, R9, RZ ;  /* 0x00000009040b7224 */ /* 0x000fe400078e02ff */
[----:B------:R-:W-:-:S04]  /*16e0*/  IMAD.MOV.U32 R4, RZ, RZ, RZ ;  /* 0x000000ffff047224 */ /* 0x000fc800078e00ff */
        /* <DEDUP_REMOVED lines=11> */
.L_x_298:
[----:B------:R-:W0:Y:S01]  /*17a0*/  LDCU.64 UR8, c[0x0][0x420] ;  /* 0x00008400ff0877ac */ /* 0x000e220008000a00 */
[----:B------:R-:W-:Y:S01]  /*17b0*/  IMAD.U32 R4, RZ, RZ, UR4 ;  /* 0x00000004ff047e24 */ /* 0x000fe2000f8e00ff */
[----:B------:R-:W-:Y:S01]  /*17c0*/  MOV R64, UR7 ;  /* 0x0000000700407c02 */ /* 0x000fe20008000f00 */
[----:B------:R-:W-:Y:S01]  /*17d0*/  IMAD.U32 R5, RZ, RZ, UR5 ;  /* 0x00000005ff057e24 */ /* 0x000fe2000f8e00ff */
[----:B------:R-:W-:Y:S02]  /*17e0*/  MOV R59, 0x1830 ;  /* 0x00001830003b7802 */ /* 0x000fe40000000f00 */
[----:B------:R-:W-:Y:S01]  /*17f0*/  MOV R61, R4 ;  /* 0x00000004003d7202 */ /* 0x000fe20000000f00 */
[----:B0-----:R-:W-:Y:S02]  /*1800*/  IMAD.U32 R58, RZ, RZ, UR8 ;  /* 0x00000008ff3a7e24 */ /* 0x001fe4000f8e00ff */
[----:B------:R-:W-:-:S07]  /*1810*/  IMAD.U32 R57, RZ, RZ, UR9 ;  /* 0x00000009ff397e24 */ /* 0x000fce000f8e00ff */
[----:B------:R-:W-:Y:S05]  /*1820*/  CALL.REL.NOINC `($__internal_20_$__cuda_sm20_div_s64) ;  /* 0x0000038c00e07944 */ /* 0x000fea0003c00000 */
[----:B------:R-:W-:Y:S02]  /*1830*/  IMAD.MOV.U32 R32, RZ, RZ, R46 ;  /* 0x000000ffff207224 */ /* 0x000fe400078e002e */
[----:B------:R-:W-:-:S07]  /*1840*/  IMAD.MOV.U32 R33, RZ, RZ, R47 ;  /* 0x000000ffff217224 */ /* 0x000fce00078e002f */
.L_x_299:
        /* <DEDUP_REMOVED lines=13> */
[----:B------:R-:W-:Y:S02]  /*1920*/  UIMAD.WIDE.U32 UR4, UR8, UR10, URZ ;  /* 0x0000000a080472a5 */ /* 0x000fe4000f8e00ff */
[----:B------:R-:W-:Y:S01]  /*1930*/  IADD3 R49, PT, PT, R31, R49, RZ ;  /* 0x000000311f317210 */ /* 0x000fe20007ffe0ff */
        /* <DEDUP_REMOVED lines=11> */
[----:B------:R-:W-:Y:S02]  /*19f0*/  IMAD.IADD R8, R3, 0x1, R11 ;  /* 0x0000000103087824 */ /* 0x000fe400078e020b */
[----:B------:R-:W-:-:S05]  /*1a00*/  IMAD.IADD R3, R5, 0x1, R9 ;  /* 0x0000000105037824 */ /* 0x000fca00078e0209 */
        /* <DEDUP_REMOVED lines=14> */
[----:B0-----:R-:W-:-:S06]  /*1af0*/  IADD3 R2, PT, PT, R4, 0xffffffe, RZ ;  /* 0x0ffffffe04027810 */ /* 0x001fcc0007ffe0ff */
[----:B------:R0:W1:Y:S02]  /*1b00*/  F2I.FTZ.U32.TRUNC.NTZ R3, R2 ;  /* 0x0000000200037305 */ /* 0x000064000021f000 */
[----:B0-----:R-:W-:Y:S02]  /*1b10*/  IMAD.MOV.U32 R2, RZ, RZ, RZ ;  /* 0x000000ffff027224 */ /* 0x001fe400078e00ff */
[----:B-1----:R-:W-:-:S04]  /*1b20*/  IMAD.MOV R5, RZ, RZ, -R3 ;  /* 0x000000ffff057224 */ /* 0x002fc800078e0a03 */
[----:B------:R-:W-:-:S04]  /*1b30*/  IMAD R5, R5, R32, RZ ;  /* 0x0000002005057224 */ /* 0x000fc800078e02ff */
[----:B------:R-:W-:-:S06]  /*1b40*/  IMAD.HI.U32 R3, R3, R5, R2 ;  /* 0x0000000503037227 */ /* 0x000fcc00078e0002 */
[----:B------:R-:W-:-:S05]  /*1b50*/  IMAD.HI.U32 R5, R3, R61, RZ ;  /* 0x0000003d03057227 */ /* 0x000fca00078e00ff */
[----:B------:R-:W-:-:S05]  /*1b60*/  IADD3 R3, PT, PT, -R5, RZ, RZ ;  /* 0x000000ff05037210 */ /* 0x000fca0007ffe1ff */
[----:B------:R-:W-:-:S05]  /*1b70*/  IMAD R3, R32, R3, R61 ;  /* 0x0000000320037224 */ /* 0x000fca00078e023d */
[----:B------:R-:W-:-:S13]  /*1b80*/  ISETP.GE.U32.AND P0, PT, R3, R32, PT ;  /* 0x000000200300720c */ /* 0x000fda0003f06070 */
[----:B------:R-:W-:Y:S02]  /*1b90*/  @P0 IMAD.IADD R3, R3, 0x1, -R32 ;  /* 0x0000000103030824 */ /* 0x000fe400078e0a20 */
[----:B------:R-:W-:-:S03]  /*1ba0*/  @P0 VIADD R5, R5, 0x1 ;  /* 0x0000000105050836 */ /* 0x000fc60000000000 */
[----:B------:R-:W-:-:S13]  /*1bb0*/  ISETP.GE.U32.AND P1, PT, R3, R32, PT ;  /* 0x000000200300720c */ /* 0x000fda0003f26070 */
[----:B------:R-:W-:Y:S02]  /*1bc0*/  @P1 IADD3 R5, PT, PT, R5, 0x1, RZ ;  /* 0x0000000105051810 */ /* 0x000fe40007ffe0ff */
[----:B------:R-:W-:-:S05]  /*1bd0*/  @!P2 LOP3.LUT R5, RZ, R32, RZ, 0x33, !PT ;  /* 0x00000020ff05a212 */ /* 0x000fca00078e33ff */
[----:B------:R-:W-:-:S04]  /*1be0*/  IMAD.WIDE.U32 R2, R5, R32, R32 ;  /* 0x0000002005027225 */ /* 0x000fc800078e0020 */
[----:B------:R-:W-:Y:S02]  /*1bf0*/  IMAD R5, R33, R5, RZ ;  /* 0x0000000521057224 */ /* 0x000fe400078e02ff */
[----:B------:R-:W-:Y:S02]  /*1c00*/  IMAD.MOV.U32 R29, RZ, RZ, R2 ;  /* 0x000000ffff1d7224 */ /* 0x000fe400078e0002 */
[----:B------:R-:W-:Y:S01]  /*1c10*/  IMAD.IADD R48, R3, 0x1, R5 ;  /* 0x0000000103307824 */ /* 0x000fe200078e0205 */
[----:B------:R-:W-:Y:S06]  /*1c20*/  BRA `(.L_x_303) ;  /* 0x0000000000b07947 */ /* 0x000fec0003800000 */
.L_x_302:
[----:B------:R-:W-:Y:S01]  /*1c30*/  MOV R58, R32 ;  /* 0x00000020003a7202 */ /* 0x000fe20000000f00 */
[----:B------:R-:W-:Y:S01]  /*1c40*/  IMAD.MOV.U32 R57, RZ, RZ, R33 ;  /* 0x000000ffff397224 */ /* 0x000fe200078e0021 */
[----:B------:R-:W-:-:S07]  /*1c50*/  MOV R59, 0x1c70 ;  /* 0x00001c70003b7802 */ /* 0x000fce0000000f00 */
[----:B------:R-:W-:Y:S05]  /*1c60*/  CALL.REL.NOINC `($__internal_20_$__cuda_sm20_div_s64) ;  /* 0x0000038800d07944 */ /* 0x000fea0003c00000 */
[----:B------:R-:W-:-:S04]  /*1c70*/  IMAD R2, R33, R46, RZ ;  /* 0x0000002e21027224 */ /* 0x000fc800078e02ff */
[-C--:B------:R-:W-:Y:S02]  /*1c80*/  IMAD R5, R47, R32.reuse, R2 ;  /* 0x000000202f057224 */ /* 0x080fe400078e0202 */
[----:B------:R-:W-:-:S04]  /*1c90*/  IMAD.WIDE.U32 R2, R46, R32, R32 ;  /* 0x000000202e027225 */ /* 0x000fc800078e0020 */
[----:B------:R-:W-:Y:S01]  /*1ca0*/  IMAD.IADD R48, R3, 0x1, R5 ;  /* 0x0000000103307824 */ /* 0x000fe200078e0205 */
[----:B------:R-:W-:Y:S01]  /*1cb0*/  MOV R29, R2 ;  /* 0x00000002001d7202 */ /* 0x000fe20000000f00 */
[----:B------:R-:W-:Y:S06]  /*1cc0*/  BRA `(.L_x_303) ;  /* 0x0000000000887947 */ /* 0x000fec0003800000 */
.L_x_301:
[----:B------:R-:W-:Y:S01]  /*1cd0*/  LOP3.LUT R2, R3, R33, RZ, 0xfc, !PT ;  /* 0x0000002103027212 */ /* 0x000fe200078efcff */
[----:B------:R-:W-:Y:S03]  /*1ce0*/  BSSY.RECONVERGENT B1, `(.L_x_304) ;  /* 0x000001e000017945 */ /* 0x000fe60003800200 */
[----:B------:R-:W-:-:S13]  /*1cf0*/  ISETP.NE.U32.AND P0, PT, R2, RZ, PT ;  /* 0x000000ff0200720c */ /* 0x000fda0003f05070 */
[----:B------:R-:W-:Y:S05]  /*1d00*/  @P0 BRA `(.L_x_305) ;  /* 0x00000000004c0947 */ /* 0x000fea0003800000 */
[----:B------:R-:W0:Y:S01]  /*1d10*/  I2F.U32.RP R8, R32 ;  /* 0x0000002000087306 */ /* 0x000e220000209000 */
[----:B------:R-:W-:Y:S01]  /*1d20*/  HFMA2 R4, -RZ, RZ, 0, 0 ;  /* 0x00000000ff047431 */ /* 0x000fe200000001ff */
[----:B------:R-:W-:-:S06]  /*1d30*/  ISETP.NE.U32.AND P1, PT, R32, RZ, PT ;  /* 0x000000ff2000720c */ /* 0x000fcc0003f25070 */
[----:B0-----:R-:W0:Y:S02]  /*1d40*/  MUFU.RCP R8, R8 ;  /* 0x0000000800087308 */ /* 0x001e240000001000 */
[----:B0-----:R-:W-:-:S06]  /*1d50*/  VIADD R5, R8, 0xffffffe ;  /* 0x0ffffffe08057836 */ /* 0x001fcc0000000000 */
[----:B------:R-:W0:Y:S02]  /*1d60*/  F2I.FTZ.U32.TRUNC.NTZ R5, R5 ;  /* 0x0000000500057305 */ /* 0x000e24000021f000 */
[----:B0-----:R-:W-:-:S04]  /*1d70*/  IMAD.MOV R9, RZ, RZ, -R5 ;  /* 0x000000ffff097224 */ /* 0x001fc800078e0a05 */
[----:B------:R-:W-:-:S04]  /*1d80*/  IMAD R9, R9, R32, RZ ;  /* 0x0000002009097224 */ /* 0x000fc800078e02ff */
[----:B------:R-:W-:-:S04]  /*1d90*/  IMAD.HI.U32 R2, R5, R9, R4 ;  /* 0x0000000905027227 */ /* 0x000fc800078e0004 */
[----:B------:R-:W-:Y:S02]  /*1da0*/  IMAD.MOV.U32 R5, RZ, RZ, RZ ;  /* 0x000000ffff057224 */ /* 0x000fe400078e00ff */
[----:B------:R-:W-:-:S04]  /*1db0*/  IMAD.HI.U32 R2, R2, R29, RZ ;  /* 0x0000001d02027227 */ /* 0x000fc800078e00ff */
[----:B------:R-:W-:-:S04]  /*1dc0*/  IMAD.MOV R2, RZ, RZ, -R2 ;  /* 0x000000ffff027224 */ /* 0x000fc800078e0a02 */
[----:B------:R-:W-:-:S05]  /*1dd0*/  IMAD R4, R32, R2, R29 ;  /* 0x0000000220047224 */ /* 0x000fca00078e021d */
[----:B------:R-:W-:-:S13]  /*1de0*/  ISETP.GE.U32.AND P0, PT, R4, R32, PT ;  /* 0x000000200400720c */ /* 0x000fda0003f06070 */
[----:B------:R-:W-:-:S05]  /*1df0*/  @P0 IMAD.IADD R4, R4, 0x1, -R32 ;  /* 0x0000000104040824 */ /* 0x000fca00078e0a20 */
[----:B------:R-:W-:-:S13]  /*1e00*/  ISETP.GE.U32.AND P0, PT, R4, R32, PT ;  /* 0x000000200400720c */ /* 0x000fda0003f06070 */
[-C--:B------:R-:W-:Y:S02]  /*1e10*/  @P0 IADD3 R4, PT, PT, R4, -R32.reuse, RZ ;  /* 0x8000002004040210 */ /* 0x080fe40007ffe0ff */
[----:B------:R-:W-:Y:S01]  /*1e20*/  @!P1 LOP3.LUT R4, RZ, R32, RZ, 0x33, !PT ;  /* 0x00000020ff049212 */ /* 0x000fe200078e33ff */
[----:B------:R-:W-:Y:S06]  /*1e30*/  BRA `(.L_x_306) ;  /* 0x0000000000207947 */ /* 0x000fec0003800000 */
.L_x_305:
[----:B------:R-:W-:Y:S01]  /*1e40*/  IMAD.MOV.U32 R9, RZ, RZ, R29 ;  /* 0x000000ffff097224 */ /* 0x000fe200078e001d */
[----:B------:R-:W-:Y:S01]  /*1e50*/  MOV R18, R3 ;  /* 0x0000000300127202 */ /* 0x000fe20000000f00 */
[----:B------:R-:W-:Y:S01]  /*1e60*/  IMAD.MOV.U32 R11, RZ, RZ, R32 ;  /* 0x000000ffff0b7224 */ /* 0x000fe200078e0020 */
[----:B------:R-:W-:Y:S01]  /*1e70*/  MOV R8, 0x1ea0 ;  /* 0x00001ea000087802 */ /* 0x000fe20000000f00 */
[----:B------:R-:W-:-:S07]  /*1e80*/  IMAD.MOV.U32 R10, RZ, RZ, R33 ;  /* 0x000000ffff0a7224 */ /* 0x000fce00078e0021 */
[----:B------:R-:W-:Y:S05]  /*1e90*/  CALL.REL.NOINC `($__internal_22_$__cuda_sm20_rem_s64) ;  /* 0x0000039000ac7944 */ /* 0x000fea0003c00000 */
[----:B------:R-:W-:Y:S01]  /*1ea0*/  MOV R4, R10 ;  /* 0x0000000a00047202 */ /* 0x000fe20000000f00 */
[----:B------:R-:W-:-:S07]  /*1eb0*/  IMAD.MOV.U32 R5, RZ, RZ, R11 ;  /* 0x000000ffff057224 */ /* 0x000fce00078e000b */
.L_x_306:
[----:B------:R-:W-:Y:S05]  /*1ec0*/  BSYNC.RECONVERGENT B1 ;  /* 0x0000000000017941 */ /* 0x000fea0003800200 */
.L_x_304:
[----:B------:R-:W-:-:S05]  /*1ed0*/  IADD3 R29, P0, PT, -R4, R29, RZ ;  /* 0x0000001d041d7210 */ /* 0x000fca0007f1e1ff */
[----:B------:R-:W-:-:S08]  /*1ee0*/  IMAD.X R48, R3, 0x1, ~R5, P0 ;  /* 0x0000000103307824 */ /* 0x000fd000000e0e05 */
.L_x_303:
[----:B------:R-:W-:Y:S05]  /*1ef0*/  BSYNC.RECONVERGENT B0 ;  /* 0x0000000000007941 */ /* 0x000fea0003800200 */
.L_x_300:
[----:B------:R-:W0:Y:S01]  /*1f00*/  LDC.64 R2, c[0x0][0x3b0] ;  /* 0x0000ec00ff027b82 */ /* 0x000e220000000a00 */
[----:B------:R-:W1:Y:S01]  /*1f10*/  LDCU.64 UR4, c[0x0][0x3a0] ;  /* 0x00007400ff0477ac */ /* 0x000e620008000a00 */
[----:B------:R-:W-:Y:S01]  /*1f20*/  IADD3 R11, P0, PT, RZ, -R40, RZ ;  /* 0x80000028ff0b7210 */ /* 0x000fe20007f1e0ff */
[----:B------:R-:W2:Y:S03]  /*1f30*/  LDCU.64 UR6, c[0x0][0x400] ;  /* 0x00008000ff0677ac */ /* 0x000ea60008000a00 */
[----:B------:R-:W-:Y:S02]  /*1f40*/  IADD3.X R4, PT, PT, RZ, ~R0, RZ, P0, !PT ;  /* 0x80000000ff047210 */ /* 0x000fe400007fe4ff */
[----:B------:R-:W3:Y:S01]  /*1f50*/  LDC.64 R8, c[0x0][0x3f0] ;  /* 0x0000fc00ff087b82 */ /* 0x000ee20000000a00 */
[----:B------:R-:W4:Y:S01]  /*1f60*/  LDCU.64 UR8, c[0x0][0x398] ;  /* 0x00007300ff0877ac */ /* 0x000f220008000a00 */
[----:B------:R-:W5:Y:S01]  /*1f70*/  LDCU.64 UR10, c[0x0][0x3e0] ;  /* 0x00007c00ff0a77ac */ /* 0x000f620008000a00 */
[----:B------:R-:W5:Y:S01]  /*1f80*/  LDCU.64 UR12, c[0x0][0x3f0] ;  /* 0x00007e00ff0c77ac */ /* 0x000f620008000a00 */
[----:B-1----:R-:W-:Y:S01]  /*1f90*/  ISETP.GE.U32.AND P0, PT, R38, UR4, PT ;  /* 0x0000000426007c0c */ /* 0x002fe2000bf06070 */
[----:B--2---:R-:W-:-:S03]  /*1fa0*/  IMAD R4, R4, UR6, RZ ;  /* 0x0000000604047c24 */ /* 0x004fc6000f8e02ff */
[----:B------:R-:W-:Y:S01]  /*1fb0*/  ISETP.GE.AND.EX P0, PT, R39, UR5, PT, P0 ;  /* 0x0000000527007c0c */ /* 0x000fe2000bf06300 */
[----:B0-----:R-:W-:Y:S01]  /*1fc0*/  IMAD.WIDE.U32 R2, R11, UR6, R2 ;  /* 0x000000060b027c25 */ /* 0x001fe2000f8e0002 */
[----:B----4-:R-:W-:-:S03]  /*1fd0*/  ISETP.GE.U32.AND P1, PT, R36, UR8, PT ;  /* 0x0000000824007c0c */ /* 0x010fc6000bf26070 */
[----:B------:R-:W-:Y:S01]  /*1fe0*/  IMAD R5, R11, UR7, R4 ;  /* 0x000000070b057c24 */ /* 0x000fe2000f8e0204 */
[----:B------:R-:W-:-:S03]  /*1ff0*/  ISETP.GE.OR.EX P0, PT, R54, UR9, P0, P1 ;  /* 0x0000000936007c0c */ /* 0x000fc60008706710 */
[----:B------:R-:W-:Y:S02]  /*2000*/  IMAD.IADD R3, R3, 0x1, R5 ;  /* 0x0000000103037824 */ /* 0x000fe400078e0205 */
[----:B-----5:R-:W-:Y:S02]  /*2010*/  IMAD R11, R49, UR12, RZ ;  /* 0x0000000c310b7c24 */ /* 0x020fe4000f8e02ff */
[----:B------:R-:W-:Y:S02]  /*2020*/  IMAD R3, R3, UR10, RZ ;  /* 0x0000000a03037c24 */ /* 0x000fe4000f8e02ff */
[----:B---3--:R-:W-:-:S04]  /*2030*/  IMAD.WIDE.U32 R8, R30, UR12, R8 ;  /* 0x0000000c1e087c25 */ /* 0x008fc8000f8e0008 */
[----:B------:R-:W-:-:S04]  /*2040*/  IMAD.WIDE.U32 R4, R2, UR10, RZ ;  /* 0x0000000a02047c25 */ /* 0x000fc8000f8e00ff */
[----:B------:R-:W-:Y:S01]  /*2050*/  IMAD R3, R2, UR11, R3 ;  /* 0x0000000b02037c24 */ /* 0x000fe2000f8e0203 */
[----:B------:R-:W-:Y:S01]  /*2060*/  ISETP.LT.U32.AND P1, PT, R4, R8, PT ;  /* 0x000000080400720c */ /* 0x000fe20003f21070 */
[----:B------:R-:W-:-:S03]  /*2070*/  IMAD R11, R30, UR13, R11 ;  /* 0x0000000d1e0b7c24 */ /* 0x000fc6000f8e020b */
[----:B------:R-:W-:Y:S01]  /*2080*/  IADD3 R2, PT, PT, R5, R3, RZ ;  /* 0x0000000305027210 */ /* 0x000fe20007ffe0ff */
[----:B------:R-:W-:Y:S01]  /*2090*/  IMAD.IADD R27, R9, 0x1, R11 ;  /* 0x00000001091b7824 */ /* 0x000fe200078e020b */
[----:B------:R-:W-:Y:S07]  /*20a0*/  @P0 EXIT ;  /* 0x000000000000094d */ /* 0x000fee0003800000 */
[----:B------:R-:W-:Y:S01]  /*20b0*/  ISETP.GE.U32.AND P0, PT, R52, R51, PT ;  /* 0x000000333400720c */ /* 0x000fe20003f06070 */
[----:B------:R-:W0:Y:S01]  /*20c0*/  LDCU.64 UR8, c[0x0][0x358] ;  /* 0x00006b00ff0877ac */ /* 0x000e220008000a00 */
[-C--:B------:R-:W-:Y:S01]  /*20d0*/  ISETP.LT.AND.EX P1, PT, R2, R27.reuse, PT, P1 ;  /* 0x0000001b0200720c */ /* 0x080fe20003f21310 */
[----:B------:R-:W-:Y:S01]  /*20e0*/  BSSY.RECONVERGENT B0, `(.L_x_307) ;  /* 0x0003850000007945 */ /* 0x000fe20003800200 */
[----:B------:R-:W-:Y:S01]  /*20f0*/  ISETP.GE.AND.EX P0, PT, R53, R50, PT, P0 ;  /* 0x000000323500720c */ /* 0x000fe20003f06300 */
[----:B------:R-:W-:Y:S01]  /*2100*/  IMAD.MOV.U32 R65, RZ, RZ, RZ ;  /* 0x000000ffff417224 */ /* 0x000fe200078e00ff */
[----:B------:R-:W-:Y:S02]  /*2110*/  SEL R28, R4, R8, P1 ;  /* 0x00000008041c7207 */ /* 0x000fe40000800000 */
[----:B------:R-:W-:-:S09]  /*2120*/  SEL R27, R2, R27, P1 ;  /* 0x0000001b021b7207 */ /* 0x000fd20000800000 */
[----:B------:R-:W-:Y:S05]  /*2130*/  @P0 BRA `(.L_x_308) ;  /* 0x0000038400280947 */ /* 0x000fea0003800000 */
[----:B------:R-:W-:Y:S01]  /*2140*/  IADD3 R8, P1, PT, R34, R52, RZ ;  /* 0x0000003422087210 */ /* 0x000fe20007f3e0ff */
[----:B------:R-:W1:Y:S01]  /*2150*/  LDC.64 R2, c[0x0][0x430] ;  /* 0x00010c00ff027b82 */ /* 0x000e620000000a00 */
[----:B------:R-:W2:Y:S01]  /*2160*/  LDCU.64 UR4, c[0x0][0x3b8] ;  /* 0x00007700ff0477ac */ /* 0x000ea20008000a00 */
[----:B------:R-:W-:Y:S01]  /*2170*/  MOV R42, R6 ;  /* 0x00000006002a7202 */ /* 0x000fe20000000f00 */
[----:B------:R-:W-:Y:S01]  /*2180*/  BSSY.RECONVERGENT B1, `(.L_x_309) ;  /* 0x0000039000017945 */ /* 0x000fe20003800200 */
[----:B------:R-:W-:Y:S01]  /*2190*/  IMAD.X R5, R35, 0x1, R53, P1 ;  /* 0x0000000123057824 */ /* 0x000fe200008e0635 */
[----:B------:R-:W-:Y:S02]  /*21a0*/  ISETP.GE.U32.AND P0, PT, R8, R51, PT ;  /* 0x000000330800720c */ /* 0x000fe40003f06070 */
[----:B------:R-:W-:Y:S02]  /*21b0*/  ISETP.GT.U32.AND P1, PT, R51, R8, PT ;  /* 0x000000083300720c */ /* 0x000fe40003f24070 */
[----:B------:R-:W-:-:S02]  /*21c0*/  ISETP.GE.AND.EX P0, PT, R5, R50, PT, P0 ;  /* 0x000000320500720c */ /* 0x000fc40003f06300 */
[----:B------:R-:W-:Y:S02]  /*21d0*/  ISETP.GT.AND.EX P1, PT, R50, R5, PT, P1 ;  /* 0x000000053200720c */ /* 0x000fe40003f24310 */
[----:B------:R-:W-:Y:S02]  /*21e0*/  SEL R19, RZ, 0x1, P0 ;  /* 0x00000001ff137807 */ /* 0x000fe40000000000 */
[-C--:B------:R-:W-:Y:S02]  /*21f0*/  SEL R4, R51, R8.reuse, P1 ;  /* 0x0000000833047207 */ /* 0x080fe40000800000 */
[----:B------:R-:W-:Y:S02]  /*2200*/  IADD3 R26, P0, PT, R32, R29, RZ ;  /* 0x0000001d201a7210 */ /* 0x000fe40007f1e0ff */
[----:B------:R-:W-:Y:S01]  /*2210*/  IADD3 R47, P2, P3, R4, -R8, -R19 ;  /* 0x80000008042f7210 */ /* 0x000fe20007b5e813 */
[----:B--2---:R-:W-:Y:S01]  /*2220*/  IMAD.WIDE.U32 R42, R38, UR4, R42 ;  /* 0x00000004262a7c25 */ /* 0x004fe2000f8e002a */
[----:B------:R-:W-:-:S02]  /*2230*/  SEL R4, R50, R5, P1 ;  /* 0x0000000532047207 */ /* 0x000fc40000800000 */
[----:B------:R-:W-:Y:S01]  /*2240*/  ISETP.GT.U32.AND P1, PT, R28, R26, PT ;  /* 0x0000001a1c00720c */ /* 0x000fe20003f24070 */
[----:B------:R-:W-:Y:S01]  /*2250*/  IMAD.X R25, R33, 0x1, R48, P0 ;  /* 0x0000000121197824 */ /* 0x000fe200000e0630 */
[----:B------:R-:W-:Y:S01]  /*2260*/  IADD3.X R46, PT, PT, R4, -0x1, ~R5, P2, P3 ;  /* 0xffffffff042e7810 */ /* 0x000fe200017e6c05 */
[----:B------:R-:W-:Y:S01]  /*2270*/  IMAD R5, R0, UR6, RZ ;  /* 0x0000000600057c24 */ /* 0x000fe2000f8e02ff */
[----:B------:R-:W-:Y:S02]  /*2280*/  ISETP.GE.U32.AND P0, PT, R26, R28, PT ;  /* 0x0000001c1a00720c */ /* 0x000fe40003f06070 */
[----:B------:R-:W-:Y:S01]  /*2290*/  LOP3.LUT R4, R46, R35, RZ, 0xfc, !PT ;  /* 0x000000232e047212 */ /* 0x000fe200078efcff */
[----:B------:R-:W-:Y:S01]  /*22a0*/  IMAD R7, R40, UR7, R5 ;  /* 0x0000000728077c24 */ /* 0x000fe2000f8e0205 */
[----:B------:R-:W-:Y:S01]  /*22b0*/  ISETP.GT.AND.EX P1, PT, R27, R25, PT, P1 ;  /* 0x000000191b00720c */ /* 0x000fe20003f24310 */
[----:B------:R-:W-:Y:S01]  /*22c0*/  IMAD R5, R39, UR4, RZ ;  /* 0x0000000427057c24 */ /* 0x000fe2000f8e02ff */
[----:B------:R-:W-:Y:S01]  /*22d0*/  ISETP.NE.U32.AND P2, PT, R4, RZ, PT ;  /* 0x000000ff0400720c */ /* 0x000fe20003f45070 */
[----:B-1----:R-:W-:Y:S01]  /*22e0*/  IMAD.WIDE.U32 R40, R40, UR6, R2 ;  /* 0x0000000628287c25 */ /* 0x002fe2000f8e0002 */
[----:B------:R-:W-:-:S02]  /*22f0*/  ISETP.GE.AND.EX P0, PT, R25, R27, PT, P0 ;  /* 0x0000001b1900720c */ /* 0x000fc40003f06300 */
[-C--:B------:R-:W-:Y:S01]  /*2300*/  SEL R23, R28, R26.reuse, P1 ;  /* 0x0000001a1c177207 */ /* 0x080fe20000800000 */
[----:B------:R-:W-:Y:S01]  /*2310*/  IMAD R5, R38, UR5, R5 ;  /* 0x0000000526057c24 */ /* 0x000fe2000f8e0205 */
[----:B------:R-:W-:Y:S01]  /*2320*/  SEL R24, RZ, 0x1, P0 ;  /* 0x00000001ff187807 */ /* 0x000fe20000000000 */
[----:B------:R-:W-:Y:S01]  /*2330*/  IMAD.IADD R22, R41, 0x1, R7 ;  /* 0x0000000129167824 */ /* 0x000fe200078e0207 */
[----:B------:R-:W-:Y:S02]  /*2340*/  SEL R20, R27, R25, P1 ;  /* 0x000000191b147207 */ /* 0x000fe40000800000 */
[----:B------:R-:W-:Y:S02]  /*2350*/  IADD3 R23, P0, P3, R23, -R26, -R24 ;  /* 0x8000001a17177210 */ /* 0x000fe40007b1e818 */
[----:B------:R-:W-:Y:S02]  /*2360*/  IADD3 R21, PT, PT, R43, R5, RZ ;  /* 0x000000052b157210 */ /* 0x000fe40007ffe0ff */
[----:B------:R-:W-:Y:S01]  /*2370*/  IADD3.X R20, PT, PT, R20, -0x1, ~R25, P0, P3 ;  /* 0xffffffff14147810 */ /* 0x000fe200007e6c19 */
[----:B------:R-:W-:Y:S08]  /*2380*/  @P2 BRA `(.L_x_310) ;  /* 0x0000000000502947 */ /* 0x000ff00003800000 */
[----:B------:R-:W1:Y:S01]  /*2390*/  I2F.U32.RP R0, R34 ;  /* 0x0000002200007306 */ /* 0x000e620000209000 */
[----:B------:R-:W-:-:S07]  /*23a0*/  ISETP.NE.U32.AND P2, PT, R34, RZ, PT ;  /* 0x000000ff2200720c */ /* 0x000fce0003f45070 */
[----:B-1----:R-:W1:Y:S02]  /*23b0*/  MUFU.RCP R0, R0 ;  /* 0x0000000000007308 */ /* 0x002e640000001000 */
[----:B-1----:R-:W-:-:S06]  /*23c0*/  VIADD R2, R0, 0xffffffe ;  /* 0x0ffffffe00027836 */ /* 0x002fcc0000000000 */
[----:B------:R1:W2:Y:S02]  /*23d0*/  F2I.FTZ.U32.TRUNC.NTZ R3, R2 ;  /* 0x0000000200037305 */ /* 0x0002a4000021f000 */
[----:B-1----:R-:W-:Y:S02]  /*23e0*/  HFMA2 R2, -RZ, RZ, 0, 0 ;  /* 0x00000000ff027431 */ /* 0x002fe400000001ff */
[----:B--2---:R-:W-:-:S04]  /*23f0*/  IMAD.MOV R5, RZ, RZ, -R3 ;  /* 0x000000ffff057224 */ /* 0x004fc800078e0a03 */
[----:B------:R-:W-:-:S04]  /*2400*/  IMAD R5, R5, R34, RZ ;  /* 0x0000002205057224 */ /* 0x000fc800078e02ff */
[----:B------:R-:W-:-:S06]  /*2410*/  IMAD.HI.U32 R46, R3, R5, R2 ;  /* 0x00000005032e7227 */ /* 0x000fcc00078e0002 */
[----:B------:R-:W-:-:S04]  /*2420*/  IMAD.HI.U32 R46, R46, R47, RZ ;  /* 0x0000002f2e2e7227 */ /* 0x000fc800078e00ff */
[----:B------:R-:W-:-:S04]  /*2430*/  IMAD.MOV R3, RZ, RZ, -R46 ;  /* 0x000000ffff037224 */ /* 0x000fc800078e0a2e */
[----:B------:R-:W-:Y:S02]  /*2440*/  IMAD R3, R34, R3, R47 ;  /* 0x0000000322037224 */ /* 0x000fe400078e022f */
[----:B------:R-:W-:-:S03]  /*2450*/  IMAD.MOV.U32 R47, RZ, RZ, RZ ;  /* 0x000000ffff2f7224 */ /* 0x000fc600078e00ff */
[----:B------:R-:W-:-:S13]  /*2460*/  ISETP.GE.U32.AND P0, PT, R3, R34, PT ;  /* 0x000000220300720c */ /* 0x000fda0003f06070 */
[----:B------:R-:W-:Y:S01]  /*2470*/  @P0 IMAD.IADD R3, R3, 0x1, -R34 ;  /* 0x0000000103030824 */ /* 0x000fe200078e0a22 */
[----:B------:R-:W-:-:S04]  /*2480*/  @P0 IADD3 R46, PT, PT, R46, 0x1, RZ ;  /* 0x000000012e2e0810 */ /* 0x000fc80007ffe0ff */
[----:B------:R-:W-:-:S13]  /*2490*/  ISETP.GE.U32.AND P1, PT, R3, R34, PT ;  /* 0x000000220300720c */ /* 0x000fda0003f26070 */
[----:B------:R-:W-:Y:S01]  /*24a0*/  @P1 VIADD R46, R46, 0x1 ;  /* 0x000000012e2e1836 */ /* 0x000fe20000000000 */
[----:B------:R-:W-:Y:S01]  /*24b0*/  @!P2 LOP3.LUT R46, RZ, R34, RZ, 0x33, !PT ;  /* 0x00000022ff2ea212 */ /* 0x000fe200078e33ff */
[----:B------:R-:W-:Y:S06]  /*24c0*/  BRA `(.L_x_311) ;  /* 0x0000000000107947 */ /* 0x000fec0003800000 */
.L_x_310:
[----:B------:R-:W-:Y:S01]  /*24d0*/  MOV R62, R34 ;  /* 0x00000022003e7202 */ /* 0x000fe20000000f00 */
[----:B------:R-:W-:Y:S01]  /*24e0*/  IMAD.MOV.U32 R63, RZ, RZ, R35 ;  /* 0x000000ffff3f7224 */ /* 0x000fe200078e0023 */
[----:B------:R-:W-:-:S07]  /*24f0*/  MOV R61, 0x2510 ;  /* 0x00002510003d7802 */ /* 0x000fce0000000f00 */
[----:B0-----:R-:W-:Y:S05]  /*2500*/  CALL.REL.NOINC `($__internal_21_$__cuda_sm20_div_u64) ;  /* 0x0000038400f87944 */ /* 0x001fea0003c00000 */
.L_x_311:
[----:B0-----:R-:W-:Y:S05]  /*2510*/  BSYNC.RECONVERGENT B1 ;  /* 0x0000000000017941 */ /* 0x001fea0003800200 */
.L_x_309:
[----:B------:R-:W-:Y:S01]  /*2520*/  IADD3 R19, P1, PT, R46, R19, RZ ;  /* 0x000000132e137210 */ /* 0x000fe20007f3e0ff */
[----:B------:R-:W-:Y:S01]  /*2530*/  BSSY.RECONVERGENT B2, `(.L_x_312) ;  /* 0x0000650000027945 */ /* 0x000fe20003800200 */
[----:B------:R-:W-:Y:S02]  /*2540*/  IMAD.MOV.U32 R65, RZ, RZ, RZ ;  /* 0x000000ffff417224 */ /* 0x000fe400078e00ff */
[----:B------:R-:W-:Y:S02]  /*2550*/  LOP3.LUT R0, R19, 0x7, RZ, 0xc0, !PT ;  /* 0x0000000713007812 */ /* 0x000fe400078ec0ff */
[----:B------:R-:W-:Y:S02]  /*2560*/  IADD3.X R18, PT, PT, RZ, R47, RZ, P1, !PT ;  /* 0x0000002fff127210 */ /* 0x000fe40000ffe4ff */
[----:B------:R-:W-:-:S04]  /*2570*/  ISETP.NE.U32.AND P0, PT, R0, 0x7, PT ;  /* 0x000000070000780c */ /* 0x000fc80003f05070 */
[----:B------:R-:W-:-:S13]  /*2580*/  ISETP.NE.AND.EX P0, PT, RZ, RZ, PT, P0 ;  /* 0x000000ffff00720c */ /* 0x000fda0003f05300 */
[----:B------:R-:W-:Y:S05]  /*2590*/  @!P0 BRA `(.L_x_313) ;  /* 0x0000006400248947 */ /* 0x000fea0003800000 */
[----:B------:R-:W0:Y:S01]  /*25a0*/  LDCU UR4, c[0x0][0x3f0] ;  /* 0x00007e00ff0477ac */ /* 0x000e220008000800 */
[----:B------:R-:W1:Y:S01]  /*25b0*/  I2F.U32.RP R6, R32 ;  /* 0x0000002000067306 */ /* 0x000e620000209000 */
[C---:B------:R-:W-:Y:S01]  /*25c0*/  IADD3 R15, P2, PT, R32.reuse, R26, RZ ;  /* 0x0000001a200f7210 */ /* 0x040fe20007f5e0ff */
[----:B------:R-:W-:Y:S01]  /*25d0*/  HFMA2 R65, -RZ, RZ, 0, 0 ;  /* 0x00000000ff417431 */ /* 0x000fe200000001ff */
[C---:B------:R-:W-:Y:S02]  /*25e0*/  ISETP.NE.U32.AND P3, PT, R32.reuse, RZ, PT ;  /* 0x000000ff2000720c */ /* 0x040fe40003f65070 */
[----:B------:R-:W-:Y:S02]  /*25f0*/  IADD3.X R14, PT, PT, R33, R25, RZ, P2, !PT ;  /* 0x00000019210e7210 */ /* 0x000fe400017fe4ff */
[----:B------:R-:W-:Y:S02]  /*2600*/  IADD3 R13, P2, PT, R32, R15, RZ ;  /* 0x0000000f200d7210 */ /* 0x000fe40007f5e0ff */
[----:B------:R-:W-:-:S02]  /*2610*/  MOV R8, RZ ;  /* 0x000000ff00087202 */ /* 0x000fc40000000f00 */
[----:B------:R-:W-:Y:S02]  /*2620*/  IADD3.X R12, PT, PT, R33, R14, RZ, P2, !PT ;  /* 0x0000000e210c7210 */ /* 0x000fe400017fe4ff */
[----:B------:R-:W-:Y:S01]  /*2630*/  IADD3 R11, P6, PT, R32, R13, RZ ;  /* 0x0000000d200b7210 */ /* 0x000fe20007fde0ff */
[----:B-1----:R-:W1:Y:S01]  /*2640*/  MUFU.RCP R6, R6 ;  /* 0x0000000600067308 */ /* 0x002e620000001000 */
[----:B0-----:R-:W-:-:S03]  /*2650*/  ISETP.NE.U32.AND P2, PT, RZ, UR4, PT ;  /* 0x00000004ff007c0c */ /* 0x001fc6000bf45070 */
[----:B------:R-:W-:-:S04]  /*2660*/  IMAD.X R10, R33, 0x1, R12, P6 ;  /* 0x00000001210a7824 */ /* 0x000fc800030e060c */
[----:B------:R-:W0:Y:S01]  /*2670*/  I2F.U32.RP R0, UR4 ;  /* 0x0000000400007d06 */ /* 0x000e220008209000 */
[----:B-1----:R-:W-:-:S07]  /*2680*/  VIADD R2, R6, 0xffffffe ;  /* 0x0ffffffe06027836 */ /* 0x002fce0000000000 */
[----:B------:R1:W2:Y:S08]  /*2690*/  F2I.FTZ.U32.TRUNC.NTZ R3, R2 ;  /* 0x0000000200037305 */ /* 0x0002b0000021f000 */
[----:B0-----:R-:W0:Y:S01]  /*26a0*/  MUFU.RCP R0, R0 ;  /* 0x0000000000007308 */ /* 0x001e220000001000 */
[----:B-1----:R-:W-:Y:S01]  /*26b0*/  IMAD.MOV.U32 R2, RZ, RZ, RZ ;  /* 0x000000ffff027224 */ /* 0x002fe200078e00ff */
[----:B--2---:R-:W-:-:S05]  /*26c0*/  IADD3 R9, PT, PT, RZ, -R3, RZ ;  /* 0x80000003ff097210 */ /* 0x004fca0007ffe0ff */
[----:B------:R-:W-:-:S04]  /*26d0*/  IMAD R9, R9, R32, RZ ;  /* 0x0000002009097224 */ /* 0x000fc800078e02ff */
[----:B------:R-:W-:-:S04]  /*26e0*/  IMAD.HI.U32 R2, R3, R9, R2 ;  /* 0x0000000903027227 */ /* 0x000fc800078e0002 */
[----:B0-----:R-:W-:Y:S02]  /*26f0*/  VIADD R4, R0, 0xffffffe ;  /* 0x0ffffffe00047836 */ /* 0x001fe40000000000 */
[----:B------:R-:W-:Y:S02]  /*2700*/  IMAD.HI.U32 R17, R2, R23, RZ ;  /* 0x0000001702117227 */ /* 0x000fe400078e00ff */
[----:B------:R0:W1:Y:S02]  /*2710*/  F2I.FTZ.U32.TRUNC.NTZ R5, R4 ;  /* 0x0000000400057305 */ /* 0x000064000021f000 */
[----:B------:R-:W-:-:S04]  /*2720*/  IMAD.MOV R3, RZ, RZ, -R17 ;  /* 0x000000ffff037224 */ /* 0x000fc800078e0a11 */
[----:B------:R-:W-:Y:S02]  /*2730*/  IMAD R3, R32, R3, R23 ;  /* 0x0000000320037224 */ /* 0x000fe400078e0217 */
[----:B0-----:R-:W-:-:S03]  /*2740*/  HFMA2 R4, -RZ, RZ, 0, 0 ;  /* 0x00000000ff047431 */ /* 0x001fc600000001ff */
[----:B------:R-:W-:Y:S01]  /*2750*/  ISETP.GE.U32.AND P1, PT, R3, R32, PT ;  /* 0x000000200300720c */ /* 0x000fe20003f26070 */
[----:B-1----:R-:W-:-:S04]  /*2760*/  IMAD.MOV R7, RZ, RZ, -R5 ;  /* 0x000000ffff077224 */ /* 0x002fc800078e0a05 */
[----:B------:R-:W-:-:S04]  /*2770*/  IMAD R7, R7, UR4, RZ ;  /* 0x0000000407077c24 */ /* 0x000fc8000f8e02ff */
[----:B------:R-:W-:-:S04]  /*2780*/  IMAD.HI.U32 R16, R5, R7, R4 ;  /* 0x0000000705107227 */ /* 0x000fc800078e0004 */
[----:B------:R-:W-:Y:S02]  /*2790*/  @P1 IMAD.IADD R3, R3, 0x1, -R32 ;  /* 0x0000000103031824 */ /* 0x000fe400078e0a20 */
[----:B------:R-:W-:-:S03]  /*27a0*/  IMAD.HI.U32 R16, R16, R29, RZ ;  /* 0x0000001d10107227 */ /* 0x000fc600078e00ff */
[----:B------:R-:W-:Y:S01]  /*27b0*/  ISETP.GE.U32.AND P4, PT, R3, R32, PT ;  /* 0x000000200300720c */ /* 0x000fe20003f86070 */
[----:B------:R-:W-:Y:S02]  /*27c0*/  IMAD.MOV R0, RZ, RZ, -R16 ;  /* 0x000000ffff007224 */ /* 0x000fe400078e0a10 */
[----:B------:R-:W-:Y:S01]  /*27d0*/  @P1 VIADD R17, R17, 0x1 ;  /* 0x0000000111111836 */ /* 0x000fe20000000000 */
[----:B------:R-:W-:Y:S01]  /*27e0*/  IADD3 R9, P1, PT, R32, R11, RZ ;  /* 0x0000000b20097210 */ /* 0x000fe20007f3e0ff */
[----:B------:R-:W-:Y:S02]  /*27f0*/  IMAD R0, R0, UR4, R29 ;  /* 0x0000000400007c24 */ /* 0x000fe4000f8e021d */
[----:B------:R-:W-:Y:S01]  /*2800*/  IMAD.MOV.U32 R7, RZ, RZ, RZ ;  /* 0x000000ffff077224 */ /* 0x000fe200078e00ff */
[----:B------:R-:W-:Y:S02]  /*2810*/  IADD3.X R6, PT, PT, R33, R10, RZ, P1, !PT ;  /* 0x0000000a21067210 */ /* 0x000fe40000ffe4ff */
[----:B------:R-:W-:-:S03]  /*2820*/  ISETP.GE.U32.AND P0, PT, R0, UR4, PT ;  /* 0x0000000400007c0c */ /* 0x000fc6000bf06070 */
[----:B------:R-:W-:Y:S01]  /*2830*/  @P4 VIADD R17, R17, 0x1 ;  /* 0x0000000111114836 */ /* 0x000fe20000000000 */
[----:B------:R-:W-:-:S09]  /*2840*/  @!P3 LOP3.LUT R17, RZ, R32, RZ, 0x33, !PT ;  /* 0x00000020ff11b212 */ /* 0x000fd200078e33ff */
[----:B------:R-:W-:Y:S02]  /*2850*/  @P0 VIADD R0, R0, -UR4 ;  /* 0x8000000400000c36 */ /* 0x000fe40008000000 */
[----:B------:R-:W-:Y:S01]  /*2860*/  @P0 VIADD R16, R16, 0x1 ;  /* 0x0000000110100836 */ /* 0x000fe20000000000 */
[----:B------:R-:W-:Y:S02]  /*2870*/  IADD3 R5, P0, PT, R32, R9, RZ ;  /* 0x0000000920057210 */ /* 0x000fe40007f1e0ff */
[----:B------:R-:W-:-:S03]  /*2880*/  ISETP.GE.U32.AND P5, PT, R0, UR4, PT ;  /* 0x0000000400007c0c */ /* 0x000fc6000bfa6070 */
[----:B------:R-:W-:-:S10]  /*2890*/  IMAD.X R4, R33, 0x1, R6, P0 ;  /* 0x0000000121047824 */ /* 0x000fd400000e0606 */
[----:B------:R-:W-:Y:S01]  /*28a0*/  @P5 VIADD R16, R16, 0x1 ;  /* 0x0000000110105836 */ /* 0x000fe20000000000 */
[----:B------:R-:W-:-:S07]  /*28b0*/  @!P2 LOP3.LUT R16, RZ, UR4, RZ, 0x33, !PT ;  /* 0x00000004ff10ac12 */ /* 0x000fce000f8e33ff */
.L_x_416:
[----:B------:R-:W-:Y:S01]  /*28c0*/  ISETP.GE.U32.AND P0, PT, R29, R28, PT ;  /* 0x0000001c1d00720c */ /* 0x000fe20003f06070 */
[----:B------:R-:W-:Y:S03]  /*28d0*/  BSSY.RECONVERGENT B1, `(.L_x_314) ;  /* 0x000060c000017945 */ /* 0x000fe60003800200 */
[----:B------:R-:W-:-:S13]  /*28e0*/  ISETP.GE.AND.EX P0, PT, R48, R27, PT, P0 ;  /* 0x0000001b3000720c */ /* 0x000fda0003f06300 */
[----:B------:R-:W-:Y:S05]  /*28f0*/  @P0 BRA `(.L_x_315) ;  /* 0x0000006000240947 */ /* 0x000fea0003800000 */
[----:B------:R-:W0:Y:S01]  /*2900*/  LDCU UR4, c[0x0][0x3ec] ;  /* 0x00007d80ff0477ac */ /* 0x000e220008000800 */
[----:B------:R-:W-:Y:S01]  /*2910*/  BSSY.RECONVERGENT B3, `(.L_x_316) ;  /* 0x0000022000037945 */ /* 0x000fe20003800200 */
[----:B0-----:R-:W-:-:S04]  /*2920*/  LOP3.LUT R0, R53, UR4, RZ, 0xfc, !PT ;  /* 0x0000000435007c12 */ /* 0x001fc8000f8efcff */
[----:B------:R-:W-:-:S13]  /*2930*/  ISETP.NE.U32.AND P0, PT, R0, RZ, PT ;  /* 0x000000ff0000720c */ /* 0x000fda0003f05070 */
[----:B------:R-:W-:Y:S05]  /*2940*/  @P0 BRA `(.L_x_317) ;  /* 0x0000000000540947 */ /* 0x000fea0003800000 */
[----:B------:R-:W0:Y:S01]  /*2950*/  LDCU UR4, c[0x0][0x3e8] ;  /* 0x00007d00ff0477ac */ /* 0x000e220008000800 */
[----:B------:R-:W-:Y:S01]  /*2960*/  MOV R67, RZ ;  /* 0x000000ff00437202 */ /* 0x000fe20000000f00 */
        /* <DEDUP_REMOVED lines=19> */
.L_x_317:
[----:B------:R-:W0:Y:S01]  /*2aa0*/  LDCU.64 UR4, c[0x0][0x3e8] ;  /* 0x00007d00ff0477ac */ /* 0x000e220008000a00 */
[----:B------:R-:W-:Y:S01]  /*2ab0*/  IMAD.MOV.U32 R61, RZ, RZ, R52 ;  /* 0x000000ffff3d7224 */ /* 0x000fe200078e0034 */
[----:B------:R-:W-:Y:S01]  /*2ac0*/  MOV R59, 0x2b10 ;  /* 0x00002b10003b7802 */ /* 0x000fe20000000f00 */
[----:B------:R-:W-:Y:S02]  /*2ad0*/  IMAD.MOV.U32 R64, RZ, RZ, R53 ;  /* 0x000000ffff407224 */ /* 0x000fe400078e0035 */
[----:B0-----:R-:W-:Y:S01]  /*2ae0*/  IMAD.U32 R58, RZ, RZ, UR4 ;  /* 0x00000004ff3a7e24 */ /* 0x001fe2000f8e00ff */
[----:B------:R-:W-:-:S07]  /*2af0*/  MOV R57, UR5 ;  /* 0x0000000500397c02 */ /* 0x000fce0008000f00 */
[----:B------:R-:W-:Y:S05]  /*2b00*/  CALL.REL.NOINC `($__internal_20_$__cuda_sm20_div_s64) ;  /* 0x0000037c00287944 */ /* 0x000fea0003c00000 */
[----:B------:R-:W-:Y:S01]  /*2b10*/  IMAD.MOV.U32 R66, RZ, RZ, R46 ;  /* 0x000000ffff427224 */ /* 0x000fe200078e002e */
[----:B------:R-:W-:-:S07]  /*2b20*/  MOV R67, R47 ;  /* 0x0000002f00437202 */ /* 0x000fce0000000f00 */
.L_x_318:
[----:B------:R-:W-:Y:S05]  /*2b30*/  BSYNC.RECONVERGENT B3 ;  /* 0x0000000000037941 */ /* 0x000fea0003800200 */
.L_x_316:
        /* <DEDUP_REMOVED lines=11> */
[----:B0-----:R-:W-:Y:S02]  /*2bf0*/  HFMA2 R2, -RZ, RZ, 0, 0 ;  /* 0x00000000ff027431 */ /* 0x001fe400000001ff */
        /* <DEDUP_REMOVED lines=14> */
.L_x_320:
[----:B------:R-:W0:Y:S01]  /*2ce0*/  LDCU.64 UR4, c[0x0][0x3d8] ;  /* 0x00007b00ff0477ac */ /* 0x000e220008000a00 */
[----:B------:R-:W-:Y:S02]  /*2cf0*/  MOV R61, R52 ;  /* 0x00000034003d7202 */ /* 0x000fe40000000f00 */
[----:B------:R-:W-:Y:S02]  /*2d00*/  MOV R64, R53 ;  /* 0x0000003500407202 */ /* 0x000fe40000000f00 */
[----:B------:R-:W-:Y:S01]  /*2d10*/  MOV R59, 0x2d50 ;  /* 0x00002d50003b7802 */ /* 0x000fe20000000f00 */
[----:B0-----:R-:W-:Y:S02]  /*2d20*/  IMAD.U32 R58, RZ, RZ, UR4 ;  /* 0x00000004ff3a7e24 */ /* 0x001fe4000f8e00ff */
[----:B------:R-:W-:-:S07]  /*2d30*/  IMAD.U32 R57, RZ, RZ, UR5 ;  /* 0x00000005ff397e24 */ /* 0x000fce000f8e00ff */
[----:B------:R-:W-:Y:S05]  /*2d40*/  CALL.REL.NOINC `($__internal_20_$__cuda_sm20_div_s64) ;  /* 0x0000037800987944 */ /* 0x000fea0003c00000 */
[----:B------:R-:W-:Y:S02]  /*2d50*/  IMAD.MOV.U32 R44, RZ, RZ, R46 ;  /* 0x000000ffff2c7224 */ /* 0x000fe400078e002e */
[----:B------:R-:W-:-:S07]  /*2d60*/  IMAD.MOV.U32 R45, RZ, RZ, R47 ;  /* 0x000000ffff2d7224 */ /* 0x000fce00078e002f */
.L_x_321:
[----:B------:R-:W-:Y:S05]  /*2d70*/  BSYNC.RECONVERGENT B3 ;  /* 0x0000000000037941 */ /* 0x000fea0003800200 */
.L_x_319:
[----:B------:R-:W0:Y:S01]  /*2d80*/  LDCU.64 UR4, c[0x0][0x3f8] ;  /* 0x00007f00ff0477ac */ /* 0x000e220008000a00 */
[----:B------:R-:W-:Y:S01]  /*2d90*/  LOP3.LUT R0, R20, R33, RZ, 0xfc, !PT ;  /* 0x0000002114007212 */ /* 0x000fe200078efcff */
[----:B------:R-:W-:Y:S01]  /*2da0*/  BSSY.RECONVERGENT B3, `(.L_x_322) ;  /* 0x0000011000037945 */ /* 0x000fe20003800200 */
[----:B------:R-:W-:Y:S02]  /*2db0*/  IADD3 R3, P1, PT, -R66, R42, RZ ;  /* 0x0000002a42037210 */ /* 0x000fe40007f3e1ff */
[----:B------:R-:W-:Y:S02]  /*2dc0*/  ISETP.NE.U32.AND P0, PT, R0, RZ, PT ;  /* 0x000000ff0000720c */ /* 0x000fe40003f05070 */
[----:B------:R-:W-:Y:S01]  /*2dd0*/  IADD3.X R2, PT, PT, ~R67, R21, RZ, P1, !PT ;  /* 0x0000001543027210 */ /* 0x000fe20000ffe5ff */
[----:B0-----:R-:W-:Y:S02]  /*2de0*/  IMAD R47, R55, UR4, RZ ;  /* 0x00000004372f7c24 */ /* 0x001fe4000f8e02ff */
[----:B------:R-:W-:-:S04]  /*2df0*/  IMAD.WIDE.U32 R44, R56, UR4, R44 ;  /* 0x00000004382c7c25 */ /* 0x000fc8000f8e002c */
[----:B------:R-:W-:-:S04]  /*2e00*/  IMAD R47, R56, UR5, R47 ;  /* 0x00000005382f7c24 */ /* 0x000fc8000f8e022f */
[----:B------:R-:W-:Y:S02]  /*2e10*/  @!P0 IMAD.MOV.U32 R46, RZ, RZ, R17 ;  /* 0x000000ffff2e8224 */ /* 0x000fe400078e0011 */
[----:B------:R-:W-:Y:S01]  /*2e20*/  IMAD.IADD R0, R45, 0x1, R47 ;  /* 0x000000012d007824 */ /* 0x000fe200078e022f */
[----:B------:R-:W-:Y:S01]  /*2e30*/  @!P0 MOV R47, RZ ;  /* 0x000000ff002f8202 */ /* 0x000fe20000000f00 */
[----:B------:R-:W-:Y:S06]  /*2e40*/  @!P0 BRA `(.L_x_323) ;  /* 0x0000000000188947 */ /* 0x000fec0003800000 */
[----:B------:R-:W-:Y:S01]  /*2e50*/  IMAD.MOV.U32 R47, RZ, RZ, R23 ;  /* 0x000000ffff2f7224 */ /* 0x000fe200078e0017 */
[----:B------:R-:W-:Y:S01]  /*2e60*/  MOV R62, R32 ;  /* 0x00000020003e7202 */ /* 0x000fe20000000f00 */
[----:B------:R-:W-:Y:S01]  /*2e70*/  IMAD.MOV.U32 R46, RZ, RZ, R20 ;  /* 0x000000ffff2e7224 */ /* 0x000fe200078e0014 */
[----:B------:R-:W-:Y:S01]  /*2e80*/  MOV R61, 0x2eb0 ;  /* 0x00002eb0003d7802 */ /* 0x000fe20000000f00 */
[----:B------:R-:W-:-:S07]  /*2e90*/  IMAD.MOV.U32 R63, RZ, RZ, R33 ;  /* 0x000000ffff3f7224 */ /* 0x000fce00078e0021 */
[----:B------:R-:W-:Y:S05]  /*2ea0*/  CALL.REL.NOINC `($__internal_21_$__cuda_sm20_div_u64) ;  /* 0x0000037c00907944 */ /* 0x000fea0003c00000 */
.L_x_323:
[----:B------:R-:W-:Y:S05]  /*2eb0*/  BSYNC.RECONVERGENT B3 ;  /* 0x0000000000037941 */ /* 0x000fea0003800200 */
.L_x_322:
[----:B------:R-:W-:Y:S01]  /*2ec0*/  IADD3 R66, P1, PT, R46, R24, RZ ;  /* 0x000000182e427210 */ /* 0x000fe20007f3e0ff */
[----:B------:R-:W-:Y:S01]  /*2ed0*/  BSSY.RECONVERGENT B3, `(.L_x_324) ;  /* 0x00002b5000037945 */ /* 0x000fe20003800200 */
[----:B------:R-:W-:Y:S02]  /*2ee0*/  IMAD.MOV.U32 R61, RZ, RZ, R29 ;  /* 0x000000ffff3d7224 */ /* 0x000fe400078e001d */
[----:B------:R-:W-:Y:S01]  /*2ef0*/  LOP3.LUT R67, R66, 0x7, RZ, 0xc0, !PT ;  /* 0x0000000742437812 */ /* 0x000fe200078ec0ff */
[----:B------:R-:W-:Y:S01]  /*2f00*/  IMAD.MOV.U32 R64, RZ, RZ, R48 ;  /* 0x000000ffff407224 */ /* 0x000fe200078e0030 */
[----:B------:R-:W-:Y:S02]  /*2f10*/  IADD3.X R68, PT, PT, RZ, R47, RZ, P1, !PT ;  /* 0x0000002fff447210 */ /* 0x000fe40000ffe4ff */
[----:B------:R-:W-:-:S04]  /*2f20*/  ISETP.NE.U32.AND P0, PT, R67, 0x7, PT ;  /* 0x000000074300780c */ /* 0x000fc80003f05070 */
[----:B------:R-:W-:-:S13]  /*2f30*/  ISETP.NE.AND.EX P0, PT, RZ, RZ, PT, P0 ;  /* 0x000000ffff00720c */ /* 0x000fda0003f05300 */
[----:B------:R-:W-:Y:S05]  /*2f40*/  @!P0 BRA `(.L_x_325) ;  /* 0x0000002800b48947 */ /* 0x000fea0003800000 */
[----:B------:R-:W0:Y:S01]  /*2f50*/  LDCU UR4, c[0x0][0x3f4] ;  /* 0x00007e80ff0477ac */ /* 0x000e220008000800 */
[----:B------:R-:W-:Y:S01]  /*2f60*/  BSSY.RECONVERGENT B4, `(.L_x_326) ;  /* 0x000000f000047945 */ /* 0x000fe20003800200 */
[----:B0-----:R-:W-:-:S04]  /*2f70*/  LOP3.LUT R46, R48, UR4, RZ, 0xfc, !PT ;  /* 0x00000004302e7c12 */ /* 0x001fc8000f8efcff */
[----:B------:R-:W-:-:S13]  /*2f80*/  ISETP.NE.U32.AND P0, PT, R46, RZ, PT ;  /* 0x000000ff2e00720c */ /* 0x000fda0003f05070 */
[----:B------:R-:W-:Y:S01]  /*2f90*/  @!P0 IMAD.MOV.U32 R74, RZ, RZ, R16 ;  /* 0x000000ffff4a8224 */ /* 0x000fe200078e0010 */
[----:B------:R-:W-:Y:S01]  /*2fa0*/  @!P0 MOV R75, RZ ;  /* 0x000000ff004b8202 */ /* 0x000fe20000000f00 */
[----:B------:R-:W-:Y:S06]  /*2fb0*/  @!P0 BRA `(.L_x_327) ;  /* 0x0000000000248947 */ /* 0x000fec0003800000 */
        /* <DEDUP_REMOVED lines=9> */
.L_x_327:
[----:B------:R-:W-:Y:S05]  /*3050*/  BSYNC.RECONVERGENT B4 ;  /* 0x0000000000047941 */ /* 0x000fea0003800200 */
.L_x_326:
        /* <DEDUP_REMOVED lines=14> */
[----:B------:R-:W-:-:S06]  /*3140*/  IMAD.HI.U32 R58, R47, R59, R46 ;  /* 0x0000003b2f3a7227 */ /* 0x000fcc00078e002e */
[----:B------:R-:W-:-:S04]  /*3150*/  IMAD.HI.U32 R46, R58, R29, RZ ;  /* 0x0000001d3a2e7227 */ /* 0x000fc800078e00ff */
[----:B------:R-:W-:-:S04]  /*3160*/  IMAD.MOV R58, RZ, RZ, -R46 ;  /* 0x000000ffff3a7224 */ /* 0x000fc800078e0a2e */
[----:B------:R-:W-:-:S05]  /*3170*/  IMAD R47, R58, UR4, R29 ;  /* 0x000000043a2f7c24 */ /* 0x000fca000f8e021d */
[----:B------:R-:W-:-:S13]  /*3180*/  ISETP.GE.U32.AND P0, PT, R47, UR4, PT ;  /* 0x000000042f007c0c */ /* 0x000fda000bf06070 */
[----:B------:R-:W-:Y:S01]  /*3190*/  @P0 VIADD R47, R47, -UR4 ;  /* 0x800000042f2f0c36 */ /* 0x000fe20008000000 */
[----:B------:R-:W-:-:S04]  /*31a0*/  @P0 IADD3 R46, PT, PT, R46, 0x1, RZ ;  /* 0x000000012e2e0810 */ /* 0x000fc80007ffe0ff */
[----:B------:R-:W-:Y:S01]  /*31b0*/  ISETP.GE.U32.AND P1, PT, R47, UR4, PT ;  /* 0x000000042f007c0c */ /* 0x000fe2000bf26070 */
[----:B------:R-:W-:-:S12]  /*31c0*/  IMAD.MOV.U32 R47, RZ, RZ, RZ ;  /* 0x000000ffff2f7224 */ /* 0x000fd800078e00ff */
[----:B------:R-:W-:Y:S01]  /*31d0*/  @P1 VIADD R46, R46, 0x1 ;  /* 0x000000012e2e1836 */ /* 0x000fe20000000000 */
[----:B------:R-:W-:Y:S01]  /*31e0*/  @!P2 LOP3.LUT R46, RZ, UR4, RZ, 0x33, !PT ;  /* 0x00000004ff2eac12 */ /* 0x000fe2000f8e33ff */
[----:B------:R-:W-:Y:S06]  /*31f0*/  BRA `(.L_x_330) ;  /* 0x00000000001c7947 */ /* 0x000fec0003800000 */
.L_x_329:
[----:B------:R-:W0:Y:S01]  /*3200*/  LDCU.64 UR4, c[0x0][0x3e0] ;  /* 0x00007c00ff0477ac */ /* 0x000e220008000a00 */
[----:B------:R-:W-:Y:S02]  /*3210*/  MOV R61, R29 ;  /* 0x0000001d003d7202 */ /* 0x000fe40000000f00 */
[----:B------:R-:W-:Y:S02]  /*3220*/  MOV R64, R48 ;  /* 0x0000003000407202 */ /* 0x000fe40000000f00 */
[----:B------:R-:W-:Y:S01]  /*3230*/  MOV R59, 0x3270 ;  /* 0x00003270003b7802 */ /* 0x000fe20000000f00 */
[----:B0-----:R-:W-:Y:S02]  /*3240*/  IMAD.U32 R58, RZ, RZ, UR4 ;  /* 0x00000004ff3a7e24 */ /* 0x001fe4000f8e00ff */
[----:B------:R-:W-:-:S07]  /*3250*/  IMAD.U32 R57, RZ, RZ, UR5 ;  /* 0x00000005ff397e24 */ /* 0x000fce000f8e00ff */
[----:B------:R-:W-:Y:S05]  /*3260*/  CALL.REL.NOINC `($__internal_20_$__cuda_sm20_div_s64) ;  /* 0x0000037400507944 */ /* 0x000fea0003c00000 */
.L_x_330:
[----:B------:R-:W-:Y:S05]  /*3270*/  BSYNC.RECONVERGENT B4 ;  /* 0x0000000000047941 */ /* 0x000fea0003800200 */
.L_x_328:
[----:B------:R-:W0:Y:S01]  /*3280*/  LDCU.64 UR10, c[0x0][0x3c0] ;  /* 0x00007800ff0a77ac */ /* 0x000e220008000a00 */
[----:B------:R-:W-:Y:S01]  /*3290*/  IADD3 R60, P0, PT, -R74, R30, RZ ;  /* 0x0000001e4a3c7210 */ /* 0x000fe20007f1e1ff */
[----:B------:R-:W-:Y:S01]  /*32a0*/  IMAD.MOV.U32 R59, RZ, RZ, R0 ;  /* 0x000000ffff3b7224 */ /* 0x000fe200078e0000 */
[----:B------:R-:W1:Y:S03]  /*32b0*/  LDCU.64 UR4, c[0x0][0x3a8] ;  /* 0x00007500ff0477ac */ /* 0x000e660008000a00 */
[----:B------:R-:W-:Y:S01]  /*32c0*/  IMAD.X R61, R49, 0x1, ~R75, P0 ;  /* 0x00000001313d7824 */ /* 0x000fe200000e0e4b */
[----:B------:R-:W-:-:S04]  /*32d0*/  IADD3 R46, P0, PT, R46, R40, RZ ;  /* 0x000000282e2e7210 */ /* 0x000fc80007f1e0ff */
[----:B------:R-:W-:Y:S01]  /*32e0*/  IADD3.X R47, PT, PT, R47, R22, RZ, P0, !PT ;  /* 0x000000162f2f7210 */ /* 0x000fe200007fe4ff */
[----:B0-----:R-:W-:Y:S02]  /*32f0*/  IMAD R58, R2, UR10, RZ ;  /* 0x0000000a023a7c24 */ /* 0x001fe4000f8e02ff */
[----:B------:R-:W-:-:S04]  /*3300*/  IMAD.WIDE.U32 R60, R3, UR10, R60 ;  /* 0x0000000a033c7c25 */ /* 0x000fc8000f8e003c */
[----:B------:R-:W-:Y:S01]  /*3310*/  IMAD R57, R3, UR11, R58 ;  /* 0x0000000b03397c24 */ /* 0x000fe2000f8e023a */
[----:B------:R-:W0:Y:S01]  /*3320*/  LDCU.64 UR10, c[0x0][0x3b0] ;  /* 0x00007600ff0a77ac */ /* 0x000e220008000a00 */
[----:B------:R-:W-:Y:S02]  /*3330*/  MOV R58, R44 ;  /* 0x0000002c003a7202 */ /* 0x000fe40000000f00 */
[----:B------:R-:W-:-:S03]  /*3340*/  IMAD.IADD R57, R61, 0x1, R57 ;  /* 0x000000013d397824 */ /* 0x000fc600078e0239 */
[----:B-1----:R-:W-:-:S04]  /*3350*/  IMAD.WIDE.U32 R58, R60, UR4, R58 ;  /* 0x000000043c3a7c25 */ /* 0x002fc8000f8e003a */
[----:B------:R-:W-:-:S04]  /*3360*/  IMAD R57, R57, UR4, RZ ;  /* 0x0000000439397c24 */ /* 0x000fc8000f8e02ff */
[----:B------:R-:W-:Y:S01]  /*3370*/  IMAD R57, R60, UR5, R57 ;  /* 0x000000053c397c24 */ /* 0x000fe2000f8e0239 */
[----:B------:R-:W1:Y:S03]  /*3380*/  LDCU.64 UR4, c[0x0][0x428] ;  /* 0x00008500ff0477ac */ /* 0x000e660008000a00 */
[----:B------:R-:W-:Y:S02]  /*3390*/  IMAD.IADD R57, R59, 0x1, R57 ;  /* 0x000000013b397824 */ /* 0x000fe400078e0239 */
[----:B0-----:R-:W-:-:S04]  /*33a0*/  IMAD.WIDE.U32 R46, R58, UR10, R46 ;  /* 0x0000000a3a2e7c25 */ /* 0x001fc8000f8e002e */
[----:B------:R-:W-:-:S04]  /*33b0*/  IMAD R57, R57, UR10, RZ ;  /* 0x0000000a39397c24 */ /* 0x000fc8000f8e02ff */
[----:B------:R-:W-:-:S04]  /*33c0*/  IMAD R57, R58, UR11, R57 ;  /* 0x0000000b3a397c24 */ /* 0x000fc8000f8e0239 */
[----:B------:R-:W-:Y:S01]  /*33d0*/  IMAD.IADD R47, R47, 0x1, R57 ;  /* 0x000000012f2f7824 */ /* 0x000fe200078e0239 */
[----:B-1----:R-:W-:-:S04]  /*33e0*/  LEA R58, P0, R46, UR4, 0x2 ;  /* 0x000000042e3a7c11 */ /* 0x002fc8000f8010ff */
[----:B------:R-:W-:-:S05]  /*33f0*/  LEA.HI.X R59, R46, UR5, R47, 0x2, P0 ;  /* 0x000000052e3b7c11 */ /* 0x000fca00080f142f */
[----:B------:R-:W2:Y:S01]  /*3400*/  LDG.E.CONSTANT R58, desc[UR8][R58.64] ;  /* 0x000000083a3a7981 */ /* 0x000ea2000c1e9900 */
[----:B------:R-:W-:Y:S01]  /*3410*/  ISETP.NE.U32.AND P0, PT, R67, RZ, PT ;  /* 0x000000ff4300720c */ /* 0x000fe20003f05070 */
[----:B------:R-:W-:Y:S01]  /*3420*/  IMAD.MOV.U32 R61, RZ, RZ, R26 ;  /* 0x000000ffff3d7224 */ /* 0x000fe200078e001a */
[----:B------:R-:W-:Y:S02]  /*3430*/  MOV R64, R25 ;  /* 0x0000001900407202 */ /* 0x000fe40000000f00 */
[----:B------:R-:W-:Y:S01]  /*3440*/  ISETP.NE.AND.EX P0, PT, RZ, RZ, PT, P0 ;  /* 0x000000ffff00720c */ /* 0x000fe20003f05300 */
[----:B--2---:R-:W-:-:S12]  /*3450*/  FADD R65, R65, R58 ;  /* 0x0000003a41417221 */ /* 0x004fd80000000000 */
[----:B------:R-:W-:Y:S05]  /*3460*/  @!P0 BRA `(.L_x_325) ;  /* 0x00000024006c8947 */ /* 0x000fea0003800000 */
[----:B------:R-:W0:Y:S01]  /*3470*/  LDCU UR4, c[0x0][0x3f4] ;  /* 0x00007e80ff0477ac */ /* 0x000e220008000800 */
[----:B------:R-:W-:Y:S01]  /*3480*/  BSSY.RECONVERGENT B4, `(.L_x_331) ;  /* 0x0000022000047945 */ /* 0x000fe20003800200 */
[----:B0-----:R-:W-:-:S04]  /*3490*/  LOP3.LUT R46, R25, UR4, RZ, 0xfc, !PT ;  /* 0x00000004192e7c12 */ /* 0x001fc8000f8efcff */
[----:B------:R-:W-:-:S13]  /*34a0*/  ISETP.NE.U32.AND P0, PT, R46, RZ, PT ;  /* 0x000000ff2e00720c */ /* 0x000fda0003f05070 */
[----:B------:R-:W-:Y:S05]  /*34b0*/  @P0 BRA `(.L_x_332) ;  /* 0x0000000000540947 */ /* 0x000fea0003800000 */
[----:B------:R-:W0:Y:S01]  /*34c0*/  LDCU UR4, c[0x0][0x3f0] ;  /* 0x00007e00ff0477ac */ /* 0x000e220008000800 */
[----:B------:R-:W-:Y:S02]  /*34d0*/  HFMA2 R46, -RZ, RZ, 0, 0 ;  /* 0x00000000ff2e7431 */ /* 0x000fe400000001ff */
[----:B------:R-:W-:Y:S01]  /*34e0*/  IMAD.MOV.U32 R75, RZ, RZ, RZ ;  /* 0x000000ffff4b7224 */ /* 0x000fe200078e00ff */
[----:B0-----:R-:W0:Y:S01]  /*34f0*/  I2F.U32.RP R57, UR4 ;  /* 0x0000000400397d06 */ /* 0x001e220008209000 */
[----:B------:R-:W-:-:S07]  /*3500*/  ISETP.NE.U32.AND P2, PT, RZ, UR4, PT ;  /* 0x00000004ff007c0c */ /* 0x000fce000bf45070 */
[----:B0-----:R-:W0:Y:S02]  /*3510*/  MUFU.RCP R57, R57 ;  /* 0x0000003900397308 */ /* 0x001e240000001000 */
[----:B0-----:R-:W-:-:S06]  /*3520*/  VIADD R58, R57, 0xffffffe ;  /* 0x0ffffffe393a7836 */ /* 0x001fcc0000000000 */
[----:B------:R-:W0:Y:S02]  /*3530*/  F2I.FTZ.U32.TRUNC.NTZ R47, R58 ;  /* 0x0000003a002f7305 */ /* 0x000e24000021f000 */
[----:B0-----:R-:W-:-:S04]  /*3540*/  IMAD.MOV R59, RZ, RZ, -R47 ;  /* 0x000000ffff3b7224 */ /* 0x001fc800078e0a2f */
        /* <DEDUP_REMOVED lines=12> */
.L_x_332:
        /* <DEDUP_REMOVED lines=9> */
.L_x_333:
[----:B------:R-:W-:Y:S05]  /*36a0*/  BSYNC.RECONVERGENT B4 ;  /* 0x0000000000047941 */ /* 0x000fea0003800200 */
.L_x_331:
[----:B------:R-:W0:Y:S01]  /*36b0*/  LDCU UR4, c[0x0][0x3e4] ;  /* 0x00007c80ff0477ac */ /* 0x000e220008000800 */
[----:B------:R-:W-:Y:S01]  /*36c0*/  BSSY.RECONVERGENT B4, `(.L_x_334) ;  /* 0x0000020000047945 */ /* 0x000fe20003800200 */
[----:B0-----:R-:W-:-:S04]  /*36d0*/  LOP3.LUT R46, R25, UR4, RZ, 0xfc, !PT ;  /* 0x00000004192e7c12 */ /* 0x001fc8000f8efcff */
[----:B------:R-:W-:-:S13]  /*36e0*/  ISETP.NE.U32.AND P0, PT, R46, RZ, PT ;  /* 0x000000ff2e00720c */ /* 0x000fda0003f05070 */
[----:B------:R-:W-:Y:S05]  /*36f0*/  @P0 BRA `(.L_x_335) ;  /* 0x0000000000540947 */ /* 0x000fea0003800000 */
        /* <DEDUP_REMOVED lines=9> */
[----:B------:R-:W-:-:S06]  /*3790*/  IMAD.HI.U32 R59, R47, R59, R46 ;  /* 0x0000003b2f3b7227 */ /* 0x000fcc00078e002e */
[----:B------:R-:W-:-:S05]  /*37a0*/  IMAD.HI.U32 R46, R59, R26, RZ ;  /* 0x0000001a3b2e7227 */ /* 0x000fca00078e00ff */
[----:B------:R-:W-:-:S05]  /*37b0*/  IADD3 R47, PT, PT, -R46, RZ, RZ ;  /* 0x000000ff2e2f7210 */ /* 0x000fca0007ffe1ff */
[----:B------:R-:W-:-:S05]  /*37c0*/  IMAD R47, R47, UR4, R26 ;  /* 0x000000042f2f7c24 */ /* 0x000fca000f8e021a */
[----:B------:R-:W-:-:S13]  /*37d0*/  ISETP.GE.U32.AND P0, PT, R47, UR4, PT ;  /* 0x000000042f007c0c */ /* 0x000fda000bf06070 */
[----:B------:R-:W-:Y:S02]  /*37e0*/  @P0 VIADD R47, R47, -UR4 ;  /* 0x800000042f2f0c36 */ /* 0x000fe40008000000 */
[----:B------:R-:W-:-:S03]  /*37f0*/  @P0 VIADD R46, R46, 0x1 ;  /* 0x000000012e2e0836 */ /* 0x000fc60000000000 */
[----:B------:R-:W-:Y:S01]  /*3800*/  ISETP.GE.U32.AND P1, PT, R47, UR4, PT ;  /* 0x000000042f007c0c */ /* 0x000fe2000bf26070 */
[----:B------:R-:W-:-:S12]  /*3810*/  IMAD.MOV.U32 R47, RZ, RZ, RZ ;  /* 0x000000ffff2f7224 */ /* 0x000fd800078e00ff */
[----:B------:R-:W-:Y:S02]  /*3820*/  @P1 IADD3 R46, PT, PT, R46, 0x1, RZ ;  /* 0x000000012e2e1810 */ /* 0x000fe40007ffe0ff */
[----:B------:R-:W-:Y:S01]  /*3830*/  @!P2 LOP3.LUT R46, RZ, UR4, RZ, 0x33, !PT ;  /* 0x00000004ff2eac12 */ /* 0x000fe2000f8e33ff */
[----:B------:R-:W-:Y:S06]  /*3840*/  BRA `(.L_x_336) ;  /* 0x00000000001c7947 */ /* 0x000fec0003800000 */
.L_x_335:
[----:B------:R-:W0:Y:S01]  /*3850*/  LDCU.64 UR4, c[0x0][0x3e0] ;  /* 0x00007c00ff0477ac */ /* 0x000e220008000a00 */
[----:B------:R-:W-:Y:S01]  /*3860*/  IMAD.MOV.U32 R61, RZ, RZ, R26 ;  /* 0x000000ffff3d7224 */ /* 0x000fe200078e001a */
[----:B------:R-:W-:Y:S01]  /*3870*/  MOV R59, 0x38c0 ;  /* 0x000038c0003b7802 */ /* 0x000fe20000000f00 */
[----:B------:R-:W-:Y:S01]  /*3880*/  IMAD.MOV.U32 R64, RZ, RZ, R25 ;  /* 0x000000ffff407224 */ /* 0x000fe200078e0019 */
[----:B0-----:R-:W-:Y:S01]  /*3890*/  MOV R58, UR4 ;  /* 0x00000004003a7c02 */ /* 0x001fe20008000f00 */
[----:B------:R-:W-:-:S07]  /*38a0*/  IMAD.U32 R57, RZ, RZ, UR5 ;  /* 0x00000005ff397e24 */ /* 0x000fce000f8e00ff */
[----:B------:R-:W-:Y:S05]  /*38b0*/  CALL.REL.NOINC `($__internal_20_$__cuda_sm20_div_s64) ;  /* 0x0000036c00bc7944 */ /* 0x000fea0003c00000 */
.L_x_336:
[----:B------:R-:W-:Y:S05]  /*38c0*/  BSYNC.RECONVERGENT B4 ;  /* 0x0000000000047941 */ /* 0x000fea0003800200 */
.L_x_334:
[----:B------:R-:W0:Y:S01]  /*38d0*/  LDCU.64 UR4, c[0x0][0x3c0] ;  /* 0x00007800ff0477ac */ /* 0x000e220008000a00 */
[----:B------:R-:W-:Y:S02]  /*38e0*/  IADD3 R60, P0, PT, -R74, R30, RZ ;  /* 0x0000001e4a3c7210 */ /* 0x000fe40007f1e1ff */
[----:B------:R-:W-:Y:S01]  /*38f0*/  MOV R59, R0 ;  /* 0x00000000003b7202 */ /* 0x000fe20000000f00 */
[----:B------:R-:W1:Y:S01]  /*3900*/  LDCU.64 UR10, c[0x0][0x3a8] ;  /* 0x00007500ff0a77ac */ /* 0x000e620008000a00 */
[----:B------:R-:W-:Y:S02]  /*3910*/  IADD3.X R61, PT, PT, ~R75, R49, RZ, P0, !PT ;  /* 0x000000314b3d7210 */ /* 0x000fe400007fe5ff */
[----:B------:R-:W-:-:S05]  /*3920*/  IADD3 R46, P0, PT, R46, R40, RZ ;  /* 0x000000282e2e7210 */ /* 0x000fca0007f1e0ff */
[----:B------:R-:W-:Y:S02]  /*3930*/  IMAD.X R47, R47, 0x1, R22, P0 ;  /* 0x000000012f2f7824 */ /* 0x000fe400000e0616 */
[----:B0-----:R-:W-:Y:S02]  /*3940*/  IMAD R58, R2, UR4, RZ ;  /* 0x00000004023a7c24 */ /* 0x001fe4000f8e02ff */
[----:B------:R-:W-:-:S04]  /*3950*/  IMAD.WIDE.U32 R60, R3, UR4, R60 ;  /* 0x00000004033c7c25 */ /* 0x000fc8000f8e003c */
[----:B------:R-:W-:Y:S01]  /*3960*/  IMAD R57, R3, UR5, R58 ;  /* 0x0000000503397c24 */ /* 0x000fe2000f8e023a */
[----:B------:R-:W0:Y:S01]  /*3970*/  LDCU.64 UR4, c[0x0][0x3b0] ;  /* 0x00007600ff0477ac */ /* 0x000e220008000a00 */
[----:B------:R-:W-:Y:S02]  /*3980*/  IMAD.MOV.U32 R58, RZ, RZ, R44 ;  /* 0x000000ffff3a7224 */ /* 0x000fe400078e002c */
[----:B------:R-:W-:Y:S02]  /*3990*/  IMAD.IADD R57, R57, 0x1, R61 ;  /* 0x0000000139397824 */ /* 0x000fe400078e023d */
[----:B-1----:R-:W-:-:S04]  /*39a0*/  IMAD.WIDE.U32 R58, R60, UR10, R58 ;  /* 0x0000000a3c3a7c25 */ /* 0x002fc8000f8e003a */
[----:B------:R-:W-:-:S04]  /*39b0*/  IMAD R57, R57, UR10, RZ ;  /* 0x0000000a39397c24 */ /* 0x000fc8000f8e02ff */
[----:B------:R-:W-:Y:S01]  /*39c0*/  IMAD R57, R60, UR11, R57 ;  /* 0x0000000b3c397c24 */ /* 0x000fe2000f8e0239 */
[----:B------:R-:W1:Y:S03]  /*39d0*/  LDCU.64 UR10, c[0x0][0x428] ;  /* 0x00008500ff0a77ac */ /* 0x000e660008000a00 */
[----:B------:R-:W-:Y:S02]  /*39e0*/  IMAD.IADD R57, R59, 0x1, R57 ;  /* 0x000000013b397824 */ /* 0x000fe400078e0239 */
[----:B0-----:R-:W-:-:S04]  /*39f0*/  IMAD.WIDE.U32 R46, R58, UR4, R46 ;  /* 0x000000043a2e7c25 */ /* 0x001fc8000f8e002e */
[----:B------:R-:W-:-:S04]  /*3a00*/  IMAD R57, R57, UR4, RZ ;  /* 0x0000000439397c24 */ /* 0x000fc8000f8e02ff */
[----:B------:R-:W-:Y:S01]  /*3a10*/  IMAD R57, R58, UR5, R57 ;  /* 0x000000053a397c24 */ /* 0x000fe2000f8e0239 */
[----:B-1----:R-:W-:-:S04]  /*3a20*/  LEA R58, P0, R46, UR10, 0x2 ;  /* 0x0000000a2e3a7c11 */ /* 0x002fc8000f8010ff */
[----:B------:R-:W-:-:S04]  /*3a30*/  IADD3 R47, PT, PT, R47, R57, RZ ;  /* 0x000000392f2f7210 */ /* 0x000fc80007ffe0ff */
[----:B------:R-:W-:-:S05]  /*3a40*/  LEA.HI.X R59, R46, UR11, R47, 0x2, P0 ;  /* 0x0000000b2e3b7c11 */ /* 0x000fca00080f142f */
[----:B------:R-:W2:Y:S01]  /*3a50*/  LDG.E.CONSTANT R58, desc[UR8][R58.64] ;  /* 0x000000083a3a7981 */ /* 0x000ea2000c1e9900 */
[----:B------:R-:W-:Y:S01]  /*3a60*/  ISETP.NE.U32.AND P0, PT, R67, 0x1, PT ;  /* 0x000000014300780c */ /* 0x000fe20003f05070 */
[----:B------:R-:W-:Y:S02]  /*3a70*/  IMAD.MOV.U32 R61, RZ, RZ, R15 ;  /* 0x000000ffff3d7224 */ /* 0x000fe400078e000f */
[----:B------:R-:W-:Y:S01]  /*3a80*/  IMAD.MOV.U32 R64, RZ, RZ, R14 ;  /* 0x000000ffff407224 */ /* 0x000fe200078e000e */
        /* <DEDUP_REMOVED lines=9> */
[----:B------:R-:W-:Y:S02]  /*3b20*/  IMAD.MOV.U32 R46, RZ, RZ, RZ ;  /* 0x000000ffff2e7224 */ /* 0x000fe400078e00ff */
        /* <DEDUP_REMOVED lines=19> */
.L_x_338:
[----:B------:R-:W0:Y:S01]  /*3c60*/  LDCU.64 UR4, c[0x0][0x3f0] ;  /* 0x00007e00ff0477ac */ /* 0x000e220008000a00 */
[----:B------:R-:W-:Y:S01]  /*3c70*/  IMAD.MOV.U32 R61, RZ, RZ, R15 ;  /* 0x000000ffff3d7224 */ /* 0x000fe200078e000f */
[----:B------:R-:W-:Y:S01]  /*3c80*/  MOV R59, 0x3cd0 ;  /* 0x00003cd0003b7802 */ /* 0x000fe20000000f00 */
[----:B------:R-:W-:Y:S01]  /*3c90*/  IMAD.MOV.U32 R64, RZ, RZ, R14 ;  /* 0x000000ffff407224 */ /* 0x000fe200078e000e */
[----:B0-----:R-:W-:Y:S01]  /*3ca0*/  MOV R58, UR4 ;  /* 0x00000004003a7c02 */ /* 0x001fe20008000f00 */
[----:B------:R-:W-:-:S07]  /*3cb0*/  IMAD.U32 R57, RZ, RZ, UR5 ;  /* 0x00000005ff397e24 */ /* 0x000fce000f8e00ff */
[----:B------:R-:W-:Y:S05]  /*3cc0*/  CALL.REL.NOINC `($__internal_20_$__cuda_sm20_div_s64) ;  /* 0x0000036800b87944 */ /* 0x000fea0003c00000 */
[----:B------:R-:W-:Y:S01]  /*3cd0*/  MOV R74, R46 ;  /* 0x0000002e004a7202 */ /* 0x000fe20000000f00 */
[----:B------:R-:W-:-:S07]  /*3ce0*/  IMAD.MOV.U32 R75, RZ, RZ, R47 ;  /* 0x000000ffff4b7224 */ /* 0x000fce00078e002f */
.L_x_339:
[----:B------:R-:W-:Y:S05]  /*3cf0*/  BSYNC.RECONVERGENT B4 ;  /* 0x0000000000047941 */ /* 0x000fea0003800200 */
.L_x_337:
        /* <DEDUP_REMOVED lines=21> */
[----:B------:R-:W-:Y:S01]  /*3e50*/  ISETP.GE.U32.AND P1, PT, R47, UR4, PT ;  /* 0x000000042f007c0c */ /* 0x000fe2000bf26070 */
[----:B------:R-:W-:-:S12]  /*3e60*/  HFMA2 R47, -RZ, RZ, 0, 0 ;  /* 0x00000000ff2f7431 */ /* 0x000fd800000001ff */
[----:B------:R-:W-:Y:S01]  /*3e70*/  @P1 VIADD R46, R46, 0x1 ;  /* 0x000000012e2e1836 */ /* 0x000fe20000000000 */
[----:B------:R-:W-:Y:S01]  /*3e80*/  @!P2 LOP3.LUT R46, RZ, UR4, RZ, 0x33, !PT ;  /* 0x00000004ff2eac12 */ /* 0x000fe2000f8e33ff */
[----:B------:R-:W-:Y:S06]  /*3e90*/  BRA `(.L_x_342) ;  /* 0x00000000001c7947 */ /* 0x000fec0003800000 */
.L_x_341:
[----:B------:R-:W0:Y:S01]  /*3ea0*/  LDCU.64 UR4, c[0x0][0x3e0] ;  /* 0x00007c00ff0477ac */ /* 0x000e220008000a00 */
[----:B------:R-:W-:Y:S01]  /*3eb0*/  IMAD.MOV.U32 R61, RZ, RZ, R15 ;  /* 0x000000ffff3d7224 */ /* 0x000fe200078e000f */
[----:B------:R-:W-:Y:S01]  /*3ec0*/  MOV R59, 0x3f10 ;  /* 0x00003f10003b7802 */ /* 0x000fe20000000f00 */
[----:B------:R-:W-:Y:S02]  /*3ed0*/  IMAD.MOV.U32 R64, RZ, RZ, R14 ;  /* 0x000000ffff407224 */ /* 0x000fe400078e000e */
[----:B0-----:R-:W-:Y:S01]  /*3ee0*/  IMAD.U32 R58, RZ, RZ, UR4 ;  /* 0x00000004ff3a7e24 */ /* 0x001fe2000f8e00ff */
[----:B------:R-:W-:-:S07]  /*3ef0*/  MOV R57, UR5 ;  /* 0x0000000500397c02 */ /* 0x000fce0008000f00 */
[----:B------:R-:W-:Y:S05]  /*3f00*/  CALL.REL.NOINC `($__internal_20_$__cuda_sm20_div_s64) ;  /* 0x0000036800287944 */ /* 0x000fea0003c00000 */
.L_x_342:
[----:B------:R-:W-:Y:S05]  /*3f10*/  BSYNC.RECONVERGENT B4 ;  /* 0x0000000000047941 */ /* 0x000fea0003800200 */
.L_x_340:
[----:B------:R-:W0:Y:S01]  /*3f20*/  LDCU.64 UR4, c[0x0][0x3c0] ;  /* 0x00007800ff0477ac */ /* 0x000e220008000a00 */
[----:B------:R-:W-:Y:S01]  /*3f30*/  IADD3 R60, P0, PT, -R74, R30, RZ ;  /* 0x0000001e4a3c7210 */ /* 0x000fe20007f1e1ff */
[----:B------:R-:W-:Y:S01]  /*3f40*/  IMAD.MOV.U32 R59, RZ, RZ, R0 ;  /* 0x000000ffff3b7224 */ /* 0x000fe200078e0000 */
[----:B------:R-:W1:Y:S03]  /*3f50*/  LDCU.64 UR10, c[0x0][0x3a8] ;  /* 0x00007500ff0a77ac */ /* 0x000e660008000a00 */
[----:B------:R-:W-:Y:S01]  /*3f60*/  IMAD.X R61, R49, 0x1, ~R75, P0 ;  /* 0x00000001313d7824 */ /* 0x000fe200000e0e4b */
[----:B------:R-:W-:-:S05]  /*3f70*/  IADD3 R46, P0, PT, R46, R40, RZ ;  /* 0x000000282e2e7210 */ /* 0x000fca0007f1e0ff */
[----:B------:R-:W-:Y:S02]  /*3f80*/  IMAD.X R47, R47, 0x1, R22, P0 ;  /* 0x000000012f2f7824 */ /* 0x000fe400000e0616 */
[----:B0-----:R-:W-:Y:S02]  /*3f90*/  IMAD R58, R2, UR4, RZ ;  /* 0x00000004023a7c24 */ /* 0x001fe4000f8e02ff */
[----:B------:R-:W-:-:S04]  /*3fa0*/  IMAD.WIDE.U32 R60, R3, UR4, R60 ;  /* 0x00000004033c7c25 */ /* 0x000fc8000f8e003c */
[----:B------:R-:W-:Y:S01]  /*3fb0*/  IMAD R57, R3, UR5, R58 ;  /* 0x0000000503397c24 */ /* 0x000fe2000f8e023a */
[----:B------:R-:W0:Y:S01]  /*3fc0*/  LDCU.64 UR4, c[0x0][0x3b0] ;  /* 0x00007600ff0477ac */ /* 0x000e220008000a00 */
[----:B------:R-:W-:-:S03]  /*3fd0*/  IMAD.MOV.U32 R58, RZ, RZ, R44 ;  /* 0x000000ffff3a7224 */ /* 0x000fc600078e002c */
[----:B------:R-:W-:Y:S01]  /*3fe0*/  IADD3 R57, PT, PT, R57, R61, RZ ;  /* 0x0000003d39397210 */ /* 0x000fe20007ffe0ff */
[----:B-1----:R-:W-:-:S04]  /*3ff0*/  IMAD.WIDE.U32 R58, R60, UR10, R58 ;  /* 0x0000000a3c3a7c25 */ /* 0x002fc8000f8e003a */
[----:B------:R-:W-:-:S04]  /*4000*/  IMAD R57, R57, UR10, RZ ;  /* 0x0000000a39397c24 */ /* 0x000fc8000f8e02ff */
[----:B------:R-:W-:Y:S01]  /*4010*/  IMAD R57, R60, UR11, R57 ;  /* 0x0000000b3c397c24 */ /* 0x000fe2000f8e0239 */
[----:B------:R-:W1:Y:S04]  /*4020*/  LDCU.64 UR10, c[0x0][0x428] ;  /* 0x00008500ff0a77ac */ /* 0x000e680008000a00 */
[----:B------:R-:W-:Y:S01]  /*4030*/  IADD3 R57, PT, PT, R59, R57, RZ ;  /* 0x000000393b397210 */ /* 0x000fe20007ffe0ff */
[----:B0-----:R-:W-:-:S04]  /*4040*/  IMAD.WIDE.U32 R46, R58, UR4, R46 ;  /* 0x000000043a2e7c25 */ /* 0x001fc8000f8e002e */
[----:B------:R-:W-:-:S04]  /*4050*/  IMAD R57, R57, UR4, RZ ;  /* 0x0000000439397c24 */ /* 0x000fc8000f8e02ff */
[----:B------:R-:W-:-:S04]  /*4060*/  IMAD R57, R58, UR5, R57 ;  /* 0x000000053a397c24 */ /* 0x000fc8000f8e0239 */
[----:B------:R-:W-:Y:S01]  /*4070*/  IMAD.IADD R47, R47, 0x1, R57 ;  /* 0x000000012f2f7824 */ /* 0x000fe200078e0239 */
[----:B-1----:R-:W-:-:S04]  /*4080*/  LEA R58, P0, R46, UR10, 0x2 ;  /* 0x0000000a2e3a7c11 */ /* 0x002fc8000f8010ff */
[----:B------:R-:W-:-:S05]  /*4090*/  LEA.HI.X R59, R46, UR11, R47, 0x2, P0 ;  /* 0x0000000b2e3b7c11 */ /* 0x000fca00080f142f */
[----:B------:R-:W2:Y:S01]  /*40a0*/  LDG.E.CONSTANT R58, desc[UR8][R58.64] ;  /* 0x000000083a3a7981 */ /* 0x000ea2000c1e9900 */
[----:B------:R-:W-:Y:S01]  /*40b0*/  ISETP.NE.U32.AND P0, PT, R67, 0x2, PT ;  /* 0x000000024300780c */ /* 0x000fe20003f05070 */
        /* <DEDUP_REMOVED lines=12> */
[----:B------:R-:W-:Y:S01]  /*4180*/  HFMA2 R75, -RZ, RZ, 0, 0 ;  /* 0x00000000ff4b7431 */ /* 0x000fe200000001ff */
        /* <DEDUP_REMOVED lines=18> */
.L_x_344:
        /* <DEDUP_REMOVED lines=9> */
.L_x_345:
[----:B------:R-:W-:Y:S05]  /*4340*/  BSYNC.RECONVERGENT B4 ;  /* 0x0000000000047941 */ /* 0x000fea0003800200 */
.L_x_343:
[----:B------:R-:W0:Y:S01]  /*4350*/  LDCU UR4, c[0x0][0x3e4] ;  /* 0x00007c80ff0477ac */ /* 0x000e220008000800 */
[----:B------:R-:W-:Y:S01]  /*4360*/  BSSY.RECONVERGENT B4, `(.L_x_346) ;  /* 0x0000020000047945 */ /* 0x000fe20003800200 */
[----:B0-----:R-:W-:-:S04]  /*4370*/  LOP3.LUT R46, R12, UR4, RZ, 0xfc, !PT ;  /* 0x000000040c2e7c12 */ /* 0x001fc8000f8efcff */
[----:B------:R-:W-:-:S13]  /*4380*/  ISETP.NE.U32.AND P0, PT, R46, RZ, PT ;  /* 0x000000ff2e00720c */ /* 0x000fda0003f05070 */
[----:B------:R-:W-:Y:S05]  /*4390*/  @P0 BRA `(.L_x_347) ;  /* 0x0000000000540947 */ /* 0x000fea0003800000 */
[----:B------:R-:W0:Y:S01]  /*43a0*/  LDCU UR4, c[0x0][0x3e0] ;  /* 0x00007c00ff0477ac */ /* 0x000e220008000800 */
[----:B------:R-:W-:Y:S01]  /*43b0*/  HFMA2 R46, -RZ, RZ, 0, 0 ;  /* 0x00000000ff2e7431 */ /* 0x000fe200000001ff */
        /* <DEDUP_REMOVED lines=19> */
.L_x_347:
[----:B------:R-:W0:Y:S01]  /*44f0*/  LDCU.64 UR4, c[0x0][0x3e0] ;  /* 0x00007c00ff0477ac */ /* 0x000e220008000a00 */
[----:B------:R-:W-:Y:S02]  /*4500*/  MOV R61, R13 ;  /* 0x0000000d003d7202 */ /* 0x000fe40000000f00 */
[----:B------:R-:W-:Y:S02]  /*4510*/  MOV R64, R12 ;  /* 0x0000000c00407202 */ /* 0x000fe40000000f00 */
[----:B------:R-:W-:Y:S01]  /*4520*/  MOV R59, 0x4560 ;  /* 0x00004560003b7802 */ /* 0x000fe20000000f00 */
[----:B0-----:R-:W-:Y:S02]  /*4530*/  IMAD.U32 R58, RZ, RZ, UR4 ;  /* 0x00000004ff3a7e24 */ /* 0x001fe4000f8e00ff */
[----:B------:R-:W-:-:S07]  /*4540*/  IMAD.U32 R57, RZ, RZ, UR5 ;  /* 0x00000005ff397e24 */ /* 0x000fce000f8e00ff */
[----:B------:R-:W-:Y:S05]  /*4550*/  CALL.REL.NOINC `($__internal_20_$__cuda_sm20_div_s64) ;  /* 0x0000036000947944 */ /* 0x000fea0003c00000 */
.L_x_348:
[----:B------:R-:W-:Y:S05]  /*4560*/  BSYNC.RECONVERGENT B4 ;  /* 0x0000000000047941 */ /* 0x000fea0003800200 */
.L_x_346:
        /* <DEDUP_REMOVED lines=57> */
.L_x_350:
        /* <DEDUP_REMOVED lines=9> */
.L_x_351:
[----:B------:R-:W-:Y:S05]  /*4990*/  BSYNC.RECONVERGENT B4 ;  /* 0x0000000000047941 */ /* 0x000fea0003800200 */
.L_x_349:
        /* <DEDUP_REMOVED lines=26> */
.L_x_353:
[----:B------:R-:W0:Y:S01]  /*4b40*/  LDCU.64 UR4, c[0x0][0x3e0] ;  /* 0x00007c00ff0477ac */ /* 0x000e220008000a00 */
[----:B------:R-:W-:Y:S01]  /*4b50*/  IMAD.MOV.U32 R61, RZ, RZ, R11 ;  /* 0x000000ffff3d7224 */ /* 0x000fe200078e000b */
[----:B------:R-:W-:Y:S01]  /*4b60*/  MOV R59, 0x4bb0 ;  /* 0x00004bb0003b7802 */ /* 0x000fe20000000f00 */
[----:B------:R-:W-:Y:S01]  /*4b70*/  IMAD.MOV.U32 R64, RZ, RZ, R10 ;  /* 0x000000ffff407224 */ /* 0x000fe200078e000a */
[----:B0-----:R-:W-:Y:S01]  /*4b80*/  MOV R58, UR4 ;  /* 0x00000004003a7c02 */ /* 0x001fe20008000f00 */
[----:B------:R-:W-:-:S07]  /*4b90*/  IMAD.U32 R57, RZ, RZ, UR5 ;  /* 0x00000005ff397e24 */ /* 0x000fce000f8e00ff */
[----:B------:R-:W-:Y:S05]  /*4ba0*/  CALL.REL.NOINC `($__internal_20_$__cuda_sm20_div_s64) ;  /* 0x0000035c00007944 */ /* 0x000fea0003c00000 */
.L_x_354:
[----:B------:R-:W-:Y:S05]  /*4bb0*/  BSYNC.RECONVERGENT B4 ;  /* 0x0000000000047941 */ /* 0x000fea0003800200 */
.L_x_352:
        /* <DEDUP_REMOVED lines=57> */
.L_x_356:
        /* <DEDUP_REMOVED lines=9> */
.L_x_357:
[----:B------:R-:W-:Y:S05]  /*4fe0*/  BSYNC.RECONVERGENT B4 ;  /* 0x0000000000047941 */ /* 0x000fea0003800200 */
.L_x_355:
        /* <DEDUP_REMOVED lines=26> */
.L_x_359:
[----:B------:R-:W0:Y:S01]  /*5190*/  LDCU.64 UR4, c[0x0][0x3e0] ;  /* 0x00007c00ff0477ac */ /* 0x000e220008000a00 */
[----:B------:R-:W-:Y:S01]  /*51a0*/  IMAD.MOV.U32 R61, RZ, RZ, R9 ;  /* 0x000000ffff3d7224 */ /* 0x000fe200078e0009 */
[----:B------:R-:W-:Y:S01]  /*51b0*/  MOV R59, 0x5200 ;  /* 0x00005200003b7802 */ /* 0x000fe20000000f00 */
[----:B------:R-:W-:Y:S02]  /*51c0*/  IMAD.MOV.U32 R64, RZ, RZ, R6 ;  /* 0x000000ffff407224 */ /* 0x000fe400078e0006 */
[----:B0-----:R-:W-:Y:S01]  /*51d0*/  IMAD.U32 R58, RZ, RZ, UR4 ;  /* 0x00000004ff3a7e24 */ /* 0x001fe2000f8e00ff */
[----:B------:R-:W-:-:S07]  /*51e0*/  MOV R57, UR5 ;  /* 0x0000000500397c02 */ /* 0x000fce0008000f00 */
[----:B------:R-:W-:Y:S05]  /*51f0*/  CALL.REL.NOINC `($__internal_20_$__cuda_sm20_div_s64) ;  /* 0x00000354006c7944 */ /* 0x000fea0003c00000 */
.L_x_360:
[----:B------:R-:W-:Y:S05]  /*5200*/  BSYNC.RECONVERGENT B4 ;  /* 0x0000000000047941 */ /* 0x000fea0003800200 */
.L_x_358:
        /* <DEDUP_REMOVED lines=57> */
.L_x_362:
        /* <DEDUP_REMOVED lines=9> */
.L_x_363:
[----:B------:R-:W-:Y:S05]  /*5630*/  BSYNC.RECONVERGENT B4 ;  /* 0x0000000000047941 */ /* 0x000fea0003800200 */
.L_x_361:
        /* <DEDUP_REMOVED lines=26> */
.L_x_365:
[----:B------:R-:W0:Y:S01]  /*57e0*/  LDCU.64 UR4, c[0x0][0x3e0] ;  /* 0x00007c00ff0477ac */ /* 0x000e220008000a00 */
[----:B------:R-:W-:Y:S02]  /*57f0*/  MOV R61, R5 ;  /* 0x00000005003d7202 */ /* 0x000fe40000000f00 */
[----:B------:R-:W-:Y:S02]  /*5800*/  MOV R64, R4 ;  /* 0x0000000400407202 */ /* 0x000fe40000000f00 */
[----:B------:R-:W-:Y:S01]  /*5810*/  MOV R59, 0x5850 ;  /* 0x00005850003b7802 */ /* 0x000fe20000000f00 */
[----:B0-----:R-:W-:Y:S02]  /*5820*/  IMAD.U32 R58, RZ, RZ, UR4 ;  /* 0x00000004ff3a7e24 */ /* 0x001fe4000f8e00ff */
[----:B------:R-:W-:-:S07]  /*5830*/  IMAD.U32 R57, RZ, RZ, UR5 ;  /* 0x00000005ff397e24 */ /* 0x000fce000f8e00ff */
[----:B------:R-:W-:Y:S05]  /*5840*/  CALL.REL.NOINC `($__internal_20_$__cuda_sm20_div_s64) ;  /* 0x0000034c00d87944 */ /* 0x000fea0003c00000 */
.L_x_366:
[----:B------:R-:W-:Y:S05]  /*5850*/  BSYNC.RECONVERGENT B4 ;  /* 0x0000000000047941 */ /* 0x000fea0003800200 */
.L_x_364:
        /* <DEDUP_REMOVED lines=25> */
[----:B------:R-:W-:-:S05]  /*59f0*/  IADD3 R61, P0, PT, R32, R5, RZ ;  /* 0x00000005203d7210 */ /* 0x000fca0007f1e0ff */
[----:B------:R-:W-:Y:S02]  /*5a00*/  IMAD.X R64, R33, 0x1, R4, P0 ;  /* 0x0000000121407824 */ /* 0x000fe400000e0604 */
[----:B--2---:R-:W-:-:S07]  /*5a10*/  FADD R65, R65, R58 ;  /* 0x0000003a41417221 */ /* 0x004fce0000000000 */
.L_x_325:
[----:B------:R-:W-:Y:S05]  /*5a20*/  BSYNC.RECONVERGENT B3 ;  /* 0x0000000000037941 */ /* 0x000fea0003800200 */
.L_x_324:
[----:B------:R-:W-:-:S04]  /*5a30*/  ISETP.GE.U32.AND P0, PT, R66, 0x7, PT ;  /* 0x000000074200780c */ /* 0x000fc80003f06070 */
[----:B------:R-:W-:-:S13]  /*5a40*/  ISETP.GE.U32.AND.EX P0, PT, R68, RZ, PT, P0 ;  /* 0x000000ff4400720c */ /* 0x000fda0003f06100 */
[----:B------:R-:W-:Y:S05]  /*5a50*/  @!P0 BRA `(.L_x_315) ;  /* 0x0000002c00cc8947 */ /* 0x000fea0003800000 */
.L_x_415:
        /* <DEDUP_REMOVED lines=26> */
.L_x_368:
[----:B------:R-:W0:Y:S01]  /*5c00*/  LDCU.64 UR4, c[0x0][0x3f0] ;  /* 0x00007e00ff0477ac */ /* 0x000e220008000a00 */
[----:B------:R-:W-:Y:S01]  /*5c10*/  MOV R59, 0x5c50 ;  /* 0x00005c50003b7802 */ /* 0x000fe20000000f00 */
[----:B0-----:R-:W-:Y:S01]  /*5c20*/  IMAD.U32 R58, RZ, RZ, UR4 ;  /* 0x00000004ff3a7e24 */ /* 0x001fe2000f8e00ff */
[----:B------:R-:W-:-:S07]  /*5c30*/  MOV R57, UR5 ;  /* 0x0000000500397c02 */ /* 0x000fce0008000f00 */
[----:B------:R-:W-:Y:S05]  /*5c40*/  CALL.REL.NOINC `($__internal_20_$__cuda_sm20_div_s64) ;  /* 0x0000034800d87944 */ /* 0x000fea0003c00000 */
[----:B------:R-:W-:Y:S02]  /*5c50*/  IMAD.MOV.U32 R66, RZ, RZ, R46 ;  /* 0x000000ffff427224 */ /* 0x000fe400078e002e */
[----:B------:R-:W-:-:S07]  /*5c60*/  IMAD.MOV.U32 R67, RZ, RZ, R47 ;  /* 0x000000ffff437224 */ /* 0x000fce00078e002f */
.L_x_369:
[----:B------:R-:W-:Y:S05]  /*5c70*/  BSYNC.RECONVERGENT B3 ;  /* 0x0000000000037941 */ /* 0x000fea0003800200 */
.L_x_367:
        /* <DEDUP_REMOVED lines=26> */
.L_x_371:
[----:B------:R-:W0:Y:S01]  /*5e20*/  LDCU.64 UR4, c[0x0][0x3e0] ;  /* 0x00007c00ff0477ac */ /* 0x000e220008000a00 */
[----:B------:R-:W-:Y:S01]  /*5e30*/  MOV R59, 0x5e70 ;  /* 0x00005e70003b7802 */ /* 0x000fe20000000f00 */
[----:B0-----:R-:W-:Y:S01]  /*5e40*/  IMAD.U32 R58, RZ, RZ, UR4 ;  /* 0x00000004ff3a7e24 */ /* 0x001fe2000f8e00ff */
[----:B------:R-:W-:-:S07]  /*5e50*/  MOV R57, UR5 ;  /* 0x0000000500397c02 */ /* 0x000fce0008000f00 */
[----:B------:R-:W-:Y:S05]  /*5e60*/  CALL.REL.NOINC `($__internal_20_$__cuda_sm20_div_s64) ;  /* 0x0000034800507944 */ /* 0x000fea0003c00000 */
.L_x_372:
[----:B------:R-:W-:Y:S05]  /*5e70*/  BSYNC.RECONVERGENT B3 ;  /* 0x0000000000037941 */ /* 0x000fea0003800200 */
.L_x_370:
        /* <DEDUP_REMOVED lines=19> */
[----:B------:R-:W-:Y:S01]  /*5fb0*/  IMAD R57, R57, UR4, RZ ;  /* 0x0000000439397c24 */ /* 0x000fe2000f8e02ff */
[----:B------:R-:W0:Y:S03]  /*5fc0*/  LDCU UR4, c[0x0][0x3f4] ;  /* 0x00007e80ff0477ac */ /* 0x000e260008000800 */
[----:B------:R-:W-:-:S04]  /*5fd0*/  IMAD R57, R58, UR5, R57 ;  /* 0x000000053a397c24 */ /* 0x000fc8000f8e0239 */
[----:B------:R-:W-:Y:S01]  /*5fe0*/  IMAD.IADD R47, R47, 0x1, R57 ;  /* 0x000000012f2f7824 */ /* 0x000fe200078e0239 */
[----:B-1----:R-:W-:-:S04]  /*5ff0*/  LEA R58, P0, R46, UR10, 0x2 ;  /* 0x0000000a2e3a7c11 */ /* 0x002fc8000f8010ff */
[----:B------:R-:W-:-:S05]  /*6000*/  LEA.HI.X R59, R46, UR11, R47, 0x2, P0 ;  /* 0x0000000b2e3b7c11 */ /* 0x000fca00080f142f */
[----:B------:R-:W2:Y:S01]  /*6010*/  LDG.E.CONSTANT R58, desc[UR8][R58.64] ;  /* 0x000000083a3a7981 */ /* 0x000ea2000c1e9900 */
[----:B------:R-:W-:Y:S01]  /*6020*/  IADD3 R61, P0, PT, R32, R61, RZ ;  /* 0x0000003d203d7210 */ /* 0x000fe20007f1e0ff */
[----:B------:R-:W-:Y:S04]  /*6030*/  BSSY.RECONVERGENT B3, `(.L_x_373) ;  /* 0x0000022000037945 */ /* 0x000fe80003800200 */
[----:B------:R-:W-:-:S05]  /*6040*/  IMAD.X R64, R33, 0x1, R64, P0 ;  /* 0x0000000121407824 */ /* 0x000fca00000e0640 */
[----:B0-----:R-:W-:-:S04]  /*6050*/  LOP3.LUT R46, R64, UR4, RZ, 0xfc, !PT ;  /* 0x00000004402e7c12 */ /* 0x001fc8000f8efcff */
[----:B------:R-:W-:Y:S01]  /*6060*/  ISETP.NE.U32.AND P0, PT, R46, RZ, PT ;  /* 0x000000ff2e00720c */ /* 0x000fe20003f05070 */
[----:B--2---:R-:W-:-:S12]  /*6070*/  FADD R65, R58, R65 ;  /* 0x000000413a417221 */ /* 0x004fd80000000000 */
        /* <DEDUP_REMOVED lines=22> */
.L_x_374:
[----:B------:R-:W0:Y:S01]  /*61e0*/  LDCU.64 UR4, c[0x0][0x3f0] ;  /* 0x00007e00ff0477ac */ /* 0x000e220008000a00 */
[----:B------:R-:W-:Y:S01]  /*61f0*/  MOV R59, 0x6230 ;  /* 0x00006230003b7802 */ /* 0x000fe20000000f00 */
[----:B0-----:R-:W-:Y:S01]  /*6200*/  IMAD.U32 R58, RZ, RZ, UR4 ;  /* 0x00000004ff3a7e24 */ /* 0x001fe2000f8e00ff */
[----:B------:R-:W-:-:S07]  /*6210*/  MOV R57, UR5 ;  /* 0x0000000500397c02 */ /* 0x000fce0008000f00 */
[----:B------:R-:W-:Y:S05]  /*6220*/  CALL.REL.NOINC `($__internal_20_$__cuda_sm20_div_s64) ;  /* 0x0000034400607944 */ /* 0x000fea0003c00000 */
[----:B------:R-:W-:Y:S02]  /*6230*/  IMAD.MOV.U32 R66, RZ, RZ, R46 ;  /* 0x000000ffff427224 */ /* 0x000fe400078e002e */
[----:B------:R-:W-:-:S07]  /*6240*/  IMAD.MOV.U32 R67, RZ, RZ, R47 ;  /* 0x000000ffff437224 */ /* 0x000fce00078e002f */
.L_x_375:
[----:B------:R-:W-:Y:S05]  /*6250*/  BSYNC.RECONVERGENT B3 ;  /* 0x0000000000037941 */ /* 0x000fea0003800200 */
.L_x_373:
        /* <DEDUP_REMOVED lines=26> */
.L_x_377:
[----:B------:R-:W0:Y:S01]  /*6400*/  LDCU.64 UR4, c[0x0][0x3e0] ;  /* 0x00007c00ff0477ac */ /* 0x000e220008000a00 */
[----:B------:R-:W-:Y:S01]  /*6410*/  MOV R59, 0x6450 ;  /* 0x00006450003b7802 */ /* 0x000fe20000000f00 */
[----:B0-----:R-:W-:Y:S01]  /*6420*/  IMAD.U32 R58, RZ, RZ, UR4 ;  /* 0x00000004ff3a7e24 */ /* 0x001fe2000f8e00ff */
[----:B------:R-:W-:-:S07]  /*6430*/  MOV R57, UR5 ;  /* 0x0000000500397c02 */ /* 0x000fce0008000f00 */
[----:B------:R-:W-:Y:S05]  /*6440*/  CALL.REL.NOINC `($__internal_20_$__cuda_sm20_div_s64) ;  /* 0x0000034000d87944 */ /* 0x000fea0003c00000 */
.L_x_378:
[----:B------:R-:W-:Y:S05]  /*6450*/  BSYNC.RECONVERGENT B3 ;  /* 0x0000000000037941 */ /* 0x000fea0003800200 */
.L_x_376:
        /* <DEDUP_REMOVED lines=54> */
.L_x_380:
[----:B------:R-:W0:Y:S01]  /*67c0*/  LDCU.64 UR4, c[0x0][0x3f0] ;  /* 0x00007e00ff0477ac */ /* 0x000e220008000a00 */
[----:B------:R-:W-:Y:S01]  /*67d0*/  MOV R59, 0x6810 ;  /* 0x00006810003b7802 */ /* 0x000fe20000000f00 */
[----:B0-----:R-:W-:Y:S01]  /*67e0*/  IMAD.U32 R58, RZ, RZ, UR4 ;  /* 0x00000004ff3a7e24 */ /* 0x001fe2000f8e00ff */
[----:B------:R-:W-:-:S07]  /*67f0*/  MOV R57, UR5 ;  /* 0x0000000500397c02 */ /* 0x000fce0008000f00 */
[----:B------:R-:W-:Y:S05]  /*6800*/  CALL.REL.NOINC `($__internal_20_$__cuda_sm20_div_s64) ;  /* 0x0000033c00e87944 */ /* 0x000fea0003c00000 */
[----:B------:R-:W-:Y:S02]  /*6810*/  IMAD.MOV.U32 R66, RZ, RZ, R46 ;  /* 0x000000ffff427224 */ /* 0x000fe400078e002e */
[----:B------:R-:W-:-:S07]  /*6820*/  IMAD.MOV.U32 R67, RZ, RZ, R47 ;  /* 0x000000ffff437224 */ /* 0x000fce00078e002f */
.L_x_381:
[----:B------:R-:W-:Y:S05]  /*6830*/  BSYNC.RECONVERGENT B3 ;  /* 0x0000000000037941 */ /* 0x000fea0003800200 */
.L_x_379:
        /* <DEDUP_REMOVED lines=26> */
.L_x_383:
[----:B------:R-:W0:Y:S01]  /*69e0*/  LDCU.64 UR4, c[0x0][0x3e0] ;  /* 0x00007c00ff0477ac */ /* 0x000e220008000a00 */
[----:B------:R-:W-:Y:S01]  /*69f0*/  MOV R59, 0x6a30 ;  /* 0x00006a30003b7802 */ /* 0x000fe20000000f00 */
[----:B0-----:R-:W-:Y:S01]  /*6a00*/  IMAD.U32 R58, RZ, RZ, UR4 ;  /* 0x00000004ff3a7e24 */ /* 0x001fe2000f8e00ff */
[----:B------:R-:W-:-:S07]  /*6a10*/  MOV R57, UR5 ;  /* 0x0000000500397c02 */ /* 0x000fce0008000f00 */
[----:B------:R-:W-:Y:S05]  /*6a20*/  CALL.REL.NOINC `($__internal_20_$__cuda_sm20_div_s64) ;  /* 0x0000033c00607944 */ /* 0x000fea0003c00000 */
.L_x_384:
[----:B------:R-:W-:Y:S05]  /*6a30*/  BSYNC.RECONVERGENT B3 ;  /* 0x0000000000037941 */ /* 0x000fea0003800200 */
.L_x_382:
        /* <DEDUP_REMOVED lines=54> */
.L_x_386:
[----:B------:R-:W0:Y:S01]  /*6da0*/  LDCU.64 UR4, c[0x0][0x3f0] ;  /* 0x00007e00ff0477ac */ /* 0x000e220008000a00 */
[----:B------:R-:W-:Y:S01]  /*6db0*/  MOV R59, 0x6df0 ;  /* 0x00006df0003b7802 */ /* 0x000fe20000000f00 */
[----:B0-----:R-:W-:Y:S01]  /*6dc0*/  IMAD.U32 R58, RZ, RZ, UR4 ;  /* 0x00000004ff3a7e24 */ /* 0x001fe2000f8e00ff */
[----:B------:R-:W-:-:S07]  /*6dd0*/  MOV R57, UR5 ;  /* 0x0000000500397c02 */ /* 0x000fce0008000f00 */
[----:B------:R-:W-:Y:S05]  /*6de0*/  CALL.REL.NOINC `($__internal_20_$__cuda_sm20_div_s64) ;  /* 0x0000033800707944 */ /* 0x000fea0003c00000 */
[----:B------:R-:W-:Y:S02]  /*6df0*/  IMAD.MOV.U32 R66, RZ, RZ, R46 ;  /* 0x000000ffff427224 */ /* 0x000fe400078e002e */
[----:B------:R-:W-:-:S07]  /*6e00*/  IMAD.MOV.U32 R67, RZ, RZ, R47 ;  /* 0x000000ffff437224 */ /* 0x000fce00078e002f */
.L_x_387:
[----:B------:R-:W-:Y:S05]  /*6e10*/  BSYNC.RECONVERGENT B3 ;  /* 0x0000000000037941 */ /* 0x000fea0003800200 */
.L_x_385:
        /* <DEDUP_REMOVED lines=26> */
.L_x_389:
[----:B------:R-:W0:Y:S01]  /*6fc0*/  LDCU.64 UR4, c[0x0][0x3e0] ;  /* 0x00007c00ff0477ac */ /* 0x000e220008000a00 */
[----:B------:R-:W-:Y:S01]  /*6fd0*/  MOV R59, 0x7010 ;  /* 0x00007010003b7802 */ /* 0x000fe20000000f00 */
[----:B0-----:R-:W-:Y:S01]  /*6fe0*/  IMAD.U32 R58, RZ, RZ, UR4 ;  /* 0x00000004ff3a7e24 */ /* 0x001fe2000f8e00ff */
[----:B------:R-:W-:-:S07]  /*6ff0*/  MOV R57, UR5 ;  /* 0x0000000500397c02 */ /* 0x000fce0008000f00 */
[----:B------:R-:W-:Y:S05]  /*7000*/  CALL.REL.NOINC `($__internal_20_$__cuda_sm20_div_s64) ;  /* 0x0000033400e87944 */ /* 0x000fea0003c00000 */
.L_x_390:
[----:B------:R-:W-:Y:S05]  /*7010*/  BSYNC.RECONVERGENT B3 ;  /* 0x0000000000037941 */ /* 0x000fea0003800200 */
.L_x_388:
        /* <DEDUP_REMOVED lines=54> */
.L_x_392:
[----:B------:R-:W0:Y:S01]  /*7380*/  LDCU.64 UR4, c[0x0][0x3f0] ;  /* 0x00007e00ff0477ac */ /* 0x000e220008000a00 */
[----:B------:R-:W-:Y:S01]  /*7390*/  MOV R59, 0x73d0 ;  /* 0x000073d0003b7802 */ /* 0x000fe20000000f00 */
[----:B0-----:R-:W-:Y:S01]  /*73a0*/  IMAD.U32 R58, RZ, RZ, UR4 ;  /* 0x00000004ff3a7e24 */ /* 0x001fe2000f8e00ff */
[----:B------:R-:W-:-:S07]  /*73b0*/  MOV R57, UR5 ;  /* 0x0000000500397c02 */ /* 0x000fce0008000f00 */
[----:B------:R-:W-:Y:S05]  /*73c0*/  CALL.REL.NOINC `($__internal_20_$__cuda_sm20_div_s64) ;  /* 0x0000033000f87944 */ /* 0x000fea0003c00000 */
[----:B------:R-:W-:Y:S02]  /*73d0*/  IMAD.MOV.U32 R66, RZ, RZ, R46 ;  /* 0x000000ffff427224 */ /* 0x000fe400078e002e */
[----:B------:R-:W-:-:S07]  /*73e0*/  IMAD.MOV.U32 R67, RZ, RZ, R47 ;  /* 0x000000ffff437224 */ /* 0x000fce00078e002f */
.L_x_393:
[----:B------:R-:W-:Y:S05]  /*73f0*/  BSYNC.RECONVERGENT B3 ;  /* 0x0000000000037941 */ /* 0x000fea0003800200 */
.L_x_391:
        /* <DEDUP_REMOVED lines=26> */
.L_x_395:
[----:B------:R-:W0:Y:S01]  /*75a0*/  LDCU.64 UR4, c[0x0][0x3e0] ;  /* 0x00007c00ff0477ac */ /* 0x000e220008000a00 */
[----:B------:R-:W-:Y:S01]  /*75b0*/  MOV R59, 0x75f0 ;  /* 0x000075f0003b7802 */ /* 0x000fe20000000f00 */
[----:B0-----:R-:W-:Y:S01]  /*75c0*/  IMAD.U32 R58, RZ, RZ, UR4 ;  /* 0x00000004ff3a7e24 */ /* 0x001fe2000f8e00ff */
[----:B------:R-:W-:-:S07]  /*75d0*/  MOV R57, UR5 ;  /* 0x0000000500397c02 */ /* 0x000fce0008000f00 */
[----:B------:R-:W-:Y:S05]  /*75e0*/  CALL.REL.NOINC `($__internal_20_$__cuda_sm20_div_s64) ;  /* 0x0000033000707944 */ /* 0x000fea0003c00000 */
.L_x_396:
[----:B------:R-:W-:Y:S05]  /*75f0*/  BSYNC.RECONVERGENT B3 ;  /* 0x0000000000037941 */ /* 0x000fea0003800200 */
.L_x_394:
        /* <DEDUP_REMOVED lines=54> */
.L_x_398:
[----:B------:R-:W0:Y:S01]  /*7960*/  LDCU.64 UR4, c[0x0][0x3f0] ;  /* 0x00007e00ff0477ac */ /* 0x000e220008000a00 */
[----:B------:R-:W-:Y:S01]  /*7970*/  MOV R59, 0x79b0 ;  /* 0x000079b0003b7802 */ /* 0x000fe20000000f00 */
[----:B0-----:R-:W-:Y:S01]  /*7980*/  IMAD.U32 R58, RZ, RZ, UR4 ;  /* 0x00000004ff3a7e24 */ /* 0x001fe2000f8e00ff */
[----:B------:R-:W-:-:S07]  /*7990*/  MOV R57, UR5 ;  /* 0x0000000500397c02 */ /* 0x000fce0008000f00 */
[----:B------:R-:W-:Y:S05]  /*79a0*/  CALL.REL.NOINC `($__internal_20_$__cuda_sm20_div_s64) ;  /* 0x0000032c00807944 */ /* 0x000fea0003c00000 */
[----:B------:R-:W-:Y:S02]  /*79b0*/  IMAD.MOV.U32 R66, RZ, RZ, R46 ;  /* 0x000000ffff427224 */ /* 0x000fe400078e002e */
[----:B------:R-:W-:-:S07]  /*79c0*/  IMAD.MOV.U32 R67, RZ, RZ, R47 ;  /* 0x000000ffff437224 */ /* 0x000fce00078e002f */
.L_x_399:
[----:B------:R-:W-:Y:S05]  /*79d0*/  BSYNC.RECONVERGENT B3 ;  /* 0x0000000000037941 */ /* 0x000fea0003800200 */
.L_x_397:
        /* <DEDUP_REMOVED lines=26> */
.L_x_401:
[----:B------:R-:W0:Y:S01]  /*7b80*/  LDCU.64 UR4, c[0x0][0x3e0] ;  /* 0x00007c00ff0477ac */ /* 0x000e220008000a00 */
[----:B------:R-:W-:Y:S01]  /*7b90*/  MOV R59, 0x7bd0 ;  /* 0x00007bd0003b7802 */ /* 0x000fe20000000f00 */
[----:B0-----:R-:W-:Y:S01]  /*7ba0*/  IMAD.U32 R58, RZ, RZ, UR4 ;  /* 0x00000004ff3a7e24 */ /* 0x001fe2000f8e00ff */
[----:B------:R-:W-:-:S07]  /*7bb0*/  MOV R57, UR5 ;  /* 0x0000000500397c02 */ /* 0x000fce0008000f00 */
[----:B------:R-:W-:Y:S05]  /*7bc0*/  CALL.REL.NOINC `($__internal_20_$__cuda_sm20_div_s64) ;  /* 0x0000032800f87944 */ /* 0x000fea0003c00000 */
.L_x_402:
[----:B------:R-:W-:Y:S05]  /*7bd0*/  BSYNC.RECONVERGENT B3 ;  /* 0x0000000000037941 */ /* 0x000fea0003800200 */
.L_x_400:
        /* <DEDUP_REMOVED lines=54> */
.L_x_404:
[----:B------:R-:W0:Y:S01]  /*7f40*/  LDCU.64 UR4, c[0x0][0x3f0] ;  /* 0x00007e00ff0477ac */ /* 0x000e220008000a00 */
[----:B------:R-:W-:Y:S01]  /*7f50*/  MOV R59, 0x7f90 ;  /* 0x00007f90003b7802 */ /* 0x000fe20000000f00 */
[----:B0-----:R-:W-:Y:S01]  /*7f60*/  IMAD.U32 R58, RZ, RZ, UR4 ;  /* 0x00000004ff3a7e24 */ /* 0x001fe2000f8e00ff */
[----:B------:R-:W-:-:S07]  /*7f70*/  MOV R57, UR5 ;  /* 0x0000000500397c02 */ /* 0x000fce0008000f00 */
[----:B------:R-:W-:Y:S05]  /*7f80*/  CALL.REL.NOINC `($__internal_20_$__cuda_sm20_div_s64) ;  /* 0x0000032800087944 */ /* 0x000fea0003c00000 */
[----:B------:R-:W-:Y:S02]  /*7f90*/  IMAD.MOV.U32 R66, RZ, RZ, R46 ;  /* 0x000000ffff427224 */ /* 0x000fe400078e002e */
[----:B------:R-:W-:-:S07]  /*7fa0*/  IMAD.MOV.U32 R67, RZ, RZ, R47 ;  /* 0x000000ffff437224 */ /* 0x000fce00078e002f */
.L_x_405:
[----:B------:R-:W-:Y:S05]  /*7fb0*/  BSYNC.RECONVERGENT B3 ;  /* 0x0000000000037941 */ /* 0x000fea0003800200 */
.L_x_403:
        /* <DEDUP_REMOVED lines=26> */
.L_x_407:
[----:B------:R-:W0:Y:S01]  /*8160*/  LDCU.64 UR4, c[0x0][0x3e0] ;  /* 0x00007c00ff0477ac */ /* 0x000e220008000a00 */
[----:B------:R-:W-:Y:S01]  /*8170*/  MOV R59, 0x81b0 ;  /* 0x000081b0003b7802 */ /* 0x000fe20000000f00 */
[----:B0-----:R-:W-:Y:S01]  /*8180*/  IMAD.U32 R58, RZ, RZ, UR4 ;  /* 0x00000004ff3a7e24 */ /* 0x001fe2000f8e00ff */
[----:B------:R-:W-:-:S07]  /*8190*/  MOV R57, UR5 ;  /* 0x0000000500397c02 */ /* 0x000fce0008000f00 */
[----:B------:R-:W-:Y:S05]  /*81a0*/  CALL.REL.NOINC `($__internal_20_$__cuda_sm20_div_s64) ;  /* 0x0000032400807944 */ /* 0x000fea0003c00000 */
.L_x_408:
[----:B------:R-:W-:Y:S05]  /*81b0*/  BSYNC.RECONVERGENT B3 ;  /* 0x0000000000037941 */ /* 0x000fea0003800200 */
.L_x_406:
        /* <DEDUP_REMOVED lines=54> */
.L_x_410:
[----:B------:R-:W0:Y:S01]  /*8520*/  LDCU.64 UR4, c[0x0][0x3f0] ;  /* 0x00007e00ff0477ac */ /* 0x000e220008000a00 */
[----:B------:R-:W-:Y:S01]  /*8530*/  MOV R59, 0x8570 ;  /* 0x00008570003b7802 */ /* 0x000fe20000000f00 */
[----:B0-----:R-:W-:Y:S01]  /*8540*/  IMAD.U32 R58, RZ, RZ, UR4 ;  /* 0x00000004ff3a7e24 */ /* 0x001fe2000f8e00ff */
[----:B------:R-:W-:-:S07]  /*8550*/  MOV R57, UR5 ;  /* 0x0000000500397c02 */ /* 0x000fce0008000f00 */
[----:B------:R-:W-:Y:S05]  /*8560*/  CALL.REL.NOINC `($__internal_20_$__cuda_sm20_div_s64) ;  /* 0x0000032000907944 */ /* 0x000fea0003c00000 */
[----:B------:R-:W-:Y:S02]  /*8570*/  IMAD.MOV.U32 R66, RZ, RZ, R46 ;  /* 0x000000ffff427224 */ /* 0x000fe400078e002e */
[----:B------:R-:W-:-:S07]  /*8580*/  IMAD.MOV.U32 R67, RZ, RZ, R47 ;  /* 0x000000ffff437224 */ /* 0x000fce00078e002f */
.L_x_411:
[----:B------:R-:W-:Y:S05]  /*8590*/  BSYNC.RECONVERGENT B3 ;  /* 0x0000000000037941 */ /* 0x000fea0003800200 */
.L_x_409:
        /* <DEDUP_REMOVED lines=26> */
.L_x_413:
[----:B------:R-:W0:Y:S01]  /*8740*/  LDCU.64 UR4, c[0x0][0x3e0] ;  /* 0x00007c00ff0477ac */ /* 0x000e220008000a00 */
[----:B------:R-:W-:Y:S01]  /*8750*/  MOV R59, 0x8790 ;  /* 0x00008790003b7802 */ /* 0x000fe20000000f00 */
[----:B0-----:R-:W-:Y:S01]  /*8760*/  IMAD.U32 R58, RZ, RZ, UR4 ;  /* 0x00000004ff3a7e24 */ /* 0x001fe2000f8e00ff */
[----:B------:R-:W-:-:S07]  /*8770*/  MOV R57, UR5 ;  /* 0x0000000500397c02 */ /* 0x000fce0008000f00 */
[----:B------:R-:W-:Y:S05]  /*8780*/  CALL.REL.NOINC `($__internal_20_$__cuda_sm20_div_s64) ;  /* 0x0000032000087944 */ /* 0x000fea0003c00000 */
.L_x_414:
[----:B------:R-:W-:Y:S05]  /*8790*/  BSYNC.RECONVERGENT B3 ;  /* 0x0000000000037941 */ /* 0x000fea0003800200 */
.L_x_412:
        /* <DEDUP_REMOVED lines=26> */
[----:B------:R-:W-:Y:S01]  /*8940*/  IMAD.X R64, R33, 0x1, R64, P0 ;  /* 0x0000000121407824 */ /* 0x000fe200000e0640 */
[----:B------:R-:W-:-:S04]  /*8950*/  ISETP.GE.U32.AND P0, PT, R61, R28, PT ;  /* 0x0000001c3d00720c */ /* 0x000fc80003f06070 */
[----:B------:R-:W-:Y:S01]  /*8960*/  ISETP.GE.AND.EX P0, PT, R64, R27, PT, P0 ;  /* 0x0000001b4000720c */ /* 0x000fe20003f06300 */
[----:B--2---:R-:W-:-:S12]  /*8970*/  FADD R65, R65, R58 ;  /* 0x0000003a41417221 */ /* 0x004fd80000000000 */
[----:B------:R-:W-:Y:S05]  /*8980*/  @!P0 BRA `(.L_x_415) ;  /* 0xffffffd000348947 */ /* 0x000fea000383ffff */
.L_x_315:
[----:B------:R-:W-:Y:S05]  /*8990*/  BSYNC.RECONVERGENT B1 ;  /* 0x0000000000017941 */ /* 0x000fea0003800200 */
.L_x_314:
[----:B------:R-:W-:Y:S02]  /*89a0*/  IADD3 R3, PT, PT, R19, 0x1, RZ ;  /* 0x0000000113037810 */ /* 0x000fe40007ffe0ff */
[----:B------:R-:W-:Y:S02]  /*89b0*/  IADD3 R8, P0, PT, R8, 0x1, RZ ;  /* 0x0000000108087810 */ /* 0x000fe40007f1e0ff */
[----:B------:R-:W-:Y:S02]  /*89c0*/  LOP3.LUT R3, R3, 0x7, RZ, 0xc0, !PT ;  /* 0x0000000703037812 */ /* 0x000fe400078ec0ff */
[----:B------:R-:W-:Y:S01]  /*89d0*/  IADD3 R52, P1, PT, R34, R52, RZ ;  /* 0x0000003422347210 */ /* 0x000fe20007f3e0ff */
[----:B------:R-:W-:Y:S01]  /*89e0*/  IMAD.X R7, RZ, RZ, R7, P0 ;  /* 0x000000ffff077224 */ /* 0x000fe200000e0607 */
[----:B------:R-:W-:-:S03]  /*89f0*/  ISETP.NE.U32.AND P0, PT, R8, R3, PT ;  /* 0x000000030800720c */ /* 0x000fc60003f05070 */
[----:B------:R-:W-:Y:S01]  /*8a00*/  IMAD.X R53, R35, 0x1, R53, P1 ;  /* 0x0000000123357824 */ /* 0x000fe200008e0635 */
[----:B------:R-:W-:-:S13]  /*8a10*/  ISETP.NE.AND.EX P0, PT, R7, RZ, PT, P0 ;  /* 0x000000ff0700720c */ /* 0x000fda0003f05300 */
[----:B------:R-:W-:Y:S05]  /*8a20*/  @P0 BRA `(.L_x_416) ;  /* 0xffffff9c00a40947 */ /* 0x000fea000383ffff */
.L_x_313:
[----:B------:R-:W-:Y:S05]  /*8a30*/  BSYNC.RECONVERGENT B2 ;  /* 0x0000000000027941 */ /* 0x000fea0003800200 */
.L_x_312:
[----:B------:R-:W-:-:S04]  /*8a40*/  ISETP.GE.U32.AND P0, PT, R19, 0x7, PT ;  /* 0x000000071300780c */ /* 0x000fc80003f06070 */
[----:B------:R-:W-:-:S13]  /*8a50*/  ISETP.GE.U32.AND.EX P0, PT, R18, RZ, PT, P0 ;  /* 0x000000ff1200720c */ /* 0x000fda0003f06100 */
[----:B------:R-:W-:Y:S05]  /*8a60*/  @!P0 BRA `(.L_x_308) ;  /* 0x0000031800dc8947 */ /* 0x000fea0003800000 */
[----:B------:R-:W0:Y:S01]  /*8a70*/  LDCU UR4, c[0x0][0x3f0] ;  /* 0x00007e00ff0477ac */ /* 0x000e220008000800 */
[----:B------:R-:W1:Y:S01]  /*8a80*/  I2F.U32.RP R0, R32 ;  /* 0x0000002000007306 */ /* 0x000e620000209000 */
[----:B------:R-:W-:-:S07]  /*8a90*/  ISETP.NE.U32.AND P3, PT, R32, RZ, PT ;  /* 0x000000ff2000720c */ /* 0x000fce0003f65070 */
[----:B-1----:R-:W1:Y:S08]  /*8aa0*/  MUFU.RCP R0, R0 ;  /* 0x0000000000007308 */ /* 0x002e700000001000 */
[----:B0-----:R-:W0:Y:S01]  /*8ab0*/  I2F.U32.RP R6, UR4 ;  /* 0x0000000400067d06 */ /* 0x001e220008209000 */
[----:B-1----:R-:W-:-:S07]  /*8ac0*/  IADD3 R2, PT, PT, R0, 0xffffffe, RZ ;  /* 0x0ffffffe00027810 */ /* 0x002fce0007ffe0ff */
[----:B------:R1:W2:Y:S08]  /*8ad0*/  F2I.FTZ.U32.TRUNC.NTZ R3, R2 ;  /* 0x0000000200037305 */ /* 0x0002b0000021f000 */
[----:B0-----:R-:W0:Y:S01]  /*8ae0*/  MUFU.RCP R6, R6 ;  /* 0x0000000600067308 */ /* 0x001e220000001000 */
[----:B-1----:R-:W-:Y:S02]  /*8af0*/  IMAD.MOV.U32 R2, RZ, RZ, RZ ;  /* 0x000000ffff027224 */ /* 0x002fe400078e00ff */
[----:B--2---:R-:W-:-:S04]  /*8b00*/  IMAD.MOV R7, RZ, RZ, -R3 ;  /* 0x000000ffff077224 */ /* 0x004fc800078e0a03 */
[----:B------:R-:W-:-:S04]  /*8b10*/  IMAD R7, R7, R32, RZ ;  /* 0x0000002007077224 */ /* 0x000fc800078e02ff */
[----:B------:R-:W-:-:S04]  /*8b20*/  IMAD.HI.U32 R2, R3, R7, R2 ;  /* 0x0000000703027227 */ /* 0x000fc800078e0002 */
[----:B0-----:R-:W-:Y:S02]  /*8b30*/  VIADD R4, R6, 0xffffffe ;  /* 0x0ffffffe06047836 */ /* 0x001fe40000000000 */
[----:B------:R-:W-:Y:S02]  /*8b40*/  IMAD.HI.U32 R2, R2, R23, RZ ;  /* 0x0000001702027227 */ /* 0x000fe400078e00ff */
[----:B------:R0:W1:Y:S03]  /*8b50*/  F2I.FTZ.U32.TRUNC.NTZ R5, R4 ;  /* 0x0000000400057305 */ /* 0x000066000021f000 */
[----:B------:R-:W-:-:S05]  /*8b60*/  IADD3 R3, PT, PT, -R2, RZ, RZ ;  /* 0x000000ff02037210 */ /* 0x000fca0007ffe1ff */
[----:B------:R-:W-:Y:S02]  /*8b70*/  IMAD R7, R32, R3, R23 ;  /* 0x0000000320077224 */ /* 0x000fe400078e0217 */
[----:B0-----:R-:W-:-:S03]  /*8b80*/  IMAD.MOV.U32 R4, RZ, RZ, RZ ;  /* 0x000000ffff047224 */ /* 0x001fc600078e00ff */
[----:B------:R-:W-:Y:S02]  /*8b90*/  ISETP.GE.U32.AND P1, PT, R7, R32, PT ;  /* 0x000000200700720c */ /* 0x000fe40003f26070 */
[----:B-1----:R-:W-:-:S05]  /*8ba0*/  IADD3 R9, PT, PT, RZ, -R5, RZ ;  /* 0x80000005ff097210 */ /* 0x002fca0007ffe0ff */
[----:B------:R-:W-:-:S04]  /*8bb0*/  IMAD R9, R9, UR4, RZ ;  /* 0x0000000409097c24 */ /* 0x000fc8000f8e02ff */
[----:B------:R-:W-:Y:S01]  /*8bc0*/  IMAD.HI.U32 R0, R5, R9, R4 ;  /* 0x0000000905007227 */ /* 0x000fe200078e0004 */
[----:B------:R-:W-:-:S03]  /*8bd0*/  IADD3 R5, P2, PT, R32, R26, RZ ;  /* 0x0000001a20057210 */ /* 0x000fc60007f5e0ff */
[----:B------:R-:W-:Y:S02]  /*8be0*/  @P1 IMAD.IADD R7, R7, 0x1, -R32 ;  /* 0x0000000107071824 */ /* 0x000fe400078e0a20 */
[----:B------:R-:W-:-:S03]  /*8bf0*/  IMAD.HI.U32 R0, R0, R29, RZ ;  /* 0x0000001d00007227 */ /* 0x000fc600078e00ff */
[----:B------:R-:W-:Y:S01]  /*8c00*/  ISETP.GE.U32.AND P4, PT, R7, R32, PT ;  /* 0x000000200700720c */ /* 0x000fe20003f86070 */
[----:B------:R-:W-:Y:S02]  /*8c10*/  IMAD.MOV R4, RZ, RZ, -R0 ;  /* 0x000000ffff047224 */ /* 0x000fe400078e0a00 */
[C---:B------:R-:W-:Y:S01]  /*8c20*/  IMAD.X R3, R33.reuse, 0x1, R25, P2 ;  /* 0x0000000121037824 */ /* 0x040fe200010e0619 */
[----:B------:R-:W-:Y:S01]  /*8c30*/  IADD3 R45, P2, PT, R32, R5, RZ ;  /* 0x00000005202d7210 */ /* 0x000fe20007f5e0ff */
[----:B------:R-:W-:Y:S02]  /*8c40*/  IMAD R4, R4, UR4, R29 ;  /* 0x0000000404047c24 */ /* 0x000fe4000f8e021d */
[----:B------:R-:W-:Y:S01]  /*8c50*/  @P1 VIADD R2, R2, 0x1 ;  /* 0x0000000102021836 */ /* 0x000fe20000000000 */
[----:B------:R-:W-:Y:S02]  /*8c60*/  IADD3.X R19, PT, PT, R33, R3, RZ, P2, !PT ;  /* 0x0000000321137210 */ /* 0x000fe400017fe4ff */
[----:B------:R-:W-:-:S02]  /*8c70*/  ISETP.GE.U32.AND P0, PT, R4, UR4, PT ;  /* 0x0000000404007c0c */ /* 0x000fc4000bf06070 */
[----:B------:R-:W-:Y:S01]  /*8c80*/  IADD3 R17, P2, PT, R32, R45, RZ ;  /* 0x0000002d20117210 */ /* 0x000fe20007f5e0ff */
[----:B------:R-:W-:Y:S01]  /*8c90*/  @P4 VIADD R2, R2, 0x1 ;  /* 0x0000000102024836 */ /* 0x000fe20000000000 */
[----:B------:R-:W-:Y:S02]  /*8ca0*/  @!P3 LOP3.LUT R2, RZ, R32, RZ, 0x33, !PT ;  /* 0x00000020ff02b212 */ /* 0x000fe400078e33ff */
[C---:B------:R-:W-:Y:S02]  /*8cb0*/  IADD3.X R15, PT, PT, R33.reuse, R19, RZ, P2, !PT ;  /* 0x00000013210f7210 */ /* 0x040fe400017fe4ff */
[C---:B------:R-:W-:Y:S02]  /*8cc0*/  IADD3 R13, P6, PT, R32.reuse, R17, RZ ;  /* 0x00000011200d7210 */ /* 0x040fe40007fde0ff */
[----:B------:R-:W-:Y:S02]  /*8cd0*/  ISETP.NE.U32.AND P2, PT, RZ, UR4, PT ;  /* 0x00000004ff007c0c */ /* 0x000fe4000bf45070 */
[----:B------:R-:W-:Y:S01]  /*8ce0*/  IADD3 R9, P1, PT, R32, R13, RZ ;  /* 0x0000000d20097210 */ /* 0x000fe20007f3e0ff */
[----:B------:R-:W-:Y:S01]  /*8cf0*/  @P0 VIADD R4, R4, -UR4 ;  /* 0x8000000404040c36 */ /* 0x000fe20008000000 */
[----:B------:R-:W-:Y:S01]  /*8d00*/  @P0 IADD3 R0, PT, PT, R0, 0x1, RZ ;  /* 0x0000000100000810 */ /* 0x000fe20007ffe0ff */
[----:B------:R-:W-:Y:S01]  /*8d10*/  IMAD.X R11, R33, 0x1, R15, P6 ;  /* 0x00000001210b7824 */ /* 0x000fe200030e060f */
[----:B------:R-:W-:-:S02]  /*8d20*/  IADD3 R6, P0, PT, R32, R9, RZ ;  /* 0x0000000920067210 */ /* 0x000fc40007f1e0ff */
[----:B------:R-:W-:Y:S01]  /*8d30*/  ISETP.GE.U32.AND P5, PT, R4, UR4, PT ;  /* 0x0000000404007c0c */ /* 0x000fe2000bfa6070 */
[----:B------:R-:W-:-:S04]  /*8d40*/  IMAD.X R7, R33, 0x1, R11, P1 ;  /* 0x0000000121077824 */ /* 0x000fc800008e060b */
[----:B------:R-:W-:-:S08]  /*8d50*/  IMAD.X R4, R33, 0x1, R7, P0 ;  /* 0x0000000121047824 */ /* 0x000fd000000e0607 */
[----:B------:R-:W-:Y:S02]  /*8d60*/  @P5 IADD3 R0, PT, PT, R0, 0x1, RZ ;  /* 0x0000000100005810 */ /* 0x000fe40007ffe0ff */
[----:B------:R-:W-:-:S07]  /*8d70*/  @!P2 LOP3.LUT R0, RZ, UR4, RZ, 0x33, !PT ;  /* 0x00000004ff00ac12 */ /* 0x000fce000f8e33ff */
.L_x_1247:
        /* <DEDUP_REMOVED lines=30> */
.L_x_420:
        /* <DEDUP_REMOVED lines=9> */
.L_x_421:
[----:B------:R-:W-:Y:S05]  /*8ff0*/  BSYNC.RECONVERGENT B2 ;  /* 0x0000000000027941 */ /* 0x000fea0003800200 */
.L_x_419:
        /* <DEDUP_REMOVED lines=26> */
.L_x_423:
        /* <DEDUP_REMOVED lines=9> */
.L_x_424:
[----:B------:R-:W-:Y:S05]  /*9230*/  BSYNC.RECONVERGENT B2 ;  /* 0x0000000000027941 */ /* 0x000fea0003800200 */
.L_x_422:
        /* <DEDUP_REMOVED lines=19> */
.L_x_426:
[----:B------:R-:W-:Y:S05]  /*9370*/  BSYNC.RECONVERGENT B2 ;  /* 0x0000000000027941 */ /* 0x000fea0003800200 */
.L_x_425:
        /* <DEDUP_REMOVED lines=25> */
.L_x_430:
[----:B------:R-:W-:Y:S05]  /*9510*/  BSYNC.RECONVERGENT B3 ;  /* 0x0000000000037941 */ /* 0x000fea0003800200 */
.L_x_429:
        /* <DEDUP_REMOVED lines=26> */
.L_x_432:
[----:B------:R-:W0:Y:S01]  /*96c0*/  LDCU.64 UR4, c[0x0][0x3e0] ;  /* 0x00007c00ff0477ac */ /* 0x000e220008000a00 */
[----:B------:R-:W-:Y:S02]  /*96d0*/  MOV R61, R29 ;  /* 0x0000001d003d7202 */ /* 0x000fe40000000f00 */
[----:B------:R-:W-:Y:S02]  /*96e0*/  MOV R64, R48 ;  /* 0x0000003000407202 */ /* 0x000fe40000000f00 */
[----:B------:R-:W-:Y:S01]  /*96f0*/  MOV R59, 0x9730 ;  /* 0x00009730003b7802 */ /* 0x000fe20000000f00 */
[----:B0-----:R-:W-:Y:S02]  /*9700*/  IMAD.U32 R58, RZ, RZ, UR4 ;  /* 0x00000004ff3a7e24 */ /* 0x001fe4000f8e00ff */
[----:B------:R-:W-:-:S07]  /*9710*/  IMAD.U32 R57, RZ, RZ, UR5 ;  /* 0x00000005ff397e24 */ /* 0x000fce000f8e00ff */
[----:B------:R-:W-:Y:S05]  /*9720*/  CALL.REL.NOINC `($__internal_20_$__cuda_sm20_div_s64) ;  /* 0x0000031000207944 */ /* 0x000fea0003c00000 */
.L_x_433:
[----:B------:R-:W-:Y:S05]  /*9730*/  BSYNC.RECONVERGENT B3 ;  /* 0x0000000000037941 */ /* 0x000fea0003800200 */
.L_x_431:
[----:B------:R-:W0:Y:S01]  /*9740*/  LDCU.64 UR4, c[0x0][0x3c0] ;  /* 0x00007800ff0477ac */ /* 0x000e220008000a00 */
[----:B------:R-:W-:Y:S01]  /*9750*/  IADD3 R60, P1, PT, -R74, R30, RZ ;  /* 0x0000001e4a3c7210 */ /* 0x000fe20007f3e1ff */
[----:B------:R-:W-:Y:S01]  /*9760*/  IMAD.MOV.U32 R59, RZ, RZ, R14 ;  /* 0x000000ffff3b7224 */ /* 0x000fe200078e000e */
[----:B------:R-:W-:Y:S01]  /*9770*/  MOV R58, R66 ;  /* 0x00000042003a7202 */ /* 0x000fe20000000f00 */
[----:B------:R-:W1:Y:S02]  /*9780*/  LDCU.64 UR10, c[0x0][0x3a8] ;  /* 0x00007500ff0a77ac */ /* 0x000e640008000a00 */
[----:B------:R-:W-:Y:S01]  /*9790*/  IMAD.X R61, R49, 0x1, ~R75, P1 ;  /* 0x00000001313d7824 */ /* 0x000fe200008e0e4b */
[----:B------:R-:W-:-:S04]  /*97a0*/  IADD3 R46, P1, PT, R46, R40, RZ ;  /* 0x000000282e2e7210 */ /* 0x000fc80007f3e0ff */
[----:B------:R-:W-:Y:S01]  /*97b0*/  IADD3.X R47, PT, PT, R47, R22, RZ, P1, !PT ;  /* 0x000000162f2f7210 */ /* 0x000fe20000ffe4ff */
[----:B0-----:R-:W-:Y:S02]  /*97c0*/  IMAD R57, R16, UR4, RZ ;  /* 0x0000000410397c24 */ /* 0x001fe4000f8e02ff */
[----:B------:R-:W-:-:S04]  /*97d0*/  IMAD.WIDE.U32 R60, R18, UR4, R60 ;  /* 0x00000004123c7c25 */ /* 0x000fc8000f8e003c */
[----:B------:R-:W-:Y:S01]  /*97e0*/  IMAD R57, R18, UR5, R57 ;  /* 0x0000000512397c24 */ /* 0x000fe2000f8e0239 */
[----:B------:R-:W0:Y:S01]  /*97f0*/  LDCU.64 UR4, c[0x0][0x3b0] ;  /* 0x00007600ff0477ac */ /* 0x000e220008000a00 */
[----:B-1----:R-:W-:-:S04]  /*9800*/  IMAD.WIDE.U32 R58, R60, UR10, R58 ;  /* 0x0000000a3c3a7c25 */ /* 0x002fc8000f8e003a */
[----:B------:R-:W-:-:S04]  /*9810*/  IMAD.IADD R44, R61, 0x1, R57 ;  /* 0x000000013d2c7824 */ /* 0x000fc800078e0239 */
        /* <DEDUP_REMOVED lines=43> */
.L_x_435:
        /* <DEDUP_REMOVED lines=9> */
.L_x_436:
[----:B------:R-:W-:Y:S05]  /*9b60*/  BSYNC.RECONVERGENT B3 ;  /* 0x0000000000037941 */ /* 0x000fea0003800200 */
.L_x_434:
        /* <DEDUP_REMOVED lines=9> */
[----:B0-----:R-:W-:-:S06]  /*9c00*/  IADD3 R46, PT, PT, R44, 0xffffffe, RZ ;  /* 0x0ffffffe2c2e7810 */ /* 0x001fcc0007ffe0ff */
[----:B------:R0:W1:Y:S02]  /*9c10*/  F2I.FTZ.U32.TRUNC.NTZ R47, R46 ;  /* 0x0000002e002f7305 */ /* 0x000064000021f000 */
[----:B0-----:R-:W-:Y:S02]  /*9c20*/  IMAD.MOV.U32 R46, RZ, RZ, RZ ;  /* 0x000000ffff2e7224 */ /* 0x001fe400078e00ff */
[----:B-1----:R-:W-:-:S04]  /*9c30*/  IMAD.MOV R57, RZ, RZ, -R47 ;  /* 0x000000ffff397224 */ /* 0x002fc800078e0a2f */
        /* <DEDUP_REMOVED lines=13> */
.L_x_438:
[----:B------:R-:W0:Y:S01]  /*9d10*/  LDCU.64 UR4, c[0x0][0x3e0] ;  /* 0x00007c00ff0477ac */ /* 0x000e220008000a00 */
[----:B------:R-:W-:Y:S01]  /*9d20*/  IMAD.MOV.U32 R61, RZ, RZ, R26 ;  /* 0x000000ffff3d7224 */ /* 0x000fe200078e001a */
[----:B------:R-:W-:Y:S01]  /*9d30*/  MOV R59, 0x9d80 ;  /* 0x00009d80003b7802 */ /* 0x000fe20000000f00 */
[----:B------:R-:W-:Y:S01]  /*9d40*/  IMAD.MOV.U32 R64, RZ, RZ, R25 ;  /* 0x000000ffff407224 */ /* 0x000fe200078e0019 */
[----:B0-----:R-:W-:Y:S01]  /*9d50*/  MOV R58, UR4 ;  /* 0x00000004003a7c02 */ /* 0x001fe20008000f00 */
[----:B------:R-:W-:-:S07]  /*9d60*/  IMAD.U32 R57, RZ, RZ, UR5 ;  /* 0x00000005ff397e24 */ /* 0x000fce000f8e00ff */
[----:B------:R-:W-:Y:S05]  /*9d70*/  CALL.REL.NOINC `($__internal_20_$__cuda_sm20_div_s64) ;  /* 0x00000308008c7944 */ /* 0x000fea0003c00000 */
.L_x_439:
[----:B------:R-:W-:Y:S05]  /*9d80*/  BSYNC.RECONVERGENT B3 ;  /* 0x0000000000037941 */ /* 0x000fea0003800200 */
.L_x_437:
[----:B------:R-:W0:Y:S01]  /*9d90*/  LDCU.64 UR4, c[0x0][0x3c0] ;  /* 0x00007800ff0477ac */ /* 0x000e220008000a00 */
[----:B------:R-:W-:Y:S01]  /*9da0*/  IADD3 R60, P1, PT, -R74, R30, RZ ;  /* 0x0000001e4a3c7210 */ /* 0x000fe20007f3e1ff */
[----:B------:R-:W-:Y:S01]  /*9db0*/  IMAD.MOV.U32 R58, RZ, RZ, R66 ;  /* 0x000000ffff3a7224 */ /* 0x000fe200078e0042 */
        /* <DEDUP_REMOVED lines=54> */
.L_x_441:
        /* <DEDUP_REMOVED lines=9> */
.L_x_442:
[----:B------:R-:W-:Y:S05]  /*a1b0*/  BSYNC.RECONVERGENT B3 ;  /* 0x0000000000037941 */ /* 0x000fea0003800200 */
.L_x_440:
        /* <DEDUP_REMOVED lines=14> */
[----:B------:R-:W-:-:S04]  /*a2a0*/  IMAD.HI.U32 R46, R47, R59, R46 ;  /* 0x0000003b2f2e7227 */ /* 0x000fc800078e002e */
[----:B------:R-:W-:Y:S02]  /*a2b0*/  HFMA2 R47, -RZ, RZ, 0, 0 ;  /* 0x00000000ff2f7431 */ /* 0x000fe400000001ff */
        /* <DEDUP_REMOVED lines=10> */
.L_x_444:
[----:B------:R-:W0:Y:S01]  /*a360*/  LDCU.64 UR4, c[0x0][0x3e0] ;  /* 0x00007c00ff0477ac */ /* 0x000e220008000a00 */
[----:B------:R-:W-:Y:S01]  /*a370*/  IMAD.MOV.U32 R61, RZ, RZ, R5 ;  /* 0x000000ffff3d7224 */ /* 0x000fe200078e0005 */
[----:B------:R-:W-:Y:S01]  /*a380*/  MOV R59, 0xa3d0 ;  /* 0x0000a3d0003b7802 */ /* 0x000fe20000000f00 */
[----:B------:R-:W-:Y:S02]  /*a390*/  IMAD.MOV.U32 R64, RZ, RZ, R3 ;  /* 0x000000ffff407224 */ /* 0x000fe400078e0003 */
[----:B0-----:R-:W-:Y:S01]  /*a3a0*/  IMAD.U32 R58, RZ, RZ, UR4 ;  /* 0x00000004ff3a7e24 */ /* 0x001fe2000f8e00ff */
[----:B------:R-:W-:-:S07]  /*a3b0*/  MOV R57, UR5 ;  /* 0x0000000500397c02 */ /* 0x000fce0008000f00 */
[----:B------:R-:W-:Y:S05]  /*a3c0*/  CALL.REL.NOINC `($__internal_20_$__cuda_sm20_div_s64) ;  /* 0x0000030000f87944 */ /* 0x000fea0003c00000 */
.L_x_445:
[----:B------:R-:W-:Y:S05]  /*a3d0*/  BSYNC.RECONVERGENT B3 ;  /* 0x0000000000037941 */ /* 0x000fea0003800200 */
.L_x_443:
[----:B------:R-:W0:Y:S01]  /*a3e0*/  LDCU.64 UR4, c[0x0][0x3c0] ;  /* 0x00007800ff0477ac */ /* 0x000e220008000a00 */
[----:B------:R-:W-:Y:S01]  /*a3f0*/  IADD3 R60, P1, PT, -R74, R30, RZ ;  /* 0x0000001e4a3c7210 */ /* 0x000fe20007f3e1ff */
[----:B------:R-:W-:Y:S01]  /*a400*/  IMAD.MOV.U32 R58, RZ, RZ, R66 ;  /* 0x000000ffff3a7224 */ /* 0x000fe200078e0042 */
[----:B------:R-:W1:Y:S01]  /*a410*/  LDCU.64 UR10, c[0x0][0x3a8] ;  /* 0x00007500ff0a77ac */ /* 0x000e620008000a00 */
[----:B------:R-:W-:Y:S02]  /*a420*/  IMAD.MOV.U32 R59, RZ, RZ, R14 ;  /* 0x000000ffff3b7224 */ /* 0x000fe400078e000e */
[----:B------:R-:W-:Y:S01]  /*a430*/  IMAD.X R61, R49, 0x1, ~R75, P1 ;  /* 0x00000001313d7824 */ /* 0x000fe200008e0e4b */
[----:B------:R-:W-:-:S05]  /*a440*/  IADD3 R46, P1, PT, R46, R40, RZ ;  /* 0x000000282e2e7210 */ /* 0x000fca0007f3e0ff */
[----:B------:R-:W-:Y:S02]  /*a450*/  IMAD.X R47, R47, 0x1, R22, P1 ;  /* 0x000000012f2f7824 */ /* 0x000fe400008e0616 */
[----:B0-----:R-:W-:Y:S02]  /*a460*/  IMAD R57, R16, UR4, RZ ;  /* 0x0000000410397c24 */ /* 0x001fe4000f8e02ff */
[----:B------:R-:W-:-:S04]  /*a470*/  IMAD.WIDE.U32 R60, R18, UR4, R60 ;  /* 0x00000004123c7c25 */ /* 0x000fc8000f8e003c */
[----:B------:R-:W-:Y:S01]  /*a480*/  IMAD R57, R18, UR5, R57 ;  /* 0x0000000512397c24 */ /* 0x000fe2000f8e0239 */
[----:B------:R-:W0:Y:S01]  /*a490*/  LDCU.64 UR4, c[0x0][0x3b0] ;  /* 0x00007600ff0477ac */ /* 0x000e220008000a00 */
[----:B-1----:R-:W-:-:S03]  /*a4a0*/  IMAD.WIDE.U32 R58, R60, UR10, R58 ;  /* 0x0000000a3c3a7c25 */ /* 0x002fc6000f8e003a */
[----:B------:R-:W-:-:S05]  /*a4b0*/  IADD3 R44, PT, PT, R57, R61, RZ ;  /* 0x0000003d392c7210 */ /* 0x000fca0007ffe0ff */
        /* <DEDUP_REMOVED lines=43> */
.L_x_447:
        /* <DEDUP_REMOVED lines=9> */
.L_x_448:
[----:B------:R-:W-:Y:S05]  /*a800*/  BSYNC.RECONVERGENT B3 ;  /* 0x0000000000037941 */ /* 0x000fea0003800200 */
.L_x_446:
        /* <DEDUP_REMOVED lines=26> */
.L_x_450:
[----:B------:R-:W0:Y:S01]  /*a9b0*/  LDCU.64 UR4, c[0x0][0x3e0] ;  /* 0x00007c00ff0477ac */ /* 0x000e220008000a00 */
[----:B------:R-:W-:Y:S02]  /*a9c0*/  MOV R61, R45 ;  /* 0x0000002d003d7202 */ /* 0x000fe40000000f00 */
[----:B------:R-:W-:Y:S02]  /*a9d0*/  MOV R64, R19 ;  /* 0x0000001300407202 */ /* 0x000fe40000000f00 */
[----:B------:R-:W-:Y:S01]  /*a9e0*/  MOV R59, 0xaa20 ;  /* 0x0000aa20003b7802 */ /* 0x000fe20000000f00 */
[----:B0-----:R-:W-:Y:S02]  /*a9f0*/  IMAD.U32 R58, RZ, RZ, UR4 ;  /* 0x00000004ff3a7e24 */ /* 0x001fe4000f8e00ff */
[----:B------:R-:W-:-:S07]  /*aa00*/  IMAD.U32 R57, RZ, RZ, UR5 ;  /* 0x00000005ff397e24 */ /* 0x000fce000f8e00ff */
[----:B------:R-:W-:Y:S05]  /*aa10*/  CALL.REL.NOINC `($__internal_20_$__cuda_sm20_div_s64) ;  /* 0x000002fc00647944 */ /* 0x000fea0003c00000 */
.L_x_451:
[----:B------:R-:W-:Y:S05]  /*aa20*/  BSYNC.RECONVERGENT B3 ;  /* 0x0000000000037941 */ /* 0x000fea0003800200 */
.L_x_449:
        /* <DEDUP_REMOVED lines=57> */
.L_x_453:
        /* <DEDUP_REMOVED lines=9> */
.L_x_454:
[----:B------:R-:W-:Y:S05]  /*ae50*/  BSYNC.RECONVERGENT B3 ;  /* 0x0000000000037941 */ /* 0x000fea0003800200 */
.L_x_452:
        /* <DEDUP_REMOVED lines=26> */
.L_x_456:
[----:B------:R-:W0:Y:S01]  /*b000*/  LDCU.64 UR4, c[0x0][0x3e0] ;  /* 0x00007c00ff0477ac */ /* 0x000e220008000a00 */
[----:B------:R-:W-:Y:S01]  /*b010*/  IMAD.MOV.U32 R61, RZ, RZ, R17 ;  /* 0x000000ffff3d7224 */ /* 0x000fe200078e0011 */
[----:B------:R-:W-:Y:S01]  /*b020*/  MOV R59, 0xb070 ;  /* 0x0000b070003b7802 */ /* 0x000fe20000000f00 */
[----:B------:R-:W-:Y:S01]  /*b030*/  IMAD.MOV.U32 R64, RZ, RZ, R15 ;  /* 0x000000ffff407224 */ /* 0x000fe200078e000f */
[----:B0-----:R-:W-:Y:S01]  /*b040*/  MOV R58, UR4 ;  /* 0x00000004003a7c02 */ /* 0x001fe20008000f00 */
[----:B------:R-:W-:-:S07]  /*b050*/  IMAD.U32 R57, RZ, RZ, UR5 ;  /* 0x00000005ff397e24 */ /* 0x000fce000f8e00ff */
[----:B------:R-:W-:Y:S05]  /*b060*/  CALL.REL.NOINC `($__internal_20_$__cuda_sm20_div_s64) ;  /* 0x000002f400d07944 */ /* 0x000fea0003c00000 */
.L_x_457:
[----:B------:R-:W-:Y:S05]  /*b070*/  BSYNC.RECONVERGENT B3 ;  /* 0x0000000000037941 */ /* 0x000fea0003800200 */
.L_x_455:
        /* <DEDUP_REMOVED lines=57> */
.L_x_459:
        /* <DEDUP_REMOVED lines=9> */
.L_x_460:
[----:B------:R-:W-:Y:S05]  /*b4a0*/  BSYNC.RECONVERGENT B3 ;  /* 0x0000000000037941 */ /* 0x000fea0003800200 */
.L_x_458:
        /* <DEDUP_REMOVED lines=26> */
.L_x_462:
[----:B------:R-:W0:Y:S01]  /*b650*/  LDCU.64 UR4, c[0x0][0x3e0] ;  /* 0x00007c00ff0477ac */ /* 0x000e220008000a00 */
[----:B------:R-:W-:Y:S01]  /*b660*/  IMAD.MOV.U32 R61, RZ, RZ, R13 ;  /* 0x000000ffff3d7224 */ /* 0x000fe200078e000d */
[----:B------:R-:W-:Y:S01]  /*b670*/  MOV R59, 0xb6c0 ;  /* 0x0000b6c0003b7802 */ /* 0x000fe20000000f00 */
[----:B------:R-:W-:Y:S02]  /*b680*/  IMAD.MOV.U32 R64, RZ, RZ, R11 ;  /* 0x000000ffff407224 */ /* 0x000fe400078e000b */
[----:B0-----:R-:W-:Y:S01]  /*b690*/  IMAD.U32 R58, RZ, RZ, UR4 ;  /* 0x00000004ff3a7e24 */ /* 0x001fe2000f8e00ff */
[----:B------:R-:W-:-:S07]  /*b6a0*/  MOV R57, UR5 ;  /* 0x0000000500397c02 */ /* 0x000fce0008000f00 */
[----:B------:R-:W-:Y:S05]  /*b6b0*/  CALL.REL.NOINC `($__internal_20_$__cuda_sm20_div_s64) ;  /* 0x000002f0003c7944 */ /* 0x000fea0003c00000 */
.L_x_463:
[----:B------:R-:W-:Y:S05]  /*b6c0*/  BSYNC.RECONVERGENT B3 ;  /* 0x0000000000037941 */ /* 0x000fea0003800200 */
.L_x_461:
        /* <DEDUP_REMOVED lines=57> */
.L_x_465:
        /* <DEDUP_REMOVED lines=9> */
.L_x_466:
[----:B------:R-:W-:Y:S05]  /*baf0*/  BSYNC.RECONVERGENT B3 ;  /* 0x0000000000037941 */ /* 0x000fea0003800200 */
.L_x_464:
        /* <DEDUP_REMOVED lines=26> */
.L_x_468:
[----:B------:R-:W0:Y:S01]  /*bca0*/  LDCU.64 UR4, c[0x0][0x3e0] ;  /* 0x00007c00ff0477ac */ /* 0x000e220008000a00 */
[----:B------:R-:W-:Y:S02]  /*bcb0*/  MOV R61, R9 ;  /* 0x00000009003d7202 */ /* 0x000fe40000000f00 */
[----:B------:R-:W-:Y:S02]  /*bcc0*/  MOV R64, R7 ;  /* 0x0000000700407202 */ /* 0x000fe40000000f00 */
[----:B------:R-:W-:Y:S01]  /*bcd0*/  MOV R59, 0xbd10 ;  /* 0x0000bd10003b7802 */ /* 0x000fe20000000f00 */
[----:B0-----:R-:W-:Y:S02]  /*bce0*/  IMAD.U32 R58, RZ, RZ, UR4 ;  /* 0x00000004ff3a7e24 */ /* 0x001fe4000f8e00ff */
[----:B------:R-:W-:-:S07]  /*bcf0*/  IMAD.U32 R57, RZ, RZ, UR5 ;  /* 0x00000005ff397e24 */ /* 0x000fce000f8e00ff */
[----:B------:R-:W-:Y:S05]  /*bd00*/  CALL.REL.NOINC `($__internal_20_$__cuda_sm20_div_s64) ;  /* 0x000002e800a87944 */ /* 0x000fea0003c00000 */
.L_x_469:
[----:B------:R-:W-:Y:S05]  /*bd10*/  BSYNC.RECONVERGENT B3 ;  /* 0x0000000000037941 */ /* 0x000fea0003800200 */
.L_x_467:
        /* <DEDUP_REMOVED lines=25> */
[----:B------:R-:W-:Y:S01]  /*beb0*/  IMAD.MOV.U32 R61, RZ, RZ, R6 ;  /* 0x000000ffff3d7224 */ /* 0x000fe200078e0006 */
[----:B------:R-:W-:Y:S01]  /*bec0*/  MOV R64, R4 ;  /* 0x0000000400407202 */ /* 0x000fe20000000f00 */
[----:B--2---:R-:W-:-:S07]  /*bed0*/  FADD R65, R65, R58 ;  /* 0x0000003a41417221 */ /* 0x004fce0000000000 */
.L_x_428:
[----:B------:R-:W-:Y:S05]  /*bee0*/  BSYNC.RECONVERGENT B2 ;  /* 0x0000000000027941 */ /* 0x000fea0003800200 */
.L_x_427:
[----:B------:R-:W-:-:S04]  /*bef0*/  ISETP.GE.U32.AND P1, PT, R12, 0x7, PT ;  /* 0x000000070c00780c */ /* 0x000fc80003f26070 */
[----:B------:R-:W-:-:S13]  /*bf00*/  ISETP.GE.U32.AND.EX P1, PT, R10, RZ, PT, P1 ;  /* 0x000000ff0a00720c */ /* 0x000fda0003f26110 */
[----:B------:R-:W-:Y:S05]  /*bf10*/  @!P1 BRA `(.L_x_418) ;  /* 0x0000002c00cc9947 */ /* 0x000fea0003800000 */
.L_x_518:
        /* <DEDUP_REMOVED lines=26> */
.L_x_471:
[----:B------:R-:W0:Y:S01]  /*c0c0*/  LDCU.64 UR4, c[0x0][0x3f0] ;  /* 0x00007e00ff0477ac */ /* 0x000e220008000a00 */
[----:B------:R-:W-:Y:S02]  /*c0d0*/  MOV R59, 0xc110 ;  /* 0x0000c110003b7802 */ /* 0x000fe40000000f00 */
[----:B0-----:R-:W-:Y:S01]  /*c0e0*/  MOV R58, UR4 ;  /* 0x00000004003a7c02 */ /* 0x001fe20008000f00 */
[----:B------:R-:W-:-:S07]  /*c0f0*/  IMAD.U32 R57, RZ, RZ, UR5 ;  /* 0x00000005ff397e24 */ /* 0x000fce000f8e00ff */
[----:B------:R-:W-:Y:S05]  /*c100*/  CALL.REL.NOINC `($__internal_20_$__cuda_sm20_div_s64) ;  /* 0x000002e400a87944 */ /* 0x000fea0003c00000 */
[----:B------:R-:W-:Y:S01]  /*c110*/  IMAD.MOV.U32 R74, RZ, RZ, R46 ;  /* 0x000000ffff4a7224 */ /* 0x000fe200078e002e */
[----:B------:R-:W-:-:S07]  /*c120*/  MOV R75, R47 ;  /* 0x0000002f004b7202 */ /* 0x000fce0000000f00 */
.L_x_472:
[----:B------:R-:W-:Y:S05]  /*c130*/  BSYNC.RECONVERGENT B2 ;  /* 0x0000000000027941 */ /* 0x000fea0003800200 */
.L_x_470:
        /* <DEDUP_REMOVED lines=26> */
.L_x_474:
[----:B------:R-:W0:Y:S01]  /*c2e0*/  LDCU.64 UR4, c[0x0][0x3e0] ;  /* 0x00007c00ff0477ac */ /* 0x000e220008000a00 */
[----:B------:R-:W-:Y:S02]  /*c2f0*/  MOV R59, 0xc330 ;  /* 0x0000c330003b7802 */ /* 0x000fe40000000f00 */
[----:B0-----:R-:W-:Y:S01]  /*c300*/  MOV R58, UR4 ;  /* 0x00000004003a7c02 */ /* 0x001fe20008000f00 */
[----:B------:R-:W-:-:S07]  /*c310*/  IMAD.U32 R57, RZ, RZ, UR5 ;  /* 0x00000005ff397e24 */ /* 0x000fce000f8e00ff */
[----:B------:R-:W-:Y:S05]  /*c320*/  CALL.REL.NOINC `($__internal_20_$__cuda_sm20_div_s64) ;  /* 0x000002e400207944 */ /* 0x000fea0003c00000 */
.L_x_475:
[----:B------:R-:W-:Y:S05]  /*c330*/  BSYNC.RECONVERGENT B2 ;  /* 0x0000000000027941 */ /* 0x000fea0003800200 */
.L_x_473:
        /* <DEDUP_REMOVED lines=27> */
[----:B------:R-:W-:Y:S03]  /*c4f0*/  BSSY.RECONVERGENT B2, `(.L_x_476) ;  /* 0x0000022000027945 */ /* 0x000fe60003800200 */
[----:B------:R-:W-:-:S04]  /*c500*/  IADD3.X R64, PT, PT, R33, R64, RZ, P1, !PT ;  /* 0x0000004021407210 */ /* 0x000fc80000ffe4ff */
[----:B0-----:R-:W-:-:S04]  /*c510*/  LOP3.LUT R8, R64, UR4, RZ, 0xfc, !PT ;  /* 0x0000000440087c12 */ /* 0x001fc8000f8efcff */
[----:B------:R-:W-:Y:S01]  /*c520*/  ISETP.NE.U32.AND P1, PT, R8, RZ, PT ;  /* 0x000000ff0800720c */ /* 0x000fe20003f25070 */
[----:B--2---:R-:W-:-:S12]  /*c530*/  FADD R65, R58, R65 ;  /* 0x000000413a417221 */ /* 0x004fd80000000000 */
        /* <DEDUP_REMOVED lines=8> */
[----:B0-----:R-:W-:Y:S01]  /*c5c0*/  MOV R46, RZ ;  /* 0x000000ff002e7202 */ /* 0x001fe20000000f00 */
        /* <DEDUP_REMOVED lines=13> */
.L_x_477:
[----:B------:R-:W0:Y:S01]  /*c6a0*/  LDCU.64 UR4, c[0x0][0x3f0] ;  /* 0x00007e00ff0477ac */ /* 0x000e220008000a00 */
[----:B------:R-:W-:Y:S02]  /*c6b0*/  MOV R59, 0xc6f0 ;  /* 0x0000c6f0003b7802 */ /* 0x000fe40000000f00 */
[----:B0-----:R-:W-:Y:S01]  /*c6c0*/  MOV R58, UR4 ;  /* 0x00000004003a7c02 */ /* 0x001fe20008000f00 */
[----:B------:R-:W-:-:S07]  /*c6d0*/  IMAD.U32 R57, RZ, RZ, UR5 ;  /* 0x00000005ff397e24 */ /* 0x000fce000f8e00ff */
[----:B------:R-:W-:Y:S05]  /*c6e0*/  CALL.REL.NOINC `($__internal_20_$__cuda_sm20_div_s64) ;  /* 0x000002e000307944 */ /* 0x000fea0003c00000 */
[----:B------:R-:W-:Y:S01]  /*c6f0*/  IMAD.MOV.U32 R74, RZ, RZ, R46 ;  /* 0x000000ffff4a7224 */ /* 0x000fe200078e002e */
[----:B------:R-:W-:-:S07]  /*c700*/  MOV R75, R47 ;  /* 0x0000002f004b7202 */ /* 0x000fce0000000f00 */
.L_x_478:
[----:B------:R-:W-:Y:S05]  /*c710*/  BSYNC.RECONVERGENT B2 ;  /* 0x0000000000027941 */ /* 0x000fea0003800200 */
.L_x_476:
        /* <DEDUP_REMOVED lines=26> */
.L_x_480:
[----:B------:R-:W0:Y:S01]  /*c8c0*/  LDCU.64 UR4, c[0x0][0x3e0] ;  /* 0x00007c00ff0477ac */ /* 0x000e220008000a00 */
[----:B------:R-:W-:Y:S02]  /*c8d0*/  MOV R59, 0xc910 ;  /* 0x0000c910003b7802 */ /* 0x000fe40000000f00 */
[----:B0-----:R-:W-:Y:S01]  /*c8e0*/  MOV R58, UR4 ;  /* 0x00000004003a7c02 */ /* 0x001fe20008000f00 */
[----:B------:R-:W-:-:S07]  /*c8f0*/  IMAD.U32 R57, RZ, RZ, UR5 ;  /* 0x00000005ff397e24 */ /* 0x000fce000f8e00ff */
[----:B------:R-:W-:Y:S05]  /*c900*/  CALL.REL.NOINC `($__internal_20_$__cuda_sm20_div_s64) ;  /* 0x000002dc00a87944 */ /* 0x000fea0003c00000 */
.L_x_481:
[----:B------:R-:W-:Y:S05]  /*c910*/  BSYNC.RECONVERGENT B2 ;  /* 0x0000000000027941 */ /* 0x000fea0003800200 */
.L_x_479:
        /* <DEDUP_REMOVED lines=54> */
.L_x_483:
[----:B------:R-:W0:Y:S01]  /*cc80*/  LDCU.64 UR4, c[0x0][0x3f0] ;  /* 0x00007e00ff0477ac */ /* 0x000e220008000a00 */
[----:B------:R-:W-:Y:S02]  /*cc90*/  MOV R59, 0xccd0 ;  /* 0x0000ccd0003b7802 */ /* 0x000fe40000000f00 */
[----:B0-----:R-:W-:Y:S01]  /*cca0*/  MOV R58, UR4 ;  /* 0x00000004003a7c02 */ /* 0x001fe20008000f00 */
[----:B------:R-:W-:-:S07]  /*ccb0*/  IMAD.U32 R57, RZ, RZ, UR5 ;  /* 0x00000005ff397e24 */ /* 0x000fce000f8e00ff */
[----:B------:R-:W-:Y:S05]  /*ccc0*/  CALL.REL.NOINC `($__internal_20_$__cuda_sm20_div_s64) ;  /* 0x000002d800b87944 */ /* 0x000fea0003c00000 */
[----:B------:R-:W-:Y:S01]  /*ccd0*/  IMAD.MOV.U32 R74, RZ, RZ, R46 ;  /* 0x000000ffff4a7224 */ /* 0x000fe200078e002e */
[----:B------:R-:W-:-:S07]  /*cce0*/  MOV R75, R47 ;  /* 0x0000002f004b7202 */ /* 0x000fce0000000f00 */
.L_x_484:
[----:B------:R-:W-:Y:S05]  /*ccf0*/  BSYNC.RECONVERGENT B2 ;  /* 0x0000000000027941 */ /* 0x000fea0003800200 */
.L_x_482:
        /* <DEDUP_REMOVED lines=26> */
.L_x_486:
[----:B------:R-:W0:Y:S01]  /*cea0*/  LDCU.64 UR4, c[0x0][0x3e0] ;  /* 0x00007c00ff0477ac */ /* 0x000e220008000a00 */
[----:B------:R-:W-:Y:S02]  /*ceb0*/  MOV R59, 0xcef0 ;  /* 0x0000cef0003b7802 */ /* 0x000fe40000000f00 */
[----:B0-----:R-:W-:Y:S01]  /*cec0*/  MOV R58, UR4 ;  /* 0x00000004003a7c02 */ /* 0x001fe20008000f00 */
[----:B------:R-:W-:-:S07]  /*ced0*/  IMAD.U32 R57, RZ, RZ, UR5 ;  /* 0x00000005ff397e24 */ /* 0x000fce000f8e00ff */
[----:B------:R-:W-:Y:S05]  /*cee0*/  CALL.REL.NOINC `($__internal_20_$__cuda_sm20_div_s64) ;  /* 0x000002d800307944 */ /* 0x000fea0003c00000 */
.L_x_487:
[----:B------:R-:W-:Y:S05]  /*cef0*/  BSYNC.RECONVERGENT B2 ;  /* 0x0000000000027941 */ /* 0x000fea0003800200 */
.L_x_485:
        /* <DEDUP_REMOVED lines=54> */
.L_x_489:
[----:B------:R-:W0:Y:S01]  /*d260*/  LDCU.64 UR4, c[0x0][0x3f0] ;  /* 0x00007e00ff0477ac */ /* 0x000e220008000a00 */
[----:B------:R-:W-:Y:S02]  /*d270*/  MOV R59, 0xd2b0 ;  /* 0x0000d2b0003b7802 */ /* 0x000fe40000000f00 */
[----:B0-----:R-:W-:Y:S01]  /*d280*/  MOV R58, UR4 ;  /* 0x00000004003a7c02 */ /* 0x001fe20008000f00 */
[----:B------:R-:W-:-:S07]  /*d290*/  IMAD.U32 R57, RZ, RZ, UR5 ;  /* 0x00000005ff397e24 */ /* 0x000fce000f8e00ff */
[----:B------:R-:W-:Y:S05]  /*d2a0*/  CALL.REL.NOINC `($__internal_20_$__cuda_sm20_div_s64) ;  /* 0x000002d400407944 */ /* 0x000fea0003c00000 */
[----:B------:R-:W-:Y:S01]  /*d2b0*/  IMAD.MOV.U32 R74, RZ, RZ, R46 ;  /* 0x000000ffff4a7224 */ /* 0x000fe200078e002e */
[----:B------:R-:W-:-:S07]  /*d2c0*/  MOV R75, R47 ;  /* 0x0000002f004b7202 */ /* 0x000fce0000000f00 */
.L_x_490:
[----:B------:R-:W-:Y:S05]  /*d2d0*/  BSYNC.RECONVERGENT B2 ;  /* 0x0000000000027941 */ /* 0x000fea0003800200 */
.L_x_488:
        /* <DEDUP_REMOVED lines=26> */
.L_x_492:
[----:B------:R-:W0:Y:S01]  /*d480*/  LDCU.64 UR4, c[0x0][0x3e0] ;  /* 0x00007c00ff0477ac */ /* 0x000e220008000a00 */
[----:B------:R-:W-:Y:S02]  /*d490*/  MOV R59, 0xd4d0 ;  /* 0x0000d4d0003b7802 */ /* 0x000fe40000000f00 */
[----:B0-----:R-:W-:Y:S01]  /*d4a0*/  MOV R58, UR4 ;  /* 0x00000004003a7c02 */ /* 0x001fe20008000f00 */
[----:B------:R-:W-:-:S07]  /*d4b0*/  IMAD.U32 R57, RZ, RZ, UR5 ;  /* 0x00000005ff397e24 */ /* 0x000fce000f8e00ff */
[----:B------:R-:W-:Y:S05]  /*d4c0*/  CALL.REL.NOINC `($__internal_20_$__cuda_sm20_div_s64) ;  /* 0x000002d000b87944 */ /* 0x000fea0003c00000 */
.L_x_493:
[----:B------:R-:W-:Y:S05]  /*d4d0*/  BSYNC.RECONVERGENT B2 ;  /* 0x0000000000027941 */ /* 0x000fea0003800200 */
.L_x_491:
        /* <DEDUP_REMOVED lines=54> */
.L_x_495:
[----:B------:R-:W0:Y:S01]  /*d840*/  LDCU.64 UR4, c[0x0][0x3f0] ;  /* 0x00007e00ff0477ac */ /* 0x000e220008000a00 */
[----:B------:R-:W-:Y:S02]  /*d850*/  MOV R59, 0xd890 ;  /* 0x0000d890003b7802 */ /* 0x000fe40000000f00 */
[----:B0-----:R-:W-:Y:S01]  /*d860*/  MOV R58, UR4 ;  /* 0x00000004003a7c02 */ /* 0x001fe20008000f00 */
[----:B------:R-:W-:-:S07]  /*d870*/  IMAD.U32 R57, RZ, RZ, UR5 ;  /* 0x00000005ff397e24 */ /* 0x000fce000f8e00ff */
[----:B------:R-:W-:Y:S05]  /*d880*/  CALL.REL.NOINC `($__internal_20_$__cuda_sm20_div_s64) ;  /* 0x000002cc00c87944 */ /* 0x000fea0003c00000 */
[----:B------:R-:W-:Y:S01]  /*d890*/  IMAD.MOV.U32 R74, RZ, RZ, R46 ;  /* 0x000000ffff4a7224 */ /* 0x000fe200078e002e */
[----:B------:R-:W-:-:S07]  /*d8a0*/  MOV R75, R47 ;  /* 0x0000002f004b7202 */ /* 0x000fce0000000f00 */
.L_x_496:
[----:B------:R-:W-:Y:S05]  /*d8b0*/  BSYNC.RECONVERGENT B2 ;  /* 0x0000000000027941 */ /* 0x000fea0003800200 */
.L_x_494:
        /* <DEDUP_REMOVED lines=26> */
.L_x_498:
[----:B------:R-:W0:Y:S01]  /*da60*/  LDCU.64 UR4, c[0x0][0x3e0] ;  /* 0x00007c00ff0477ac */ /* 0x000e220008000a00 */
[----:B------:R-:W-:Y:S02]  /*da70*/  MOV R59, 0xdab0 ;  /* 0x0000dab0003b7802 */ /* 0x000fe40000000f00 */
[----:B0-----:R-:W-:Y:S01]  /*da80*/  MOV R58, UR4 ;  /* 0x00000004003a7c02 */ /* 0x001fe20008000f00 */
[----:B------:R-:W-:-:S07]  /*da90*/  IMAD.U32 R57, RZ, RZ, UR5 ;  /* 0x00000005ff397e24 */ /* 0x000fce000f8e00ff */
[----:B------:R-:W-:Y:S05]  /*daa0*/  CALL.REL.NOINC `($__internal_20_$__cuda_sm20_div_s64) ;  /* 0x000002cc00407944 */ /* 0x000fea0003c00000 */
.L_x_499:
[----:B------:R-:W-:Y:S05]  /*dab0*/  BSYNC.RECONVERGENT B2 ;  /* 0x0000000000027941 */ /* 0x000fea0003800200 */
.L_x_497:
        /* <DEDUP_REMOVED lines=54> */
.L_x_501:
[----:B------:R-:W0:Y:S01]  /*de20*/  LDCU.64 UR4, c[0x0][0x3f0] ;  /* 0x00007e00ff0477ac */ /* 0x000e220008000a00 */
[----:B------:R-:W-:Y:S02]  /*de30*/  MOV R59, 0xde70 ;  /* 0x0000de70003b7802 */ /* 0x000fe40000000f00 */
[----:B0-----:R-:W-:Y:S01]  /*de40*/  MOV R58, UR4 ;  /* 0x00000004003a7c02 */ /* 0x001fe20008000f00 */
[----:B------:R-:W-:-:S07]  /*de50*/  IMAD.U32 R57, RZ, RZ, UR5 ;  /* 0x00000005ff397e24 */ /* 0x000fce000f8e00ff */
[----:B------:R-:W-:Y:S05]  /*de60*/  CALL.REL.NOINC `($__internal_20_$__cuda_sm20_div_s64) ;  /* 0x000002c800507944 */ /* 0x000fea0003c00000 */
[----:B------:R-:W-:Y:S01]  /*de70*/  IMAD.MOV.U32 R74, RZ, RZ, R46 ;  /* 0x000000ffff4a7224 */ /* 0x000fe200078e002e */
[----:B------:R-:W-:-:S07]  /*de80*/  MOV R75, R47 ;  /* 0x0000002f004b7202 */ /* 0x000fce0000000f00 */
.L_x_502:
[----:B------:R-:W-:Y:S05]  /*de90*/  BSYNC.RECONVERGENT B2 ;  /* 0x0000000000027941 */ /* 0x000fea0003800200 */
.L_x_500:
        /* <DEDUP_REMOVED lines=26> */
.L_x_504:
[----:B------:R-:W0:Y:S01]  /*e040*/  LDCU.64 UR4, c[0x0][0x3e0] ;  /* 0x00007c00ff0477ac */ /* 0x000e220008000a00 */
[----:B------:R-:W-:Y:S02]  /*e050*/  MOV R59, 0xe090 ;  /* 0x0000e090003b7802 */ /* 0x000fe40000000f00 */
[----:B0-----:R-:W-:Y:S01]  /*e060*/  MOV R58, UR4 ;  /* 0x00000004003a7c02 */ /* 0x001fe20008000f00 */
[----:B------:R-:W-:-:S07]  /*e070*/  IMAD.U32 R57, RZ, RZ, UR5 ;  /* 0x00000005ff397e24 */ /* 0x000fce000f8e00ff */
[----:B------:R-:W-:Y:S05]  /*e080*/  CALL.REL.NOINC `($__internal_20_$__cuda_sm20_div_s64) ;  /* 0x000002c400c87944 */ /* 0x000fea0003c00000 */
.L_x_505:
[----:B------:R-:W-:Y:S05]  /*e090*/  BSYNC.RECONVERGENT B2 ;  /* 0x0000000000027941 */ /* 0x000fea0003800200 */
.L_x_503:
        /* <DEDUP_REMOVED lines=51> */
[----:B------:R-:W-:Y:S02]  /*e3d0*/  @P2 IADD3 R74, PT, PT, R74, 0x1, RZ ;  /* 0x000000014a4a2810 */ /* 0x000fe40007ffe0ff */
[----:B------:R-:W-:Y:S01]  /*e3e0*/  @!P3 LOP3.LUT R74, RZ, UR4, RZ, 0x33, !PT ;  /* 0x00000004ff4abc12 */ /* 0x000fe2000f8e33ff */
[----:B------:R-:W-:Y:S06]  /*e3f0*/  BRA `(.L_x_508) ;  /* 0x00000000001c7947 */ /* 0x000fec0003800000 */
.L_x_507:
[----:B------:R-:W0:Y:S01]  /*e400*/  LDCU.64 UR4, c[0x0][0x3f0] ;  /* 0x00007e00ff0477ac */ /* 0x000e220008000a00 */
[----:B------:R-:W-:Y:S02]  /*e410*/  MOV R59, 0xe450 ;  /* 0x0000e450003b7802 */ /* 0x000fe40000000f00 */
[----:B0-----:R-:W-:Y:S01]  /*e420*/  MOV R58, UR4 ;  /* 0x00000004003a7c02 */ /* 0x001fe20008000f00 */
[----:B------:R-:W-:-:S07]  /*e430*/  IMAD.U32 R57, RZ, RZ, UR5 ;  /* 0x00000005ff397e24 */ /* 0x000fce000f8e00ff */
[----:B------:R-:W-:Y:S05]  /*e440*/  CALL.REL.NOINC `($__internal_20_$__cuda_sm20_div_s64) ;  /* 0x000002c000d87944 */ /* 0x000fea0003c00000 */
[----:B------:R-:W-:Y:S01]  /*e450*/  MOV R74, R46 ;  /* 0x0000002e004a7202 */ /* 0x000fe20000000f00 */
[----:B------:R-:W-:-:S07]  /*e460*/  IMAD.MOV.U32 R75, RZ, RZ, R47 ;  /* 0x000000ffff4b7224 */ /* 0x000fce00078e002f */
.L_x_508:
[----:B------:R-:W-:Y:S05]  /*e470*/  BSYNC.RECONVERGENT B2 ;  /* 0x0000000000027941 */ /* 0x000fea0003800200 */
.L_x_506:
        /* <DEDUP_REMOVED lines=26> */
.L_x_510:
[----:B------:R-:W0:Y:S01]  /*e620*/  LDCU.64 UR4, c[0x0][0x3e0] ;  /* 0x00007c00ff0477ac */ /* 0x000e220008000a00 */
[----:B------:R-:W-:Y:S02]  /*e630*/  MOV R59, 0xe670 ;  /* 0x0000e670003b7802 */ /* 0x000fe40000000f00 */
[----:B0-----:R-:W-:Y:S01]  /*e640*/  MOV R58, UR4 ;  /* 0x00000004003a7c02 */ /* 0x001fe20008000f00 */
[----:B------:R-:W-:-:S07]  /*e650*/  IMAD.U32 R57, RZ, RZ, UR5 ;  /* 0x00000005ff397e24 */ /* 0x000fce000f8e00ff */
[----:B------:R-:W-:Y:S05]  /*e660*/  CALL.REL.NOINC `($__internal_20_$__cuda_sm20_div_s64) ;  /* 0x000002c000507944 */ /* 0x000fea0003c00000 */
.L_x_511:
[----:B------:R-:W-:Y:S05]  /*e670*/  BSYNC.RECONVERGENT B2 ;  /* 0x0000000000027941 */ /* 0x000fea0003800200 */
.L_x_509:
        /* <DEDUP_REMOVED lines=16> */
[----:B------:R-:W1:Y:S04]  /*e780*/  LDCU.64 UR10, c[0x0][0x428] ;  /* 0x00008500ff0a77ac */ /* 0x000e680008000a00 */
[----:B------:R-:W-:Y:S01]  /*e790*/  IADD3 R8, PT, PT, R59, R57, RZ ;  /* 0x000000393b087210 */ /* 0x000fe20007ffe0ff */
[----:B0-----:R-:W-:-:S04]  /*e7a0*/  IMAD.WIDE.U32 R46, R58, UR4, R46 ;  /* 0x000000043a2e7c25 */ /* 0x001fc8000f8e002e */
[----:B------:R-:W-:Y:S01]  /*e7b0*/  IMAD R57, R8, UR4, RZ ;  /* 0x0000000408397c24 */ /* 0x000fe2000f8e02ff */
[----:B------:R-:W0:Y:S03]  /*e7c0*/  LDCU UR4, c[0x0][0x3f4] ;  /* 0x00007e80ff0477ac */ /* 0x000e260008000800 */
[----:B------:R-:W-:Y:S01]  /*e7d0*/  IMAD R57, R58, UR5, R57 ;  /* 0x000000053a397c24 */ /* 0x000fe2000f8e0239 */
[----:B-1----:R-:W-:-:S04]  /*e7e0*/  LEA R58, P1, R46, UR10, 0x2 ;  /* 0x0000000a2e3a7c11 */ /* 0x002fc8000f8210ff */
[----:B------:R-:W-:-:S04]  /*e7f0*/  IADD3 R47, PT, PT, R47, R57, RZ ;  /* 0x000000392f2f7210 */ /* 0x000fc80007ffe0ff */
        /* <DEDUP_REMOVED lines=30> */
.L_x_513:
[----:B------:R-:W0:Y:S01]  /*e9e0*/  LDCU.64 UR4, c[0x0][0x3f0] ;  /* 0x00007e00ff0477ac */ /* 0x000e220008000a00 */
[----:B------:R-:W-:Y:S02]  /*e9f0*/  MOV R59, 0xea30 ;  /* 0x0000ea30003b7802 */ /* 0x000fe40000000f00 */
[----:B0-----:R-:W-:Y:S01]  /*ea00*/  MOV R58, UR4 ;  /* 0x00000004003a7c02 */ /* 0x001fe20008000f00 */
[----:B------:R-:W-:-:S07]  /*ea10*/  IMAD.U32 R57, RZ, RZ, UR5 ;  /* 0x00000005ff397e24 */ /* 0x000fce000f8e00ff */
[----:B------:R-:W-:Y:S05]  /*ea20*/  CALL.REL.NOINC `($__internal_20_$__cuda_sm20_div_s64) ;  /* 0x000002bc00607944 */ /* 0x000fea0003c00000 */
[----:B------:R-:W-:Y:S01]  /*ea30*/  MOV R74, R46 ;  /* 0x0000002e004a7202 */ /* 0x000fe20000000f00 */
[----:B------:R-:W-:-:S07]  /*ea40*/  IMAD.MOV.U32 R75, RZ, RZ, R47 ;  /* 0x000000ffff4b7224 */ /* 0x000fce00078e002f */
.L_x_514:
[----:B------:R-:W-:Y:S05]  /*ea50*/  BSYNC.RECONVERGENT B2 ;  /* 0x0000000000027941 */ /* 0x000fea0003800200 */
.L_x_512:
        /* <DEDUP_REMOVED lines=26> */
.L_x_516:
[----:B------:R-:W0:Y:S01]  /*ec00*/  LDCU.64 UR4, c[0x0][0x3e0] ;  /* 0x00007c00ff0477ac */ /* 0x000e220008000a00 */
[----:B------:R-:W-:Y:S02]  /*ec10*/  MOV R59, 0xec50 ;  /* 0x0000ec50003b7802 */ /* 0x000fe40000000f00 */
[----:B0-----:R-:W-:Y:S01]  /*ec20*/  MOV R58, UR4 ;  /* 0x00000004003a7c02 */ /* 0x001fe20008000f00 */
[----:B------:R-:W-:-:S07]  /*ec30*/  IMAD.U32 R57, RZ, RZ, UR5 ;  /* 0x00000005ff397e24 */ /* 0x000fce000f8e00ff */
[----:B------:R-:W-:Y:S05]  /*ec40*/  CALL.REL.NOINC `($__internal_20_$__cuda_sm20_div_s64) ;  /* 0x000002b800d87944 */ /* 0x000fea0003c00000 */
.L_x_517:
[----:B------:R-:W-:Y:S05]  /*ec50*/  BSYNC.RECONVERGENT B2 ;  /* 0x0000000000027941 */ /* 0x000fea0003800200 */
.L_x_515:
        /* <DEDUP_REMOVED lines=19> */
[----:B------:R-:W-:-:S04]  /*ed90*/  IMAD R57, R8, UR4, RZ ;  /* 0x0000000408397c24 */ /* 0x000fc8000f8e02ff */
[----:B------:R-:W-:Y:S01]  /*eda0*/  IMAD R57, R58, UR5, R57 ;  /* 0x000000053a397c24 */ /* 0x000fe2000f8e0239 */
[----:B-1----:R-:W-:-:S04]  /*edb0*/  LEA R58, P1, R46, UR10, 0x2 ;  /* 0x0000000a2e3a7c11 */ /* 0x002fc8000f8210ff */
[----:B------:R-:W-:-:S04]  /*edc0*/  IADD3 R47, PT, PT, R47, R57, RZ ;  /* 0x000000392f2f7210 */ /* 0x000fc80007ffe0ff */
        /* <DEDUP_REMOVED lines=8> */
.L_x_418:
[----:B------:R-:W-:Y:S05]  /*ee50*/  BSYNC.RECONVERGENT B1 ;  /* 0x0000000000017941 */ /* 0x000fea0003800200 */
.L_x_417:
[----:B------:R-:W-:Y:S01]  /*ee60*/  IADD3 R52, P1, PT, R34, R52, RZ ;  /* 0x0000003422347210 */ /* 0x000fe20007f3e0ff */
[----:B------:R-:W-:Y:S03]  /*ee70*/  BSSY.RECONVERGENT B1, `(.L_x_519) ;  /* 0x0000633000017945 */ /* 0x000fe60003800200 */
[----:B------:R-:W-:Y:S01]  /*ee80*/  IADD3.X R53, PT, PT, R35, R53, RZ, P1, !PT ;  /* 0x0000003523357210 */ /* 0x000fe20000ffe4ff */
[----:B------:R-:W-:Y:S08]  /*ee90*/  @P0 BRA `(.L_x_520) ;  /* 0x0000006000c00947 */ /* 0x000ff00003800000 */
        /* <DEDUP_REMOVED lines=26> */
.L_x_522:
[----:B------:R-:W0:Y:S01]  /*f040*/  LDCU.64 UR4, c[0x0][0x3e8] ;  /* 0x00007d00ff0477ac */ /* 0x000e220008000a00 */
[----:B------:R-:W-:Y:S01]  /*f050*/  IMAD.MOV.U32 R61, RZ, RZ, R52 ;  /* 0x000000ffff3d7224 */ /* 0x000fe200078e0034 */
[----:B------:R-:W-:Y:S02]  /*f060*/  MOV R64, R53 ;  /* 0x0000003500407202 */ /* 0x000fe40000000f00 */
[----:B------:R-:W-:Y:S02]  /*f070*/  MOV R59, 0xf0b0 ;  /* 0x0000f0b0003b7802 */ /* 0x000fe40000000f00 */
[----:B0-----:R-:W-:Y:S01]  /*f080*/  MOV R58, UR4 ;  /* 0x00000004003a7c02 */ /* 0x001fe20008000f00 */
[----:B------:R-:W-:-:S07]  /*f090*/  IMAD.U32 R57, RZ, RZ, UR5 ;  /* 0x00000005ff397e24 */ /* 0x000fce000f8e00ff */
[----:B------:R-:W-:Y:S05]  /*f0a0*/  CALL.REL.NOINC `($__internal_20_$__cuda_sm20_div_s64) ;  /* 0x000002b400c07944 */ /* 0x000fea0003c00000 */
[----:B------:R-:W-:Y:S01]  /*f0b0*/  IMAD.MOV.U32 R74, RZ, RZ, R46 ;  /* 0x000000ffff4a7224 */ /* 0x000fe200078e002e */
[----:B------:R-:W-:-:S07]  /*f0c0*/  MOV R75, R47 ;  /* 0x0000002f004b7202 */ /* 0x000fce0000000f00 */
.L_x_523:
[----:B------:R-:W-:Y:S05]  /*f0d0*/  BSYNC.RECONVERGENT B2 ;  /* 0x0000000000027941 */ /* 0x000fea0003800200 */
.L_x_521:
        /* <DEDUP_REMOVED lines=26> */
.L_x_525:
        /* <DEDUP_REMOVED lines=9> */
.L_x_526:
[----:B------:R-:W-:Y:S05]  /*f310*/  BSYNC.RECONVERGENT B2 ;  /* 0x0000000000027941 */ /* 0x000fea0003800200 */
.L_x_524:
[----:B------:R-:W0:Y:S01]  /*f320*/  LDCU.64 UR4, c[0x0][0x3f8] ;  /* 0x00007f00ff0477ac */ /* 0x000e220008000a00 */
[----:B------:R-:W-:Y:S01]  /*f330*/  LOP3.LUT R8, R20, R33, RZ, 0xfc, !PT ;  /* 0x0000002114087212 */ /* 0x000fe200078efcff */
[----:B------:R-:W-:Y:S01]  /*f340*/  BSSY.RECONVERGENT B2, `(.L_x_527) ;  /* 0x0000024000027945 */ /* 0x000fe20003800200 */
[----:B------:R-:W-:Y:S02]  /*f350*/  IADD3 R18, P1, PT, -R74, R42, RZ ;  /* 0x0000002a4a127210 */ /* 0x000fe40007f3e1ff */
[----:B------:R-:W-:-:S03]  /*f360*/  ISETP.NE.U32.AND P2, PT, R8, RZ, PT ;  /* 0x000000ff0800720c */ /* 0x000fc60003f45070 */
[----:B------:R-:W-:Y:S02]  /*f370*/  IMAD.X R16, R21, 0x1, ~R75, P1 ;  /* 0x0000000115107824 */ /* 0x000fe400008e0e4b */
[----:B0-----:R-:W-:Y:S02]  /*f380*/  IMAD R47, R55, UR4, RZ ;  /* 0x00000004372f7c24 */ /* 0x001fe4000f8e02ff */
[----:B------:R-:W-:-:S04]  /*f390*/  IMAD.WIDE.U32 R66, R56, UR4, R66 ;  /* 0x0000000438427c25 */ /* 0x000fc8000f8e0042 */
[----:B------:R-:W-:-:S05]  /*f3a0*/  IMAD R47, R56, UR5, R47 ;  /* 0x00000005382f7c24 */ /* 0x000fca000f8e022f */
[----:B------:R-:W-:Y:S01]  /*f3b0*/  IADD3 R14, PT, PT, R47, R67, RZ ;  /* 0x000000432f0e7210 */ /* 0x000fe20007ffe0ff */
[----:B------:R-:W-:Y:S06]  /*f3c0*/  @P2 BRA `(.L_x_528) ;  /* 0x0000000000542947 */ /* 0x000fec0003800000 */
[----:B------:R-:W0:Y:S01]  /*f3d0*/  I2F.U32.RP R8, R32 ;  /* 0x0000002000087306 */ /* 0x000e220000209000 */
        /* <DEDUP_REMOVED lines=8> */
[----:B------:R-:W-:-:S05]  /*f460*/  IMAD.HI.U32 R10, R10, R23, RZ ;  /* 0x000000170a0a7227 */ /* 0x000fca00078e00ff */
[----:B------:R-:W-:-:S05]  /*f470*/  IADD3 R12, PT, PT, -R10, RZ, RZ ;  /* 0x000000ff0a0c7210 */ /* 0x000fca0007ffe1ff */
[----:B------:R-:W-:-:S05]  /*f480*/  IMAD R47, R32, R12, R23 ;  /* 0x0000000c202f7224 */ /* 0x000fca00078e0217 */
[----:B------:R-:W-:-:S13]  /*f490*/  ISETP.GE.U32.AND P1, PT, R47, R32, PT ;  /* 0x000000202f00720c */ /* 0x000fda0003f26070 */
[----:B------:R-:W-:Y:S01]  /*f4a0*/  @P1 IMAD.IADD R47, R47, 0x1, -R32 ;  /* 0x000000012f2f1824 */ /* 0x000fe200078e0a20 */
[----:B------:R-:W-:-:S04]  /*f4b0*/  @P1 IADD3 R10, PT, PT, R10, 0x1, RZ ;  /* 0x000000010a0a1810 */ /* 0x000fc80007ffe0ff */
[----:B------:R-:W-:Y:S01]  /*f4c0*/  ISETP.GE.U32.AND P2, PT, R47, R32, PT ;  /* 0x000000202f00720c */ /* 0x000fe20003f46070 */
[----:B------:R-:W-:-:S12]  /*f4d0*/  IMAD.MOV.U32 R47, RZ, RZ, RZ ;  /* 0x000000ffff2f7224 */ /* 0x000fd800078e00ff */
[----:B------:R-:W-:Y:S01]  /*f4e0*/  @P2 VIADD R10, R10, 0x1 ;  /* 0x000000010a0a2836 */ /* 0x000fe20000000000 */
[----:B------:R-:W-:-:S04]  /*f4f0*/  @!P3 LOP3.LUT R10, RZ, R32, RZ, 0x33, !PT ;  /* 0x00000020ff0ab212 */ /* 0x000fc800078e33ff */
[----:B------:R-:W-:Y:S01]  /*f500*/  MOV R46, R10 ;  /* 0x0000000a002e7202 */ /* 0x000fe20000000f00 */
[----:B------:R-:W-:Y:S06]  /*f510*/  BRA `(.L_x_529) ;  /* 0x0000000000187947 */ /* 0x000fec0003800000 */
.L_x_528:
[----:B------:R-:W-:Y:S01]  /*f520*/  MOV R47, R23 ;  /* 0x00000017002f7202 */ /* 0x000fe20000000f00 */
[----:B------:R-:W-:Y:S01]  /*f530*/  IMAD.MOV.U32 R46, RZ, RZ, R20 ;  /* 0x000000ffff2e7224 */ /* 0x000fe200078e0014 */
[----:B------:R-:W-:Y:S01]  /*f540*/  MOV R62, R32 ;  /* 0x00000020003e7202 */ /* 0x000fe20000000f00 */
[----:B------:R-:W-:Y:S01]  /*f550*/  IMAD.MOV.U32 R63, RZ, RZ, R33 ;  /* 0x000000ffff3f7224 */ /* 0x000fe200078e0021 */
[----:B------:R-:W-:-:S07]  /*f560*/  MOV R61, 0xf580 ;  /* 0x0000f580003d7802 */ /* 0x000fce0000000f00 */
[----:B------:R-:W-:Y:S05]  /*f570*/  CALL.REL.NOINC `($__internal_21_$__cuda_sm20_div_u64) ;  /* 0x000002b400dc7944 */ /* 0x000fea0003c00000 */
.L_x_529:
[----:B------:R-:W-:Y:S05]  /*f580*/  BSYNC.RECONVERGENT B2 ;  /* 0x0000000000027941 */ /* 0x000fea0003800200 */
.L_x_527:
[----:B------:R-:W-:Y:S01]  /*f590*/  IADD3 R12, P2, PT, R46, R24, RZ ;  /* 0x000000182e0c7210 */ /* 0x000fe20007f5e0ff */
[----:B------:R-:W-:Y:S01]  /*f5a0*/  BSSY.RECONVERGENT B2, `(.L_x_530) ;  /* 0x00002c9000027945 */ /* 0x000fe20003800200 */
[----:B------:R-:W-:Y:S02]  /*f5b0*/  MOV R61, R29 ;  /* 0x0000001d003d7202 */ /* 0x000fe40000000f00 */
[----:B------:R-:W-:Y:S01]  /*f5c0*/  LOP3.LUT R8, R12, 0x7, RZ, 0xc0, !PT ;  /* 0x000000070c087812 */ /* 0x000fe200078ec0ff */
[----:B------:R-:W-:Y:S01]  /*f5d0*/  IMAD.X R10, RZ, RZ, R47, P2 ;  /* 0x000000ffff0a7224 */ /* 0x000fe200010e062f */
[----:B------:R-:W-:Y:S02]  /*f5e0*/  MOV R64, R48 ;  /* 0x0000003000407202 */ /* 0x000fe40000000f00 */
[----:B------:R-:W-:-:S04]  /*f5f0*/  ISETP.NE.U32.AND P1, PT, R8, 0x7, PT ;  /* 0x000000070800780c */ /* 0x000fc80003f25070 */
[----:B------:R-:W-:-:S13]  /*f600*/  ISETP.NE.AND.EX P1, PT, RZ, RZ, PT, P1 ;  /* 0x000000ffff00720c */ /* 0x000fda0003f25310 */
        /* <DEDUP_REMOVED lines=27> */
.L_x_533:
        /* <DEDUP_REMOVED lines=9> */
.L_x_534:
[----:B------:R-:W-:Y:S05]  /*f850*/  BSYNC.RECONVERGENT B3 ;  /* 0x0000000000037941 */ /* 0x000fea0003800200 */
.L_x_532:
        /* <DEDUP_REMOVED lines=26> */
.L_x_536:
[----:B------:R-:W0:Y:S01]  /*fa00*/  LDCU.64 UR4, c[0x0][0x3e0] ;  /* 0x00007c00ff0477ac */ /* 0x000e220008000a00 */
[----:B------:R-:W-:Y:S01]  /*fa10*/  IMAD.MOV.U32 R61, RZ, RZ, R29 ;  /* 0x000000ffff3d7224 */ /* 0x000fe200078e001d */
[----:B------:R-:W-:Y:S02]  /*fa20*/  MOV R64, R48 ;  /* 0x0000003000407202 */ /* 0x000fe40000000f00 */
[----:B------:R-:W-:Y:S02]  /*fa30*/  MOV R59, 0xfa70 ;  /* 0x0000fa70003b7802 */ /* 0x000fe40000000f00 */
[----:B0-----:R-:W-:Y:S01]  /*fa40*/  MOV R58, UR4 ;  /* 0x00000004003a7c02 */ /* 0x001fe20008000f00 */
[----:B------:R-:W-:-:S07]  /*fa50*/  IMAD.U32 R57, RZ, RZ, UR5 ;  /* 0x00000005ff397e24 */ /* 0x000fce000f8e00ff */
[----:B------:R-:W-:Y:S05]  /*fa60*/  CALL.REL.NOINC `($__internal_20_$__cuda_sm20_div_s64) ;  /* 0x000002ac00507944 */ /* 0x000fea0003c00000 */
.L_x_537:
[----:B------:R-:W-:Y:S05]  /*fa70*/  BSYNC.RECONVERGENT B3 ;  /* 0x0000000000037941 */ /* 0x000fea0003800200 */
.L_x_535:
        /* <DEDUP_REMOVED lines=57> */
.L_x_539:
[----:B------:R-:W0:Y:S01]  /*fe10*/  LDCU.64 UR4, c[0x0][0x3f0] ;  /* 0x00007e00ff0477ac */ /* 0x000e220008000a00 */
[----:B------:R-:W-:Y:S01]  /*fe20*/  MOV R61, R26 ;  /* 0x0000001a003d7202 */ /* 0x000fe20000000f00 */
[----:B------:R-:W-:Y:S01]  /*fe30*/  IMAD.MOV.U32 R64, RZ, RZ, R25 ;  /* 0x000000ffff407224 */ /* 0x000fe200078e0019 */
[----:B------:R-:W-:Y:S01]  /*fe40*/  MOV R59, 0xfe80 ;  /* 0x0000fe80003b7802 */ /* 0x000fe20000000f00 */
[----:B0-----:R-:W-:Y:S01]  /*fe50*/  IMAD.U32 R58, RZ, RZ, UR4 ;  /* 0x00000004ff3a7e24 */ /* 0x001fe2000f8e00ff */
[----:B------:R-:W-:-:S07]  /*fe60*/  MOV R57, UR5 ;  /* 0x0000000500397c02 */ /* 0x000fce0008000f00 */
[----:B------:R-:W-:Y:S05]  /*fe70*/  CALL.REL.NOINC `($__internal_20_$__cuda_sm20_div_s64) ;  /* 0x000002a8004c7944 */ /* 0x000fea0003c00000 */
[----:B------:R-:W-:Y:S01]  /*fe80*/  MOV R74, R46 ;  /* 0x0000002e004a7202 */ /* 0x000fe20000000f00 */
[----:B------:R-:W-:-:S07]  /*fe90*/  IMAD.MOV.U32 R75, RZ, RZ, R47 ;  /* 0x000000ffff4b7224 */ /* 0x000fce00078e002f */
.L_x_540:
[----:B------:R-:W-:Y:S05]  /*fea0*/  BSYNC.RECONVERGENT B3 ;  /* 0x0000000000037941 */ /* 0x000fea0003800200 */
.L_x_538:
        /* <DEDUP_REMOVED lines=22> */
[----:B------:R-:W-:-:S12]  /*10010*/  IMAD.MOV.U32 R47, RZ, RZ, RZ ;  /* 0x000000ffff2f7224 */ /* 0x000fd800078e00ff */
[----:B------:R-:W-:Y:S02]  /*10020*/  @P2 IADD3 R46, PT, PT, R46, 0x1, RZ ;  /* 0x000000012e2e2810 */ /* 0x000fe40007ffe0ff */
[----:B------:R-:W-:Y:S01]  /*10030*/  @!P3 LOP3.LUT R46, RZ, UR4, RZ, 0x33, !PT ;  /* 0x00000004ff2ebc12 */ /* 0x000fe2000f8e33ff */
[----:B------:R-:W-:Y:S06]  /*10040*/  BRA `(.L_x_543) ;  /* 0x00000000001c7947 */ /* 0x000fec0003800000 */
.L_x_542:
[----:B------:R-:W0:Y:S01]  /*10050*/  LDCU.64 UR4, c[0x0][0x3e0] ;  /* 0x00007c00ff0477ac */ /* 0x000e220008000a00 */
[----:B------:R-:W-:Y:S01]  /*10060*/  MOV R61, R26 ;  /* 0x0000001a003d7202 */ /* 0x000fe20000000f00 */
[----:B------:R-:W-:Y:S01]  /*10070*/  IMAD.MOV.U32 R64, RZ, RZ, R25 ;  /* 0x000000ffff407224 */ /* 0x000fe200078e0019 */
[----:B------:R-:W-:Y:S01]  /*10080*/  MOV R59, 0x100c0 ;  /* 0x000100c0003b7802 */ /* 0x000fe20000000f00 */
[----:B0-----:R-:W-:Y:S01]  /*10090*/  IMAD.U32 R58, RZ, RZ, UR4 ;  /* 0x00000004ff3a7e24 */ /* 0x001fe2000f8e00ff */
[----:B------:R-:W-:-:S07]  /*100a0*/  MOV R57, UR5 ;  /* 0x0000000500397c02 */ /* 0x000fce0008000f00 */
[----:B------:R-:W-:Y:S05]  /*100b0*/  CALL.REL.NOINC `($__internal_20_$__cuda_sm20_div_s64) ;  /* 0x000002a400bc7944 */ /* 0x000fea0003c00000 */
.L_x_543:
[----:B------:R-:W-:Y:S05]  /*100c0*/  BSYNC.RECONVERGENT B3 ;  /* 0x0000000000037941 */ /* 0x000fea0003800200 */
.L_x_541:
        /* <DEDUP_REMOVED lines=57> */
.L_x_545:
        /* <DEDUP_REMOVED lines=9> */
.L_x_546:
[----:B------:R-:W-:Y:S05]  /*104f0*/  BSYNC.RECONVERGENT B3 ;  /* 0x0000000000037941 */ /* 0x000fea0003800200 */
.L_x_544:
        /* <DEDUP_REMOVED lines=26> */
.L_x_548:
[----:B------:R-:W0:Y:S01]  /*106a0*/  LDCU.64 UR4, c[0x0][0x3e0] ;  /* 0x00007c00ff0477ac */ /* 0x000e220008000a00 */
[----:B------:R-:W-:Y:S01]  /*106b0*/  IMAD.MOV.U32 R61, RZ, RZ, R5 ;  /* 0x000000ffff3d7224 */ /* 0x000fe200078e0005 */
[----:B------:R-:W-:Y:S02]  /*106c0*/  MOV R64, R3 ;  /* 0x0000000300407202 */ /* 0x000fe40000000f00 */
[----:B------:R-:W-:Y:S02]  /*106d0*/  MOV R59, 0x10710 ;  /* 0x00010710003b7802 */ /* 0x000fe40000000f00 */
[----:B0-----:R-:W-:Y:S01]  /*106e0*/  MOV R58, UR4 ;  /* 0x00000004003a7c02 */ /* 0x001fe20008000f00 */
[----:B------:R-:W-:-:S07]  /*106f0*/  IMAD.U32 R57, RZ, RZ, UR5 ;  /* 0x00000005ff397e24 */ /* 0x000fce000f8e00ff */
[----:B------:R-:W-:Y:S05]  /*10700*/  CALL.REL.NOINC `($__internal_20_$__cuda_sm20_div_s64) ;  /* 0x000002a000287944 */ /* 0x000fea0003c00000 */
.L_x_549:
[----:B------:R-:W-:Y:S05]  /*10710*/  BSYNC.RECONVERGENT B3 ;  /* 0x0000000000037941 */ /* 0x000fea0003800200 */
.L_x_547:
        /* <DEDUP_REMOVED lines=57> */
.L_x_551:
        /* <DEDUP_REMOVED lines=9> */
.L_x_552:
[----:B------:R-:W-:Y:S05]  /*10b40*/  BSYNC.RECONVERGENT B3 ;  /* 0x0000000000037941 */ /* 0x000fea0003800200 */
.L_x_550:
        /* <DEDUP_REMOVED lines=26> */
.L_x_554:
[----:B------:R-:W0:Y:S01]  /*10cf0*/  LDCU.64 UR4, c[0x0][0x3e0] ;  /* 0x00007c00ff0477ac */ /* 0x000e220008000a00 */
[----:B------:R-:W-:Y:S01]  /*10d00*/  MOV R61, R45 ;  /* 0x0000002d003d7202 */ /* 0x000fe20000000f00 */
[----:B------:R-:W-:Y:S01]  /*10d10*/  IMAD.MOV.U32 R64, RZ, RZ, R19 ;  /* 0x000000ffff407224 */ /* 0x000fe200078e0013 */
[----:B------:R-:W-:Y:S01]  /*10d20*/  MOV R59, 0x10d60 ;  /* 0x00010d60003b7802 */ /* 0x000fe20000000f00 */
[----:B0-----:R-:W-:Y:S01]  /*10d30*/  IMAD.U32 R58, RZ, RZ, UR4 ;  /* 0x00000004ff3a7e24 */ /* 0x001fe2000f8e00ff */
[----:B------:R-:W-:-:S07]  /*10d40*/  MOV R57, UR5 ;  /* 0x0000000500397c02 */ /* 0x000fce0008000f00 */
[----:B------:R-:W-:Y:S05]  /*10d50*/  CALL.REL.NOINC `($__internal_20_$__cuda_sm20_div_s64) ;  /* 0x0000029800947944 */ /* 0x000fea0003c00000 */
.L_x_555:
[----:B------:R-:W-:Y:S05]  /*10d60*/  BSYNC.RECONVERGENT B3 ;  /* 0x0000000000037941 */ /* 0x000fea0003800200 */
.L_x_553:
        /* <DEDUP_REMOVED lines=57> */
.L_x_557:
        /* <DEDUP_REMOVED lines=9> */
.L_x_558:
[----:B------:R-:W-:Y:S05]  /*11190*/  BSYNC.RECONVERGENT B3 ;  /* 0x0000000000037941 */ /* 0x000fea0003800200 */
.L_x_556:
        /* <DEDUP_REMOVED lines=26> */
.L_x_560:
[----:B------:R-:W0:Y:S01]  /*11340*/  LDCU.64 UR4, c[0x0][0x3e0] ;  /* 0x00007c00ff0477ac */ /* 0x000e220008000a00 */
[----:B------:R-:W-:Y:S01]  /*11350*/  IMAD.MOV.U32 R61, RZ, RZ, R17 ;  /* 0x000000ffff3d7224 */ /* 0x000fe200078e0011 */
[----:B------:R-:W-:Y:S02]  /*11360*/  MOV R64, R15 ;  /* 0x0000000f00407202 */ /* 0x000fe40000000f00 */
[----:B------:R-:W-:Y:S02]  /*11370*/  MOV R59, 0x113b0 ;  /* 0x000113b0003b7802 */ /* 0x000fe40000000f00 */
[----:B0-----:R-:W-:Y:S01]  /*11380*/  MOV R58, UR4 ;  /* 0x00000004003a7c02 */ /* 0x001fe20008000f00 */
[----:B------:R-:W-:-:S07]  /*11390*/  IMAD.U32 R57, RZ, RZ, UR5 ;  /* 0x00000005ff397e24 */ /* 0x000fce000f8e00ff */
[----:B------:R-:W-:Y:S05]  /*113a0*/  CALL.REL.NOINC `($__internal_20_$__cuda_sm20_div_s64) ;  /* 0x0000029400007944 */ /* 0x000fea0003c00000 */
.L_x_561:
[----:B------:R-:W-:Y:S05]  /*113b0*/  BSYNC.RECONVERGENT B3 ;  /* 0x0000000000037941 */ /* 0x000fea0003800200 */
.L_x_559:
        /* <DEDUP_REMOVED lines=57> */
.L_x_563:
        /* <DEDUP_REMOVED lines=9> */
.L_x_564:
[----:B------:R-:W-:Y:S05]  /*117e0*/  BSYNC.RECONVERGENT B3 ;  /* 0x0000000000037941 */ /* 0x000fea0003800200 */
.L_x_562:
        /* <DEDUP_REMOVED lines=26> */
.L_x_566:
[----:B------:R-:W0:Y:S01]  /*11990*/  LDCU.64 UR4, c[0x0][0x3e0] ;  /* 0x00007c00ff0477ac */ /* 0x000e220008000a00 */
[----:B------:R-:W-:Y:S01]  /*119a0*/  MOV R61, R13 ;  /* 0x0000000d003d7202 */ /* 0x000fe20000000f00 */
[----:B------:R-:W-:Y:S01]  /*119b0*/  IMAD.MOV.U32 R64, RZ, RZ, R11 ;  /* 0x000000ffff407224 */ /* 0x000fe200078e000b */
[----:B------:R-:W-:Y:S01]  /*119c0*/  MOV R59, 0x11a00 ;  /* 0x00011a00003b7802 */ /* 0x000fe20000000f00 */
[----:B0-----:R-:W-:Y:S01]  /*119d0*/  IMAD.U32 R58, RZ, RZ, UR4 ;  /* 0x00000004ff3a7e24 */ /* 0x001fe2000f8e00ff */
[----:B------:R-:W-:-:S07]  /*119e0*/  MOV R57, UR5 ;  /* 0x0000000500397c02 */ /* 0x000fce0008000f00 */
[----:B------:R-:W-:Y:S05]  /*119f0*/  CALL.REL.NOINC `($__internal_20_$__cuda_sm20_div_s64) ;  /* 0x0000028c006c7944 */ /* 0x000fea0003c00000 */
.L_x_567:
[----:B------:R-:W-:Y:S05]  /*11a00*/  BSYNC.RECONVERGENT B3 ;  /* 0x0000000000037941 */ /* 0x000fea0003800200 */
.L_x_565:
        /* <DEDUP_REMOVED lines=57> */
.L_x_569:
        /* <DEDUP_REMOVED lines=9> */
.L_x_570:
[----:B------:R-:W-:Y:S05]  /*11e30*/  BSYNC.RECONVERGENT B3 ;  /* 0x0000000000037941 */ /* 0x000fea0003800200 */
.L_x_568:
        /* <DEDUP_REMOVED lines=15> */
[----:B------:R-:W-:Y:S02]  /*11f30*/  IMAD.MOV.U32 R47, RZ, RZ, RZ ;  /* 0x000000ffff2f7224 */ /* 0x000fe400078e00ff */
        /* <DEDUP_REMOVED lines=8> */
[----:B------:R-:W-:-:S04]  /*11fc0*/  @!P3 LOP3.LUT R44, RZ, UR4, RZ, 0x33, !PT ;  /* 0x00000004ff2cbc12 */ /* 0x000fc8000f8e33ff */
[----:B------:R-:W-:Y:S01]  /*11fd0*/  MOV R46, R44 ;  /* 0x0000002c002e7202 */ /* 0x000fe20000000f00 */
[----:B------:R-:W-:Y:S06]  /*11fe0*/  BRA `(.L_x_573) ;  /* 0x00000000001c7947 */ /* 0x000fec0003800000 */
.L_x_572:
[----:B------:R-:W0:Y:S01]  /*11ff0*/  LDCU.64 UR4, c[0x0][0x3e0] ;  /* 0x00007c00ff0477ac */ /* 0x000e220008000a00 */
[----:B------:R-:W-:Y:S01]  /*12000*/  MOV R61, R9 ;  /* 0x00000009003d7202 */ /* 0x000fe20000000f00 */
[----:B------:R-:W-:Y:S01]  /*12010*/  IMAD.MOV.U32 R64, RZ, RZ, R7 ;  /* 0x000000ffff407224 */ /* 0x000fe200078e0007 */
[----:B------:R-:W-:Y:S01]  /*12020*/  MOV R59, 0x12060 ;  /* 0x00012060003b7802 */ /* 0x000fe20000000f00 */
[----:B0-----:R-:W-:Y:S01]  /*12030*/  IMAD.U32 R58, RZ, RZ, UR4 ;  /* 0x00000004ff3a7e24 */ /* 0x001fe2000f8e00ff */
[----:B------:R-:W-:-:S07]  /*12040*/  MOV R57, UR5 ;  /* 0x0000000500397c02 */ /* 0x000fce0008000f00 */
[----:B------:R-:W-:Y:S05]  /*12050*/  CALL.REL.NOINC `($__internal_20_$__cuda_sm20_div_s64) ;  /* 0x0000028400d47944 */ /* 0x000fea0003c00000 */
.L_x_573:
[----:B------:R-:W-:Y:S05]  /*12060*/  BSYNC.RECONVERGENT B3 ;  /* 0x0000000000037941 */ /* 0x000fea0003800200 */
.L_x_571:
        /* <DEDUP_REMOVED lines=25> */
[----:B------:R-:W-:Y:S01]  /*12200*/  IMAD.MOV.U32 R61, RZ, RZ, R6 ;  /* 0x000000ffff3d7224 */ /* 0x000fe200078e0006 */
[----:B------:R-:W-:Y:S01]  /*12210*/  MOV R64, R4 ;  /* 0x0000000400407202 */ /* 0x000fe20000000f00 */
[----:B--2---:R-:W-:-:S07]  /*12220*/  FADD R65, R65, R58 ;  /* 0x0000003a41417221 */ /* 0x004fce0000000000 */
.L_x_531:
[----:B------:R-:W-:Y:S05]  /*12230*/  BSYNC.RECONVERGENT B2 ;  /* 0x0000000000027941 */ /* 0x000fea0003800200 */
.L_x_530:
[----:B------:R-:W-:-:S04]  /*12240*/  ISETP.GE.U32.AND P1, PT, R12, 0x7, PT ;  /* 0x000000070c00780c */ /* 0x000fc80003f26070 */
[----:B------:R-:W-:-:S13]  /*12250*/  ISETP.GE.U32.AND.EX P1, PT, R10, RZ, PT, P1 ;  /* 0x000000ff0a00720c */ /* 0x000fda0003f26110 */
[----:B------:R-:W-:Y:S05]  /*12260*/  @!P1 BRA `(.L_x_520) ;  /* 0x0000002c00cc9947 */ /* 0x000fea0003800000 */
.L_x_622:
        /* <DEDUP_REMOVED lines=26> */
.L_x_575:
[----:B------:R-:W0:Y:S01]  /*12410*/  LDCU.64 UR4, c[0x0][0x3f0] ;  /* 0x00007e00ff0477ac */ /* 0x000e220008000a00 */
[----:B------:R-:W-:Y:S01]  /*12420*/  MOV R59, 0x12460 ;  /* 0x00012460003b7802 */ /* 0x000fe20000000f00 */
[----:B0-----:R-:W-:Y:S01]  /*12430*/  IMAD.U32 R58, RZ, RZ, UR4 ;  /* 0x00000004ff3a7e24 */ /* 0x001fe2000f8e00ff */
[----:B------:R-:W-:-:S07]  /*12440*/  MOV R57, UR5 ;  /* 0x0000000500397c02 */ /* 0x000fce0008000f00 */
[----:B------:R-:W-:Y:S05]  /*12450*/  CALL.REL.NOINC `($__internal_20_$__cuda_sm20_div_s64) ;  /* 0x0000028000d47944 */ /* 0x000fea0003c00000 */
[----:B------:R-:W-:Y:S01]  /*12460*/  IMAD.MOV.U32 R74, RZ, RZ, R46 ;  /* 0x000000ffff4a7224 */ /* 0x000fe200078e002e */
[----:B------:R-:W-:-:S07]  /*12470*/  MOV R75, R47 ;  /* 0x0000002f004b7202 */ /* 0x000fce0000000f00 */
.L_x_576:
[----:B------:R-:W-:Y:S05]  /*12480*/  BSYNC.RECONVERGENT B2 ;  /* 0x0000000000027941 */ /* 0x000fea0003800200 */
.L_x_574:
        /* <DEDUP_REMOVED lines=26> */
.L_x_578:
[----:B------:R-:W0:Y:S01]  /*12630*/  LDCU.64 UR4, c[0x0][0x3e0] ;  /* 0x00007c00ff0477ac */ /* 0x000e220008000a00 */
[----:B------:R-:W-:Y:S01]  /*12640*/  MOV R59, 0x12680 ;  /* 0x00012680003b7802 */ /* 0x000fe20000000f00 */
[----:B0-----:R-:W-:Y:S01]  /*12650*/  IMAD.U32 R58, RZ, RZ, UR4 ;  /* 0x00000004ff3a7e24 */ /* 0x001fe2000f8e00ff */
[----:B------:R-:W-:-:S07]  /*12660*/  MOV R57, UR5 ;  /* 0x0000000500397c02 */ /* 0x000fce0008000f00 */
[----:B------:R-:W-:Y:S05]  /*12670*/  CALL.REL.NOINC `($__internal_20_$__cuda_sm20_div_s64) ;  /* 0x00000280004c7944 */ /* 0x000fea0003c00000 */
.L_x_579:
[----:B------:R-:W-:Y:S05]  /*12680*/  BSYNC.RECONVERGENT B2 ;  /* 0x0000000000027941 */ /* 0x000fea0003800200 */
.L_x_577:
        /* <DEDUP_REMOVED lines=54> */
.L_x_581:
[----:B------:R-:W0:Y:S01]  /*129f0*/  LDCU.64 UR4, c[0x0][0x3f0] ;  /* 0x00007e00ff0477ac */ /* 0x000e220008000a00 */
[----:B------:R-:W-:Y:S01]  /*12a00*/  MOV R59, 0x12a40 ;  /* 0x00012a40003b7802 */ /* 0x000fe20000000f00 */
[----:B0-----:R-:W-:Y:S01]  /*12a10*/  IMAD.U32 R58, RZ, RZ, UR4 ;  /* 0x00000004ff3a7e24 */ /* 0x001fe2000f8e00ff */
[----:B------:R-:W-:-:S07]  /*12a20*/  MOV R57, UR5 ;  /* 0x0000000500397c02 */ /* 0x000fce0008000f00 */
[----:B------:R-:W-:Y:S05]  /*12a30*/  CALL.REL.NOINC `($__internal_20_$__cuda_sm20_div_s64) ;  /* 0x0000027c005c7944 */ /* 0x000fea0003c00000 */
[----:B------:R-:W-:Y:S01]  /*12a40*/  IMAD.MOV.U32 R74, RZ, RZ, R46 ;  /* 0x000000ffff4a7224 */ /* 0x000fe200078e002e */
[----:B------:R-:W-:-:S07]  /*12a50*/  MOV R75, R47 ;  /* 0x0000002f004b7202 */ /* 0x000fce0000000f00 */
.L_x_582:
[----:B------:R-:W-:Y:S05]  /*12a60*/  BSYNC.RECONVERGENT B2 ;  /* 0x0000000000027941 */ /* 0x000fea0003800200 */
.L_x_580:
        /* <DEDUP_REMOVED lines=26> */
.L_x_584:
[----:B------:R-:W0:Y:S01]  /*12c10*/  LDCU.64 UR4, c[0x0][0x3e0] ;  /* 0x00007c00ff0477ac */ /* 0x000e220008000a00 */
[----:B------:R-:W-:Y:S01]  /*12c20*/  MOV R59, 0x12c60 ;  /* 0x00012c60003b7802 */ /* 0x000fe20000000f00 */
[----:B0-----:R-:W-:Y:S01]  /*12c30*/  IMAD.U32 R58, RZ, RZ, UR4 ;  /* 0x00000004ff3a7e24 */ /* 0x001fe2000f8e00ff */
[----:B------:R-:W-:-:S07]  /*12c40*/  MOV R57, UR5 ;  /* 0x0000000500397c02 */ /* 0x000fce0008000f00 */
[----:B------:R-:W-:Y:S05]  /*12c50*/  CALL.REL.NOINC `($__internal_20_$__cuda_sm20_div_s64) ;  /* 0x0000027800d47944 */ /* 0x000fea0003c00000 */
.L_x_585:
[----:B------:R-:W-:Y:S05]  /*12c60*/  BSYNC.RECONVERGENT B2 ;  /* 0x0000000000027941 */ /* 0x000fea0003800200 */
.L_x_583:
        /* <DEDUP_REMOVED lines=54> */
.L_x_587:
[----:B------:R-:W0:Y:S01]  /*12fd0*/  LDCU.64 UR4, c[0x0][0x3f0] ;  /* 0x00007e00ff0477ac */ /* 0x000e220008000a00 */
[----:B------:R-:W-:Y:S01]  /*12fe0*/  MOV R59, 0x13020 ;  /* 0x00013020003b7802 */ /* 0x000fe20000000f00 */
[----:B0-----:R-:W-:Y:S01]  /*12ff0*/  IMAD.U32 R58, RZ, RZ, UR4 ;  /* 0x00000004ff3a7e24 */ /* 0x001fe2000f8e00ff */
[----:B------:R-:W-:-:S07]  /*13000*/  MOV R57, UR5 ;  /* 0x0000000500397c02 */ /* 0x000fce0008000f00 */
[----:B------:R-:W-:Y:S05]  /*13010*/  CALL.REL.NOINC `($__internal_20_$__cuda_sm20_div_s64) ;  /* 0x0000027400e47944 */ /* 0x000fea0003c00000 */
[----:B------:R-:W-:Y:S01]  /*13020*/  IMAD.MOV.U32 R74, RZ, RZ, R46 ;  /* 0x000000ffff4a7224 */ /* 0x000fe200078e002e */
[----:B------:R-:W-:-:S07]  /*13030*/  MOV R75, R47 ;  /* 0x0000002f004b7202 */ /* 0x000fce0000000f00 */
.L_x_588:
[----:B------:R-:W-:Y:S05]  /*13040*/  BSYNC.RECONVERGENT B2 ;  /* 0x0000000000027941 */ /* 0x000fea0003800200 */
.L_x_586:
        /* <DEDUP_REMOVED lines=26> */
.L_x_590:
[----:B------:R-:W0:Y:S01]  /*131f0*/  LDCU.64 UR4, c[0x0][0x3e0] ;  /* 0x00007c00ff0477ac */ /* 0x000e220008000a00 */
[----:B------:R-:W-:Y:S01]  /*13200*/  MOV R59, 0x13240 ;  /* 0x00013240003b7802 */ /* 0x000fe20000000f00 */
[----:B0-----:R-:W-:Y:S01]  /*13210*/  IMAD.U32 R58, RZ, RZ, UR4 ;  /* 0x00000004ff3a7e24 */ /* 0x001fe2000f8e00ff */
[----:B------:R-:W-:-:S07]  /*13220*/  MOV R57, UR5 ;  /* 0x0000000500397c02 */ /* 0x000fce0008000f00 */
[----:B------:R-:W-:Y:S05]  /*13230*/  CALL.REL.NOINC `($__internal_20_$__cuda_sm20_div_s64) ;  /* 0x00000274005c7944 */ /* 0x000fea0003c00000 */
.L_x_591:
[----:B------:R-:W-:Y:S05]  /*13240*/  BSYNC.RECONVERGENT B2 ;  /* 0x0000000000027941 */ /* 0x000fea0003800200 */
.L_x_589:
        /* <DEDUP_REMOVED lines=54> */
.L_x_593:
[----:B------:R-:W0:Y:S01]  /*135b0*/  LDCU.64 UR4, c[0x0][0x3f0] ;  /* 0x00007e00ff0477ac */ /* 0x000e220008000a00 */
[----:B------:R-:W-:Y:S01]  /*135c0*/  MOV R59, 0x13600 ;  /* 0x00013600003b7802 */ /* 0x000fe20000000f00 */
[----:B0-----:R-:W-:Y:S01]  /*135d0*/  IMAD.U32 R58, RZ, RZ, UR4 ;  /* 0x00000004ff3a7e24 */ /* 0x001fe2000f8e00ff */
[----:B------:R-:W-:-:S07]  /*135e0*/  MOV R57, UR5 ;  /* 0x0000000500397c02 */ /* 0x000fce0008000f00 */
[----:B------:R-:W-:Y:S05]  /*135f0*/  CALL.REL.NOINC `($__internal_20_$__cuda_sm20_div_s64) ;  /* 0x00000270006c7944 */ /* 0x000fea0003c00000 */
[----:B------:R-:W-:Y:S01]  /*13600*/  IMAD.MOV.U32 R74, RZ, RZ, R46 ;  /* 0x000000ffff4a7224 */ /* 0x000fe200078e002e */
[----:B------:R-:W-:-:S07]  /*13610*/  MOV R75, R47 ;  /* 0x0000002f004b7202 */ /* 0x000fce0000000f00 */
.L_x_594:
[----:B------:R-:W-:Y:S05]  /*13620*/  BSYNC.RECONVERGENT B2 ;  /* 0x0000000000027941 */ /* 0x000fea0003800200 */
.L_x_592:
        /* <DEDUP_REMOVED lines=26> */
.L_x_596:
[----:B------:R-:W0:Y:S01]  /*137d0*/  LDCU.64 UR4, c[0x0][0x3e0] ;  /* 0x00007c00ff0477ac */ /* 0x000e220008000a00 */
[----:B------:R-:W-:Y:S01]  /*137e0*/  MOV R59, 0x13820 ;  /* 0x00013820003b7802 */ /* 0x000fe20000000f00 */
[----:B0-----:R-:W-:Y:S01]  /*137f0*/  IMAD.U32 R58, RZ, RZ, UR4 ;  /* 0x00000004ff3a7e24 */ /* 0x001fe2000f8e00ff */
[----:B------:R-:W-:-:S07]  /*13800*/  MOV R57, UR5 ;  /* 0x0000000500397c02 */ /* 0x000fce0008000f00 */
[----:B------:R-:W-:Y:S05]  /*13810*/  CALL.REL.NOINC `($__internal_20_$__cuda_sm20_div_s64) ;  /* 0x0000026c00e47944 */ /* 0x000fea0003c00000 */
.L_x_597:
[----:B------:R-:W-:Y:S05]  /*13820*/  BSYNC.RECONVERGENT B2 ;  /* 0x0000000000027941 */ /* 0x000fea0003800200 */
.L_x_595:
        /* <DEDUP_REMOVED lines=54> */
.L_x_599:
[----:B------:R-:W0:Y:S01]  /*13b90*/  LDCU.64 UR4, c[0x0][0x3f0] ;  /* 0x00007e00ff0477ac */ /* 0x000e220008000a00 */
[----:B------:R-:W-:Y:S01]  /*13ba0*/  MOV R59, 0x13be0 ;  /* 0x00013be0003b7802 */ /* 0x000fe20000000f00 */
[----:B0-----:R-:W-:Y:S01]  /*13bb0*/  IMAD.U32 R58, RZ, RZ, UR4 ;  /* 0x00000004ff3a7e24 */ /* 0x001fe2000f8e00ff */
[----:B------:R-:W-:-:S07]  /*13bc0*/  MOV R57, UR5 ;  /* 0x0000000500397c02 */ /* 0x000fce0008000f00 */
[----:B------:R-:W-:Y:S05]  /*13bd0*/  CALL.REL.NOINC `($__internal_20_$__cuda_sm20_div_s64) ;  /* 0x0000026800f47944 */ /* 0x000fea0003c00000 */
[----:B------:R-:W-:Y:S01]  /*13be0*/  IMAD.MOV.U32 R74, RZ, RZ, R46 ;  /* 0x000000ffff4a7224 */ /* 0x000fe200078e002e */
[----:B------:R-:W-:-:S07]  /*13bf0*/  MOV R75, R47 ;  /* 0x0000002f004b7202 */ /* 0x000fce0000000f00 */
.L_x_600:
[----:B------:R-:W-:Y:S05]  /*13c00*/  BSYNC.RECONVERGENT B2 ;  /* 0x0000000000027941 */ /* 0x000fea0003800200 */
.L_x_598:
        /* <DEDUP_REMOVED lines=26> */
.L_x_602:
[----:B------:R-:W0:Y:S01]  /*13db0*/  LDCU.64 UR4, c[0x0][0x3e0] ;  /* 0x00007c00ff0477ac */ /* 0x000e220008000a00 */
[----:B------:R-:W-:Y:S01]  /*13dc0*/  MOV R59, 0x13e00 ;  /* 0x00013e00003b7802 */ /* 0x000fe20000000f00 */
[----:B0-----:R-:W-:Y:S01]  /*13dd0*/  IMAD.U32 R58, RZ, RZ, UR4 ;  /* 0x00000004ff3a7e24 */ /* 0x001fe2000f8e00ff */
[----:B------:R-:W-:-:S07]  /*13de0*/  MOV R57, UR5 ;  /* 0x0000000500397c02 */ /* 0x000fce0008000f00 */
[----:B------:R-:W-:Y:S05]  /*13df0*/  CALL.REL.NOINC `($__internal_20_$__cuda_sm20_div_s64) ;  /* 0x00000268006c7944 */ /* 0x000fea0003c00000 */
.L_x_603:
[----:B------:R-:W-:Y:S05]  /*13e00*/  BSYNC.RECONVERGENT B2 ;  /* 0x0000000000027941 */ /* 0x000fea0003800200 */
.L_x_601:
        /* <DEDUP_REMOVED lines=54> */
.L_x_605:
[----:B------:R-:W0:Y:S01]  /*14170*/  LDCU.64 UR4, c[0x0][0x3f0] ;  /* 0x00007e00ff0477ac */ /* 0x000e220008000a00 */
[----:B------:R-:W-:Y:S01]  /*14180*/  MOV R59, 0x141c0 ;  /* 0x000141c0003b7802 */ /* 0x000fe20000000f00 */
[----:B0-----:R-:W-:Y:S01]  /*14190*/  IMAD.U32 R58, RZ, RZ, UR4 ;  /* 0x00000004ff3a7e24 */ /* 0x001fe2000f8e00ff */
[----:B------:R-:W-:-:S07]  /*141a0*/  MOV R57, UR5 ;  /* 0x0000000500397c02 */ /* 0x000fce0008000f00 */
[----:B------:R-:W-:Y:S05]  /*141b0*/  CALL.REL.NOINC `($__internal_20_$__cuda_sm20_div_s64) ;  /* 0x00000264007c7944 */ /* 0x000fea0003c00000 */
[----:B------:R-:W-:Y:S01]  /*141c0*/  IMAD.MOV.U32 R74, RZ, RZ, R46 ;  /* 0x000000ffff4a7224 */ /* 0x000fe200078e002e */
[----:B------:R-:W-:-:S07]  /*141d0*/  MOV R75, R47 ;  /* 0x0000002f004b7202 */ /* 0x000fce0000000f00 */
.L_x_606:
[----:B------:R-:W-:Y:S05]  /*141e0*/  BSYNC.RECONVERGENT B2 ;  /* 0x0000000000027941 */ /* 0x000fea0003800200 */
.L_x_604:
        /* <DEDUP_REMOVED lines=26> */
.L_x_608:
[----:B------:R-:W0:Y:S01]  /*14390*/  LDCU.64 UR4, c[0x0][0x3e0] ;  /* 0x00007c00ff0477ac */ /* 0x000e220008000a00 */
[----:B------:R-:W-:Y:S01]  /*143a0*/  MOV R59, 0x143e0 ;  /* 0x000143e0003b7802 */ /* 0x000fe20000000f00 */
[----:B0-----:R-:W-:Y:S01]  /*143b0*/  IMAD.U32 R58, RZ, RZ, UR4 ;  /* 0x00000004ff3a7e24 */ /* 0x001fe2000f8e00ff */
[----:B------:R-:W-:-:S07]  /*143c0*/  MOV R57, UR5 ;  /* 0x0000000500397c02 */ /* 0x000fce0008000f00 */
[----:B------:R-:W-:Y:S05]  /*143d0*/  CALL.REL.NOINC `($__internal_20_$__cuda_sm20_div_s64) ;  /* 0x0000026000f47944 */ /* 0x000fea0003c00000 */
.L_x_609:
[----:B------:R-:W-:Y:S05]  /*143e0*/  BSYNC.RECONVERGENT B2 ;  /* 0x0000000000027941 */ /* 0x000fea0003800200 */
.L_x_607:
        /* <DEDUP_REMOVED lines=54> */
.L_x_611:
[----:B------:R-:W0:Y:S01]  /*14750*/  LDCU.64 UR4, c[0x0][0x3f0] ;  /* 0x00007e00ff0477ac */ /* 0x000e220008000a00 */
[----:B------:R-:W-:Y:S01]  /*14760*/  MOV R59, 0x147a0 ;  /* 0x000147a0003b7802 */ /* 0x000fe20000000f00 */
[----:B0-----:R-:W-:Y:S01]  /*14770*/  IMAD.U32 R58, RZ, RZ, UR4 ;  /* 0x00000004ff3a7e24 */ /* 0x001fe2000f8e00ff */
[----:B------:R-:W-:-:S07]  /*14780*/  MOV R57, UR5 ;  /* 0x0000000500397c02 */ /* 0x000fce0008000f00 */
[----:B------:R-:W-:Y:S05]  /*14790*/  CALL.REL.NOINC `($__internal_20_$__cuda_sm20_div_s64) ;  /* 0x0000026000047944 */ /* 0x000fea0003c00000 */
[----:B------:R-:W-:Y:S01]  /*147a0*/  IMAD.MOV.U32 R74, RZ, RZ, R46 ;  /* 0x000000ffff4a7224 */ /* 0x000fe200078e002e */
[----:B------:R-:W-:-:S07]  /*147b0*/  MOV R75, R47 ;  /* 0x0000002f004b7202 */ /* 0x000fce0000000f00 */
.L_x_612:
[----:B------:R-:W-:Y:S05]  /*147c0*/  BSYNC.RECONVERGENT B2 ;  /* 0x0000000000027941 */ /* 0x000fea0003800200 */
.L_x_610:
        /* <DEDUP_REMOVED lines=26> */
.L_x_614:
[----:B------:R-:W0:Y:S01]  /*14970*/  LDCU.64 UR4, c[0x0][0x3e0] ;  /* 0x00007c00ff0477ac */ /* 0x000e220008000a00 */
[----:B------:R-:W-:Y:S01]  /*14980*/  MOV R59, 0x149c0 ;  /* 0x000149c0003b7802 */ /* 0x000fe20000000f00 */
[----:B0-----:R-:W-:Y:S01]  /*14990*/  IMAD.U32 R58, RZ, RZ, UR4 ;  /* 0x00000004ff3a7e24 */ /* 0x001fe2000f8e00ff */
[----:B------:R-:W-:-:S07]  /*149a0*/  MOV R57, UR5 ;  /* 0x0000000500397c02 */ /* 0x000fce0008000f00 */
[----:B------:R-:W-:Y:S05]  /*149b0*/  CALL.REL.NOINC `($__internal_20_$__cuda_sm20_div_s64) ;  /* 0x0000025c007c7944 */ /* 0x000fea0003c00000 */
.L_x_615:
[----:B------:R-:W-:Y:S05]  /*149c0*/  BSYNC.RECONVERGENT B2 ;  /* 0x0000000000027941 */ /* 0x000fea0003800200 */
.L_x_613:
        /* <DEDUP_REMOVED lines=54> */
.L_x_617:
[----:B------:R-:W0:Y:S01]  /*14d30*/  LDCU.64 UR4, c[0x0][0x3f0] ;  /* 0x00007e00ff0477ac */ /* 0x000e220008000a00 */
[----:B------:R-:W-:Y:S01]  /*14d40*/  MOV R59, 0x14d80 ;  /* 0x00014d80003b7802 */ /* 0x000fe20000000f00 */
[----:B0-----:R-:W-:Y:S01]  /*14d50*/  IMAD.U32 R58, RZ, RZ, UR4 ;  /* 0x00000004ff3a7e24 */ /* 0x001fe2000f8e00ff */
[----:B------:R-:W-:-:S07]  /*14d60*/  MOV R57, UR5 ;  /* 0x0000000500397c02 */ /* 0x000fce0008000f00 */
[----:B------:R-:W-:Y:S05]  /*14d70*/  CALL.REL.NOINC `($__internal_20_$__cuda_sm20_div_s64) ;  /* 0x00000258008c7944 */ /* 0x000fea0003c00000 */
[----:B------:R-:W-:Y:S01]  /*14d80*/  IMAD.MOV.U32 R74, RZ, RZ, R46 ;  /* 0x000000ffff4a7224 */ /* 0x000fe200078e002e */
[----:B------:R-:W-:-:S07]  /*14d90*/  MOV R75, R47 ;  /* 0x0000002f004b7202 */ /* 0x000fce0000000f00 */
.L_x_618:
[----:B------:R-:W-:Y:S05]  /*14da0*/  BSYNC.RECONVERGENT B2 ;  /* 0x0000000000027941 */ /* 0x000fea0003800200 */
.L_x_616:
        /* <DEDUP_REMOVED lines=26> */
.L_x_620:
[----:B------:R-:W0:Y:S01]  /*14f50*/  LDCU.64 UR4, c[0x0][0x3e0] ;  /* 0x00007c00ff0477ac */ /* 0x000e220008000a00 */
[----:B------:R-:W-:Y:S01]  /*14f60*/  MOV R59, 0x14fa0 ;  /* 0x00014fa0003b7802 */ /* 0x000fe20000000f00 */
[----:B0-----:R-:W-:Y:S01]  /*14f70*/  IMAD.U32 R58, RZ, RZ, UR4 ;  /* 0x00000004ff3a7e24 */ /* 0x001fe2000f8e00ff */
[----:B------:R-:W-:-:S07]  /*14f80*/  MOV R57, UR5 ;  /* 0x0000000500397c02 */ /* 0x000fce0008000f00 */
[----:B------:R-:W-:Y:S05]  /*14f90*/  CALL.REL.NOINC `($__internal_20_$__cuda_sm20_div_s64) ;  /* 0x0000025800047944 */ /* 0x000fea0003c00000 */
.L_x_621:
[----:B------:R-:W-:Y:S05]  /*14fa0*/  BSYNC.RECONVERGENT B2 ;  /* 0x0000000000027941 */ /* 0x000fea0003800200 */
.L_x_619:
        /* <DEDUP_REMOVED lines=25> */
[----:B------:R-:W-:-:S04]  /*15140*/  IADD3 R61, P1, PT, R32, R61, RZ ;  /* 0x0000003d203d7210 */ /* 0x000fc80007f3e0ff */
[----:B------:R-:W-:Y:S02]  /*15150*/  IADD3.X R64, PT, PT, R33, R64, RZ, P1, !PT ;  /* 0x0000004021407210 */ /* 0x000fe40000ffe4ff */
[----:B------:R-:W-:-:S04]  /*15160*/  ISETP.GE.U32.AND P1, PT, R61, R28, PT ;  /* 0x0000001c3d00720c */ /* 0x000fc80003f26070 */
[----:B------:R-:W-:Y:S01]  /*15170*/  ISETP.GE.AND.EX P1, PT, R64, R27, PT, P1 ;  /* 0x0000001b4000720c */ /* 0x000fe20003f26310 */
[----:B--2---:R-:W-:-:S12]  /*15180*/  FADD R65, R65, R58 ;  /* 0x0000003a41417221 */ /* 0x004fd80000000000 */
[----:B------:R-:W-:Y:S05]  /*15190*/  @!P1 BRA `(.L_x_622) ;  /* 0xffffffd000349947 */ /* 0x000fea000383ffff */
.L_x_520:
[----:B------:R-:W-:Y:S05]  /*151a0*/  BSYNC.RECONVERGENT B1 ;  /* 0x0000000000017941 */ /* 0x000fea0003800200 */
.L_x_519:
[----:B------:R-:W-:Y:S01]  /*151b0*/  IADD3 R52, P1, PT, R34, R52, RZ ;  /* 0x0000003422347210 */ /* 0x000fe20007f3e0ff */
[----:B------:R-:W-:Y:S04]  /*151c0*/  BSSY.RECONVERGENT B1, `(.L_x_623) ;  /* 0x0000633000017945 */ /* 0x000fe80003800200 */
[----:B------:R-:W-:Y:S01]  /*151d0*/  IMAD.X R53, R35, 0x1, R53, P1 ;  /* 0x0000000123357824 */ /* 0x000fe200008e0635 */
[----:B------:R-:W-:Y:S07]  /*151e0*/  @P0 BRA `(.L_x_624) ;  /* 0x0000006000c00947 */ /* 0x000fee0003800000 */
        /* <DEDUP_REMOVED lines=26> */
.L_x_626:
        /* <DEDUP_REMOVED lines=9> */
.L_x_627:
[----:B------:R-:W-:Y:S05]  /*15420*/  BSYNC.RECONVERGENT B2 ;  /* 0x0000000000027941 */ /* 0x000fea0003800200 */
.L_x_625:
        /* <DEDUP_REMOVED lines=26> */
.L_x_629:
        /* <DEDUP_REMOVED lines=9> */
.L_x_630:
[----:B------:R-:W-:Y:S05]  /*15660*/  BSYNC.RECONVERGENT B2 ;  /* 0x0000000000027941 */ /* 0x000fea0003800200 */
.L_x_628:
        /* <DEDUP_REMOVED lines=9> */
[----:B------:R-:W-:Y:S01]  /*15700*/  IMAD.IADD R14, R47, 0x1, R67 ;  /* 0x000000012f0e7824 */ /* 0x000fe200078e0243 */
[----:B------:R-:W-:Y:S06]  /*15710*/  @P2 BRA `(.L_x_632) ;  /* 0x0000000000542947 */ /* 0x000fec0003800000 */
[----:B------:R-:W0:Y:S01]  /*15720*/  I2F.U32.RP R8, R32 ;  /* 0x0000002000087306 */ /* 0x000e220000209000 */
[----:B------:R-:W-:-:S07]  /*15730*/  ISETP.NE.U32.AND P3, PT, R32, RZ, PT ;  /* 0x000000ff2000720c */ /* 0x000fce0003f65070 */
[----:B0-----:R-:W0:Y:S02]  /*15740*/  MUFU.RCP R8, R8 ;  /* 0x0000000800087308 */ /* 0x001e240000001000 */
[----:B0-----:R-:W-:-:S06]  /*15750*/  IADD3 R46, PT, PT, R8, 0xffffffe, RZ ;  /* 0x0ffffffe082e7810 */ /* 0x001fcc0007ffe0ff */
        /* <DEDUP_REMOVED lines=9> */
[----:B------:R-:W-:Y:S01]  /*157f0*/  @P1 IADD3 R47, PT, PT, R47, -R32, RZ ;  /* 0x800000202f2f1210 */ /* 0x000fe20007ffe0ff */
[----:B------:R-:W-:-:S03]  /*15800*/  @P1 VIADD R10, R10, 0x1 ;  /* 0x000000010a0a1836 */ /* 0x000fc60000000000 */
[----:B------:R-:W-:Y:S02]  /*15810*/  ISETP.GE.U32.AND P2, PT, R47, R32, PT ;  /* 0x000000202f00720c */ /* 0x000fe40003f46070 */
[----:B------:R-:W-:-:S11]  /*15820*/  MOV R47, RZ ;  /* 0x000000ff002f7202 */ /* 0x000fd60000000f00 */
[----:B------:R-:W-:Y:S02]  /*15830*/  @P2 IADD3 R10, PT, PT, R10, 0x1, RZ ;  /* 0x000000010a0a2810 */ /* 0x000fe40007ffe0ff */
[----:B------:R-:W-:-:S05]  /*15840*/  @!P3 LOP3.LUT R10, RZ, R32, RZ, 0x33, !PT ;  /* 0x00000020ff0ab212 */ /* 0x000fca00078e33ff */
[----:B------:R-:W-:Y:S01]  /*15850*/  IMAD.MOV.U32 R46, RZ, RZ, R10 ;  /* 0x000000ffff2e7224 */ /* 0x000fe200078e000a */
[----:B------:R-:W-:Y:S06]  /*15860*/  BRA `(.L_x_633) ;  /* 0x0000000000187947 */ /* 0x000fec0003800000 */
.L_x_632:
[----:B------:R-:W-:Y:S01]  /*15870*/  IMAD.MOV.U32 R47, RZ, RZ, R23 ;  /* 0x000000ffff2f7224 */ /* 0x000fe200078e0017 */
[----:B------:R-:W-:Y:S01]  /*15880*/  MOV R46, R20 ;  /* 0x00000014002e7202 */ /* 0x000fe20000000f00 */
[----:B------:R-:W-:Y:S01]  /*15890*/  IMAD.MOV.U32 R62, RZ, RZ, R32 ;  /* 0x000000ffff3e7224 */ /* 0x000fe200078e0020 */
[----:B------:R-:W-:Y:S02]  /*158a0*/  MOV R63, R33 ;  /* 0x00000021003f7202 */ /* 0x000fe40000000f00 */
[----:B------:R-:W-:-:S07]  /*158b0*/  MOV R61, 0x158d0 ;  /* 0x000158d0003d7802 */ /* 0x000fce0000000f00 */
[----:B------:R-:W-:Y:S05]  /*158c0*/  CALL.REL.NOINC `($__internal_21_$__cuda_sm20_div_u64) ;  /* 0x0000025400087944 */ /* 0x000fea0003c00000 */
.L_x_633:
[----:B------:R-:W-:Y:S05]  /*158d0*/  BSYNC.RECONVERGENT B2 ;  /* 0x0000000000027941 */ /* 0x000fea0003800200 */
.L_x_631:
        /* <DEDUP_REMOVED lines=35> */
.L_x_637:
        /* <DEDUP_REMOVED lines=9> */
.L_x_638:
[----:B------:R-:W-:Y:S05]  /*15ba0*/  BSYNC.RECONVERGENT B3 ;  /* 0x0000000000037941 */ /* 0x000fea0003800200 */
.L_x_636:
        /* <DEDUP_REMOVED lines=26> */
.L_x_640:
[----:B------:R-:W0:Y:S01]  /*15d50*/  LDCU.64 UR4, c[0x0][0x3e0] ;  /* 0x00007c00ff0477ac */ /* 0x000e220008000a00 */
[----:B------:R-:W-:Y:S01]  /*15d60*/  MOV R61, R29 ;  /* 0x0000001d003d7202 */ /* 0x000fe20000000f00 */
[----:B------:R-:W-:Y:S01]  /*15d70*/  IMAD.MOV.U32 R64, RZ, RZ, R48 ;  /* 0x000000ffff407224 */ /* 0x000fe200078e0030 */
[----:B------:R-:W-:Y:S01]  /*15d80*/  MOV R59, 0x15dc0 ;  /* 0x00015dc0003b7802 */ /* 0x000fe20000000f00 */
[----:B0-----:R-:W-:Y:S01]  /*15d90*/  IMAD.U32 R58, RZ, RZ, UR4 ;  /* 0x00000004ff3a7e24 */ /* 0x001fe2000f8e00ff */
[----:B------:R-:W-:-:S07]  /*15da0*/  MOV R57, UR5 ;  /* 0x0000000500397c02 */ /* 0x000fce0008000f00 */
[----:B------:R-:W-:Y:S05]  /*15db0*/  CALL.REL.NOINC `($__internal_20_$__cuda_sm20_div_s64) ;  /* 0x00000248007c7944 */ /* 0x000fea0003c00000 */
.L_x_641:
[----:B------:R-:W-:Y:S05]  /*15dc0*/  BSYNC.RECONVERGENT B3 ;  /* 0x0000000000037941 */ /* 0x000fea0003800200 */
.L_x_639:
        /* <DEDUP_REMOVED lines=57> */
.L_x_643:
        /* <DEDUP_REMOVED lines=9> */
.L_x_644:
[----:B------:R-:W-:Y:S05]  /*161f0*/  BSYNC.RECONVERGENT B3 ;  /* 0x0000000000037941 */ /* 0x000fea0003800200 */
.L_x_642:
        /* <DEDUP_REMOVED lines=21> */
[----:B------:R-:W-:Y:S01]  /*16350*/  ISETP.GE.U32.AND P2, PT, R47, UR4, PT ;  /* 0x000000042f007c0c */ /* 0x000fe2000bf46070 */
[----:B------:R-:W-:-:S12]  /*16360*/  HFMA2 R47, -RZ, RZ, 0, 0 ;  /* 0x00000000ff2f7431 */ /* 0x000fd800000001ff */
[----:B------:R-:W-:Y:S01]  /*16370*/  @P2 VIADD R46, R46, 0x1 ;  /* 0x000000012e2e2836 */ /* 0x000fe20000000000 */
[----:B------:R-:W-:Y:S01]  /*16380*/  @!P3 LOP3.LUT R46, RZ, UR4, RZ, 0x33, !PT ;  /* 0x00000004ff2ebc12 */ /* 0x000fe2000f8e33ff */
[----:B------:R-:W-:Y:S06]  /*16390*/  BRA `(.L_x_647) ;  /* 0x00000000001c7947 */ /* 0x000fec0003800000 */
.L_x_646:
[----:B------:R-:W0:Y:S01]  /*163a0*/  LDCU.64 UR4, c[0x0][0x3e0] ;  /* 0x00007c00ff0477ac */ /* 0x000e220008000a00 */
[----:B------:R-:W-:Y:S01]  /*163b0*/  IMAD.MOV.U32 R61, RZ, RZ, R26 ;  /* 0x000000ffff3d7224 */ /* 0x000fe200078e001a */
[----:B------:R-:W-:Y:S02]  /*163c0*/  MOV R64, R25 ;  /* 0x0000001900407202 */ /* 0x000fe40000000f00 */
[----:B------:R-:W-:Y:S02]  /*163d0*/  MOV R59, 0x16410 ;  /* 0x00016410003b7802 */ /* 0x000fe40000000f00 */
[----:B0-----:R-:W-:Y:S01]  /*163e0*/  MOV R58, UR4 ;  /* 0x00000004003a7c02 */ /* 0x001fe20008000f00 */
[----:B------:R-:W-:-:S07]  /*163f0*/  IMAD.U32 R57, RZ, RZ, UR5 ;  /* 0x00000005ff397e24 */ /* 0x000fce000f8e00ff */
[----:B------:R-:W-:Y:S05]  /*16400*/  CALL.REL.NOINC `($__internal_20_$__cuda_sm20_div_s64) ;  /* 0x0000024000e87944 */ /* 0x000fea0003c00000 */
.L_x_647:
[----:B------:R-:W-:Y:S05]  /*16410*/  BSYNC.RECONVERGENT B3 ;  /* 0x0000000000037941 */ /* 0x000fea0003800200 */
.L_x_645:
        /* <DEDUP_REMOVED lines=57> */
.L_x_649:
        /* <DEDUP_REMOVED lines=9> */
.L_x_650:
[----:B------:R-:W-:Y:S05]  /*16840*/  BSYNC.RECONVERGENT B3 ;  /* 0x0000000000037941 */ /* 0x000fea0003800200 */
.L_x_648:
        /* <DEDUP_REMOVED lines=26> */
.L_x_652:
[----:B------:R-:W0:Y:S01]  /*169f0*/  LDCU.64 UR4, c[0x0][0x3e0] ;  /* 0x00007c00ff0477ac */ /* 0x000e220008000a00 */
[----:B------:R-:W-:Y:S01]  /*16a00*/  MOV R61, R5 ;  /* 0x00000005003d7202 */ /* 0x000fe20000000f00 */
[----:B------:R-:W-:Y:S01]  /*16a10*/  IMAD.MOV.U32 R64, RZ, RZ, R3 ;  /* 0x000000ffff407224 */ /* 0x000fe200078e0003 */
[----:B------:R-:W-:Y:S01]  /*16a20*/  MOV R59, 0x16a60 ;  /* 0x00016a60003b7802 */ /* 0x000fe20000000f00 */
[----:B0-----:R-:W-:Y:S01]  /*16a30*/  IMAD.U32 R58, RZ, RZ, UR4 ;  /* 0x00000004ff3a7e24 */ /* 0x001fe2000f8e00ff */
[----:B------:R-:W-:-:S07]  /*16a40*/  MOV R57, UR5 ;  /* 0x0000000500397c02 */ /* 0x000fce0008000f00 */
[----:B------:R-:W-:Y:S05]  /*16a50*/  CALL.REL.NOINC `($__internal_20_$__cuda_sm20_div_s64) ;  /* 0x0000023c00547944 */ /* 0x000fea0003c00000 */
.L_x_653:
[----:B------:R-:W-:Y:S05]  /*16a60*/  BSYNC.RECONVERGENT B3 ;  /* 0x0000000000037941 */ /* 0x000fea0003800200 */
.L_x_651:
        /* <DEDUP_REMOVED lines=57> */
.L_x_655:
        /* <DEDUP_REMOVED lines=9> */
.L_x_656:
[----:B------:R-:W-:Y:S05]  /*16e90*/  BSYNC.RECONVERGENT B3 ;  /* 0x0000000000037941 */ /* 0x000fea0003800200 */
.L_x_654:
        /* <DEDUP_REMOVED lines=26> */
.L_x_658:
[----:B------:R-:W0:Y:S01]  /*17040*/  LDCU.64 UR4, c[0x0][0x3e0] ;  /* 0x00007c00ff0477ac */ /* 0x000e220008000a00 */
[----:B------:R-:W-:Y:S01]  /*17050*/  IMAD.MOV.U32 R61, RZ, RZ, R45 ;  /* 0x000000ffff3d7224 */ /* 0x000fe200078e002d */
[----:B------:R-:W-:Y:S02]  /*17060*/  MOV R64, R19 ;  /* 0x0000001300407202 */ /* 0x000fe40000000f00 */
[----:B------:R-:W-:Y:S02]  /*17070*/  MOV R59, 0x170b0 ;  /* 0x000170b0003b7802 */ /* 0x000fe40000000f00 */
[----:B0-----:R-:W-:Y:S01]  /*17080*/  MOV R58, UR4 ;  /* 0x00000004003a7c02 */ /* 0x001fe20008000f00 */
[----:B------:R-:W-:-:S07]  /*17090*/  IMAD.U32 R57, RZ, RZ, UR5 ;  /* 0x00000005ff397e24 */ /* 0x000fce000f8e00ff */
[----:B------:R-:W-:Y:S05]  /*170a0*/  CALL.REL.NOINC `($__internal_20_$__cuda_sm20_div_s64) ;  /* 0x0000023400c07944 */ /* 0x000fea0003c00000 */
.L_x_659:
[----:B------:R-:W-:Y:S05]  /*170b0*/  BSYNC.RECONVERGENT B3 ;  /* 0x0000000000037941 */ /* 0x000fea0003800200 */
.L_x_657:
        /* <DEDUP_REMOVED lines=57> */
.L_x_661:
        /* <DEDUP_REMOVED lines=9> */
.L_x_662:
[----:B------:R-:W-:Y:S05]  /*174e0*/  BSYNC.RECONVERGENT B3 ;  /* 0x0000000000037941 */ /* 0x000fea0003800200 */
.L_x_660:
        /* <DEDUP_REMOVED lines=26> */
.L_x_664:
[----:B------:R-:W0:Y:S01]  /*17690*/  LDCU.64 UR4, c[0x0][0x3e0] ;  /* 0x00007c00ff0477ac */ /* 0x000e220008000a00 */
[----:B------:R-:W-:Y:S01]  /*176a0*/  MOV R61, R17 ;  /* 0x00000011003d7202 */ /* 0x000fe20000000f00 */
[----:B------:R-:W-:Y:S01]  /*176b0*/  IMAD.MOV.U32 R64, RZ, RZ, R15 ;  /* 0x000000ffff407224 */ /* 0x000fe200078e000f */
[----:B------:R-:W-:Y:S01]  /*176c0*/  MOV R59, 0x17700 ;  /* 0x00017700003b7802 */ /* 0x000fe20000000f00 */
[----:B0-----:R-:W-:Y:S01]  /*176d0*/  IMAD.U32 R58, RZ, RZ, UR4 ;  /* 0x00000004ff3a7e24 */ /* 0x001fe2000f8e00ff */
[----:B------:R-:W-:-:S07]  /*176e0*/  MOV R57, UR5 ;  /* 0x0000000500397c02 */ /* 0x000fce0008000f00 */
[----:B------:R-:W-:Y:S05]  /*176f0*/  CALL.REL.NOINC `($__internal_20_$__cuda_sm20_div_s64) ;  /* 0x00000230002c7944 */ /* 0x000fea0003c00000 */
.L_x_665:
[----:B------:R-:W-:Y:S05]  /*17700*/  BSYNC.RECONVERGENT B3 ;  /* 0x0000000000037941 */ /* 0x000fea0003800200 */
.L_x_663:
        /* <DEDUP_REMOVED lines=57> */
.L_x_667:
        /* <DEDUP_REMOVED lines=9> */
.L_x_668:
[----:B------:R-:W-:Y:S05]  /*17b30*/  BSYNC.RECONVERGENT B3 ;  /* 0x0000000000037941 */ /* 0x000fea0003800200 */
.L_x_666:
        /* <DEDUP_REMOVED lines=26> */
.L_x_670:
[----:B------:R-:W0:Y:S01]  /*17ce0*/  LDCU.64 UR4, c[0x0][0x3e0] ;  /* 0x00007c00ff0477ac */ /* 0x000e220008000a00 */
[----:B------:R-:W-:Y:S01]  /*17cf0*/  IMAD.MOV.U32 R61, RZ, RZ, R13 ;  /* 0x000000ffff3d7224 */ /* 0x000fe200078e000d */
[----:B------:R-:W-:Y:S02]  /*17d00*/  MOV R64, R11 ;  /* 0x0000000b00407202 */ /* 0x000fe40000000f00 */
[----:B------:R-:W-:Y:S02]  /*17d10*/  MOV R59, 0x17d50 ;  /* 0x00017d50003b7802 */ /* 0x000fe40000000f00 */
[----:B0-----:R-:W-:Y:S01]  /*17d20*/  MOV R58, UR4 ;  /* 0x00000004003a7c02 */ /* 0x001fe20008000f00 */
[----:B------:R-:W-:-:S07]  /*17d30*/  IMAD.U32 R57, RZ, RZ, UR5 ;  /* 0x00000005ff397e24 */ /* 0x000fce000f8e00ff */
[----:B------:R-:W-:Y:S05]  /*17d40*/  CALL.REL.NOINC `($__internal_20_$__cuda_sm20_div_s64) ;  /* 0x0000022800987944 */ /* 0x000fea0003c00000 */
.L_x_671:
[----:B------:R-:W-:Y:S05]  /*17d50*/  BSYNC.RECONVERGENT B3 ;  /* 0x0000000000037941 */ /* 0x000fea0003800200 */
.L_x_669:
        /* <DEDUP_REMOVED lines=57> */
.L_x_673:
        /* <DEDUP_REMOVED lines=9> */
.L_x_674:
[----:B------:R-:W-:Y:S05]  /*18180*/  BSYNC.RECONVERGENT B3 ;  /* 0x0000000000037941 */ /* 0x000fea0003800200 */
.L_x_672:
        /* <DEDUP_REMOVED lines=14> */
[----:B------:R-:W-:Y:S01]  /*18270*/  IMAD.HI.U32 R44, R47, R57, R46 ;  /* 0x000000392f2c7227 */ /* 0x000fe200078e002e */
[----:B------:R-:W-:-:S05]  /*18280*/  MOV R47, RZ ;  /* 0x000000ff002f7202 */ /* 0x000fca0000000f00 */
        /* <DEDUP_REMOVED lines=8> */
[----:B------:R-:W-:-:S05]  /*18310*/  @!P3 LOP3.LUT R44, RZ, UR4, RZ, 0x33, !PT ;  /* 0x00000004ff2cbc12 */ /* 0x000fca000f8e33ff */
[----:B------:R-:W-:Y:S01]  /*18320*/  IMAD.MOV.U32 R46, RZ, RZ, R44 ;  /* 0x000000ffff2e7224 */ /* 0x000fe200078e002c */
[----:B------:R-:W-:Y:S06]  /*18330*/  BRA `(.L_x_677) ;  /* 0x00000000001c7947 */ /* 0x000fec0003800000 */
.L_x_676:
[----:B------:R-:W0:Y:S01]  /*18340*/  LDCU.64 UR4, c[0x0][0x3e0] ;  /* 0x00007c00ff0477ac */ /* 0x000e220008000a00 */
[----:B------:R-:W-:Y:S01]  /*18350*/  IMAD.MOV.U32 R61, RZ, RZ, R9 ;  /* 0x000000ffff3d7224 */ /* 0x000fe200078e0009 */
[----:B------:R-:W-:Y:S02]  /*18360*/  MOV R64, R7 ;  /* 0x0000000700407202 */ /* 0x000fe40000000f00 */
[----:B------:R-:W-:Y:S02]  /*18370*/  MOV R59, 0x183b0 ;  /* 0x000183b0003b7802 */ /* 0x000fe40000000f00 */
[----:B0-----:R-:W-:Y:S01]  /*18380*/  MOV R58, UR4 ;  /* 0x00000004003a7c02 */ /* 0x001fe20008000f00 */
[----:B------:R-:W-:-:S07]  /*18390*/  IMAD.U32 R57, RZ, RZ, UR5 ;  /* 0x00000005ff397e24 */ /* 0x000fce000f8e00ff */
[----:B------:R-:W-:Y:S05]  /*183a0*/  CALL.REL.NOINC `($__internal_20_$__cuda_sm20_div_s64) ;  /* 0x0000022400007944 */ /* 0x000fea0003c00000 */
.L_x_677:
[----:B------:R-:W-:Y:S05]  /*183b0*/  BSYNC.RECONVERGENT B3 ;  /* 0x0000000000037941 */ /* 0x000fea0003800200 */
.L_x_675:
        /* <DEDUP_REMOVED lines=25> */
[----:B------:R-:W-:Y:S01]  /*18550*/  MOV R61, R6 ;  /* 0x00000006003d7202 */ /* 0x000fe20000000f00 */
[----:B------:R-:W-:Y:S02]  /*18560*/  IMAD.MOV.U32 R64, RZ, RZ, R4 ;  /* 0x000000ffff407224 */ /* 0x000fe400078e0004 */
[----:B--2---:R-:W-:-:S07]  /*18570*/  FADD R65, R65, R58 ;  /* 0x0000003a41417221 */ /* 0x004fce0000000000 */
.L_x_635:
[----:B------:R-:W-:Y:S05]  /*18580*/  BSYNC.RECONVERGENT B2 ;  /* 0x0000000000027941 */ /* 0x000fea0003800200 */
.L_x_634:
[----:B------:R-:W-:-:S04]  /*18590*/  ISETP.GE.U32.AND P1, PT, R12, 0x7, PT ;  /* 0x000000070c00780c */ /* 0x000fc80003f26070 */
[----:B------:R-:W-:-:S13]  /*185a0*/  ISETP.GE.U32.AND.EX P1, PT, R10, RZ, PT, P1 ;  /* 0x000000ff0a00720c */ /* 0x000fda0003f26110 */
[----:B------:R-:W-:Y:S05]  /*185b0*/  @!P1 BRA `(.L_x_624) ;  /* 0x0000002c00cc9947 */ /* 0x000fea0003800000 */
.L_x_726:
        /* <DEDUP_REMOVED lines=26> */
.L_x_679:
[----:B------:R-:W0:Y:S01]  /*18760*/  LDCU.64 UR4, c[0x0][0x3f0] ;  /* 0x00007e00ff0477ac */ /* 0x000e220008000a00 */
[----:B------:R-:W-:Y:S02]  /*18770*/  MOV R59, 0x187b0 ;  /* 0x000187b0003b7802 */ /* 0x000fe40000000f00 */
[----:B0-----:R-:W-:Y:S01]  /*18780*/  MOV R58, UR4 ;  /* 0x00000004003a7c02 */ /* 0x001fe20008000f00 */
[----:B------:R-:W-:-:S07]  /*18790*/  IMAD.U32 R57, RZ, RZ, UR5 ;  /* 0x00000005ff397e24 */ /* 0x000fce000f8e00ff */
[----:B------:R-:W-:Y:S05]  /*187a0*/  CALL.REL.NOINC `($__internal_20_$__cuda_sm20_div_s64) ;  /* 0x0000022000007944 */ /* 0x000fea0003c00000 */
[----:B------:R-:W-:Y:S01]  /*187b0*/  MOV R74, R46 ;  /* 0x0000002e004a7202 */ /* 0x000fe20000000f00 */
[----:B------:R-:W-:-:S07]  /*187c0*/  IMAD.MOV.U32 R75, RZ, RZ, R47 ;  /* 0x000000ffff4b7224 */ /* 0x000fce00078e002f */
.L_x_680:
[----:B------:R-:W-:Y:S05]  /*187d0*/  BSYNC.RECONVERGENT B2 ;  /* 0x0000000000027941 */ /* 0x000fea0003800200 */
.L_x_678:
        /* <DEDUP_REMOVED lines=26> */
.L_x_682:
[----:B------:R-:W0:Y:S01]  /*18980*/  LDCU.64 UR4, c[0x0][0x3e0] ;  /* 0x00007c00ff0477ac */ /* 0x000e220008000a00 */
[----:B------:R-:W-:Y:S02]  /*18990*/  MOV R59, 0x189d0 ;  /* 0x000189d0003b7802 */ /* 0x000fe40000000f00 */
[----:B0-----:R-:W-:Y:S01]  /*189a0*/  MOV R58, UR4 ;  /* 0x00000004003a7c02 */ /* 0x001fe20008000f00 */
[----:B------:R-:W-:-:S07]  /*189b0*/  IMAD.U32 R57, RZ, RZ, UR5 ;  /* 0x00000005ff397e24 */ /* 0x000fce000f8e00ff */
[----:B------:R-:W-:Y:S05]  /*189c0*/  CALL.REL.NOINC `($__internal_20_$__cuda_sm20_div_s64) ;  /* 0x0000021c00787944 */ /* 0x000fea0003c00000 */
.L_x_683:
[----:B------:R-:W-:Y:S05]  /*189d0*/  BSYNC.RECONVERGENT B2 ;  /* 0x0000000000027941 */ /* 0x000fea0003800200 */
.L_x_681:
        /* <DEDUP_REMOVED lines=54> */
.L_x_685:
[----:B------:R-:W0:Y:S01]  /*18d40*/  LDCU.64 UR4, c[0x0][0x3f0] ;  /* 0x00007e00ff0477ac */ /* 0x000e220008000a00 */
[----:B------:R-:W-:Y:S02]  /*18d50*/  MOV R59, 0x18d90 ;  /* 0x00018d90003b7802 */ /* 0x000fe40000000f00 */
[----:B0-----:R-:W-:Y:S01]  /*18d60*/  MOV R58, UR4 ;  /* 0x00000004003a7c02 */ /* 0x001fe20008000f00 */
[----:B------:R-:W-:-:S07]  /*18d70*/  IMAD.U32 R57, RZ, RZ, UR5 ;  /* 0x00000005ff397e24 */ /* 0x000fce000f8e00ff */
[----:B------:R-:W-:Y:S05]  /*18d80*/  CALL.REL.NOINC `($__internal_20_$__cuda_sm20_div_s64) ;  /* 0x0000021800887944 */ /* 0x000fea0003c00000 */
[----:B------:R-:W-:Y:S01]  /*18d90*/  MOV R74, R46 ;  /* 0x0000002e004a7202 */ /* 0x000fe20000000f00 */
[----:B------:R-:W-:-:S07]  /*18da0*/  IMAD.MOV.U32 R75, RZ, RZ, R47 ;  /* 0x000000ffff4b7224 */ /* 0x000fce00078e002f */
.L_x_686:
[----:B------:R-:W-:Y:S05]  /*18db0*/  BSYNC.RECONVERGENT B2 ;  /* 0x0000000000027941 */ /* 0x000fea0003800200 */
.L_x_684:
        /* <DEDUP_REMOVED lines=26> */
.L_x_688:
[----:B------:R-:W0:Y:S01]  /*18f60*/  LDCU.64 UR4, c[0x0][0x3e0] ;  /* 0x00007c00ff0477ac */ /* 0x000e220008000a00 */
[----:B------:R-:W-:Y:S02]  /*18f70*/  MOV R59, 0x18fb0 ;  /* 0x00018fb0003b7802 */ /* 0x000fe40000000f00 */
[----:B0-----:R-:W-:Y:S01]  /*18f80*/  MOV R58, UR4 ;  /* 0x00000004003a7c02 */ /* 0x001fe20008000f00 */
[----:B------:R-:W-:-:S07]  /*18f90*/  IMAD.U32 R57, RZ, RZ, UR5 ;  /* 0x00000005ff397e24 */ /* 0x000fce000f8e00ff */
[----:B------:R-:W-:Y:S05]  /*18fa0*/  CALL.REL.NOINC `($__internal_20_$__cuda_sm20_div_s64) ;  /* 0x0000021800007944 */ /* 0x000fea0003c00000 */
.L_x_689:
[----:B------:R-:W-:Y:S05]  /*18fb0*/  BSYNC.RECONVERGENT B2 ;  /* 0x0000000000027941 */ /* 0x000fea0003800200 */
.L_x_687:
        /* <DEDUP_REMOVED lines=54> */
.L_x_691:
[----:B------:R-:W0:Y:S01]  /*19320*/  LDCU.64 UR4, c[0x0][0x3f0] ;  /* 0x00007e00ff0477ac */ /* 0x000e220008000a00 */
[----:B------:R-:W-:Y:S02]  /*19330*/  MOV R59, 0x19370 ;  /* 0x00019370003b7802 */ /* 0x000fe40000000f00 */
[----:B0-----:R-:W-:Y:S01]  /*19340*/  MOV R58, UR4 ;  /* 0x00000004003a7c02 */ /* 0x001fe20008000f00 */
[----:B------:R-:W-:-:S07]  /*19350*/  IMAD.U32 R57, RZ, RZ, UR5 ;  /* 0x00000005ff397e24 */ /* 0x000fce000f8e00ff */
[----:B------:R-:W-:Y:S05]  /*19360*/  CALL.REL.NOINC `($__internal_20_$__cuda_sm20_div_s64) ;  /* 0x0000021400107944 */ /* 0x000fea0003c00000 */
[----:B------:R-:W-:Y:S01]  /*19370*/  MOV R74, R46 ;  /* 0x0000002e004a7202 */ /* 0x000fe20000000f00 */
[----:B------:R-:W-:-:S07]  /*19380*/  IMAD.MOV.U32 R75, RZ, RZ, R47 ;  /* 0x000000ffff4b7224 */ /* 0x000fce00078e002f */
.L_x_692:
[----:B------:R-:W-:Y:S05]  /*19390*/  BSYNC.RECONVERGENT B2 ;  /* 0x0000000000027941 */ /* 0x000fea0003800200 */
.L_x_690:
        /* <DEDUP_REMOVED lines=26> */
.L_x_694:
[----:B------:R-:W0:Y:S01]  /*19540*/  LDCU.64 UR4, c[0x0][0x3e0] ;  /* 0x00007c00ff0477ac */ /* 0x000e220008000a00 */
[----:B------:R-:W-:Y:S02]  /*19550*/  MOV R59, 0x19590 ;  /* 0x00019590003b7802 */ /* 0x000fe40000000f00 */
[----:B0-----:R-:W-:Y:S01]  /*19560*/  MOV R58, UR4 ;  /* 0x00000004003a7c02 */ /* 0x001fe20008000f00 */
[----:B------:R-:W-:-:S07]  /*19570*/  IMAD.U32 R57, RZ, RZ, UR5 ;  /* 0x00000005ff397e24 */ /* 0x000fce000f8e00ff */
[----:B------:R-:W-:Y:S05]  /*19580*/  CALL.REL.NOINC `($__internal_20_$__cuda_sm20_div_s64) ;  /* 0x0000021000887944 */ /* 0x000fea0003c00000 */
.L_x_695:
[----:B------:R-:W-:Y:S05]  /*19590*/  BSYNC.RECONVERGENT B2 ;  /* 0x0000000000027941 */ /* 0x000fea0003800200 */
.L_x_693:
        /* <DEDUP_REMOVED lines=54> */
.L_x_697:
[----:B------:R-:W0:Y:S01]  /*19900*/  LDCU.64 UR4, c[0x0][0x3f0] ;  /* 0x00007e00ff0477ac */ /* 0x000e220008000a00 */
[----:B------:R-:W-:Y:S02]  /*19910*/  MOV R59, 0x19950 ;  /* 0x00019950003b7802 */ /* 0x000fe40000000f00 */
[----:B0-----:R-:W-:Y:S01]  /*19920*/  MOV R58, UR4 ;  /* 0x00000004003a7c02 */ /* 0x001fe20008000f00 */
[----:B------:R-:W-:-:S07]  /*19930*/  IMAD.U32 R57, RZ, RZ, UR5 ;  /* 0x00000005ff397e24 */ /* 0x000fce000f8e00ff */
[----:B------:R-:W-:Y:S05]  /*19940*/  CALL.REL.NOINC `($__internal_20_$__cuda_sm20_div_s64) ;  /* 0x0000020c00987944 */ /* 0x000fea0003c00000 */
[----:B------:R-:W-:Y:S01]  /*19950*/  MOV R74, R46 ;  /* 0x0000002e004a7202 */ /* 0x000fe20000000f00 */
[----:B------:R-:W-:-:S07]  /*19960*/  IMAD.MOV.U32 R75, RZ, RZ, R47 ;  /* 0x000000ffff4b7224 */ /* 0x000fce00078e002f */
.L_x_698:
[----:B------:R-:W-:Y:S05]  /*19970*/  BSYNC.RECONVERGENT B2 ;  /* 0x0000000000027941 */ /* 0x000fea0003800200 */
.L_x_696:
        /* <DEDUP_REMOVED lines=26> */
.L_x_700:
[----:B------:R-:W0:Y:S01]  /*19b20*/  LDCU.64 UR4, c[0x0][0x3e0] ;  /* 0x00007c00ff0477ac */ /* 0x000e220008000a00 */
[----:B------:R-:W-:Y:S02]  /*19b30*/  MOV R59, 0x19b70 ;  /* 0x00019b70003b7802 */ /* 0x000fe40000000f00 */
[----:B0-----:R-:W-:Y:S01]  /*19b40*/  MOV R58, UR4 ;  /* 0x00000004003a7c02 */ /* 0x001fe20008000f00 */
[----:B------:R-:W-:-:S07]  /*19b50*/  IMAD.U32 R57, RZ, RZ, UR5 ;  /* 0x00000005ff397e24 */ /* 0x000fce000f8e00ff */
[----:B------:R-:W-:Y:S05]  /*19b60*/  CALL.REL.NOINC `($__internal_20_$__cuda_sm20_div_s64) ;  /* 0x0000020c00107944 */ /* 0x000fea0003c00000 */
.L_x_701:
[----:B------:R-:W-:Y:S05]  /*19b70*/  BSYNC.RECONVERGENT B2 ;  /* 0x0000000000027941 */ /* 0x000fea0003800200 */
.L_x_699:
        /* <DEDUP_REMOVED lines=54> */
.L_x_703:
[----:B------:R-:W0:Y:S01]  /*19ee0*/  LDCU.64 UR4, c[0x0][0x3f0] ;  /* 0x00007e00ff0477ac */ /* 0x000e220008000a00 */
[----:B------:R-:W-:Y:S02]  /*19ef0*/  MOV R59, 0x19f30 ;  /* 0x00019f30003b7802 */ /* 0x000fe40000000f00 */
[----:B0-----:R-:W-:Y:S01]  /*19f00*/  MOV R58, UR4 ;  /* 0x00000004003a7c02 */ /* 0x001fe20008000f00 */
[----:B------:R-:W-:-:S07]  /*19f10*/  IMAD.U32 R57, RZ, RZ, UR5 ;  /* 0x00000005ff397e24 */ /* 0x000fce000f8e00ff */
[----:B------:R-:W-:Y:S05]  /*19f20*/  CALL.REL.NOINC `($__internal_20_$__cuda_sm20_div_s64) ;  /* 0x0000020800207944 */ /* 0x000fea0003c00000 */
[----:B------:R-:W-:Y:S01]  /*19f30*/  MOV R74, R46 ;  /* 0x0000002e004a7202 */ /* 0x000fe20000000f00 */
[----:B------:R-:W-:-:S07]  /*19f40*/  IMAD.MOV.U32 R75, RZ, RZ, R47 ;  /* 0x000000ffff4b7224 */ /* 0x000fce00078e002f */
.L_x_704:
[----:B------:R-:W-:Y:S05]  /*19f50*/  BSYNC.RECONVERGENT B2 ;  /* 0x0000000000027941 */ /* 0x000fea0003800200 */
.L_x_702:
        /* <DEDUP_REMOVED lines=26> */
.L_x_706:
[----:B------:R-:W0:Y:S01]  /*1a100*/  LDCU.64 UR4, c[0x0][0x3e0] ;  /* 0x00007c00ff0477ac */ /* 0x000e220008000a00 */
[----:B------:R-:W-:Y:S02]  /*1a110*/  MOV R59, 0x1a150 ;  /* 0x0001a150003b7802 */ /* 0x000fe40000000f00 */
[----:B0-----:R-:W-:Y:S01]  /*1a120*/  MOV R58, UR4 ;  /* 0x00000004003a7c02 */ /* 0x001fe20008000f00 */
[----:B------:R-:W-:-:S07]  /*1a130*/  IMAD.U32 R57, RZ, RZ, UR5 ;  /* 0x00000005ff397e24 */ /* 0x000fce000f8e00ff */
[----:B------:R-:W-:Y:S05]  /*1a140*/  CALL.REL.NOINC `($__internal_20_$__cuda_sm20_div_s64) ;  /* 0x0000020400987944 */ /* 0x000fea0003c00000 */
.L_x_707:
[----:B------:R-:W-:Y:S05]  /*1a150*/  BSYNC.RECONVERGENT B2 ;  /* 0x0000000000027941 */ /* 0x000fea0003800200 */
.L_x_705:
        /* <DEDUP_REMOVED lines=54> */
.L_x_709:
[----:B------:R-:W0:Y:S01]  /*1a4c0*/  LDCU.64 UR4, c[0x0][0x3f0] ;  /* 0x00007e00ff0477ac */ /* 0x000e220008000a00 */
[----:B------:R-:W-:Y:S02]  /*1a4d0*/  MOV R59, 0x1a510 ;  /* 0x0001a510003b7802 */ /* 0x000fe40000000f00 */
[----:B0-----:R-:W-:Y:S01]  /*1a4e0*/  MOV R58, UR4 ;  /* 0x00000004003a7c02 */ /* 0x001fe20008000f00 */
[----:B------:R-:W-:-:S07]  /*1a4f0*/  IMAD.U32 R57, RZ, RZ, UR5 ;  /* 0x00000005ff397e24 */ /* 0x000fce000f8e00ff */
[----:B------:R-:W-:Y:S05]  /*1a500*/  CALL.REL.NOINC `($__internal_20_$__cuda_sm20_div_s64) ;  /* 0x0000020000a87944 */ /* 0x000fea0003c00000 */
[----:B------:R-:W-:Y:S01]  /*1a510*/  MOV R74, R46 ;  /* 0x0000002e004a7202 */ /* 0x000fe20000000f00 */
[----:B------:R-:W-:-:S07]  /*1a520*/  IMAD.MOV.U32 R75, RZ, RZ, R47 ;  /* 0x000000ffff4b7224 */ /* 0x000fce00078e002f */
.L_x_710:
[----:B------:R-:W-:Y:S05]  /*1a530*/  BSYNC.RECONVERGENT B2 ;  /* 0x0000000000027941 */ /* 0x000fea0003800200 */
.L_x_708:
        /* <DEDUP_REMOVED lines=26> */
.L_x_712:
[----:B------:R-:W0:Y:S01]  /*1a6e0*/  LDCU.64 UR4, c[0x0][0x3e0] ;  /* 0x00007c00ff0477ac */ /* 0x000e220008000a00 */
[----:B------:R-:W-:Y:S02]  /*1a6f0*/  MOV R59, 0x1a730 ;  /* 0x0001a730003b7802 */ /* 0x000fe40000000f00 */
[----:B0-----:R-:W-:Y:S01]  /*1a700*/  MOV R58, UR4 ;  /* 0x00000004003a7c02 */ /* 0x001fe20008000f00 */
[----:B------:R-:W-:-:S07]  /*1a710*/  IMAD.U32 R57, RZ, RZ, UR5 ;  /* 0x00000005ff397e24 */ /* 0x000fce000f8e00ff */
[----:B------:R-:W-:Y:S05]  /*1a720*/  CALL.REL.NOINC `($__internal_20_$__cuda_sm20_div_s64) ;  /* 0x0000020000207944 */ /* 0x000fea0003c00000 */
.L_x_713:
[----:B------:R-:W-:Y:S05]  /*1a730*/  BSYNC.RECONVERGENT B2 ;  /* 0x0000000000027941 */ /* 0x000fea0003800200 */
.L_x_711:
        /* <DEDUP_REMOVED lines=54> */
.L_x_715:
[----:B------:R-:W0:Y:S01]  /*1aaa0*/  LDCU.64 UR4, c[0x0][0x3f0] ;  /* 0x00007e00ff0477ac */ /* 0x000e220008000a00 */
[----:B------:R-:W-:Y:S02]  /*1aab0*/  MOV R59, 0x1aaf0 ;  /* 0x0001aaf0003b7802 */ /* 0x000fe40000000f00 */
[----:B0-----:R-:W-:Y:S01]  /*1aac0*/  MOV R58, UR4 ;  /* 0x00000004003a7c02 */ /* 0x001fe20008000f00 */
[----:B------:R-:W-:-:S07]  /*1aad0*/  IMAD.U32 R57, RZ, RZ, UR5 ;  /* 0x00000005ff397e24 */ /* 0x000fce000f8e00ff */
[----:B------:R-:W-:Y:S05]  /*1aae0*/  CALL.REL.NOINC `($__internal_20_$__cuda_sm20_div_s64) ;  /* 0x000001fc00307944 */ /* 0x000fea0003c00000 */
[----:B------:R-:W-:Y:S01]  /*1aaf0*/  MOV R74, R46 ;  /* 0x0000002e004a7202 */ /* 0x000fe20000000f00 */
[----:B------:R-:W-:-:S07]  /*1ab00*/  IMAD.MOV.U32 R75, RZ, RZ, R47 ;  /* 0x000000ffff4b7224 */ /* 0x000fce00078e002f */
.L_x_716:
[----:B------:R-:W-:Y:S05]  /*1ab10*/  BSYNC.RECONVERGENT B2 ;  /* 0x0000000000027941 */ /* 0x000fea0003800200 */
.L_x_714:
        /* <DEDUP_REMOVED lines=26> */
.L_x_718:
[----:B------:R-:W0:Y:S01]  /*1acc0*/  LDCU.64 UR4, c[0x0][0x3e0] ;  /* 0x00007c00ff0477ac */ /* 0x000e220008000a00 */
[----:B------:R-:W-:Y:S02]  /*1acd0*/  MOV R59, 0x1ad10 ;  /* 0x0001ad10003b7802 */ /* 0x000fe40000000f00 */
[----:B0-----:R-:W-:Y:S01]  /*1ace0*/  MOV R58, UR4 ;  /* 0x00000004003a7c02 */ /* 0x001fe20008000f00 */
[----:B------:R-:W-:-:S07]  /*1acf0*/  IMAD.U32 R57, RZ, RZ, UR5 ;  /* 0x00000005ff397e24 */ /* 0x000fce000f8e00ff */
[----:B------:R-:W-:Y:S05]  /*1ad00*/  CALL.REL.NOINC `($__internal_20_$__cuda_sm20_div_s64) ;  /* 0x000001f800a87944 */ /* 0x000fea0003c00000 */
.L_x_719:
[----:B------:R-:W-:Y:S05]  /*1ad10*/  BSYNC.RECONVERGENT B2 ;  /* 0x0000000000027941 */ /* 0x000fea0003800200 */
.L_x_717:
        /* <DEDUP_REMOVED lines=54> */
.L_x_721:
[----:B------:R-:W0:Y:S01]  /*1b080*/  LDCU.64 UR4, c[0x0][0x3f0] ;  /* 0x00007e00ff0477ac */ /* 0x000e220008000a00 */
[----:B------:R-:W-:Y:S02]  /*1b090*/  MOV R59, 0x1b0d0 ;  /* 0x0001b0d0003b7802 */ /* 0x000fe40000000f00 */
[----:B0-----:R-:W-:Y:S01]  /*1b0a0*/  MOV R58, UR4 ;  /* 0x00000004003a7c02 */ /* 0x001fe20008000f00 */
[----:B------:R-:W-:-:S07]  /*1b0b0*/  IMAD.U32 R57, RZ, RZ, UR5 ;  /* 0x00000005ff397e24 */ /* 0x000fce000f8e00ff */
[----:B------:R-:W-:Y:S05]  /*1b0c0*/  CALL.REL.NOINC `($__internal_20_$__cuda_sm20_div_s64) ;  /* 0x000001f400b87944 */ /* 0x000fea0003c00000 */
[----:B------:R-:W-:Y:S01]  /*1b0d0*/  MOV R74, R46 ;  /* 0x0000002e004a7202 */ /* 0x000fe20000000f00 */
[----:B------:R-:W-:-:S07]  /*1b0e0*/  IMAD.MOV.U32 R75, RZ, RZ, R47 ;  /* 0x000000ffff4b7224 */ /* 0x000fce00078e002f */
.L_x_722:
[----:B------:R-:W-:Y:S05]  /*1b0f0*/  BSYNC.RECONVERGENT B2 ;  /* 0x0000000000027941 */ /* 0x000fea0003800200 */
.L_x_720:
        /* <DEDUP_REMOVED lines=26> */
.L_x_724:
[----:B------:R-:W0:Y:S01]  /*1b2a0*/  LDCU.64 UR4, c[0x0][0x3e0] ;  /* 0x00007c00ff0477ac */ /* 0x000e220008000a00 */
[----:B------:R-:W-:Y:S02]  /*1b2b0*/  MOV R59, 0x1b2f0 ;  /* 0x0001b2f0003b7802 */ /* 0x000fe40000000f00 */
[----:B0-----:R-:W-:Y:S01]  /*1b2c0*/  MOV R58, UR4 ;  /* 0x00000004003a7c02 */ /* 0x001fe20008000f00 */
[----:B------:R-:W-:-:S07]  /*1b2d0*/  IMAD.U32 R57, RZ, RZ, UR5 ;  /* 0x00000005ff397e24 */ /* 0x000fce000f8e00ff */
[----:B------:R-:W-:Y:S05]  /*1b2e0*/  CALL.REL.NOINC `($__internal_20_$__cuda_sm20_div_s64) ;  /* 0x000001f400307944 */ /* 0x000fea0003c00000 */
.L_x_725:
[----:B------:R-:W-:Y:S05]  /*1b2f0*/  BSYNC.RECONVERGENT B2 ;  /* 0x0000000000027941 */ /* 0x000fea0003800200 */
.L_x_723:
        /* <DEDUP_REMOVED lines=31> */
.L_x_624:
[----:B------:R-:W-:Y:S05]  /*1b4f0*/  BSYNC.RECONVERGENT B1 ;  /* 0x0000000000017941 */ /* 0x000fea0003800200 */
.L_x_623:
        /* <DEDUP_REMOVED lines=30> */
.L_x_730:
        /* <DEDUP_REMOVED lines=9> */
.L_x_731:
[----:B------:R-:W-:Y:S05]  /*1b770*/  BSYNC.RECONVERGENT B2 ;  /* 0x0000000000027941 */ /* 0x000fea0003800200 */
.L_x_729:
        /* <DEDUP_REMOVED lines=26> */
.L_x_733:
        /* <DEDUP_REMOVED lines=9> */
.L_x_734:
[----:B------:R-:W-:Y:S05]  /*1b9b0*/  BSYNC.RECONVERGENT B2 ;  /* 0x0000000000027941 */ /* 0x000fea0003800200 */
.L_x_732:
        /* <DEDUP_REMOVED lines=32> */
.L_x_736:
[----:B------:R-:W-:Y:S01]  /*1bbc0*/  MOV R47, R23 ;  /* 0x00000017002f7202 */ /* 0x000fe20000000f00 */
[----:B------:R-:W-:Y:S01]  /*1bbd0*/  IMAD.MOV.U32 R46, RZ, RZ, R20 ;  /* 0x000000ffff2e7224 */ /* 0x000fe200078e0014 */
[----:B------:R-:W-:Y:S01]  /*1bbe0*/  MOV R62, R32 ;  /* 0x00000020003e7202 */ /* 0x000fe20000000f00 */
[----:B------:R-:W-:Y:S01]  /*1bbf0*/  IMAD.MOV.U32 R63, RZ, RZ, R33 ;  /* 0x000000ffff3f7224 */ /* 0x000fe200078e0021 */
[----:B------:R-:W-:-:S07]  /*1bc00*/  MOV R61, 0x1bc20 ;  /* 0x0001bc20003d7802 */ /* 0x000fce0000000f00 */
[----:B------:R-:W-:Y:S05]  /*1bc10*/  CALL.REL.NOINC `($__internal_21_$__cuda_sm20_div_u64) ;  /* 0x000001f000347944 */ /* 0x000fea0003c00000 */
.L_x_737:
[----:B------:R-:W-:Y:S05]  /*1bc20*/  BSYNC.RECONVERGENT B2 ;  /* 0x0000000000027941 */ /* 0x000fea0003800200 */
.L_x_735:
        /* <DEDUP_REMOVED lines=35> */
.L_x_741:
        /* <DEDUP_REMOVED lines=9> */
.L_x_742:
[----:B------:R-:W-:Y:S05]  /*1bef0*/  BSYNC.RECONVERGENT B3 ;  /* 0x0000000000037941 */ /* 0x000fea0003800200 */
.L_x_740:
        /* <DEDUP_REMOVED lines=26> */
.L_x_744:
[----:B------:R-:W0:Y:S01]  /*1c0a0*/  LDCU.64 UR4, c[0x0][0x3e0] ;  /* 0x00007c00ff0477ac */ /* 0x000e220008000a00 */
[----:B------:R-:W-:Y:S01]  /*1c0b0*/  IMAD.MOV.U32 R61, RZ, RZ, R29 ;  /* 0x000000ffff3d7224 */ /* 0x000fe200078e001d */
[----:B------:R-:W-:Y:S02]  /*1c0c0*/  MOV R64, R48 ;  /* 0x0000003000407202 */ /* 0x000fe40000000f00 */
[----:B------:R-:W-:Y:S02]  /*1c0d0*/  MOV R59, 0x1c110 ;  /* 0x0001c110003b7802 */ /* 0x000fe40000000f00 */
[----:B0-----:R-:W-:Y:S01]  /*1c0e0*/  MOV R58, UR4 ;  /* 0x00000004003a7c02 */ /* 0x001fe20008000f00 */
[----:B------:R-:W-:-:S07]  /*1c0f0*/  IMAD.U32 R57, RZ, RZ, UR5 ;  /* 0x00000005ff397e24 */ /* 0x000fce000f8e00ff */
[----:B------:R-:W-:Y:S05]  /*1c100*/  CALL.REL.NOINC `($__internal_20_$__cuda_sm20_div_s64) ;  /* 0x000001e400a87944 */ /* 0x000fea0003c00000 */
.L_x_745:
[----:B------:R-:W-:Y:S05]  /*1c110*/  BSYNC.RECONVERGENT B3 ;  /* 0x0000000000037941 */ /* 0x000fea0003800200 */
.L_x_743:
        /* <DEDUP_REMOVED lines=57> */
.L_x_747:
        /* <DEDUP_REMOVED lines=9> */
.L_x_748:
[----:B------:R-:W-:Y:S05]  /*1c540*/  BSYNC.RECONVERGENT B3 ;  /* 0x0000000000037941 */ /* 0x000fea0003800200 */
.L_x_746:
        /* <DEDUP_REMOVED lines=26> */
.L_x_750:
[----:B------:R-:W0:Y:S01]  /*1c6f0*/  LDCU.64 UR4, c[0x0][0x3e0] ;  /* 0x00007c00ff0477ac */ /* 0x000e220008000a00 */
[----:B------:R-:W-:Y:S01]  /*1c700*/  MOV R61, R26 ;  /* 0x0000001a003d7202 */ /* 0x000fe20000000f00 */
[----:B------:R-:W-:Y:S01]  /*1c710*/  IMAD.MOV.U32 R64, RZ, RZ, R25 ;  /* 0x000000ffff407224 */ /* 0x000fe200078e0019 */
[----:B------:R-:W-:Y:S01]  /*1c720*/  MOV R59, 0x1c760 ;  /* 0x0001c760003b7802 */ /* 0x000fe20000000f00 */
[----:B0-----:R-:W-:Y:S01]  /*1c730*/  IMAD.U32 R58, RZ, RZ, UR4 ;  /* 0x00000004ff3a7e24 */ /* 0x001fe2000f8e00ff */
[----:B------:R-:W-:-:S07]  /*1c740*/  MOV R57, UR5 ;  /* 0x0000000500397c02 */ /* 0x000fce0008000f00 */
[----:B------:R-:W-:Y:S05]  /*1c750*/  CALL.REL.NOINC `($__internal_20_$__cuda_sm20_div_s64) ;  /* 0x000001e000147944 */ /* 0x000fea0003c00000 */
.L_x_751:
[----:B------:R-:W-:Y:S05]  /*1c760*/  BSYNC.RECONVERGENT B3 ;  /* 0x0000000000037941 */ /* 0x000fea0003800200 */
.L_x_749:
        /* <DEDUP_REMOVED lines=57> */
.L_x_753:
        /* <DEDUP_REMOVED lines=9> */
.L_x_754:
[----:B------:R-:W-:Y:S05]  /*1cb90*/  BSYNC.RECONVERGENT B3 ;  /* 0x0000000000037941 */ /* 0x000fea0003800200 */
.L_x_752:
        /* <DEDUP_REMOVED lines=26> */
.L_x_756:
[----:B------:R-:W0:Y:S01]  /*1cd40*/  LDCU.64 UR4, c[0x0][0x3e0] ;  /* 0x00007c00ff0477ac */ /* 0x000e220008000a00 */
[----:B------:R-:W-:Y:S01]  /*1cd50*/  IMAD.MOV.U32 R61, RZ, RZ, R5 ;  /* 0x000000ffff3d7224 */ /* 0x000fe200078e0005 */
[----:B------:R-:W-:Y:S02]  /*1cd60*/  MOV R64, R3 ;  /* 0x0000000300407202 */ /* 0x000fe40000000f00 */
[----:B------:R-:W-:Y:S02]  /*1cd70*/  MOV R59, 0x1cdb0 ;  /* 0x0001cdb0003b7802 */ /* 0x000fe40000000f00 */
[----:B0-----:R-:W-:Y:S01]  /*1cd80*/  MOV R58, UR4 ;  /* 0x00000004003a7c02 */ /* 0x001fe20008000f00 */
[----:B------:R-:W-:-:S07]  /*1cd90*/  IMAD.U32 R57, RZ, RZ, UR5 ;  /* 0x00000005ff397e24 */ /* 0x000fce000f8e00ff */
[----:B------:R-:W-:Y:S05]  /*1cda0*/  CALL.REL.NOINC `($__internal_20_$__cuda_sm20_div_s64) ;  /* 0x000001d800807944 */ /* 0x000fea0003c00000 */
.L_x_757:
[----:B------:R-:W-:Y:S05]  /*1cdb0*/  BSYNC.RECONVERGENT B3 ;  /* 0x0000000000037941 */ /* 0x000fea0003800200 */
.L_x_755:
        /* <DEDUP_REMOVED lines=57> */
.L_x_759:
        /* <DEDUP_REMOVED lines=9> */
.L_x_760:
[----:B------:R-:W-:Y:S05]  /*1d1e0*/  BSYNC.RECONVERGENT B3 ;  /* 0x0000000000037941 */ /* 0x000fea0003800200 */
.L_x_758:
        /* <DEDUP_REMOVED lines=26> */
.L_x_762:
[----:B------:R-:W0:Y:S01]  /*1d390*/  LDCU.64 UR4, c[0x0][0x3e0] ;  /* 0x00007c00ff0477ac */ /* 0x000e220008000a00 */
[----:B------:R-:W-:Y:S01]  /*1d3a0*/  MOV R61, R45 ;  /* 0x0000002d003d7202 */ /* 0x000fe20000000f00 */
[----:B------:R-:W-:Y:S01]  /*1d3b0*/  IMAD.MOV.U32 R64, RZ, RZ, R19 ;  /* 0x000000ffff407224 */ /* 0x000fe200078e0013 */
[----:B------:R-:W-:Y:S01]  /*1d3c0*/  MOV R59, 0x1d400 ;  /* 0x0001d400003b7802 */ /* 0x000fe20000000f00 */
[----:B0-----:R-:W-:Y:S01]  /*1d3d0*/  IMAD.U32 R58, RZ, RZ, UR4 ;  /* 0x00000004ff3a7e24 */ /* 0x001fe2000f8e00ff */
[----:B------:R-:W-:-:S07]  /*1d3e0*/  MOV R57, UR5 ;  /* 0x0000000500397c02 */ /* 0x000fce0008000f00 */
[----:B------:R-:W-:Y:S05]  /*1d3f0*/  CALL.REL.NOINC `($__internal_20_$__cuda_sm20_div_s64) ;  /* 0x000001d000ec7944 */ /* 0x000fea0003c00000 */
.L_x_763:
[----:B------:R-:W-:Y:S05]  /*1d400*/  BSYNC.RECONVERGENT B3 ;  /* 0x0000000000037941 */ /* 0x000fea0003800200 */
.L_x_761:
        /* <DEDUP_REMOVED lines=57> */
.L_x_765:
        /* <DEDUP_REMOVED lines=9> */
.L_x_766:
[----:B------:R-:W-:Y:S05]  /*1d830*/  BSYNC.RECONVERGENT B3 ;  /* 0x0000000000037941 */ /* 0x000fea0003800200 */
.L_x_764:
        /* <DEDUP_REMOVED lines=26> */
.L_x_768:
[----:B------:R-:W0:Y:S01]  /*1d9e0*/  LDCU.64 UR4, c[0x0][0x3e0] ;  /* 0x00007c00ff0477ac */ /* 0x000e220008000a00 */
[----:B------:R-:W-:Y:S01]  /*1d9f0*/  IMAD.MOV.U32 R61, RZ, RZ, R17 ;  /* 0x000000ffff3d7224 */ /* 0x000fe200078e0011 */
[----:B------:R-:W-:Y:S02]  /*1da00*/  MOV R64, R15 ;  /* 0x0000000f00407202 */ /* 0x000fe40000000f00 */
[----:B------:R-:W-:Y:S02]  /*1da10*/  MOV R59, 0x1da50 ;  /* 0x0001da50003b7802 */ /* 0x000fe40000000f00 */
[----:B0-----:R-:W-:Y:S01]  /*1da20*/  MOV R58, UR4 ;  /* 0x00000004003a7c02 */ /* 0x001fe20008000f00 */
[----:B------:R-:W-:-:S07]  /*1da30*/  IMAD.U32 R57, RZ, RZ, UR5 ;  /* 0x00000005ff397e24 */ /* 0x000fce000f8e00ff */
[----:B------:R-:W-:Y:S05]  /*1da40*/  CALL.REL.NOINC `($__internal_20_$__cuda_sm20_div_s64) ;  /* 0x000001cc00587944 */ /* 0x000fea0003c00000 */
.L_x_769:
[----:B------:R-:W-:Y:S05]  /*1da50*/  BSYNC.RECONVERGENT B3 ;  /* 0x0000000000037941 */ /* 0x000fea0003800200 */
.L_x_767:
        /* <DEDUP_REMOVED lines=57> */
.L_x_771:
        /* <DEDUP_REMOVED lines=9> */
.L_x_772:
[----:B------:R-:W-:Y:S05]  /*1de80*/  BSYNC.RECONVERGENT B3 ;  /* 0x0000000000037941 */ /* 0x000fea0003800200 */
.L_x_770:
        /* <DEDUP_REMOVED lines=26> */
.L_x_774:
[----:B------:R-:W0:Y:S01]  /*1e030*/  LDCU.64 UR4, c[0x0][0x3e0] ;  /* 0x00007c00ff0477ac */ /* 0x000e220008000a00 */
[----:B------:R-:W-:Y:S01]  /*1e040*/  MOV R61, R13 ;  /* 0x0000000d003d7202 */ /* 0x000fe20000000f00 */
[----:B------:R-:W-:Y:S01]  /*1e050*/  IMAD.MOV.U32 R64, RZ, RZ, R11 ;  /* 0x000000ffff407224 */ /* 0x000fe200078e000b */
[----:B------:R-:W-:Y:S01]  /*1e060*/  MOV R59, 0x1e0a0 ;  /* 0x0001e0a0003b7802 */ /* 0x000fe20000000f00 */
[----:B0-----:R-:W-:Y:S01]  /*1e070*/  IMAD.U32 R58, RZ, RZ, UR4 ;  /* 0x00000004ff3a7e24 */ /* 0x001fe2000f8e00ff */
[----:B------:R-:W-:-:S07]  /*1e080*/  MOV R57, UR5 ;  /* 0x0000000500397c02 */ /* 0x000fce0008000f00 */
[----:B------:R-:W-:Y:S05]  /*1e090*/  CALL.REL.NOINC `($__internal_20_$__cuda_sm20_div_s64) ;  /* 0x000001c400c47944 */ /* 0x000fea0003c00000 */
.L_x_775:
[----:B------:R-:W-:Y:S05]  /*1e0a0*/  BSYNC.RECONVERGENT B3 ;  /* 0x0000000000037941 */ /* 0x000fea0003800200 */
.L_x_773:
        /* <DEDUP_REMOVED lines=57> */
.L_x_777:
        /* <DEDUP_REMOVED lines=9> */
.L_x_778:
[----:B------:R-:W-:Y:S05]  /*1e4d0*/  BSYNC.RECONVERGENT B3 ;  /* 0x0000000000037941 */ /* 0x000fea0003800200 */
.L_x_776:
        /* <DEDUP_REMOVED lines=27> */
.L_x_780:
[----:B------:R-:W0:Y:S01]  /*1e690*/  LDCU.64 UR4, c[0x0][0x3e0] ;  /* 0x00007c00ff0477ac */ /* 0x000e220008000a00 */
[----:B------:R-:W-:Y:S01]  /*1e6a0*/  MOV R61, R9 ;  /* 0x00000009003d7202 */ /* 0x000fe20000000f00 */
[----:B------:R-:W-:Y:S01]  /*1e6b0*/  IMAD.MOV.U32 R64, RZ, RZ, R7 ;  /* 0x000000ffff407224 */ /* 0x000fe200078e0007 */
[----:B------:R-:W-:Y:S01]  /*1e6c0*/  MOV R59, 0x1e700 ;  /* 0x0001e700003b7802 */ /* 0x000fe20000000f00 */
[----:B0-----:R-:W-:Y:S01]  /*1e6d0*/  IMAD.U32 R58, RZ, RZ, UR4 ;  /* 0x00000004ff3a7e24 */ /* 0x001fe2000f8e00ff */
[----:B------:R-:W-:-:S07]  /*1e6e0*/  MOV R57, UR5 ;  /* 0x0000000500397c02 */ /* 0x000fce0008000f00 */
[----:B------:R-:W-:Y:S05]  /*1e6f0*/  CALL.REL.NOINC `($__internal_20_$__cuda_sm20_div_s64) ;  /* 0x000001c0002c7944 */ /* 0x000fea0003c00000 */
.L_x_781:
[----:B------:R-:W-:Y:S05]  /*1e700*/  BSYNC.RECONVERGENT B3 ;  /* 0x0000000000037941 */ /* 0x000fea0003800200 */
.L_x_779:
        /* <DEDUP_REMOVED lines=28> */
.L_x_739:
[----:B------:R-:W-:Y:S05]  /*1e8d0*/  BSYNC.RECONVERGENT B2 ;  /* 0x0000000000027941 */ /* 0x000fea0003800200 */
.L_x_738:
[----:B------:R-:W-:-:S04]  /*1e8e0*/  ISETP.GE.U32.AND P1, PT, R12, 0x7, PT ;  /* 0x000000070c00780c */ /* 0x000fc80003f26070 */
[----:B------:R-:W-:-:S13]  /*1e8f0*/  ISETP.GE.U32.AND.EX P1, PT, R10, RZ, PT, P1 ;  /* 0x000000ff0a00720c */ /* 0x000fda0003f26110 */
[----:B------:R-:W-:Y:S05]  /*1e900*/  @!P1 BRA `(.L_x_728) ;  /* 0x0000002c00cc9947 */ /* 0x000fea0003800000 */
.L_x_830:
        /* <DEDUP_REMOVED lines=26> */
.L_x_783:
[----:B------:R-:W0:Y:S01]  /*1eab0*/  LDCU.64 UR4, c[0x0][0x3f0] ;  /* 0x00007e00ff0477ac */ /* 0x000e220008000a00 */
[----:B------:R-:W-:Y:S01]  /*1eac0*/  MOV R59, 0x1eb00 ;  /* 0x0001eb00003b7802 */ /* 0x000fe20000000f00 */
[----:B0-----:R-:W-:Y:S01]  /*1ead0*/  IMAD.U32 R58, RZ, RZ, UR4 ;  /* 0x00000004ff3a7e24 */ /* 0x001fe2000f8e00ff */
[----:B------:R-:W-:-:S07]  /*1eae0*/  MOV R57, UR5 ;  /* 0x0000000500397c02 */ /* 0x000fce0008000f00 */
[----:B------:R-:W-:Y:S05]  /*1eaf0*/  CALL.REL.NOINC `($__internal_20_$__cuda_sm20_div_s64) ;  /* 0x000001bc002c7944 */ /* 0x000fea0003c00000 */
[----:B------:R-:W-:Y:S01]  /*1eb00*/  IMAD.MOV.U32 R74, RZ, RZ, R46 ;  /* 0x000000ffff4a7224 */ /* 0x000fe200078e002e */
[----:B------:R-:W-:-:S07]  /*1eb10*/  MOV R75, R47 ;  /* 0x0000002f004b7202 */ /* 0x000fce0000000f00 */
.L_x_784:
[----:B------:R-:W-:Y:S05]  /*1eb20*/  BSYNC.RECONVERGENT B2 ;  /* 0x0000000000027941 */ /* 0x000fea0003800200 */
.L_x_782:
        /* <DEDUP_REMOVED lines=26> */
.L_x_786:
[----:B------:R-:W0:Y:S01]  /*1ecd0*/  LDCU.64 UR4, c[0x0][0x3e0] ;  /* 0x00007c00ff0477ac */ /* 0x000e220008000a00 */
[----:B------:R-:W-:Y:S01]  /*1ece0*/  MOV R59, 0x1ed20 ;  /* 0x0001ed20003b7802 */ /* 0x000fe20000000f00 */
[----:B0-----:R-:W-:Y:S01]  /*1ecf0*/  IMAD.U32 R58, RZ, RZ, UR4 ;  /* 0x00000004ff3a7e24 */ /* 0x001fe2000f8e00ff */
[----:B------:R-:W-:-:S07]  /*1ed00*/  MOV R57, UR5 ;  /* 0x0000000500397c02 */ /* 0x000fce0008000f00 */
[----:B------:R-:W-:Y:S05]  /*1ed10*/  CALL.REL.NOINC `($__internal_20_$__cuda_sm20_div_s64) ;  /* 0x000001b800a47944 */ /* 0x000fea0003c00000 */
.L_x_787:
[----:B------:R-:W-:Y:S05]  /*1ed20*/  BSYNC.RECONVERGENT B2 ;  /* 0x0000000000027941 */ /* 0x000fea0003800200 */
.L_x_785:
        /* <DEDUP_REMOVED lines=54> */
.L_x_789:
[----:B------:R-:W0:Y:S01]  /*1f090*/  LDCU.64 UR4, c[0x0][0x3f0] ;  /* 0x00007e00ff0477ac */ /* 0x000e220008000a00 */
[----:B------:R-:W-:Y:S01]  /*1f0a0*/  MOV R59, 0x1f0e0 ;  /* 0x0001f0e0003b7802 */ /* 0x000fe20000000f00 */
[----:B0-----:R-:W-:Y:S01]  /*1f0b0*/  IMAD.U32 R58, RZ, RZ, UR4 ;  /* 0x00000004ff3a7e24 */ /* 0x001fe2000f8e00ff */
[----:B------:R-:W-:-:S07]  /*1f0c0*/  MOV R57, UR5 ;  /* 0x0000000500397c02 */ /* 0x000fce0008000f00 */
[----:B------:R-:W-:Y:S05]  /*1f0d0*/  CALL.REL.NOINC `($__internal_20_$__cuda_sm20_div_s64) ;  /* 0x000001b400b47944 */ /* 0x000fea0003c00000 */
[----:B------:R-:W-:Y:S01]  /*1f0e0*/  IMAD.MOV.U32 R74, RZ, RZ, R46 ;  /* 0x000000ffff4a7224 */ /* 0x000fe200078e002e */
[----:B------:R-:W-:-:S07]  /*1f0f0*/  MOV R75, R47 ;  /* 0x0000002f004b7202 */ /* 0x000fce0000000f00 */
.L_x_790:
[----:B------:R-:W-:Y:S05]  /*1f100*/  BSYNC.RECONVERGENT B2 ;  /* 0x0000000000027941 */ /* 0x000fea0003800200 */
.L_x_788:
        /* <DEDUP_REMOVED lines=26> */
.L_x_792:
[----:B------:R-:W0:Y:S01]  /*1f2b0*/  LDCU.64 UR4, c[0x0][0x3e0] ;  /* 0x00007c00ff0477ac */ /* 0x000e220008000a00 */
[----:B------:R-:W-:Y:S01]  /*1f2c0*/  MOV R59, 0x1f300 ;  /* 0x0001f300003b7802 */ /* 0x000fe20000000f00 */
[----:B0-----:R-:W-:Y:S01]  /*1f2d0*/  IMAD.U32 R58, RZ, RZ, UR4 ;  /* 0x00000004ff3a7e24 */ /* 0x001fe2000f8e00ff */
[----:B------:R-:W-:-:S07]  /*1f2e0*/  MOV R57, UR5 ;  /* 0x0000000500397c02 */ /* 0x000fce0008000f00 */
[----:B------:R-:W-:Y:S05]  /*1f2f0*/  CALL.REL.NOINC `($__internal_20_$__cuda_sm20_div_s64) ;  /* 0x000001b4002c7944 */ /* 0x000fea0003c00000 */
.L_x_793:
[----:B------:R-:W-:Y:S05]  /*1f300*/  BSYNC.RECONVERGENT B2 ;  /* 0x0000000000027941 */ /* 0x000fea0003800200 */
.L_x_791:
        /* <DEDUP_REMOVED lines=54> */
.L_x_795:
[----:B------:R-:W0:Y:S01]  /*1f670*/  LDCU.64 UR4, c[0x0][0x3f0] ;  /* 0x00007e00ff0477ac */ /* 0x000e220008000a00 */
[----:B------:R-:W-:Y:S01]  /*1f680*/  MOV R59, 0x1f6c0 ;  /* 0x0001f6c0003b7802 */ /* 0x000fe20000000f00 */
[----:B0-----:R-:W-:Y:S01]  /*1f690*/  IMAD.U32 R58, RZ, RZ, UR4 ;  /* 0x00000004ff3a7e24 */ /* 0x001fe2000f8e00ff */
[----:B------:R-:W-:-:S07]  /*1f6a0*/  MOV R57, UR5 ;  /* 0x0000000500397c02 */ /* 0x000fce0008000f00 */
[----:B------:R-:W-:Y:S05]  /*1f6b0*/  CALL.REL.NOINC `($__internal_20_$__cuda_sm20_div_s64) ;  /* 0x000001b0003c7944 */ /* 0x000fea0003c00000 */
[----:B------:R-:W-:Y:S01]  /*1f6c0*/  IMAD.MOV.U32 R74, RZ, RZ, R46 ;  /* 0x000000ffff4a7224 */ /* 0x000fe200078e002e */
[----:B------:R-:W-:-:S07]  /*1f6d0*/  MOV R75, R47 ;  /* 0x0000002f004b7202 */ /* 0x000fce0000000f00 */
.L_x_796:
[----:B------:R-:W-:Y:S05]  /*1f6e0*/  BSYNC.RECONVERGENT B2 ;  /* 0x0000000000027941 */ /* 0x000fea0003800200 */
.L_x_794:
        /* <DEDUP_REMOVED lines=26> */
.L_x_798:
[----:B------:R-:W0:Y:S01]  /*1f890*/  LDCU.64 UR4, c[0x0][0x3e0] ;  /* 0x00007c00ff0477ac */ /* 0x000e220008000a00 */
[----:B------:R-:W-:Y:S01]  /*1f8a0*/  MOV R59, 0x1f8e0 ;  /* 0x0001f8e0003b7802 */ /* 0x000fe20000000f00 */
[----:B0-----:R-:W-:Y:S01]  /*1f8b0*/  IMAD.U32 R58, RZ, RZ, UR4 ;  /* 0x00000004ff3a7e24 */ /* 0x001fe2000f8e00ff */
[----:B------:R-:W-:-:S07]  /*1f8c0*/  MOV R57, UR5 ;  /* 0x0000000500397c02 */ /* 0x000fce0008000f00 */
[----:B------:R-:W-:Y:S05]  /*1f8d0*/  CALL.REL.NOINC `($__internal_20_$__cuda_sm20_div_s64) ;  /* 0x000001ac00b47944 */ /* 0x000fea0003c00000 */
.L_x_799:
[----:B------:R-:W-:Y:S05]  /*1f8e0*/  BSYNC.RECONVERGENT B2 ;  /* 0x0000000000027941 */ /* 0x000fea0003800200 */
.L_x_797:
        /* <DEDUP_REMOVED lines=54> */
.L_x_801:
[----:B------:R-:W0:Y:S01]  /*1fc50*/  LDCU.64 UR4, c[0x0][0x3f0] ;  /* 0x00007e00ff0477ac */ /* 0x000e220008000a00 */
[----:B------:R-:W-:Y:S01]  /*1fc60*/  MOV R59, 0x1fca0 ;  /* 0x0001fca0003b7802 */ /* 0x000fe20000000f00 */
[----:B0-----:R-:W-:Y:S01]  /*1fc70*/  IMAD.U32 R58, RZ, RZ, UR4 ;  /* 0x00000004ff3a7e24 */ /* 0x001fe2000f8e00ff */
[----:B------:R-:W-:-:S07]  /*1fc80*/  MOV R57, UR5 ;  /* 0x0000000500397c02 */ /* 0x000fce0008000f00 */
[----:B------:R-:W-:Y:S05]  /*1fc90*/  CALL.REL.NOINC `($__internal_20_$__cuda_sm20_div_s64) ;  /* 0x000001a800c47944 */ /* 0x000fea0003c00000 */
[----:B------:R-:W-:Y:S01]  /*1fca0*/  IMAD.MOV.U32 R74, RZ, RZ, R46 ;  /* 0x000000ffff4a7224 */ /* 0x000fe200078e002e */
[----:B------:R-:W-:-:S07]  /*1fcb0*/  MOV R75, R47 ;  /* 0x0000002f004b7202 */ /* 0x000fce0000000f00 */
.L_x_802:
[----:B------:R-:W-:Y:S05]  /*1fcc0*/  BSYNC.RECONVERGENT B2 ;  /* 0x0000000000027941 */ /* 0x000fea0003800200 */
.L_x_800:
        /* <DEDUP_REMOVED lines=26> */
.L_x_804:
[----:B------:R-:W0:Y:S01]  /*1fe70*/  LDCU.64 UR4, c[0x0][0x3e0] ;  /* 0x00007c00ff0477ac */ /* 0x000e220008000a00 */
[----:B------:R-:W-:Y:S01]  /*1fe80*/  MOV R59, 0x1fec0 ;  /* 0x0001fec0003b7802 */ /* 0x000fe20000000f00 */
[----:B0-----:R-:W-:Y:S01]  /*1fe90*/  IMAD.U32 R58, RZ, RZ, UR4 ;  /* 0x00000004ff3a7e24 */ /* 0x001fe2000f8e00ff */
[----:B------:R-:W-:-:S07]  /*1fea0*/  MOV R57, UR5 ;  /* 0x0000000500397c02 */ /* 0x000fce0008000f00 */
[----:B------:R-:W-:Y:S05]  /*1feb0*/  CALL.REL.NOINC `($__internal_20_$__cuda_sm20_div_s64) ;  /* 0x000001a8003c7944 */ /* 0x000fea0003c00000 */
.L_x_805:
[----:B------:R-:W-:Y:S05]  /*1fec0*/  BSYNC.RECONVERGENT B2 ;  /* 0x0000000000027941 */ /* 0x000fea0003800200 */
.L_x_803:
        /* <DEDUP_REMOVED lines=54> */
.L_x_807:
[----:B------:R-:W0:Y:S01]  /*20230*/  LDCU.64 UR4, c[0x0][0x3f0] ;  /* 0x00007e00ff0477ac */ /* 0x000e220008000a00 */
[----:B------:R-:W-:Y:S01]  /*20240*/  MOV R59, 0x20280 ;  /* 0x00020280003b7802 */ /* 0x000fe20000000f00 */
[----:B0-----:R-:W-:Y:S01]  /*20250*/  IMAD.U32 R58, RZ, RZ, UR4 ;  /* 0x00000004ff3a7e24 */ /* 0x001fe2000f8e00ff */
[----:B------:R-:W-:-:S07]  /*20260*/  MOV R57, UR5 ;  /* 0x0000000500397c02 */ /* 0x000fce0008000f00 */
[----:B------:R-:W-:Y:S05]  /*20270*/  CALL.REL.NOINC `($__internal_20_$__cuda_sm20_div_s64) ;  /* 0x000001a4004c7944 */ /* 0x000fea0003c00000 */
[----:B------:R-:W-:Y:S01]  /*20280*/  IMAD.MOV.U32 R74, RZ, RZ, R46 ;  /* 0x000000ffff4a7224 */ /* 0x000fe200078e002e */
[----:B------:R-:W-:-:S07]  /*20290*/  MOV R75, R47 ;  /* 0x0000002f004b7202 */ /* 0x000fce0000000f00 */
.L_x_808:
[----:B------:R-:W-:Y:S05]  /*202a0*/  BSYNC.RECONVERGENT B2 ;  /* 0x0000000000027941 */ /* 0x000fea0003800200 */
.L_x_806:
        /* <DEDUP_REMOVED lines=26> */
.L_x_810:
[----:B------:R-:W0:Y:S01]  /*20450*/  LDCU.64 UR4, c[0x0][0x3e0] ;  /* 0x00007c00ff0477ac */ /* 0x000e220008000a00 */
[----:B------:R-:W-:Y:S01]  /*20460*/  MOV R59, 0x204a0 ;  /* 0x000204a0003b7802 */ /* 0x000fe20000000f00 */
[----:B0-----:R-:W-:Y:S01]  /*20470*/  IMAD.U32 R58, RZ, RZ, UR4 ;  /* 0x00000004ff3a7e24 */ /* 0x001fe2000f8e00ff */
[----:B------:R-:W-:-:S07]  /*20480*/  MOV R57, UR5 ;  /* 0x0000000500397c02 */ /* 0x000fce0008000f00 */
[----:B------:R-:W-:Y:S05]  /*20490*/  CALL.REL.NOINC `($__internal_20_$__cuda_sm20_div_s64) ;  /* 0x000001a000c47944 */ /* 0x000fea0003c00000 */
.L_x_811:
[----:B------:R-:W-:Y:S05]  /*204a0*/  BSYNC.RECONVERGENT B2 ;  /* 0x0000000000027941 */ /* 0x000fea0003800200 */
.L_x_809:
        /* <DEDUP_REMOVED lines=54> */
.L_x_813:
[----:B------:R-:W0:Y:S01]  /*20810*/  LDCU.64 UR4, c[0x0][0x3f0] ;  /* 0x00007e00ff0477ac */ /* 0x000e220008000a00 */
[----:B------:R-:W-:Y:S01]  /*20820*/  MOV R59, 0x20860 ;  /* 0x00020860003b7802 */ /* 0x000fe20000000f00 */
[----:B0-----:R-:W-:Y:S01]  /*20830*/  IMAD.U32 R58, RZ, RZ, UR4 ;  /* 0x00000004ff3a7e24 */ /* 0x001fe2000f8e00ff */
[----:B------:R-:W-:-:S07]  /*20840*/  MOV R57, UR5 ;  /* 0x0000000500397c02 */ /* 0x000fce0008000f00 */
[----:B------:R-:W-:Y:S05]  /*20850*/  CALL.REL.NOINC `($__internal_20_$__cuda_sm20_div_s64) ;  /* 0x0000019c00d47944 */ /* 0x000fea0003c00000 */
[----:B------:R-:W-:Y:S01]  /*20860*/  IMAD.MOV.U32 R74, RZ, RZ, R46 ;  /* 0x000000ffff4a7224 */ /* 0x000fe200078e002e */
[----:B------:R-:W-:-:S07]  /*20870*/  MOV R75, R47 ;  /* 0x0000002f004b7202 */ /* 0x000fce0000000f00 */
.L_x_814:
[----:B------:R-:W-:Y:S05]  /*20880*/  BSYNC.RECONVERGENT B2 ;  /* 0x0000000000027941 */ /* 0x000fea0003800200 */
.L_x_812:
        /* <DEDUP_REMOVED lines=26> */
.L_x_816:
[----:B------:R-:W0:Y:S01]  /*20a30*/  LDCU.64 UR4, c[0x0][0x3e0] ;  /* 0x00007c00ff0477ac */ /* 0x000e220008000a00 */
[----:B------:R-:W-:Y:S01]  /*20a40*/  MOV R59, 0x20a80 ;  /* 0x00020a80003b7802 */ /* 0x000fe20000000f00 */
[----:B0-----:R-:W-:Y:S01]  /*20a50*/  IMAD.U32 R58, RZ, RZ, UR4 ;  /* 0x00000004ff3a7e24 */ /* 0x001fe2000f8e00ff */
[----:B------:R-:W-:-:S07]  /*20a60*/  MOV R57, UR5 ;  /* 0x0000000500397c02 */ /* 0x000fce0008000f00 */
[----:B------:R-:W-:Y:S05]  /*20a70*/  CALL.REL.NOINC `($__internal_20_$__cuda_sm20_div_s64) ;  /* 0x0000019c004c7944 */ /* 0x000fea0003c00000 */
.L_x_817:
[----:B------:R-:W-:Y:S05]  /*20a80*/  BSYNC.RECONVERGENT B2 ;  /* 0x0000000000027941 */ /* 0x000fea0003800200 */
.L_x_815:
        /* <DEDUP_REMOVED lines=54> */
.L_x_819:
[----:B------:R-:W0:Y:S01]  /*20df0*/  LDCU.64 UR4, c[0x0][0x3f0] ;  /* 0x00007e00ff0477ac */ /* 0x000e220008000a00 */
[----:B------:R-:W-:Y:S01]  /*20e00*/  MOV R59, 0x20e40 ;  /* 0x00020e40003b7802 */ /* 0x000fe20000000f00 */
[----:B0-----:R-:W-:Y:S01]  /*20e10*/  IMAD.U32 R58, RZ, RZ, UR4 ;  /* 0x00000004ff3a7e24 */ /* 0x001fe2000f8e00ff */
[----:B------:R-:W-:-:S07]  /*20e20*/  MOV R57, UR5 ;  /* 0x0000000500397c02 */ /* 0x000fce0008000f00 */
[----:B------:R-:W-:Y:S05]  /*20e30*/  CALL.REL.NOINC `($__internal_20_$__cuda_sm20_div_s64) ;  /* 0x00000198005c7944 */ /* 0x000fea0003c00000 */
[----:B------:R-:W-:Y:S01]  /*20e40*/  IMAD.MOV.U32 R74, RZ, RZ, R46 ;  /* 0x000000ffff4a7224 */ /* 0x000fe200078e002e */
[----:B------:R-:W-:-:S07]  /*20e50*/  MOV R75, R47 ;  /* 0x0000002f004b7202 */ /* 0x000fce0000000f00 */
.L_x_820:
[----:B------:R-:W-:Y:S05]  /*20e60*/  BSYNC.RECONVERGENT B2 ;  /* 0x0000000000027941 */ /* 0x000fea0003800200 */
.L_x_818:
        /* <DEDUP_REMOVED lines=26> */
.L_x_822:
[----:B------:R-:W0:Y:S01]  /*21010*/  LDCU.64 UR4, c[0x0][0x3e0] ;  /* 0x00007c00ff0477ac */ /* 0x000e220008000a00 */
[----:B------:R-:W-:Y:S01]  /*21020*/  MOV R59, 0x21060 ;  /* 0x00021060003b7802 */ /* 0x000fe20000000f00 */
[----:B0-----:R-:W-:Y:S01]  /*21030*/  IMAD.U32 R58, RZ, RZ, UR4 ;  /* 0x00000004ff3a7e24 */ /* 0x001fe2000f8e00ff */
[----:B------:R-:W-:-:S07]  /*21040*/  MOV R57, UR5 ;  /* 0x0000000500397c02 */ /* 0x000fce0008000f00 */
[----:B------:R-:W-:Y:S05]  /*21050*/  CALL.REL.NOINC `($__internal_20_$__cuda_sm20_div_s64) ;  /* 0x0000019400d47944 */ /* 0x000fea0003c00000 */
.L_x_823:
[----:B------:R-:W-:Y:S05]  /*21060*/  BSYNC.RECONVERGENT B2 ;  /* 0x0000000000027941 */ /* 0x000fea0003800200 */
.L_x_821:
        /* <DEDUP_REMOVED lines=54> */
.L_x_825:
[----:B------:R-:W0:Y:S01]  /*213d0*/  LDCU.64 UR4, c[0x0][0x3f0] ;  /* 0x00007e00ff0477ac */ /* 0x000e220008000a00 */
[----:B------:R-:W-:Y:S01]  /*213e0*/  MOV R59, 0x21420 ;  /* 0x00021420003b7802 */ /* 0x000fe20000000f00 */
[----:B0-----:R-:W-:Y:S01]  /*213f0*/  IMAD.U32 R58, RZ, RZ, UR4 ;  /* 0x00000004ff3a7e24 */ /* 0x001fe2000f8e00ff */
[----:B------:R-:W-:-:S07]  /*21400*/  MOV R57, UR5 ;  /* 0x0000000500397c02 */ /* 0x000fce0008000f00 */
[----:B------:R-:W-:Y:S05]  /*21410*/  CALL.REL.NOINC `($__internal_20_$__cuda_sm20_div_s64) ;  /* 0x0000019000e47944 */ /* 0x000fea0003c00000 */
[----:B------:R-:W-:Y:S01]  /*21420*/  IMAD.MOV.U32 R74, RZ, RZ, R46 ;  /* 0x000000ffff4a7224 */ /* 0x000fe200078e002e */
[----:B------:R-:W-:-:S07]  /*21430*/  MOV R75, R47 ;  /* 0x0000002f004b7202 */ /* 0x000fce0000000f00 */
.L_x_826:
[----:B------:R-:W-:Y:S05]  /*21440*/  BSYNC.RECONVERGENT B2 ;  /* 0x0000000000027941 */ /* 0x000fea0003800200 */
.L_x_824:
        /* <DEDUP_REMOVED lines=26> */
.L_x_828:
[----:B------:R-:W0:Y:S01]  /*215f0*/  LDCU.64 UR4, c[0x0][0x3e0] ;  /* 0x00007c00ff0477ac */ /* 0x000e220008000a00 */
[----:B------:R-:W-:Y:S01]  /*21600*/  MOV R59, 0x21640 ;  /* 0x00021640003b7802 */ /* 0x000fe20000000f00 */
[----:B0-----:R-:W-:Y:S01]  /*21610*/  IMAD.U32 R58, RZ, RZ, UR4 ;  /* 0x00000004ff3a7e24 */ /* 0x001fe2000f8e00ff */
[----:B------:R-:W-:-:S07]  /*21620*/  MOV R57, UR5 ;  /* 0x0000000500397c02 */ /* 0x000fce0008000f00 */
[----:B------:R-:W-:Y:S05]  /*21630*/  CALL.REL.NOINC `($__internal_20_$__cuda_sm20_div_s64) ;  /* 0x00000190005c7944 */ /* 0x000fea0003c00000 */
.L_x_829:
[----:B------:R-:W-:Y:S05]  /*21640*/  BSYNC.RECONVERGENT B2 ;  /* 0x0000000000027941 */ /* 0x000fea0003800200 */
.L_x_827:
        /* <DEDUP_REMOVED lines=31> */
.L_x_728:
[----:B------:R-:W-:Y:S05]  /*21840*/  BSYNC.RECONVERGENT B1 ;  /* 0x0000000000017941 */ /* 0x000fea0003800200 */
.L_x_727:
        /* <DEDUP_REMOVED lines=30> */
.L_x_834:
        /* <DEDUP_REMOVED lines=9> */
.L_x_835:
[----:B------:R-:W-:Y:S05]  /*21ac0*/  BSYNC.RECONVERGENT B2 ;  /* 0x0000000000027941 */ /* 0x000fea0003800200 */
.L_x_833:
        /* <DEDUP_REMOVED lines=26> */
.L_x_837:
        /* <DEDUP_REMOVED lines=9> */
.L_x_838:
[----:B------:R-:W-:Y:S05]  /*21d00*/  BSYNC.RECONVERGENT B2 ;  /* 0x0000000000027941 */ /* 0x000fea0003800200 */
.L_x_836:
        /* <DEDUP_REMOVED lines=32> */
.L_x_840:
[----:B------:R-:W-:Y:S01]  /*21f10*/  IMAD.MOV.U32 R47, RZ, RZ, R23 ;  /* 0x000000ffff2f7224 */ /* 0x000fe200078e0017 */
[----:B------:R-:W-:Y:S01]  /*21f20*/  MOV R46, R20 ;  /* 0x00000014002e7202 */ /* 0x000fe20000000f00 */
[----:B------:R-:W-:Y:S01]  /*21f30*/  IMAD.MOV.U32 R62, RZ, RZ, R32 ;  /* 0x000000ffff3e7224 */ /* 0x000fe200078e0020 */
[----:B------:R-:W-:Y:S02]  /*21f40*/  MOV R63, R33 ;  /* 0x00000021003f7202 */ /* 0x000fe40000000f00 */
[----:B------:R-:W-:-:S07]  /*21f50*/  MOV R61, 0x21f70 ;  /* 0x00021f70003d7802 */ /* 0x000fce0000000f00 */
[----:B------:R-:W-:Y:S05]  /*21f60*/  CALL.REL.NOINC `($__internal_21_$__cuda_sm20_div_u64) ;  /* 0x0000018c00607944 */ /* 0x000fea0003c00000 */
.L_x_841:
[----:B------:R-:W-:Y:S05]  /*21f70*/  BSYNC.RECONVERGENT B2 ;  /* 0x0000000000027941 */ /* 0x000fea0003800200 */
.L_x_839:
        /* <DEDUP_REMOVED lines=35> */
.L_x_845:
        /* <DEDUP_REMOVED lines=9> */
.L_x_846:
[----:B------:R-:W-:Y:S05]  /*22240*/  BSYNC.RECONVERGENT B3 ;  /* 0x0000000000037941 */ /* 0x000fea0003800200 */
.L_x_844:
        /* <DEDUP_REMOVED lines=26> */
.L_x_848:
[----:B------:R-:W0:Y:S01]  /*223f0*/  LDCU.64 UR4, c[0x0][0x3e0] ;  /* 0x00007c00ff0477ac */ /* 0x000e220008000a00 */
[----:B------:R-:W-:Y:S01]  /*22400*/  MOV R61, R29 ;  /* 0x0000001d003d7202 */ /* 0x000fe20000000f00 */
[----:B------:R-:W-:Y:S01]  /*22410*/  IMAD.MOV.U32 R64, RZ, RZ, R48 ;  /* 0x000000ffff407224 */ /* 0x000fe200078e0030 */
[----:B------:R-:W-:Y:S01]  /*22420*/  MOV R59, 0x22460 ;  /* 0x00022460003b7802 */ /* 0x000fe20000000f00 */
[----:B0-----:R-:W-:Y:S01]  /*22430*/  IMAD.U32 R58, RZ, RZ, UR4 ;  /* 0x00000004ff3a7e24 */ /* 0x001fe2000f8e00ff */
[----:B------:R-:W-:-:S07]  /*22440*/  MOV R57, UR5 ;  /* 0x0000000500397c02 */ /* 0x000fce0008000f00 */
[----:B------:R-:W-:Y:S05]  /*22450*/  CALL.REL.NOINC `($__internal_20_$__cuda_sm20_div_s64) ;  /* 0x0000018000d47944 */ /* 0x000fea0003c00000 */
.L_x_849:
[----:B------:R-:W-:Y:S05]  /*22460*/  BSYNC.RECONVERGENT B3 ;  /* 0x0000000000037941 */ /* 0x000fea0003800200 */
.L_x_847:
        /* <DEDUP_REMOVED lines=57> */
.L_x_851:
        /* <DEDUP_REMOVED lines=9> */
.L_x_852:
[----:B------:R-:W-:Y:S05]  /*22890*/  BSYNC.RECONVERGENT B3 ;  /* 0x0000000000037941 */ /* 0x000fea0003800200 */
.L_x_850:
        /* <DEDUP_REMOVED lines=26> */
.L_x_854:
[----:B------:R-:W0:Y:S01]  /*22a40*/  LDCU.64 UR4, c[0x0][0x3e0] ;  /* 0x00007c00ff0477ac */ /* 0x000e220008000a00 */
[----:B------:R-:W-:Y:S01]  /*22a50*/  IMAD.MOV.U32 R61, RZ, RZ, R26 ;  /* 0x000000ffff3d7224 */ /* 0x000fe200078e001a */
[----:B------:R-:W-:Y:S02]  /*22a60*/  MOV R64, R25 ;  /* 0x0000001900407202 */ /* 0x000fe40000000f00 */
[----:B------:R-:W-:Y:S02]  /*22a70*/  MOV R59, 0x22ab0 ;  /* 0x00022ab0003b7802 */ /* 0x000fe40000000f00 */
[----:B0-----:R-:W-:Y:S01]  /*22a80*/  MOV R58, UR4 ;  /* 0x00000004003a7c02 */ /* 0x001fe20008000f00 */
[----:B------:R-:W-:-:S07]  /*22a90*/  IMAD.U32 R57, RZ, RZ, UR5 ;  /* 0x00000005ff397e24 */ /* 0x000fce000f8e00ff */
[----:B------:R-:W-:Y:S05]  /*22aa0*/  CALL.REL.NOINC `($__internal_20_$__cuda_sm20_div_s64) ;  /* 0x0000017c00407944 */ /* 0x000fea0003c00000 */
.L_x_855:
[----:B------:R-:W-:Y:S05]  /*22ab0*/  BSYNC.RECONVERGENT B3 ;  /* 0x0000000000037941 */ /* 0x000fea0003800200 */
.L_x_853:
        /* <DEDUP_REMOVED lines=57> */
.L_x_857:
        /* <DEDUP_REMOVED lines=9> */
.L_x_858:
[----:B------:R-:W-:Y:S05]  /*22ee0*/  BSYNC.RECONVERGENT B3 ;  /* 0x0000000000037941 */ /* 0x000fea0003800200 */
.L_x_856:
        /* <DEDUP_REMOVED lines=26> */
.L_x_860:
[----:B------:R-:W0:Y:S01]  /*23090*/  LDCU.64 UR4, c[0x0][0x3e0] ;  /* 0x00007c00ff0477ac */ /* 0x000e220008000a00 */
[----:B------:R-:W-:Y:S01]  /*230a0*/  MOV R61, R5 ;  /* 0x00000005003d7202 */ /* 0x000fe20000000f00 */
[----:B------:R-:W-:Y:S01]  /*230b0*/  IMAD.MOV.U32 R64, RZ, RZ, R3 ;  /* 0x000000ffff407224 */ /* 0x000fe200078e0003 */
[----:B------:R-:W-:Y:S01]  /*230c0*/  MOV R59, 0x23100 ;  /* 0x00023100003b7802 */ /* 0x000fe20000000f00 */
[----:B0-----:R-:W-:Y:S01]  /*230d0*/  IMAD.U32 R58, RZ, RZ, UR4 ;  /* 0x00000004ff3a7e24 */ /* 0x001fe2000f8e00ff */
[----:B------:R-:W-:-:S07]  /*230e0*/  MOV R57, UR5 ;  /* 0x0000000500397c02 */ /* 0x000fce0008000f00 */
[----:B------:R-:W-:Y:S05]  /*230f0*/  CALL.REL.NOINC `($__internal_20_$__cuda_sm20_div_s64) ;  /* 0x0000017400ac7944 */ /* 0x000fea0003c00000 */
.L_x_861:
[----:B------:R-:W-:Y:S05]  /*23100*/  BSYNC.RECONVERGENT B3 ;  /* 0x0000000000037941 */ /* 0x000fea0003800200 */
.L_x_859:
        /* <DEDUP_REMOVED lines=57> */
.L_x_863:
        /* <DEDUP_REMOVED lines=9> */
.L_x_864:
[----:B------:R-:W-:Y:S05]  /*23530*/  BSYNC.RECONVERGENT B3 ;  /* 0x0000000000037941 */ /* 0x000fea0003800200 */
.L_x_862:
        /* <DEDUP_REMOVED lines=26> */
.L_x_866:
[----:B------:R-:W0:Y:S01]  /*236e0*/  LDCU.64 UR4, c[0x0][0x3e0] ;  /* 0x00007c00ff0477ac */ /* 0x000e220008000a00 */
[----:B------:R-:W-:Y:S01]  /*236f0*/  IMAD.MOV.U32 R61, RZ, RZ, R45 ;  /* 0x000000ffff3d7224 */ /* 0x000fe200078e002d */
[----:B------:R-:W-:Y:S02]  /*23700*/  MOV R64, R19 ;  /* 0x0000001300407202 */ /* 0x000fe40000000f00 */
[----:B------:R-:W-:Y:S02]  /*23710*/  MOV R59, 0x23750 ;  /* 0x00023750003b7802 */ /* 0x000fe40000000f00 */
[----:B0-----:R-:W-:Y:S01]  /*23720*/  MOV R58, UR4 ;  /* 0x00000004003a7c02 */ /* 0x001fe20008000f00 */
[----:B------:R-:W-:-:S07]  /*23730*/  IMAD.U32 R57, RZ, RZ, UR5 ;  /* 0x00000005ff397e24 */ /* 0x000fce000f8e00ff */
[----:B------:R-:W-:Y:S05]  /*23740*/  CALL.REL.NOINC `($__internal_20_$__cuda_sm20_div_s64) ;  /* 0x0000017000187944 */ /* 0x000fea0003c00000 */
.L_x_867:
[----:B------:R-:W-:Y:S05]  /*23750*/  BSYNC.RECONVERGENT B3 ;  /* 0x0000000000037941 */ /* 0x000fea0003800200 */
.L_x_865:
        /* <DEDUP_REMOVED lines=57> */
.L_x_869:
        /* <DEDUP_REMOVED lines=9> */
.L_x_870:
[----:B------:R-:W-:Y:S05]  /*23b80*/  BSYNC.RECONVERGENT B3 ;  /* 0x0000000000037941 */ /* 0x000fea0003800200 */
.L_x_868:
        /* <DEDUP_REMOVED lines=26> */
.L_x_872:
[----:B------:R-:W0:Y:S01]  /*23d30*/  LDCU.64 UR4, c[0x0][0x3e0] ;  /* 0x00007c00ff0477ac */ /* 0x000e220008000a00 */
[----:B------:R-:W-:Y:S01]  /*23d40*/  MOV R61, R17 ;  /* 0x00000011003d7202 */ /* 0x000fe20000000f00 */
[----:B------:R-:W-:Y:S01]  /*23d50*/  IMAD.MOV.U32 R64, RZ, RZ, R15 ;  /* 0x000000ffff407224 */ /* 0x000fe200078e000f */
[----:B------:R-:W-:Y:S01]  /*23d60*/  MOV R59, 0x23da0 ;  /* 0x00023da0003b7802 */ /* 0x000fe20000000f00 */
[----:B0-----:R-:W-:Y:S01]  /*23d70*/  IMAD.U32 R58, RZ, RZ, UR4 ;  /* 0x00000004ff3a7e24 */ /* 0x001fe2000f8e00ff */
[----:B------:R-:W-:-:S07]  /*23d80*/  MOV R57, UR5 ;  /* 0x0000000500397c02 */ /* 0x000fce0008000f00 */
[----:B------:R-:W-:Y:S05]  /*23d90*/  CALL.REL.NOINC `($__internal_20_$__cuda_sm20_div_s64) ;  /* 0x0000016800847944 */ /* 0x000fea0003c00000 */
.L_x_873:
[----:B------:R-:W-:Y:S05]  /*23da0*/  BSYNC.RECONVERGENT B3 ;  /* 0x0000000000037941 */ /* 0x000fea0003800200 */
.L_x_871:
        /* <DEDUP_REMOVED lines=57> */
.L_x_875:
        /* <DEDUP_REMOVED lines=9> */
.L_x_876:
[----:B------:R-:W-:Y:S05]  /*241d0*/  BSYNC.RECONVERGENT B3 ;  /* 0x0000000000037941 */ /* 0x000fea0003800200 */
.L_x_874:
        /* <DEDUP_REMOVED lines=26> */
.L_x_878:
[----:B------:R-:W0:Y:S01]  /*24380*/  LDCU.64 UR4, c[0x0][0x3e0] ;  /* 0x00007c00ff0477ac */ /* 0x000e220008000a00 */
[----:B------:R-:W-:Y:S01]  /*24390*/  IMAD.MOV.U32 R61, RZ, RZ, R13 ;  /* 0x000000ffff3d7224 */ /* 0x000fe200078e000d */
[----:B------:R-:W-:Y:S02]  /*243a0*/  MOV R64, R11 ;  /* 0x0000000b00407202 */ /* 0x000fe40000000f00 */
[----:B------:R-:W-:Y:S02]  /*243b0*/  MOV R59, 0x243f0 ;  /* 0x000243f0003b7802 */ /* 0x000fe40000000f00 */
[----:B0-----:R-:W-:Y:S01]  /*243c0*/  MOV R58, UR4 ;  /* 0x00000004003a7c02 */ /* 0x001fe20008000f00 */
[----:B------:R-:W-:-:S07]  /*243d0*/  IMAD.U32 R57, RZ, RZ, UR5 ;  /* 0x00000005ff397e24 */ /* 0x000fce000f8e00ff */
[----:B------:R-:W-:Y:S05]  /*243e0*/  CALL.REL.NOINC `($__internal_20_$__cuda_sm20_div_s64) ;  /* 0x0000016000f07944 */ /* 0x000fea0003c00000 */
.L_x_879:
[----:B------:R-:W-:Y:S05]  /*243f0*/  BSYNC.RECONVERGENT B3 ;  /* 0x0000000000037941 */ /* 0x000fea0003800200 */
.L_x_877:
        /* <DEDUP_REMOVED lines=57> */
.L_x_881:
        /* <DEDUP_REMOVED lines=9> */
.L_x_882:
[----:B------:R-:W-:Y:S05]  /*24820*/  BSYNC.RECONVERGENT B3 ;  /* 0x0000000000037941 */ /* 0x000fea0003800200 */
.L_x_880:
        /* <DEDUP_REMOVED lines=27> */
.L_x_884:
[----:B------:R-:W0:Y:S01]  /*249e0*/  LDCU.64 UR4, c[0x0][0x3e0] ;  /* 0x00007c00ff0477ac */ /* 0x000e220008000a00 */
[----:B------:R-:W-:Y:S01]  /*249f0*/  IMAD.MOV.U32 R61, RZ, RZ, R9 ;  /* 0x000000ffff3d7224 */ /* 0x000fe200078e0009 */
[----:B------:R-:W-:Y:S02]  /*24a00*/  MOV R64, R7 ;  /* 0x0000000700407202 */ /* 0x000fe40000000f00 */
[----:B------:R-:W-:Y:S02]  /*24a10*/  MOV R59, 0x24a50 ;  /* 0x00024a50003b7802 */ /* 0x000fe40000000f00 */
[----:B0-----:R-:W-:Y:S01]  /*24a20*/  MOV R58, UR4 ;  /* 0x00000004003a7c02 */ /* 0x001fe20008000f00 */
[----:B------:R-:W-:-:S07]  /*24a30*/  IMAD.U32 R57, RZ, RZ, UR5 ;  /* 0x00000005ff397e24 */ /* 0x000fce000f8e00ff */
[----:B------:R-:W-:Y:S05]  /*24a40*/  CALL.REL.NOINC `($__internal_20_$__cuda_sm20_div_s64) ;  /* 0x0000015c00587944 */ /* 0x000fea0003c00000 */
.L_x_885:
[----:B------:R-:W-:Y:S05]  /*24a50*/  BSYNC.RECONVERGENT B3 ;  /* 0x0000000000037941 */ /* 0x000fea0003800200 */
.L_x_883:
        /* <DEDUP_REMOVED lines=28> */
.L_x_843:
[----:B------:R-:W-:Y:S05]  /*24c20*/  BSYNC.RECONVERGENT B2 ;  /* 0x0000000000027941 */ /* 0x000fea0003800200 */
.L_x_842:
[----:B------:R-:W-:-:S04]  /*24c30*/  ISETP.GE.U32.AND P1, PT, R12, 0x7, PT ;  /* 0x000000070c00780c */ /* 0x000fc80003f26070 */
[----:B------:R-:W-:-:S13]  /*24c40*/  ISETP.GE.U32.AND.EX P1, PT, R10, RZ, PT, P1 ;  /* 0x000000ff0a00720c */ /* 0x000fda0003f26110 */
[----:B------:R-:W-:Y:S05]  /*24c50*/  @!P1 BRA `(.L_x_832) ;  /* 0x0000002c00cc9947 */ /* 0x000fea0003800000 */
.L_x_934:
        /* <DEDUP_REMOVED lines=26> */
.L_x_887:
[----:B------:R-:W0:Y:S01]  /*24e00*/  LDCU.64 UR4, c[0x0][0x3f0] ;  /* 0x00007e00ff0477ac */ /* 0x000e220008000a00 */
[----:B------:R-:W-:Y:S02]  /*24e10*/  MOV R59, 0x24e50 ;  /* 0x00024e50003b7802 */ /* 0x000fe40000000f00 */
[----:B0-----:R-:W-:Y:S01]  /*24e20*/  MOV R58, UR4 ;  /* 0x00000004003a7c02 */ /* 0x001fe20008000f00 */
[----:B------:R-:W-:-:S07]  /*24e30*/  IMAD.U32 R57, RZ, RZ, UR5 ;  /* 0x00000005ff397e24 */ /* 0x000fce000f8e00ff */
[----:B------:R-:W-:Y:S05]  /*24e40*/  CALL.REL.NOINC `($__internal_20_$__cuda_sm20_div_s64) ;  /* 0x0000015800587944 */ /* 0x000fea0003c00000 */
[----:B------:R-:W-:Y:S01]  /*24e50*/  MOV R74, R46 ;  /* 0x0000002e004a7202 */ /* 0x000fe20000000f00 */
[----:B------:R-:W-:-:S07]  /*24e60*/  IMAD.MOV.U32 R75, RZ, RZ, R47 ;  /* 0x000000ffff4b7224 */ /* 0x000fce00078e002f */
.L_x_888:
[----:B------:R-:W-:Y:S05]  /*24e70*/  BSYNC.RECONVERGENT B2 ;  /* 0x0000000000027941 */ /* 0x000fea0003800200 */
.L_x_886:
        /* <DEDUP_REMOVED lines=26> */
.L_x_890:
[----:B------:R-:W0:Y:S01]  /*25020*/  LDCU.64 UR4, c[0x0][0x3e0] ;  /* 0x00007c00ff0477ac */ /* 0x000e220008000a00 */
[----:B------:R-:W-:Y:S02]  /*25030*/  MOV R59, 0x25070 ;  /* 0x00025070003b7802 */ /* 0x000fe40000000f00 */
[----:B0-----:R-:W-:Y:S01]  /*25040*/  MOV R58, UR4 ;  /* 0x00000004003a7c02 */ /* 0x001fe20008000f00 */
[----:B------:R-:W-:-:S07]  /*25050*/  IMAD.U32 R57, RZ, RZ, UR5 ;  /* 0x00000005ff397e24 */ /* 0x000fce000f8e00ff */
[----:B------:R-:W-:Y:S05]  /*25060*/  CALL.REL.NOINC `($__internal_20_$__cuda_sm20_div_s64) ;  /* 0x0000015400d07944 */ /* 0x000fea0003c00000 */
.L_x_891:
[----:B------:R-:W-:Y:S05]  /*25070*/  BSYNC.RECONVERGENT B2 ;  /* 0x0000000000027941 */ /* 0x000fea0003800200 */
.L_x_889:
        /* <DEDUP_REMOVED lines=54> */
.L_x_893:
[----:B------:R-:W0:Y:S01]  /*253e0*/  LDCU.64 UR4, c[0x0][0x3f0] ;  /* 0x00007e00ff0477ac */ /* 0x000e220008000a00 */
[----:B------:R-:W-:Y:S02]  /*253f0*/  MOV R59, 0x25430 ;  /* 0x00025430003b7802 */ /* 0x000fe40000000f00 */
[----:B0-----:R-:W-:Y:S01]  /*25400*/  MOV R58, UR4 ;  /* 0x00000004003a7c02 */ /* 0x001fe20008000f00 */
[----:B------:R-:W-:-:S07]  /*25410*/  IMAD.U32 R57, RZ, RZ, UR5 ;  /* 0x00000005ff397e24 */ /* 0x000fce000f8e00ff */
[----:B------:R-:W-:Y:S05]  /*25420*/  CALL.REL.NOINC `($__internal_20_$__cuda_sm20_div_s64) ;  /* 0x0000015000e07944 */ /* 0x000fea0003c00000 */
[----:B------:R-:W-:Y:S01]  /*25430*/  MOV R74, R46 ;  /* 0x0000002e004a7202 */ /* 0x000fe20000000f00 */
[----:B------:R-:W-:-:S07]  /*25440*/  IMAD.MOV.U32 R75, RZ, RZ, R47 ;  /* 0x000000ffff4b7224 */ /* 0x000fce00078e002f */
.L_x_894:
[----:B------:R-:W-:Y:S05]  /*25450*/  BSYNC.RECONVERGENT B2 ;  /* 0x0000000000027941 */ /* 0x000fea0003800200 */
.L_x_892:
        /* <DEDUP_REMOVED lines=26> */
.L_x_896:
[----:B------:R-:W0:Y:S01]  /*25600*/  LDCU.64 UR4, c[0x0][0x3e0] ;  /* 0x00007c00ff0477ac */ /* 0x000e220008000a00 */
[----:B------:R-:W-:Y:S02]  /*25610*/  MOV R59, 0x25650 ;  /* 0x00025650003b7802 */ /* 0x000fe40000000f00 */
[----:B0-----:R-:W-:Y:S01]  /*25620*/  MOV R58, UR4 ;  /* 0x00000004003a7c02 */ /* 0x001fe20008000f00 */
[----:B------:R-:W-:-:S07]  /*25630*/  IMAD.U32 R57, RZ, RZ, UR5 ;  /* 0x00000005ff397e24 */ /* 0x000fce000f8e00ff */
[----:B------:R-:W-:Y:S05]  /*25640*/  CALL.REL.NOINC `($__internal_20_$__cuda_sm20_div_s64) ;  /* 0x0000015000587944 */ /* 0x000fea0003c00000 */
.L_x_897:
[----:B------:R-:W-:Y:S05]  /*25650*/  BSYNC.RECONVERGENT B2 ;  /* 0x0000000000027941 */ /* 0x000fea0003800200 */
.L_x_895:
        /* <DEDUP_REMOVED lines=54> */
.L_x_899:
[----:B------:R-:W0:Y:S01]  /*259c0*/  LDCU.64 UR4, c[0x0][0x3f0] ;  /* 0x00007e00ff0477ac */ /* 0x000e220008000a00 */
[----:B------:R-:W-:Y:S02]  /*259d0*/  MOV R59, 0x25a10 ;  /* 0x00025a10003b7802 */ /* 0x000fe40000000f00 */
[----:B0-----:R-:W-:Y:S01]  /*259e0*/  MOV R58, UR4 ;  /* 0x00000004003a7c02 */ /* 0x001fe20008000f00 */
[----:B------:R-:W-:-:S07]  /*259f0*/  IMAD.U32 R57, RZ, RZ, UR5 ;  /* 0x00000005ff397e24 */ /* 0x000fce000f8e00ff */
[----:B------:R-:W-:Y:S05]  /*25a00*/  CALL.REL.NOINC `($__internal_20_$__cuda_sm20_div_s64) ;  /* 0x0000014c00687944 */ /* 0x000fea0003c00000 */
[----:B------:R-:W-:Y:S01]  /*25a10*/  MOV R74, R46 ;  /* 0x0000002e004a7202 */ /* 0x000fe20000000f00 */
[----:B------:R-:W-:-:S07]  /*25a20*/  IMAD.MOV.U32 R75, RZ, RZ, R47 ;  /* 0x000000ffff4b7224 */ /* 0x000fce00078e002f */
.L_x_900:
[----:B------:R-:W-:Y:S05]  /*25a30*/  BSYNC.RECONVERGENT B2 ;  /* 0x0000000000027941 */ /* 0x000fea0003800200 */
.L_x_898:
        /* <DEDUP_REMOVED lines=26> */
.L_x_902:
[----:B------:R-:W0:Y:S01]  /*25be0*/  LDCU.64 UR4, c[0x0][0x3e0] ;  /* 0x00007c00ff0477ac */ /* 0x000e220008000a00 */
[----:B------:R-:W-:Y:S02]  /*25bf0*/  MOV R59, 0x25c30 ;  /* 0x00025c30003b7802 */ /* 0x000fe40000000f00 */
[----:B0-----:R-:W-:Y:S01]  /*25c00*/  MOV R58, UR4 ;  /* 0x00000004003a7c02 */ /* 0x001fe20008000f00 */
[----:B------:R-:W-:-:S07]  /*25c10*/  IMAD.U32 R57, RZ, RZ, UR5 ;  /* 0x00000005ff397e24 */ /* 0x000fce000f8e00ff */
[----:B------:R-:W-:Y:S05]  /*25c20*/  CALL.REL.NOINC `($__internal_20_$__cuda_sm20_div_s64) ;  /* 0x0000014800e07944 */ /* 0x000fea0003c00000 */
.L_x_903:
[----:B------:R-:W-:Y:S05]  /*25c30*/  BSYNC.RECONVERGENT B2 ;  /* 0x0000000000027941 */ /* 0x000fea0003800200 */
.L_x_901:
        /* <DEDUP_REMOVED lines=54> */
.L_x_905:
[----:B------:R-:W0:Y:S01]  /*25fa0*/  LDCU.64 UR4, c[0x0][0x3f0] ;  /* 0x00007e00ff0477ac */ /* 0x000e220008000a00 */
[----:B------:R-:W-:Y:S02]  /*25fb0*/  MOV R59, 0x25ff0 ;  /* 0x00025ff0003b7802 */ /* 0x000fe40000000f00 */
[----:B0-----:R-:W-:Y:S01]  /*25fc0*/  MOV R58, UR4 ;  /* 0x00000004003a7c02 */ /* 0x001fe20008000f00 */
[----:B------:R-:W-:-:S07]  /*25fd0*/  IMAD.U32 R57, RZ, RZ, UR5 ;  /* 0x00000005ff397e24 */ /* 0x000fce000f8e00ff */
[----:B------:R-:W-:Y:S05]  /*25fe0*/  CALL.REL.NOINC `($__internal_20_$__cuda_sm20_div_s64) ;  /* 0x0000014400f07944 */ /* 0x000fea0003c00000 */
[----:B------:R-:W-:Y:S01]  /*25ff0*/  MOV R74, R46 ;  /* 0x0000002e004a7202 */ /* 0x000fe20000000f00 */
[----:B------:R-:W-:-:S07]  /*26000*/  IMAD.MOV.U32 R75, RZ, RZ, R47 ;  /* 0x000000ffff4b7224 */ /* 0x000fce00078e002f */
.L_x_906:
[----:B------:R-:W-:Y:S05]  /*26010*/  BSYNC.RECONVERGENT B2 ;  /* 0x0000000000027941 */ /* 0x000fea0003800200 */
.L_x_904:
        /* <DEDUP_REMOVED lines=26> */
.L_x_908:
[----:B------:R-:W0:Y:S01]  /*261c0*/  LDCU.64 UR4, c[0x0][0x3e0] ;  /* 0x00007c00ff0477ac */ /* 0x000e220008000a00 */
[----:B------:R-:W-:Y:S02]  /*261d0*/  MOV R59, 0x26210 ;  /* 0x00026210003b7802 */ /* 0x000fe40000000f00 */
[----:B0-----:R-:W-:Y:S01]  /*261e0*/  MOV R58, UR4 ;  /* 0x00000004003a7c02 */ /* 0x001fe20008000f00 */
[----:B------:R-:W-:-:S07]  /*261f0*/  IMAD.U32 R57, RZ, RZ, UR5 ;  /* 0x00000005ff397e24 */ /* 0x000fce000f8e00ff */
[----:B------:R-:W-:Y:S05]  /*26200*/  CALL.REL.NOINC `($__internal_20_$__cuda_sm20_div_s64) ;  /* 0x0000014400687944 */ /* 0x000fea0003c00000 */
.L_x_909:
[----:B------:R-:W-:Y:S05]  /*26210*/  BSYNC.RECONVERGENT B2 ;  /* 0x0000000000027941 */ /* 0x000fea0003800200 */
.L_x_907:
        /* <DEDUP_REMOVED lines=54> */
.L_x_911:
[----:B------:R-:W0:Y:S01]  /*26580*/  LDCU.64 UR4, c[0x0][0x3f0] ;  /* 0x00007e00ff0477ac */ /* 0x000e220008000a00 */
[----:B------:R-:W-:Y:S02]  /*26590*/  MOV R59, 0x265d0 ;  /* 0x000265d0003b7802 */ /* 0x000fe40000000f00 */
[----:B0-----:R-:W-:Y:S01]  /*265a0*/  MOV R58, UR4 ;  /* 0x00000004003a7c02 */ /* 0x001fe20008000f00 */
[----:B------:R-:W-:-:S07]  /*265b0*/  IMAD.U32 R57, RZ, RZ, UR5 ;  /* 0x00000005ff397e24 */ /* 0x000fce000f8e00ff */
[----:B------:R-:W-:Y:S05]  /*265c0*/  CALL.REL.NOINC `($__internal_20_$__cuda_sm20_div_s64) ;  /* 0x0000014000787944 */ /* 0x000fea0003c00000 */
[----:B------:R-:W-:Y:S01]  /*265d0*/  MOV R74, R46 ;  /* 0x0000002e004a7202 */ /* 0x000fe20000000f00 */
[----:B------:R-:W-:-:S07]  /*265e0*/  IMAD.MOV.U32 R75, RZ, RZ, R47 ;  /* 0x000000ffff4b7224 */ /* 0x000fce00078e002f */
.L_x_912:
[----:B------:R-:W-:Y:S05]  /*265f0*/  BSYNC.RECONVERGENT B2 ;  /* 0x0000000000027941 */ /* 0x000fea0003800200 */
.L_x_910:
        /* <DEDUP_REMOVED lines=26> */
.L_x_914:
[----:B------:R-:W0:Y:S01]  /*267a0*/  LDCU.64 UR4, c[0x0][0x3e0] ;  /* 0x00007c00ff0477ac */ /* 0x000e220008000a00 */
[----:B------:R-:W-:Y:S02]  /*267b0*/  MOV R59, 0x267f0 ;  /* 0x000267f0003b7802 */ /* 0x000fe40000000f00 */
[----:B0-----:R-:W-:Y:S01]  /*267c0*/  MOV R58, UR4 ;  /* 0x00000004003a7c02 */ /* 0x001fe20008000f00 */
[----:B------:R-:W-:-:S07]  /*267d0*/  IMAD.U32 R57, RZ, RZ, UR5 ;  /* 0x00000005ff397e24 */ /* 0x000fce000f8e00ff */
[----:B------:R-:W-:Y:S05]  /*267e0*/  CALL.REL.NOINC `($__internal_20_$__cuda_sm20_div_s64) ;  /* 0x0000013c00f07944 */ /* 0x000fea0003c00000 */
.L_x_915:
[----:B------:R-:W-:Y:S05]  /*267f0*/  BSYNC.RECONVERGENT B2 ;  /* 0x0000000000027941 */ /* 0x000fea0003800200 */
.L_x_913:
        /* <DEDUP_REMOVED lines=54> */
.L_x_917:
[----:B------:R-:W0:Y:S01]  /*26b60*/  LDCU.64 UR4, c[0x0][0x3f0] ;  /* 0x00007e00ff0477ac */ /* 0x000e220008000a00 */
[----:B------:R-:W-:Y:S02]  /*26b70*/  MOV R59, 0x26bb0 ;  /* 0x00026bb0003b7802 */ /* 0x000fe40000000f00 */
[----:B0-----:R-:W-:Y:S01]  /*26b80*/  MOV R58, UR4 ;  /* 0x00000004003a7c02 */ /* 0x001fe20008000f00 */
[----:B------:R-:W-:-:S07]  /*26b90*/  IMAD.U32 R57, RZ, RZ, UR5 ;  /* 0x00000005ff397e24 */ /* 0x000fce000f8e00ff */
[----:B------:R-:W-:Y:S05]  /*26ba0*/  CALL.REL.NOINC `($__internal_20_$__cuda_sm20_div_s64) ;  /* 0x0000013c00007944 */ /* 0x000fea0003c00000 */
[----:B------:R-:W-:Y:S01]  /*26bb0*/  MOV R74, R46 ;  /* 0x0000002e004a7202 */ /* 0x000fe20000000f00 */
[----:B------:R-:W-:-:S07]  /*26bc0*/  IMAD.MOV.U32 R75, RZ, RZ, R47 ;  /* 0x000000ffff4b7224 */ /* 0x000fce00078e002f */
.L_x_918:
[----:B------:R-:W-:Y:S05]  /*26bd0*/  BSYNC.RECONVERGENT B2 ;  /* 0x0000000000027941 */ /* 0x000fea0003800200 */
.L_x_916:
        /* <DEDUP_REMOVED lines=26> */
.L_x_920:
[----:B------:R-:W0:Y:S01]  /*26d80*/  LDCU.64 UR4, c[0x0][0x3e0] ;  /* 0x00007c00ff0477ac */ /* 0x000e220008000a00 */
[----:B------:R-:W-:Y:S02]  /*26d90*/  MOV R59, 0x26dd0 ;  /* 0x00026dd0003b7802 */ /* 0x000fe40000000f00 */
[----:B0-----:R-:W-:Y:S01]  /*26da0*/  MOV R58, UR4 ;  /* 0x00000004003a7c02 */ /* 0x001fe20008000f00 */
[----:B------:R-:W-:-:S07]  /*26db0*/  IMAD.U32 R57, RZ, RZ, UR5 ;  /* 0x00000005ff397e24 */ /* 0x000fce000f8e00ff */
[----:B------:R-:W-:Y:S05]  /*26dc0*/  CALL.REL.NOINC `($__internal_20_$__cuda_sm20_div_s64) ;  /* 0x0000013800787944 */ /* 0x000fea0003c00000 */
.L_x_921:
[----:B------:R-:W-:Y:S05]  /*26dd0*/  BSYNC.RECONVERGENT B2 ;  /* 0x0000000000027941 */ /* 0x000fea0003800200 */
.L_x_919:
        /* <DEDUP_REMOVED lines=54> */
.L_x_923:
[----:B------:R-:W0:Y:S01]  /*27140*/  LDCU.64 UR4, c[0x0][0x3f0] ;  /* 0x00007e00ff0477ac */ /* 0x000e220008000a00 */
[----:B------:R-:W-:Y:S02]  /*27150*/  MOV R59, 0x27190 ;  /* 0x00027190003b7802 */ /* 0x000fe40000000f00 */
[----:B0-----:R-:W-:Y:S01]  /*27160*/  MOV R58, UR4 ;  /* 0x00000004003a7c02 */ /* 0x001fe20008000f00 */
[----:B------:R-:W-:-:S07]  /*27170*/  IMAD.U32 R57, RZ, RZ, UR5 ;  /* 0x00000005ff397e24 */ /* 0x000fce000f8e00ff */
[----:B------:R-:W-:Y:S05]  /*27180*/  CALL.REL.NOINC `($__internal_20_$__cuda_sm20_div_s64) ;  /* 0x0000013400887944 */ /* 0x000fea0003c00000 */
[----:B------:R-:W-:Y:S01]  /*27190*/  MOV R74, R46 ;  /* 0x0000002e004a7202 */ /* 0x000fe20000000f00 */
[----:B------:R-:W-:-:S07]  /*271a0*/  IMAD.MOV.U32 R75, RZ, RZ, R47 ;  /* 0x000000ffff4b7224 */ /* 0x000fce00078e002f */
.L_x_924:
[----:B------:R-:W-:Y:S05]  /*271b0*/  BSYNC.RECONVERGENT B2 ;  /* 0x0000000000027941 */ /* 0x000fea0003800200 */
.L_x_922:
        /* <DEDUP_REMOVED lines=26> */
.L_x_926:
[----:B------:R-:W0:Y:S01]  /*27360*/  LDCU.64 UR4, c[0x0][0x3e0] ;  /* 0x00007c00ff0477ac */ /* 0x000e220008000a00 */
[----:B------:R-:W-:Y:S02]  /*27370*/  MOV R59, 0x273b0 ;  /* 0x000273b0003b7802 */ /* 0x000fe40000000f00 */
[----:B0-----:R-:W-:Y:S01]  /*27380*/  MOV R58, UR4 ;  /* 0x00000004003a7c02 */ /* 0x001fe20008000f00 */
[----:B------:R-:W-:-:S07]  /*27390*/  IMAD.U32 R57, RZ, RZ, UR5 ;  /* 0x00000005ff397e24 */ /* 0x000fce000f8e00ff */
[----:B------:R-:W-:Y:S05]  /*273a0*/  CALL.REL.NOINC `($__internal_20_$__cuda_sm20_div_s64) ;  /* 0x0000013400007944 */ /* 0x000fea0003c00000 */
.L_x_927:
[----:B------:R-:W-:Y:S05]  /*273b0*/  BSYNC.RECONVERGENT B2 ;  /* 0x0000000000027941 */ /* 0x000fea0003800200 */
.L_x_925:
        /* <DEDUP_REMOVED lines=54> */
.L_x_929:
[----:B------:R-:W0:Y:S01]  /*27720*/  LDCU.64 UR4, c[0x0][0x3f0] ;  /* 0x00007e00ff0477ac */ /* 0x000e220008000a00 */
[----:B------:R-:W-:Y:S02]  /*27730*/  MOV R59, 0x27770 ;  /* 0x00027770003b7802 */ /* 0x000fe40000000f00 */
[----:B0-----:R-:W-:Y:S01]  /*27740*/  MOV R58, UR4 ;  /* 0x00000004003a7c02 */ /* 0x001fe20008000f00 */
[----:B------:R-:W-:-:S07]  /*27750*/  IMAD.U32 R57, RZ, RZ, UR5 ;  /* 0x00000005ff397e24 */ /* 0x000fce000f8e00ff */
[----:B------:R-:W-:Y:S05]  /*27760*/  CALL.REL.NOINC `($__internal_20_$__cuda_sm20_div_s64) ;  /* 0x0000013000107944 */ /* 0x000fea0003c00000 */
[----:B------:R-:W-:Y:S01]  /*27770*/  MOV R74, R46 ;  /* 0x0000002e004a7202 */ /* 0x000fe20000000f00 */
[----:B------:R-:W-:-:S07]  /*27780*/  IMAD.MOV.U32 R75, RZ, RZ, R47 ;  /* 0x000000ffff4b7224 */ /* 0x000fce00078e002f */
.L_x_930:
[----:B------:R-:W-:Y:S05]  /*27790*/  BSYNC.RECONVERGENT B2 ;  /* 0x0000000000027941 */ /* 0x000fea0003800200 */
.L_x_928:
        /* <DEDUP_REMOVED lines=26> */
.L_x_932:
[----:B------:R-:W0:Y:S01]  /*27940*/  LDCU.64 UR4, c[0x0][0x3e0] ;  /* 0x00007c00ff0477ac */ /* 0x000e220008000a00 */
[----:B------:R-:W-:Y:S02]  /*27950*/  MOV R59, 0x27990 ;  /* 0x00027990003b7802 */ /* 0x000fe40000000f00 */
[----:B0-----:R-:W-:Y:S01]  /*27960*/  MOV R58, UR4 ;  /* 0x00000004003a7c02 */ /* 0x001fe20008000f00 */
[----:B------:R-:W-:-:S07]  /*27970*/  IMAD.U32 R57, RZ, RZ, UR5 ;  /* 0x00000005ff397e24 */ /* 0x000fce000f8e00ff */
[----:B------:R-:W-:Y:S05]  /*27980*/  CALL.REL.NOINC `($__internal_20_$__cuda_sm20_div_s64) ;  /* 0x0000012c00887944 */ /* 0x000fea0003c00000 */
.L_x_933:
[----:B------:R-:W-:Y:S05]  /*27990*/  BSYNC.RECONVERGENT B2 ;  /* 0x0000000000027941 */ /* 0x000fea0003800200 */
.L_x_931:
        /* <DEDUP_REMOVED lines=31> */
.L_x_832:
[----:B------:R-:W-:Y:S05]  /*27b90*/  BSYNC.RECONVERGENT B1 ;  /* 0x0000000000017941 */ /* 0x000fea0003800200 */
.L_x_831:
        /* <DEDUP_REMOVED lines=30> */
.L_x_938:
        /* <DEDUP_REMOVED lines=9> */
.L_x_939:
[----:B------:R-:W-:Y:S05]  /*27e10*/  BSYNC.RECONVERGENT B2 ;  /* 0x0000000000027941 */ /* 0x000fea0003800200 */
.L_x_937:
        /* <DEDUP_REMOVED lines=26> */
.L_x_941:
        /* <DEDUP_REMOVED lines=9> */
.L_x_942:
[----:B------:R-:W-:Y:S05]  /*28050*/  BSYNC.RECONVERGENT B2 ;  /* 0x0000000000027941 */ /* 0x000fea0003800200 */
.L_x_940:
        /* <DEDUP_REMOVED lines=32> */
.L_x_944:
[----:B------:R-:W-:Y:S01]  /*28260*/  MOV R47, R23 ;  /* 0x00000017002f7202 */ /* 0x000fe20000000f00 */
[----:B------:R-:W-:Y:S01]  /*28270*/  IMAD.MOV.U32 R46, RZ, RZ, R20 ;  /* 0x000000ffff2e7224 */ /* 0x000fe200078e0014 */
[----:B------:R-:W-:Y:S01]  /*28280*/  MOV R62, R32 ;  /* 0x00000020003e7202 */ /* 0x000fe20000000f00 */
[----:B------:R-:W-:Y:S01]  /*28290*/  IMAD.MOV.U32 R63, RZ, RZ, R33 ;  /* 0x000000ffff3f7224 */ /* 0x000fe200078e0021 */
[----:B------:R-:W-:-:S07]  /*282a0*/  MOV R61, 0x282c0 ;  /* 0x000282c0003d7802 */ /* 0x000fce0000000f00 */
[----:B------:R-:W-:Y:S05]  /*282b0*/  CALL.REL.NOINC `($__internal_21_$__cuda_sm20_div_u64) ;  /* 0x00000128008c7944 */ /* 0x000fea0003c00000 */
.L_x_945:
[----:B------:R-:W-:Y:S05]  /*282c0*/  BSYNC.RECONVERGENT B2 ;  /* 0x0000000000027941 */ /* 0x000fea0003800200 */
.L_x_943:
        /* <DEDUP_REMOVED lines=35> */
.L_x_949:
        /* <DEDUP_REMOVED lines=9> */
.L_x_950:
[----:B------:R-:W-:Y:S05]  /*28590*/  BSYNC.RECONVERGENT B3 ;  /* 0x0000000000037941 */ /* 0x000fea0003800200 */
.L_x_948:
        /* <DEDUP_REMOVED lines=26> */
.L_x_952:
[----:B------:R-:W0:Y:S01]  /*28740*/  LDCU.64 UR4, c[0x0][0x3e0] ;  /* 0x00007c00ff0477ac */ /* 0x000e220008000a00 */
[----:B------:R-:W-:Y:S01]  /*28750*/  IMAD.MOV.U32 R61, RZ, RZ, R29 ;  /* 0x000000ffff3d7224 */ /* 0x000fe200078e001d */
[----:B------:R-:W-:Y:S02]  /*28760*/  MOV R64, R48 ;  /* 0x0000003000407202 */ /* 0x000fe40000000f00 */
[----:B------:R-:W-:Y:S02]  /*28770*/  MOV R59, 0x287b0 ;  /* 0x000287b0003b7802 */ /* 0x000fe40000000f00 */
[----:B0-----:R-:W-:Y:S01]  /*28780*/  MOV R58, UR4 ;  /* 0x00000004003a7c02 */ /* 0x001fe20008000f00 */
[----:B------:R-:W-:-:S07]  /*28790*/  IMAD.U32 R57, RZ, RZ, UR5 ;  /* 0x00000005ff397e24 */ /* 0x000fce000f8e00ff */
[----:B------:R-:W-:Y:S05]  /*287a0*/  CALL.REL.NOINC `($__internal_20_$__cuda_sm20_div_s64) ;  /* 0x0000012000007944 */ /* 0x000fea0003c00000 */
.L_x_953:
[----:B------:R-:W-:Y:S05]  /*287b0*/  BSYNC.RECONVERGENT B3 ;  /* 0x0000000000037941 */ /* 0x000fea0003800200 */
.L_x_951:
        /* <DEDUP_REMOVED lines=57> */
.L_x_955:
        /* <DEDUP_REMOVED lines=9> */
.L_x_956:
[----:B------:R-:W-:Y:S05]  /*28be0*/  BSYNC.RECONVERGENT B3 ;  /* 0x0000000000037941 */ /* 0x000fea0003800200 */
.L_x_954:
        /* <DEDUP_REMOVED lines=26> */
.L_x_958:
[----:B------:R-:W0:Y:S01]  /*28d90*/  LDCU.64 UR4, c[0x0][0x3e0] ;  /* 0x00007c00ff0477ac */ /* 0x000e220008000a00 */
[----:B------:R-:W-:Y:S01]  /*28da0*/  MOV R61, R26 ;  /* 0x0000001a003d7202 */ /* 0x000fe20000000f00 */
[----:B------:R-:W-:Y:S01]  /*28db0*/  IMAD.MOV.U32 R64, RZ, RZ, R25 ;  /* 0x000000ffff407224 */ /* 0x000fe200078e0019 */
[----:B------:R-:W-:Y:S01]  /*28dc0*/  MOV R59, 0x28e00 ;  /* 0x00028e00003b7802 */ /* 0x000fe20000000f00 */
[----:B0-----:R-:W-:Y:S01]  /*28dd0*/  IMAD.U32 R58, RZ, RZ, UR4 ;  /* 0x00000004ff3a7e24 */ /* 0x001fe2000f8e00ff */
[----:B------:R-:W-:-:S07]  /*28de0*/  MOV R57, UR5 ;  /* 0x0000000500397c02 */ /* 0x000fce0008000f00 */
[----:B------:R-:W-:Y:S05]  /*28df0*/  CALL.REL.NOINC `($__internal_20_$__cuda_sm20_div_s64) ;  /* 0x00000118006c7944 */ /* 0x000fea0003c00000 */
.L_x_959:
[----:B------:R-:W-:Y:S05]  /*28e00*/  BSYNC.RECONVERGENT B3 ;  /* 0x0000000000037941 */ /* 0x000fea0003800200 */
.L_x_957:
        /* <DEDUP_REMOVED lines=57> */
.L_x_961:
        /* <DEDUP_REMOVED lines=9> */
.L_x_962:
[----:B------:R-:W-:Y:S05]  /*29230*/  BSYNC.RECONVERGENT B3 ;  /* 0x0000000000037941 */ /* 0x000fea0003800200 */
.L_x_960:
        /* <DEDUP_REMOVED lines=26> */
.L_x_964:
[----:B------:R-:W0:Y:S01]  /*293e0*/  LDCU.64 UR4, c[0x0][0x3e0] ;  /* 0x00007c00ff0477ac */ /* 0x000e220008000a00 */
[----:B------:R-:W-:Y:S01]  /*293f0*/  IMAD.MOV.U32 R61, RZ, RZ, R5 ;  /* 0x000000ffff3d7224 */ /* 0x000fe200078e0005 */
[----:B------:R-:W-:Y:S02]  /*29400*/  MOV R64, R3 ;  /* 0x0000000300407202 */ /* 0x000fe40000000f00 */
[----:B------:R-:W-:Y:S02]  /*29410*/  MOV R59, 0x29450 ;  /* 0x00029450003b7802 */ /* 0x000fe40000000f00 */
[----:B0-----:R-:W-:Y:S01]  /*29420*/  MOV R58, UR4 ;  /* 0x00000004003a7c02 */ /* 0x001fe20008000f00 */
[----:B------:R-:W-:-:S07]  /*29430*/  IMAD.U32 R57, RZ, RZ, UR5 ;  /* 0x00000005ff397e24 */ /* 0x000fce000f8e00ff */
[----:B------:R-:W-:Y:S05]  /*29440*/  CALL.REL.NOINC `($__internal_20_$__cuda_sm20_div_s64) ;  /* 0x0000011000d87944 */ /* 0x000fea0003c00000 */
.L_x_965:
[----:B------:R-:W-:Y:S05]  /*29450*/  BSYNC.RECONVERGENT B3 ;  /* 0x0000000000037941 */ /* 0x000fea0003800200 */
.L_x_963:
        /* <DEDUP_REMOVED lines=57> */
.L_x_967:
        /* <DEDUP_REMOVED lines=9> */
.L_x_968:
[----:B------:R-:W-:Y:S05]  /*29880*/  BSYNC.RECONVERGENT B3 ;  /* 0x0000000000037941 */ /* 0x000fea0003800200 */
.L_x_966:
        /* <DEDUP_REMOVED lines=26> */
.L_x_970:
[----:B------:R-:W0:Y:S01]  /*29a30*/  LDCU.64 UR4, c[0x0][0x3e0] ;  /* 0x00007c00ff0477ac */ /* 0x000e220008000a00 */
[----:B------:R-:W-:Y:S01]  /*29a40*/  MOV R61, R45 ;  /* 0x0000002d003d7202 */ /* 0x000fe20000000f00 */
[----:B------:R-:W-:Y:S01]  /*29a50*/  IMAD.MOV.U32 R64, RZ, RZ, R19 ;  /* 0x000000ffff407224 */ /* 0x000fe200078e0013 */
[----:B------:R-:W-:Y:S01]  /*29a60*/  MOV R59, 0x29aa0 ;  /* 0x00029aa0003b7802 */ /* 0x000fe20000000f00 */
[----:B0-----:R-:W-:Y:S01]  /*29a70*/  IMAD.U32 R58, RZ, RZ, UR4 ;  /* 0x00000004ff3a7e24 */ /* 0x001fe2000f8e00ff */
[----:B------:R-:W-:-:S07]  /*29a80*/  MOV R57, UR5 ;  /* 0x0000000500397c02 */ /* 0x000fce0008000f00 */
[----:B------:R-:W-:Y:S05]  /*29a90*/  CALL.REL.NOINC `($__internal_20_$__cuda_sm20_div_s64) ;  /* 0x0000010c00447944 */ /* 0x000fea0003c00000 */
.L_x_971:
[----:B------:R-:W-:Y:S05]  /*29aa0*/  BSYNC.RECONVERGENT B3 ;  /* 0x0000000000037941 */ /* 0x000fea0003800200 */
.L_x_969:
        /* <DEDUP_REMOVED lines=57> */
.L_x_973:
        /* <DEDUP_REMOVED lines=9> */
.L_x_974:
[----:B------:R-:W-:Y:S05]  /*29ed0*/  BSYNC.RECONVERGENT B3 ;  /* 0x0000000000037941 */ /* 0x000fea0003800200 */
.L_x_972:
        /* <DEDUP_REMOVED lines=26> */
.L_x_976:
[----:B------:R-:W0:Y:S01]  /*2a080*/  LDCU.64 UR4, c[0x0][0x3e0] ;  /* 0x00007c00ff0477ac */ /* 0x000e220008000a00 */
[----:B------:R-:W-:Y:S01]  /*2a090*/  IMAD.MOV.U32 R61, RZ, RZ, R17 ;  /* 0x000000ffff3d7224 */ /* 0x000fe200078e0011 */
[----:B------:R-:W-:Y:S02]  /*2a0a0*/  MOV R64, R15 ;  /* 0x0000000f00407202 */ /* 0x000fe40000000f00 */
[----:B------:R-:W-:Y:S02]  /*2a0b0*/  MOV R59, 0x2a0f0 ;  /* 0x0002a0f0003b7802 */ /* 0x000fe40000000f00 */
[----:B0-----:R-:W-:Y:S01]  /*2a0c0*/  MOV R58, UR4 ;  /* 0x00000004003a7c02 */ /* 0x001fe20008000f00 */
[----:B------:R-:W-:-:S07]  /*2a0d0*/  IMAD.U32 R57, RZ, RZ, UR5 ;  /* 0x00000005ff397e24 */ /* 0x000fce000f8e00ff */
[----:B------:R-:W-:Y:S05]  /*2a0e0*/  CALL.REL.NOINC `($__internal_20_$__cuda_sm20_div_s64) ;  /* 0x0000010400b07944 */ /* 0x000fea0003c00000 */
.L_x_977:
[----:B------:R-:W-:Y:S05]  /*2a0f0*/  BSYNC.RECONVERGENT B3 ;  /* 0x0000000000037941 */ /* 0x000fea0003800200 */
.L_x_975:
        /* <DEDUP_REMOVED lines=57> */
.L_x_979:
        /* <DEDUP_REMOVED lines=9> */
.L_x_980:
[----:B------:R-:W-:Y:S05]  /*2a520*/  BSYNC.RECONVERGENT B3 ;  /* 0x0000000000037941 */ /* 0x000fea0003800200 */
.L_x_978:
        /* <DEDUP_REMOVED lines=26> */
.L_x_982:
[----:B------:R-:W0:Y:S01]  /*2a6d0*/  LDCU.64 UR4, c[0x0][0x3e0] ;  /* 0x00007c00ff0477ac */ /* 0x000e220008000a00 */
[----:B------:R-:W-:Y:S01]  /*2a6e0*/  MOV R61, R13 ;  /* 0x0000000d003d7202 */ /* 0x000fe20000000f00 */
[----:B------:R-:W-:Y:S01]  /*2a6f0*/  IMAD.MOV.U32 R64, RZ, RZ, R11 ;  /* 0x000000ffff407224 */ /* 0x000fe200078e000b */
[----:B------:R-:W-:Y:S01]  /*2a700*/  MOV R59, 0x2a740 ;  /* 0x0002a740003b7802 */ /* 0x000fe20000000f00 */
[----:B0-----:R-:W-:Y:S01]  /*2a710*/  IMAD.U32 R58, RZ, RZ, UR4 ;  /* 0x00000004ff3a7e24 */ /* 0x001fe2000f8e00ff */
[----:B------:R-:W-:-:S07]  /*2a720*/  MOV R57, UR5 ;  /* 0x0000000500397c02 */ /* 0x000fce0008000f00 */
[----:B------:R-:W-:Y:S05]  /*2a730*/  CALL.REL.NOINC `($__internal_20_$__cuda_sm20_div_s64) ;  /* 0x00000100001c7944 */ /* 0x000fea0003c00000 */
.L_x_983:
[----:B------:R-:W-:Y:S05]  /*2a740*/  BSYNC.RECONVERGENT B3 ;  /* 0x0000000000037941 */ /* 0x000fea0003800200 */
.L_x_981:
        /* <DEDUP_REMOVED lines=57> */
.L_x_985:
        /* <DEDUP_REMOVED lines=9> */
.L_x_986:
[----:B------:R-:W-:Y:S05]  /*2ab70*/  BSYNC.RECONVERGENT B3 ;  /* 0x0000000000037941 */ /* 0x000fea0003800200 */
.L_x_984:
        /* <DEDUP_REMOVED lines=27> */
.L_x_988:
[----:B------:R-:W0:Y:S01]  /*2ad30*/  LDCU.64 UR4, c[0x0][0x3e0] ;  /* 0x00007c00ff0477ac */ /* 0x000e220008000a00 */
[----:B------:R-:W-:Y:S01]  /*2ad40*/  MOV R61, R9 ;  /* 0x00000009003d7202 */ /* 0x000fe20000000f00 */
[----:B------:R-:W-:Y:S01]  /*2ad50*/  IMAD.MOV.U32 R64, RZ, RZ, R7 ;  /* 0x000000ffff407224 */ /* 0x000fe200078e0007 */
[----:B------:R-:W-:Y:S01]  /*2ad60*/  MOV R59, 0x2ada0 ;  /* 0x0002ada0003b7802 */ /* 0x000fe20000000f00 */
[----:B0-----:R-:W-:Y:S01]  /*2ad70*/  IMAD.U32 R58, RZ, RZ, UR4 ;  /* 0x00000004ff3a7e24 */ /* 0x001fe2000f8e00ff */
[----:B------:R-:W-:-:S07]  /*2ad80*/  MOV R57, UR5 ;  /* 0x0000000500397c02 */ /* 0x000fce0008000f00 */
[----:B------:R-:W-:Y:S05]  /*2ad90*/  CALL.REL.NOINC `($__internal_20_$__cuda_sm20_div_s64) ;  /* 0x000000f800847944 */ /* 0x000fea0003c00000 */
.L_x_989:
[----:B------:R-:W-:Y:S05]  /*2ada0*/  BSYNC.RECONVERGENT B3 ;  /* 0x0000000000037941 */ /* 0x000fea0003800200 */
.L_x_987:
        /* <DEDUP_REMOVED lines=28> */
.L_x_947:
[----:B------:R-:W-:Y:S05]  /*2af70*/  BSYNC.RECONVERGENT B2 ;  /* 0x0000000000027941 */ /* 0x000fea0003800200 */
.L_x_946:
[----:B------:R-:W-:-:S04]  /*2af80*/  ISETP.GE.U32.AND P1, PT, R12, 0x7, PT ;  /* 0x000000070c00780c */ /* 0x000fc80003f26070 */
[----:B------:R-:W-:-:S13]  /*2af90*/  ISETP.GE.U32.AND.EX P1, PT, R10, RZ, PT, P1 ;  /* 0x000000ff0a00720c */ /* 0x000fda0003f26110 */
[----:B------:R-:W-:Y:S05]  /*2afa0*/  @!P1 BRA `(.L_x_936) ;  /* 0x0000002c00cc9947 */ /* 0x000fea0003800000 */
.L_x_1038:
        /* <DEDUP_REMOVED lines=26> */
.L_x_991:
[----:B------:R-:W0:Y:S01]  /*2b150*/  LDCU.64 UR4, c[0x0][0x3f0] ;  /* 0x00007e00ff0477ac */ /* 0x000e220008000a00 */
[----:B------:R-:W-:Y:S01]  /*2b160*/  MOV R59, 0x2b1a0 ;  /* 0x0002b1a0003b7802 */ /* 0x000fe20000000f00 */
[----:B0-----:R-:W-:Y:S01]  /*2b170*/  IMAD.U32 R58, RZ, RZ, UR4 ;  /* 0x00000004ff3a7e24 */ /* 0x001fe2000f8e00ff */
[----:B------:R-:W-:-:S07]  /*2b180*/  MOV R57, UR5 ;  /* 0x0000000500397c02 */ /* 0x000fce0008000f00 */
[----:B------:R-:W-:Y:S05]  /*2b190*/  CALL.REL.NOINC `($__internal_20_$__cuda_sm20_div_s64) ;  /* 0x000000f400847944 */ /* 0x000fea0003c00000 */
[----:B------:R-:W-:Y:S01]  /*2b1a0*/  IMAD.MOV.U32 R74, RZ, RZ, R46 ;  /* 0x000000ffff4a7224 */ /* 0x000fe200078e002e */
[----:B------:R-:W-:-:S07]  /*2b1b0*/  MOV R75, R47 ;  /* 0x0000002f004b7202 */ /* 0x000fce0000000f00 */
.L_x_992:
[----:B------:R-:W-:Y:S05]  /*2b1c0*/  BSYNC.RECONVERGENT B2 ;  /* 0x0000000000027941 */ /* 0x000fea0003800200 */
.L_x_990:
        /* <DEDUP_REMOVED lines=26> */
.L_x_994:
[----:B------:R-:W0:Y:S01]  /*2b370*/  LDCU.64 UR4, c[0x0][0x3e0] ;  /* 0x00007c00ff0477ac */ /* 0x000e220008000a00 */
[----:B------:R-:W-:Y:S01]  /*2b380*/  MOV R59, 0x2b3c0 ;  /* 0x0002b3c0003b7802 */ /* 0x000fe20000000f00 */
[----:B0-----:R-:W-:Y:S01]  /*2b390*/  IMAD.U32 R58, RZ, RZ, UR4 ;  /* 0x00000004ff3a7e24 */ /* 0x001fe2000f8e00ff */
[----:B------:R-:W-:-:S07]  /*2b3a0*/  MOV R57, UR5 ;  /* 0x0000000500397c02 */ /* 0x000fce0008000f00 */
[----:B------:R-:W-:Y:S05]  /*2b3b0*/  CALL.REL.NOINC `($__internal_20_$__cuda_sm20_div_s64) ;  /* 0x000000f000fc7944 */ /* 0x000fea0003c00000 */
.L_x_995:
[----:B------:R-:W-:Y:S05]  /*2b3c0*/  BSYNC.RECONVERGENT B2 ;  /* 0x0000000000027941 */ /* 0x000fea0003800200 */
.L_x_993:
        /* <DEDUP_REMOVED lines=54> */
.L_x_997:
[----:B------:R-:W0:Y:S01]  /*2b730*/  LDCU.64 UR4, c[0x0][0x3f0] ;  /* 0x00007e00ff0477ac */ /* 0x000e220008000a00 */
[----:B------:R-:W-:Y:S01]  /*2b740*/  MOV R59, 0x2b780 ;  /* 0x0002b780003b7802 */ /* 0x000fe20000000f00 */
[----:B0-----:R-:W-:Y:S01]  /*2b750*/  IMAD.U32 R58, RZ, RZ, UR4 ;  /* 0x00000004ff3a7e24 */ /* 0x001fe2000f8e00ff */
[----:B------:R-:W-:-:S07]  /*2b760*/  MOV R57, UR5 ;  /* 0x0000000500397c02 */ /* 0x000fce0008000f00 */
[----:B------:R-:W-:Y:S05]  /*2b770*/  CALL.REL.NOINC `($__internal_20_$__cuda_sm20_div_s64) ;  /* 0x000000f0000c7944 */ /* 0x000fea0003c00000 */
[----:B------:R-:W-:Y:S01]  /*2b780*/  IMAD.MOV.U32 R74, RZ, RZ, R46 ;  /* 0x000000ffff4a7224 */ /* 0x000fe200078e002e */
[----:B------:R-:W-:-:S07]  /*2b790*/  MOV R75, R47 ;  /* 0x0000002f004b7202 */ /* 0x000fce0000000f00 */
.L_x_998:
[----:B------:R-:W-:Y:S05]  /*2b7a0*/  BSYNC.RECONVERGENT B2 ;  /* 0x0000000000027941 */ /* 0x000fea0003800200 */
.L_x_996:
        /* <DEDUP_REMOVED lines=26> */
.L_x_1000:
[----:B------:R-:W0:Y:S01]  /*2b950*/  LDCU.64 UR4, c[0x0][0x3e0] ;  /* 0x00007c00ff0477ac */ /* 0x000e220008000a00 */
[----:B------:R-:W-:Y:S01]  /*2b960*/  MOV R59, 0x2b9a0 ;  /* 0x0002b9a0003b7802 */ /* 0x000fe20000000f00 */
[----:B0-----:R-:W-:Y:S01]  /*2b970*/  IMAD.U32 R58, RZ, RZ, UR4 ;  /* 0x00000004ff3a7e24 */ /* 0x001fe2000f8e00ff */
[----:B------:R-:W-:-:S07]  /*2b980*/  MOV R57, UR5 ;  /* 0x0000000500397c02 */ /* 0x000fce0008000f00 */
[----:B------:R-:W-:Y:S05]  /*2b990*/  CALL.REL.NOINC `($__internal_20_$__cuda_sm20_div_s64) ;  /* 0x000000ec00847944 */ /* 0x000fea0003c00000 */
.L_x_1001:
[----:B------:R-:W-:Y:S05]  /*2b9a0*/  BSYNC.RECONVERGENT B2 ;  /* 0x0000000000027941 */ /* 0x000fea0003800200 */
.L_x_999:
        /* <DEDUP_REMOVED lines=54> */
.L_x_1003:
[----:B------:R-:W0:Y:S01]  /*2bd10*/  LDCU.64 UR4, c[0x0][0x3f0] ;  /* 0x00007e00ff0477ac */ /* 0x000e220008000a00 */
[----:B------:R-:W-:Y:S01]  /*2bd20*/  MOV R59, 0x2bd60 ;  /* 0x0002bd60003b7802 */ /* 0x000fe20000000f00 */
[----:B0-----:R-:W-:Y:S01]  /*2bd30*/  IMAD.U32 R58, RZ, RZ, UR4 ;  /* 0x00000004ff3a7e24 */ /* 0x001fe2000f8e00ff */
[----:B------:R-:W-:-:S07]  /*2bd40*/  MOV R57, UR5 ;  /* 0x0000000500397c02 */ /* 0x000fce0008000f00 */
[----:B------:R-:W-:Y:S05]  /*2bd50*/  CALL.REL.NOINC `($__internal_20_$__cuda_sm20_div_s64) ;  /* 0x000000e800947944 */ /* 0x000fea0003c00000 */
[----:B------:R-:W-:Y:S01]  /*2bd60*/  IMAD.MOV.U32 R74, RZ, RZ, R46 ;  /* 0x000000ffff4a7224 */ /* 0x000fe200078e002e */
[----:B------:R-:W-:-:S07]  /*2bd70*/  MOV R75, R47 ;  /* 0x0000002f004b7202 */ /* 0x000fce0000000f00 */
.L_x_1004:
[----:B------:R-:W-:Y:S05]  /*2bd80*/  BSYNC.RECONVERGENT B2 ;  /* 0x0000000000027941 */ /* 0x000fea0003800200 */
.L_x_1002:
        /* <DEDUP_REMOVED lines=26> */
.L_x_1006:
[----:B------:R-:W0:Y:S01]  /*2bf30*/  LDCU.64 UR4, c[0x0][0x3e0] ;  /* 0x00007c00ff0477ac */ /* 0x000e220008000a00 */
[----:B------:R-:W-:Y:S01]  /*2bf40*/  MOV R59, 0x2bf80 ;  /* 0x0002bf80003b7802 */ /* 0x000fe20000000f00 */
[----:B0-----:R-:W-:Y:S01]  /*2bf50*/  IMAD.U32 R58, RZ, RZ, UR4 ;  /* 0x00000004ff3a7e24 */ /* 0x001fe2000f8e00ff */
[----:B------:R-:W-:-:S07]  /*2bf60*/  MOV R57, UR5 ;  /* 0x0000000500397c02 */ /* 0x000fce0008000f00 */
[----:B------:R-:W-:Y:S05]  /*2bf70*/  CALL.REL.NOINC `($__internal_20_$__cuda_sm20_div_s64) ;  /* 0x000000e8000c7944 */ /* 0x000fea0003c00000 */
.L_x_1007:
[----:B------:R-:W-:Y:S05]  /*2bf80*/  BSYNC.RECONVERGENT B2 ;  /* 0x0000000000027941 */ /* 0x000fea0003800200 */
.L_x_1005:
        /* <DEDUP_REMOVED lines=54> */
.L_x_1009:
[----:B------:R-:W0:Y:S01]  /*2c2f0*/  LDCU.64 UR4, c[0x0][0x3f0] ;  /* 0x00007e00ff0477ac */ /* 0x000e220008000a00 */
[----:B------:R-:W-:Y:S01]  /*2c300*/  MOV R59, 0x2c340 ;  /* 0x0002c340003b7802 */ /* 0x000fe20000000f00 */
[----:B0-----:R-:W-:Y:S01]  /*2c310*/  IMAD.U32 R58, RZ, RZ, UR4 ;  /* 0x00000004ff3a7e24 */ /* 0x001fe2000f8e00ff */
[----:B------:R-:W-:-:S07]  /*2c320*/  MOV R57, UR5 ;  /* 0x0000000500397c02 */ /* 0x000fce0008000f00 */
[----:B------:R-:W-:Y:S05]  /*2c330*/  CALL.REL.NOINC `($__internal_20_$__cuda_sm20_div_s64) ;  /* 0x000000e4001c7944 */ /* 0x000fea0003c00000 */
[----:B------:R-:W-:Y:S01]  /*2c340*/  IMAD.MOV.U32 R74, RZ, RZ, R46 ;  /* 0x000000ffff4a7224 */ /* 0x000fe200078e002e */
[----:B------:R-:W-:-:S07]  /*2c350*/  MOV R75, R47 ;  /* 0x0000002f004b7202 */ /* 0x000fce0000000f00 */
.L_x_1010:
[----:B------:R-:W-:Y:S05]  /*2c360*/  BSYNC.RECONVERGENT B2 ;  /* 0x0000000000027941 */ /* 0x000fea0003800200 */
.L_x_1008:
        /* <DEDUP_REMOVED lines=26> */
.L_x_1012:
[----:B------:R-:W0:Y:S01]  /*2c510*/  LDCU.64 UR4, c[0x0][0x3e0] ;  /* 0x00007c00ff0477ac */ /* 0x000e220008000a00 */
[----:B------:R-:W-:Y:S01]  /*2c520*/  MOV R59, 0x2c560 ;  /* 0x0002c560003b7802 */ /* 0x000fe20000000f00 */
[----:B0-----:R-:W-:Y:S01]  /*2c530*/  IMAD.U32 R58, RZ, RZ, UR4 ;  /* 0x00000004ff3a7e24 */ /* 0x001fe2000f8e00ff */
[----:B------:R-:W-:-:S07]  /*2c540*/  MOV R57, UR5 ;  /* 0x0000000500397c02 */ /* 0x000fce0008000f00 */
[----:B------:R-:W-:Y:S05]  /*2c550*/  CALL.REL.NOINC `($__internal_20_$__cuda_sm20_div_s64) ;  /* 0x000000e000947944 */ /* 0x000fea0003c00000 */
.L_x_1013:
[----:B------:R-:W-:Y:S05]  /*2c560*/  BSYNC.RECONVERGENT B2 ;  /* 0x0000000000027941 */ /* 0x000fea0003800200 */
.L_x_1011:
        /* <DEDUP_REMOVED lines=54> */
.L_x_1015:
[----:B------:R-:W0:Y:S01]  /*2c8d0*/  LDCU.64 UR4, c[0x0][0x3f0] ;  /* 0x00007e00ff0477ac */ /* 0x000e220008000a00 */
[----:B------:R-:W-:Y:S01]  /*2c8e0*/  MOV R59, 0x2c920 ;  /* 0x0002c920003b7802 */ /* 0x000fe20000000f00 */
[----:B0-----:R-:W-:Y:S01]  /*2c8f0*/  IMAD.U32 R58, RZ, RZ, UR4 ;  /* 0x00000004ff3a7e24 */ /* 0x001fe2000f8e00ff */
[----:B------:R-:W-:-:S07]  /*2c900*/  MOV R57, UR5 ;  /* 0x0000000500397c02 */ /* 0x000fce0008000f00 */
[----:B------:R-:W-:Y:S05]  /*2c910*/  CALL.REL.NOINC `($__internal_20_$__cuda_sm20_div_s64) ;  /* 0x000000dc00a47944 */ /* 0x000fea0003c00000 */
[----:B------:R-:W-:Y:S01]  /*2c920*/  IMAD.MOV.U32 R74, RZ, RZ, R46 ;  /* 0x000000ffff4a7224 */ /* 0x000fe200078e002e */
[----:B------:R-:W-:-:S07]  /*2c930*/  MOV R75, R47 ;  /* 0x0000002f004b7202 */ /* 0x000fce0000000f00 */
.L_x_1016:
[----:B------:R-:W-:Y:S05]  /*2c940*/  BSYNC.RECONVERGENT B2 ;  /* 0x0000000000027941 */ /* 0x000fea0003800200 */
.L_x_1014:
        /* <DEDUP_REMOVED lines=26> */
.L_x_1018:
[----:B------:R-:W0:Y:S01]  /*2caf0*/  LDCU.64 UR4, c[0x0][0x3e0] ;  /* 0x00007c00ff0477ac */ /* 0x000e220008000a00 */
[----:B------:R-:W-:Y:S01]  /*2cb00*/  MOV R59, 0x2cb40 ;  /* 0x0002cb40003b7802 */ /* 0x000fe20000000f00 */
[----:B0-----:R-:W-:Y:S01]  /*2cb10*/  IMAD.U32 R58, RZ, RZ, UR4 ;  /* 0x00000004ff3a7e24 */ /* 0x001fe2000f8e00ff */
[----:B------:R-:W-:-:S07]  /*2cb20*/  MOV R57, UR5 ;  /* 0x0000000500397c02 */ /* 0x000fce0008000f00 */
[----:B------:R-:W-:Y:S05]  /*2cb30*/  CALL.REL.NOINC `($__internal_20_$__cuda_sm20_div_s64) ;  /* 0x000000dc001c7944 */ /* 0x000fea0003c00000 */
.L_x_1019:
[----:B------:R-:W-:Y:S05]  /*2cb40*/  BSYNC.RECONVERGENT B2 ;  /* 0x0000000000027941 */ /* 0x000fea0003800200 */
.L_x_1017:
        /* <DEDUP_REMOVED lines=54> */
.L_x_1021:
[----:B------:R-:W0:Y:S01]  /*2ceb0*/  LDCU.64 UR4, c[0x0][0x3f0] ;  /* 0x00007e00ff0477ac */ /* 0x000e220008000a00 */
[----:B------:R-:W-:Y:S01]  /*2cec0*/  MOV R59, 0x2cf00 ;  /* 0x0002cf00003b7802 */ /* 0x000fe20000000f00 */
[----:B0-----:R-:W-:Y:S01]  /*2ced0*/  IMAD.U32 R58, RZ, RZ, UR4 ;  /* 0x00000004ff3a7e24 */ /* 0x001fe2000f8e00ff */
[----:B------:R-:W-:-:S07]  /*2cee0*/  MOV R57, UR5 ;  /* 0x0000000500397c02 */ /* 0x000fce0008000f00 */
[----:B------:R-:W-:Y:S05]  /*2cef0*/  CALL.REL.NOINC `($__internal_20_$__cuda_sm20_div_s64) ;  /* 0x000000d8002c7944 */ /* 0x000fea0003c00000 */
[----:B------:R-:W-:Y:S01]  /*2cf00*/  IMAD.MOV.U32 R74, RZ, RZ, R46 ;  /* 0x000000ffff4a7224 */ /* 0x000fe200078e002e */
[----:B------:R-:W-:-:S07]  /*2cf10*/  MOV R75, R47 ;  /* 0x0000002f004b7202 */ /* 0x000fce0000000f00 */
.L_x_1022:
[----:B------:R-:W-:Y:S05]  /*2cf20*/  BSYNC.RECONVERGENT B2 ;  /* 0x0000000000027941 */ /* 0x000fea0003800200 */
.L_x_1020:
        /* <DEDUP_REMOVED lines=26> */
.L_x_1024:
[----:B------:R-:W0:Y:S01]  /*2d0d0*/  LDCU.64 UR4, c[0x0][0x3e0] ;  /* 0x00007c00ff0477ac */ /* 0x000e220008000a00 */
[----:B------:R-:W-:Y:S01]  /*2d0e0*/  MOV R59, 0x2d120 ;  /* 0x0002d120003b7802 */ /* 0x000fe20000000f00 */
[----:B0-----:R-:W-:Y:S01]  /*2d0f0*/  IMAD.U32 R58, RZ, RZ, UR4 ;  /* 0x00000004ff3a7e24 */ /* 0x001fe2000f8e00ff */
[----:B------:R-:W-:-:S07]  /*2d100*/  MOV R57, UR5 ;  /* 0x0000000500397c02 */ /* 0x000fce0008000f00 */
[----:B------:R-:W-:Y:S05]  /*2d110*/  CALL.REL.NOINC `($__internal_20_$__cuda_sm20_div_s64) ;  /* 0x000000d400a47944 */ /* 0x000fea0003c00000 */
.L_x_1025:
[----:B------:R-:W-:Y:S05]  /*2d120*/  BSYNC.RECONVERGENT B2 ;  /* 0x0000000000027941 */ /* 0x000fea0003800200 */
.L_x_1023:
        /* <DEDUP_REMOVED lines=54> */
.L_x_1027:
[----:B------:R-:W0:Y:S01]  /*2d490*/  LDCU.64 UR4, c[0x0][0x3f0] ;  /* 0x00007e00ff0477ac */ /* 0x000e220008000a00 */
[----:B------:R-:W-:Y:S01]  /*2d4a0*/  MOV R59, 0x2d4e0 ;  /* 0x0002d4e0003b7802 */ /* 0x000fe20000000f00 */
[----:B0-----:R-:W-:Y:S01]  /*2d4b0*/  IMAD.U32 R58, RZ, RZ, UR4 ;  /* 0x00000004ff3a7e24 */ /* 0x001fe2000f8e00ff */
[----:B------:R-:W-:-:S07]  /*2d4c0*/  MOV R57, UR5 ;  /* 0x0000000500397c02 */ /* 0x000fce0008000f00 */
[----:B------:R-:W-:Y:S05]  /*2d4d0*/  CALL.REL.NOINC `($__internal_20_$__cuda_sm20_div_s64) ;  /* 0x000000d000b47944 */ /* 0x000fea0003c00000 */
[----:B------:R-:W-:Y:S01]  /*2d4e0*/  IMAD.MOV.U32 R74, RZ, RZ, R46 ;  /* 0x000000ffff4a7224 */ /* 0x000fe200078e002e */
[----:B------:R-:W-:-:S07]  /*2d4f0*/  MOV R75, R47 ;  /* 0x0000002f004b7202 */ /* 0x000fce0000000f00 */
.L_x_1028:
[----:B------:R-:W-:Y:S05]  /*2d500*/  BSYNC.RECONVERGENT B2 ;  /* 0x0000000000027941 */ /* 0x000fea0003800200 */
.L_x_1026:
        /* <DEDUP_REMOVED lines=26> */
.L_x_1030:
[----:B------:R-:W0:Y:S01]  /*2d6b0*/  LDCU.64 UR4, c[0x0][0x3e0] ;  /* 0x00007c00ff0477ac */ /* 0x000e220008000a00 */
[----:B------:R-:W-:Y:S01]  /*2d6c0*/  MOV R59, 0x2d700 ;  /* 0x0002d700003b7802 */ /* 0x000fe20000000f00 */
[----:B0-----:R-:W-:Y:S01]  /*2d6d0*/  IMAD.U32 R58, RZ, RZ, UR4 ;  /* 0x00000004ff3a7e24 */ /* 0x001fe2000f8e00ff */
[----:B------:R-:W-:-:S07]  /*2d6e0*/  MOV R57, UR5 ;  /* 0x0000000500397c02 */ /* 0x000fce0008000f00 */
[----:B------:R-:W-:Y:S05]  /*2d6f0*/  CALL.REL.NOINC `($__internal_20_$__cuda_sm20_div_s64) ;  /* 0x000000d0002c7944 */ /* 0x000fea0003c00000 */
.L_x_1031:
[----:B------:R-:W-:Y:S05]  /*2d700*/  BSYNC.RECONVERGENT B2 ;  /* 0x0000000000027941 */ /* 0x000fea0003800200 */
.L_x_1029:
        /* <DEDUP_REMOVED lines=54> */
.L_x_1033:
[----:B------:R-:W0:Y:S01]  /*2da70*/  LDCU.64 UR4, c[0x0][0x3f0] ;  /* 0x00007e00ff0477ac */ /* 0x000e220008000a00 */
[----:B------:R-:W-:Y:S01]  /*2da80*/  MOV R59, 0x2dac0 ;  /* 0x0002dac0003b7802 */ /* 0x000fe20000000f00 */
[----:B0-----:R-:W-:Y:S01]  /*2da90*/  IMAD.U32 R58, RZ, RZ, UR4 ;  /* 0x00000004ff3a7e24 */ /* 0x001fe2000f8e00ff */
[----:B------:R-:W-:-:S07]  /*2daa0*/  MOV R57, UR5 ;  /* 0x0000000500397c02 */ /* 0x000fce0008000f00 */
[----:B------:R-:W-:Y:S05]  /*2dab0*/  CALL.REL.NOINC `($__internal_20_$__cuda_sm20_div_s64) ;  /* 0x000000cc003c7944 */ /* 0x000fea0003c00000 */
[----:B------:R-:W-:Y:S01]  /*2dac0*/  IMAD.MOV.U32 R74, RZ, RZ, R46 ;  /* 0x000000ffff4a7224 */ /* 0x000fe200078e002e */
[----:B------:R-:W-:-:S07]  /*2dad0*/  MOV R75, R47 ;  /* 0x0000002f004b7202 */ /* 0x000fce0000000f00 */
.L_x_1034:
[----:B------:R-:W-:Y:S05]  /*2dae0*/  BSYNC.RECONVERGENT B2 ;  /* 0x0000000000027941 */ /* 0x000fea0003800200 */
.L_x_1032:
        /* <DEDUP_REMOVED lines=26> */
.L_x_1036:
[----:B------:R-:W0:Y:S01]  /*2dc90*/  LDCU.64 UR4, c[0x0][0x3e0] ;  /* 0x00007c00ff0477ac */ /* 0x000e220008000a00 */
[----:B------:R-:W-:Y:S01]  /*2dca0*/  MOV R59, 0x2dce0 ;  /* 0x0002dce0003b7802 */ /* 0x000fe20000000f00 */
[----:B0-----:R-:W-:Y:S01]  /*2dcb0*/  IMAD.U32 R58, RZ, RZ, UR4 ;  /* 0x00000004ff3a7e24 */ /* 0x001fe2000f8e00ff */
[----:B------:R-:W-:-:S07]  /*2dcc0*/  MOV R57, UR5 ;  /* 0x0000000500397c02 */ /* 0x000fce0008000f00 */
[----:B------:R-:W-:Y:S05]  /*2dcd0*/  CALL.REL.NOINC `($__internal_20_$__cuda_sm20_div_s64) ;  /* 0x000000c800b47944 */ /* 0x000fea0003c00000 */
.L_x_1037:
[----:B------:R-:W-:Y:S05]  /*2dce0*/  BSYNC.RECONVERGENT B2 ;  /* 0x0000000000027941 */ /* 0x000fea0003800200 */
.L_x_1035:
        /* <DEDUP_REMOVED lines=31> */
.L_x_936:
[----:B------:R-:W-:Y:S05]  /*2dee0*/  BSYNC.RECONVERGENT B1 ;  /* 0x0000000000017941 */ /* 0x000fea0003800200 */
.L_x_935:
        /* <DEDUP_REMOVED lines=30> */
.L_x_1042:
        /* <DEDUP_REMOVED lines=9> */
.L_x_1043:
[----:B------:R-:W-:Y:S05]  /*2e160*/  BSYNC.RECONVERGENT B2 ;  /* 0x0000000000027941 */ /* 0x000fea0003800200 */
.L_x_1041:
        /* <DEDUP_REMOVED lines=26> */
.L_x_1045:
        /* <DEDUP_REMOVED lines=9> */
.L_x_1046:
[----:B------:R-:W-:Y:S05]  /*2e3a0*/  BSYNC.RECONVERGENT B2 ;  /* 0x0000000000027941 */ /* 0x000fea0003800200 */
.L_x_1044:
        /* <DEDUP_REMOVED lines=32> */
.L_x_1048:
[----:B------:R-:W-:Y:S01]  /*2e5b0*/  IMAD.MOV.U32 R47, RZ, RZ, R23 ;  /* 0x000000ffff2f7224 */ /* 0x000fe200078e0017 */
[----:B------:R-:W-:Y:S01]  /*2e5c0*/  MOV R46, R20 ;  /* 0x00000014002e7202 */ /* 0x000fe20000000f00 */
[----:B------:R-:W-:Y:S01]  /*2e5d0*/  IMAD.MOV.U32 R62, RZ, RZ, R32 ;  /* 0x000000ffff3e7224 */ /* 0x000fe200078e0020 */
[----:B------:R-:W-:Y:S02]  /*2e5e0*/  MOV R63, R33 ;  /* 0x00000021003f7202 */ /* 0x000fe40000000f00 */
[----:B------:R-:W-:-:S07]  /*2e5f0*/  MOV R61, 0x2e610 ;  /* 0x0002e610003d7802 */ /* 0x000fce0000000f00 */
[----:B------:R-:W-:Y:S05]  /*2e600*/  CALL.REL.NOINC `($__internal_21_$__cuda_sm20_div_u64) ;  /* 0x000000c400b87944 */ /* 0x000fea0003c00000 */
.L_x_1049:
[----:B------:R-:W-:Y:S05]  /*2e610*/  BSYNC.RECONVERGENT B2 ;  /* 0x0000000000027941 */ /* 0x000fea0003800200 */
.L_x_1047:
        /* <DEDUP_REMOVED lines=35> */
.L_x_1053:
        /* <DEDUP_REMOVED lines=9> */
.L_x_1054:
[----:B------:R-:W-:Y:S05]  /*2e8e0*/  BSYNC.RECONVERGENT B3 ;  /* 0x0000000000037941 */ /* 0x000fea0003800200 */
.L_x_1052:
        /* <DEDUP_REMOVED lines=26> */
.L_x_1056:
[----:B------:R-:W0:Y:S01]  /*2ea90*/  LDCU.64 UR4, c[0x0][0x3e0] ;  /* 0x00007c00ff0477ac */ /* 0x000e220008000a00 */
[----:B------:R-:W-:Y:S01]  /*2eaa0*/  MOV R61, R29 ;  /* 0x0000001d003d7202 */ /* 0x000fe20000000f00 */
[----:B------:R-:W-:Y:S01]  /*2eab0*/  IMAD.MOV.U32 R64, RZ, RZ, R48 ;  /* 0x000000ffff407224 */ /* 0x000fe200078e0030 */
[----:B------:R-:W-:Y:S01]  /*2eac0*/  MOV R59, 0x2eb00 ;  /* 0x0002eb00003b7802 */ /* 0x000fe20000000f00 */
[----:B0-----:R-:W-:Y:S01]  /*2ead0*/  IMAD.U32 R58, RZ, RZ, UR4 ;  /* 0x00000004ff3a7e24 */ /* 0x001fe2000f8e00ff */
[----:B------:R-:W-:-:S07]  /*2eae0*/  MOV R57, UR5 ;  /* 0x0000000500397c02 */ /* 0x000fce0008000f00 */
[----:B------:R-:W-:Y:S05]  /*2eaf0*/  CALL.REL.NOINC `($__internal_20_$__cuda_sm20_div_s64) ;  /* 0x000000bc002c7944 */ /* 0x000fea0003c00000 */
.L_x_1057:
[----:B------:R-:W-:Y:S05]  /*2eb00*/  BSYNC.RECONVERGENT B3 ;  /* 0x0000000000037941 */ /* 0x000fea0003800200 */
.L_x_1055:
        /* <DEDUP_REMOVED lines=57> */
.L_x_1059:
        /* <DEDUP_REMOVED lines=9> */
.L_x_1060:
[----:B------:R-:W-:Y:S05]  /*2ef30*/  BSYNC.RECONVERGENT B3 ;  /* 0x0000000000037941 */ /* 0x000fea0003800200 */
.L_x_1058:
        /* <DEDUP_REMOVED lines=26> */
.L_x_1062:
[----:B------:R-:W0:Y:S01]  /*2f0e0*/  LDCU.64 UR4, c[0x0][0x3e0] ;  /* 0x00007c00ff0477ac */ /* 0x000e220008000a00 */
[----:B------:R-:W-:Y:S01]  /*2f0f0*/  IMAD.MOV.U32 R61, RZ, RZ, R26 ;  /* 0x000000ffff3d7224 */ /* 0x000fe200078e001a */
[----:B------:R-:W-:Y:S02]  /*2f100*/  MOV R64, R25 ;  /* 0x0000001900407202 */ /* 0x000fe40000000f00 */
[----:B------:R-:W-:Y:S02]  /*2f110*/  MOV R59, 0x2f150 ;  /* 0x0002f150003b7802 */ /* 0x000fe40000000f00 */
[----:B0-----:R-:W-:Y:S01]  /*2f120*/  MOV R58, UR4 ;  /* 0x00000004003a7c02 */ /* 0x001fe20008000f00 */
[----:B------:R-:W-:-:S07]  /*2f130*/  IMAD.U32 R57, RZ, RZ, UR5 ;  /* 0x00000005ff397e24 */ /* 0x000fce000f8e00ff */
[----:B------:R-:W-:Y:S05]  /*2f140*/  CALL.REL.NOINC `($__internal_20_$__cuda_sm20_div_s64) ;  /* 0x000000b400987944 */ /* 0x000fea0003c00000 */
.L_x_1063:
[----:B------:R-:W-:Y:S05]  /*2f150*/  BSYNC.RECONVERGENT B3 ;  /* 0x0000000000037941 */ /* 0x000fea0003800200 */
.L_x_1061:
        /* <DEDUP_REMOVED lines=57> */
.L_x_1065:
        /* <DEDUP_REMOVED lines=9> */
.L_x_1066:
[----:B------:R-:W-:Y:S05]  /*2f580*/  BSYNC.RECONVERGENT B3 ;  /* 0x0000000000037941 */ /* 0x000fea0003800200 */
.L_x_1064:
        /* <DEDUP_REMOVED lines=26> */
.L_x_1068:
[----:B------:R-:W0:Y:S01]  /*2f730*/  LDCU.64 UR4, c[0x0][0x3e0] ;  /* 0x00007c00ff0477ac */ /* 0x000e220008000a00 */
[----:B------:R-:W-:Y:S01]  /*2f740*/  MOV R61, R5 ;  /* 0x00000005003d7202 */ /* 0x000fe20000000f00 */
[----:B------:R-:W-:Y:S01]  /*2f750*/  IMAD.MOV.U32 R64, RZ, RZ, R3 ;  /* 0x000000ffff407224 */ /* 0x000fe200078e0003 */
[----:B------:R-:W-:Y:S01]  /*2f760*/  MOV R59, 0x2f7a0 ;  /* 0x0002f7a0003b7802 */ /* 0x000fe20000000f00 */
[----:B0-----:R-:W-:Y:S01]  /*2f770*/  IMAD.U32 R58, RZ, RZ, UR4 ;  /* 0x00000004ff3a7e24 */ /* 0x001fe2000f8e00ff */
[----:B------:R-:W-:-:S07]  /*2f780*/  MOV R57, UR5 ;  /* 0x0000000500397c02 */ /* 0x000fce0008000f00 */
[----:B------:R-:W-:Y:S05]  /*2f790*/  CALL.REL.NOINC `($__internal_20_$__cuda_sm20_div_s64) ;  /* 0x000000b000047944 */ /* 0x000fea0003c00000 */
.L_x_1069:
[----:B------:R-:W-:Y:S05]  /*2f7a0*/  BSYNC.RECONVERGENT B3 ;  /* 0x0000000000037941 */ /* 0x000fea0003800200 */
.L_x_1067:
        /* <DEDUP_REMOVED lines=57> */
.L_x_1071:
        /* <DEDUP_REMOVED lines=9> */
.L_x_1072:
[----:B------:R-:W-:Y:S05]  /*2fbd0*/  BSYNC.RECONVERGENT B3 ;  /* 0x0000000000037941 */ /* 0x000fea0003800200 */
.L_x_1070:
        /* <DEDUP_REMOVED lines=26> */
.L_x_1074:
[----:B------:R-:W0:Y:S01]  /*2fd80*/  LDCU.64 UR4, c[0x0][0x3e0] ;  /* 0x00007c00ff0477ac */ /* 0x000e220008000a00 */
[----:B------:R-:W-:Y:S01]  /*2fd90*/  IMAD.MOV.U32 R61, RZ, RZ, R45 ;  /* 0x000000ffff3d7224 */ /* 0x000fe200078e002d */
[----:B------:R-:W-:Y:S02]  /*2fda0*/  MOV R64, R19 ;  /* 0x0000001300407202 */ /* 0x000fe40000000f00 */
[----:B------:R-:W-:Y:S02]  /*2fdb0*/  MOV R59, 0x2fdf0 ;  /* 0x0002fdf0003b7802 */ /* 0x000fe40000000f00 */
[----:B0-----:R-:W-:Y:S01]  /*2fdc0*/  MOV R58, UR4 ;  /* 0x00000004003a7c02 */ /* 0x001fe20008000f00 */
[----:B------:R-:W-:-:S07]  /*2fdd0*/  IMAD.U32 R57, RZ, RZ, UR5 ;  /* 0x00000005ff397e24 */ /* 0x000fce000f8e00ff */
[----:B------:R-:W-:Y:S05]  /*2fde0*/  CALL.REL.NOINC `($__internal_20_$__cuda_sm20_div_s64) ;  /* 0x000000a800707944 */ /* 0x000fea0003c00000 */
.L_x_1075:
[----:B------:R-:W-:Y:S05]  /*2fdf0*/  BSYNC.RECONVERGENT B3 ;  /* 0x0000000000037941 */ /* 0x000fea0003800200 */
.L_x_1073:
        /* <DEDUP_REMOVED lines=57> */
.L_x_1077:
        /* <DEDUP_REMOVED lines=9> */
.L_x_1078:
[----:B------:R-:W-:Y:S05]  /*30220*/  BSYNC.RECONVERGENT B3 ;  /* 0x0000000000037941 */ /* 0x000fea0003800200 */
.L_x_1076:
        /* <DEDUP_REMOVED lines=26> */
.L_x_1080:
[----:B------:R-:W0:Y:S01]  /*303d0*/  LDCU.64 UR4, c[0x0][0x3e0] ;  /* 0x00007c00ff0477ac */ /* 0x000e220008000a00 */
[----:B------:R-:W-:Y:S01]  /*303e0*/  MOV R61, R17 ;  /* 0x00000011003d7202 */ /* 0x000fe20000000f00 */
[----:B------:R-:W-:Y:S01]  /*303f0*/  IMAD.MOV.U32 R64, RZ, RZ, R15 ;  /* 0x000000ffff407224 */ /* 0x000fe200078e000f */
[----:B------:R-:W-:Y:S01]  /*30400*/  MOV R59, 0x30440 ;  /* 0x00030440003b7802 */ /* 0x000fe20000000f00 */
[----:B0-----:R-:W-:Y:S01]  /*30410*/  IMAD.U32 R58, RZ, RZ, UR4 ;  /* 0x00000004ff3a7e24 */ /* 0x001fe2000f8e00ff */
[----:B------:R-:W-:-:S07]  /*30420*/  MOV R57, UR5 ;  /* 0x0000000500397c02 */ /* 0x000fce0008000f00 */
[----:B------:R-:W-:Y:S05]  /*30430*/  CALL.REL.NOINC `($__internal_20_$__cuda_sm20_div_s64) ;  /* 0x000000a000dc7944 */ /* 0x000fea0003c00000 */
.L_x_1081:
[----:B------:R-:W-:Y:S05]  /*30440*/  BSYNC.RECONVERGENT B3 ;  /* 0x0000000000037941 */ /* 0x000fea0003800200 */
.L_x_1079:
        /* <DEDUP_REMOVED lines=57> */
.L_x_1083:
        /* <DEDUP_REMOVED lines=9> */
.L_x_1084:
[----:B------:R-:W-:Y:S05]  /*30870*/  BSYNC.RECONVERGENT B3 ;  /* 0x0000000000037941 */ /* 0x000fea0003800200 */
.L_x_1082:
        /* <DEDUP_REMOVED lines=26> */
.L_x_1086:
[----:B------:R-:W0:Y:S01]  /*30a20*/  LDCU.64 UR4, c[0x0][0x3e0] ;  /* 0x00007c00ff0477ac */ /* 0x000e220008000a00 */
[----:B------:R-:W-:Y:S01]  /*30a30*/  IMAD.MOV.U32 R61, RZ, RZ, R13 ;  /* 0x000000ffff3d7224 */ /* 0x000fe200078e000d */
[----:B------:R-:W-:Y:S02]  /*30a40*/  MOV R64, R11 ;  /* 0x0000000b00407202 */ /* 0x000fe40000000f00 */
[----:B------:R-:W-:Y:S02]  /*30a50*/  MOV R59, 0x30a90 ;  /* 0x00030a90003b7802 */ /* 0x000fe40000000f00 */
[----:B0-----:R-:W-:Y:S01]  /*30a60*/  MOV R58, UR4 ;  /* 0x00000004003a7c02 */ /* 0x001fe20008000f00 */
[----:B------:R-:W-:-:S07]  /*30a70*/  IMAD.U32 R57, RZ, RZ, UR5 ;  /* 0x00000005ff397e24 */ /* 0x000fce000f8e00ff */
[----:B------:R-:W-:Y:S05]  /*30a80*/  CALL.REL.NOINC `($__internal_20_$__cuda_sm20_div_s64) ;  /* 0x0000009c00487944 */ /* 0x000fea0003c00000 */
.L_x_1087:
[----:B------:R-:W-:Y:S05]  /*30a90*/  BSYNC.RECONVERGENT B3 ;  /* 0x0000000000037941 */ /* 0x000fea0003800200 */
.L_x_1085:
        /* <DEDUP_REMOVED lines=57> */
.L_x_1089:
        /* <DEDUP_REMOVED lines=9> */
.L_x_1090:
[----:B------:R-:W-:Y:S05]  /*30ec0*/  BSYNC.RECONVERGENT B3 ;  /* 0x0000000000037941 */ /* 0x000fea0003800200 */
.L_x_1088:
        /* <DEDUP_REMOVED lines=27> */
.L_x_1092:
[----:B------:R-:W0:Y:S01]  /*31080*/  LDCU.64 UR4, c[0x0][0x3e0] ;  /* 0x00007c00ff0477ac */ /* 0x000e220008000a00 */
[----:B------:R-:W-:Y:S01]  /*31090*/  IMAD.MOV.U32 R61, RZ, RZ, R9 ;  /* 0x000000ffff3d7224 */ /* 0x000fe200078e0009 */
[----:B------:R-:W-:Y:S02]  /*310a0*/  MOV R64, R7 ;  /* 0x0000000700407202 */ /* 0x000fe40000000f00 */
[----:B------:R-:W-:Y:S02]  /*310b0*/  MOV R59, 0x310f0 ;  /* 0x000310f0003b7802 */ /* 0x000fe40000000f00 */
[----:B0-----:R-:W-:Y:S01]  /*310c0*/  MOV R58, UR4 ;  /* 0x00000004003a7c02 */ /* 0x001fe20008000f00 */
[----:B------:R-:W-:-:S07]  /*310d0*/  IMAD.U32 R57, RZ, RZ, UR5 ;  /* 0x00000005ff397e24 */ /* 0x000fce000f8e00ff */
[----:B------:R-:W-:Y:S05]  /*310e0*/  CALL.REL.NOINC `($__internal_20_$__cuda_sm20_div_s64) ;  /* 0x0000009400b07944 */ /* 0x000fea0003c00000 */
.L_x_1093:
[----:B------:R-:W-:Y:S05]  /*310f0*/  BSYNC.RECONVERGENT B3 ;  /* 0x0000000000037941 */ /* 0x000fea0003800200 */
.L_x_1091:
        /* <DEDUP_REMOVED lines=28> */
.L_x_1051:
[----:B------:R-:W-:Y:S05]  /*312c0*/  BSYNC.RECONVERGENT B2 ;  /* 0x0000000000027941 */ /* 0x000fea0003800200 */
.L_x_1050:
[----:B------:R-:W-:-:S04]  /*312d0*/  ISETP.GE.U32.AND P1, PT, R12, 0x7, PT ;  /* 0x000000070c00780c */ /* 0x000fc80003f26070 */
[----:B------:R-:W-:-:S13]  /*312e0*/  ISETP.GE.U32.AND.EX P1, PT, R10, RZ, PT, P1 ;  /* 0x000000ff0a00720c */ /* 0x000fda0003f26110 */
[----:B------:R-:W-:Y:S05]  /*312f0*/  @!P1 BRA `(.L_x_1040) ;  /* 0x0000002c00cc9947 */ /* 0x000fea0003800000 */
.L_x_1142:
        /* <DEDUP_REMOVED lines=26> */
.L_x_1095:
[----:B------:R-:W0:Y:S01]  /*314a0*/  LDCU.64 UR4, c[0x0][0x3f0] ;  /* 0x00007e00ff0477ac */ /* 0x000e220008000a00 */
[----:B------:R-:W-:Y:S02]  /*314b0*/  MOV R59, 0x314f0 ;  /* 0x000314f0003b7802 */ /* 0x000fe40000000f00 */
[----:B0-----:R-:W-:Y:S01]  /*314c0*/  MOV R58, UR4 ;  /* 0x00000004003a7c02 */ /* 0x001fe20008000f00 */
[----:B------:R-:W-:-:S07]  /*314d0*/  IMAD.U32 R57, RZ, RZ, UR5 ;  /* 0x00000005ff397e24 */ /* 0x000fce000f8e00ff */
[----:B------:R-:W-:Y:S05]  /*314e0*/  CALL.REL.NOINC `($__internal_20_$__cuda_sm20_div_s64) ;  /* 0x0000009000b07944 */ /* 0x000fea0003c00000 */
[----:B------:R-:W-:Y:S01]  /*314f0*/  MOV R74, R46 ;  /* 0x0000002e004a7202 */ /* 0x000fe20000000f00 */
[----:B------:R-:W-:-:S07]  /*31500*/  IMAD.MOV.U32 R75, RZ, RZ, R47 ;  /* 0x000000ffff4b7224 */ /* 0x000fce00078e002f */
.L_x_1096:
[----:B------:R-:W-:Y:S05]  /*31510*/  BSYNC.RECONVERGENT B2 ;  /* 0x0000000000027941 */ /* 0x000fea0003800200 */
.L_x_1094:
        /* <DEDUP_REMOVED lines=26> */
.L_x_1098:
[----:B------:R-:W0:Y:S01]  /*316c0*/  LDCU.64 UR4, c[0x0][0x3e0] ;  /* 0x00007c00ff0477ac */ /* 0x000e220008000a00 */
[----:B------:R-:W-:Y:S02]  /*316d0*/  MOV R59, 0x31710 ;  /* 0x00031710003b7802 */ /* 0x000fe40000000f00 */
[----:B0-----:R-:W-:Y:S01]  /*316e0*/  MOV R58, UR4 ;  /* 0x00000004003a7c02 */ /* 0x001fe20008000f00 */
[----:B------:R-:W-:-:S07]  /*316f0*/  IMAD.U32 R57, RZ, RZ, UR5 ;  /* 0x00000005ff397e24 */ /* 0x000fce000f8e00ff */
[----:B------:R-:W-:Y:S05]  /*31700*/  CALL.REL.NOINC `($__internal_20_$__cuda_sm20_div_s64) ;  /* 0x0000009000287944 */ /* 0x000fea0003c00000 */
.L_x_1099:
[----:B------:R-:W-:Y:S05]  /*31710*/  BSYNC.RECONVERGENT B2 ;  /* 0x0000000000027941 */ /* 0x000fea0003800200 */
.L_x_1097:
        /* <DEDUP_REMOVED lines=54> */
.L_x_1101:
[----:B------:R-:W0:Y:S01]  /*31a80*/  LDCU.64 UR4, c[0x0][0x3f0] ;  /* 0x00007e00ff0477ac */ /* 0x000e220008000a00 */
[----:B------:R-:W-:Y:S02]  /*31a90*/  MOV R59, 0x31ad0 ;  /* 0x00031ad0003b7802 */ /* 0x000fe40000000f00 */
[----:B0-----:R-:W-:Y:S01]  /*31aa0*/  MOV R58, UR4 ;  /* 0x00000004003a7c02 */ /* 0x001fe20008000f00 */
[----:B------:R-:W-:-:S07]  /*31ab0*/  IMAD.U32 R57, RZ, RZ, UR5 ;  /* 0x00000005ff397e24 */ /* 0x000fce000f8e00ff */
[----:B------:R-:W-:Y:S05]  /*31ac0*/  CALL.REL.NOINC `($__internal_20_$__cuda_sm20_div_s64) ;  /* 0x0000008c00387944 */ /* 0x000fea0003c00000 */
[----:B------:R-:W-:Y:S01]  /*31ad0*/  MOV R74, R46 ;  /* 0x0000002e004a7202 */ /* 0x000fe20000000f00 */
[----:B------:R-:W-:-:S07]  /*31ae0*/  IMAD.MOV.U32 R75, RZ, RZ, R47 ;  /* 0x000000ffff4b7224 */ /* 0x000fce00078e002f */
.L_x_1102:
[----:B------:R-:W-:Y:S05]  /*31af0*/  BSYNC.RECONVERGENT B2 ;  /* 0x0000000000027941 */ /* 0x000fea0003800200 */
.L_x_1100:
        /* <DEDUP_REMOVED lines=26> */
.L_x_1104:
[----:B------:R-:W0:Y:S01]  /*31ca0*/  LDCU.64 UR4, c[0x0][0x3e0] ;  /* 0x00007c00ff0477ac */ /* 0x000e220008000a00 */
[----:B------:R-:W-:Y:S02]  /*31cb0*/  MOV R59, 0x31cf0 ;  /* 0x00031cf0003b7802 */ /* 0x000fe40000000f00 */
[----:B0-----:R-:W-:Y:S01]  /*31cc0*/  MOV R58, UR4 ;  /* 0x00000004003a7c02 */ /* 0x001fe20008000f00 */
[----:B------:R-:W-:-:S07]  /*31cd0*/  IMAD.U32 R57, RZ, RZ, UR5 ;  /* 0x00000005ff397e24 */ /* 0x000fce000f8e00ff */
[----:B------:R-:W-:Y:S05]  /*31ce0*/  CALL.REL.NOINC `($__internal_20_$__cuda_sm20_div_s64) ;  /* 0x0000008800b07944 */ /* 0x000fea0003c00000 */
.L_x_1105:
[----:B------:R-:W-:Y:S05]  /*31cf0*/  BSYNC.RECONVERGENT B2 ;  /* 0x0000000000027941 */ /* 0x000fea0003800200 */
.L_x_1103:
        /* <DEDUP_REMOVED lines=54> */
.L_x_1107:
[----:B------:R-:W0:Y:S01]  /*32060*/  LDCU.64 UR4, c[0x0][0x3f0] ;  /* 0x00007e00ff0477ac */ /* 0x000e220008000a00 */
[----:B------:R-:W-:Y:S02]  /*32070*/  MOV R59, 0x320b0 ;  /* 0x000320b0003b7802 */ /* 0x000fe40000000f00 */
[----:B0-----:R-:W-:Y:S01]  /*32080*/  MOV R58, UR4 ;  /* 0x00000004003a7c02 */ /* 0x001fe20008000f00 */
[----:B------:R-:W-:-:S07]  /*32090*/  IMAD.U32 R57, RZ, RZ, UR5 ;  /* 0x00000005ff397e24 */ /* 0x000fce000f8e00ff */
[----:B------:R-:W-:Y:S05]  /*320a0*/  CALL.REL.NOINC `($__internal_20_$__cuda_sm20_div_s64) ;  /* 0x0000008400c07944 */ /* 0x000fea0003c00000 */
[----:B------:R-:W-:Y:S01]  /*320b0*/  MOV R74, R46 ;  /* 0x0000002e004a7202 */ /* 0x000fe20000000f00 */
[----:B------:R-:W-:-:S07]  /*320c0*/  IMAD.MOV.U32 R75, RZ, RZ, R47 ;  /* 0x000000ffff4b7224 */ /* 0x000fce00078e002f */
.L_x_1108:
[----:B------:R-:W-:Y:S05]  /*320d0*/  BSYNC.RECONVERGENT B2 ;  /* 0x0000000000027941 */ /* 0x000fea0003800200 */
.L_x_1106:
        /* <DEDUP_REMOVED lines=26> */
.L_x_1110:
[----:B------:R-:W0:Y:S01]  /*32280*/  LDCU.64 UR4, c[0x0][0x3e0] ;  /* 0x00007c00ff0477ac */ /* 0x000e220008000a00 */
[----:B------:R-:W-:Y:S02]  /*32290*/  MOV R59, 0x322d0 ;  /* 0x000322d0003b7802 */ /* 0x000fe40000000f00 */
[----:B0-----:R-:W-:Y:S01]  /*322a0*/  MOV R58, UR4 ;  /* 0x00000004003a7c02 */ /* 0x001fe20008000f00 */
[----:B------:R-:W-:-:S07]  /*322b0*/  IMAD.U32 R57, RZ, RZ, UR5 ;  /* 0x00000005ff397e24 */ /* 0x000fce000f8e00ff */
[----:B------:R-:W-:Y:S05]  /*322c0*/  CALL.REL.NOINC `($__internal_20_$__cuda_sm20_div_s64) ;  /* 0x0000008400387944 */ /* 0x000fea0003c00000 */
.L_x_1111:
[----:B------:R-:W-:Y:S05]  /*322d0*/  BSYNC.RECONVERGENT B2 ;  /* 0x0000000000027941 */ /* 0x000fea0003800200 */
.L_x_1109:
        /* <DEDUP_REMOVED lines=54> */
.L_x_1113:
[----:B------:R-:W0:Y:S01]  /*32640*/  LDCU.64 UR4, c[0x0][0x3f0] ;  /* 0x00007e00ff0477ac */ /* 0x000e220008000a00 */
[----:B------:R-:W-:Y:S02]  /*32650*/  MOV R59, 0x32690 ;  /* 0x00032690003b7802 */ /* 0x000fe40000000f00 */
[----:B0-----:R-:W-:Y:S01]  /*32660*/  MOV R58, UR4 ;  /* 0x00000004003a7c02 */ /* 0x001fe20008000f00 */
[----:B------:R-:W-:-:S07]  /*32670*/  IMAD.U32 R57, RZ, RZ, UR5 ;  /* 0x00000005ff397e24 */ /* 0x000fce000f8e00ff */
[----:B------:R-:W-:Y:S05]  /*32680*/  CALL.REL.NOINC `($__internal_20_$__cuda_sm20_div_s64) ;  /* 0x0000008000487944 */ /* 0x000fea0003c00000 */
[----:B------:R-:W-:Y:S01]  /*32690*/  MOV R74, R46 ;  /* 0x0000002e004a7202 */ /* 0x000fe20000000f00 */
[----:B------:R-:W-:-:S07]  /*326a0*/  IMAD.MOV.U32 R75, RZ, RZ, R47 ;  /* 0x000000ffff4b7224 */ /* 0x000fce00078e002f */
.L_x_1114:
[----:B------:R-:W-:Y:S05]  /*326b0*/  BSYNC.RECONVERGENT B2 ;  /* 0x0000000000027941 */ /* 0x000fea0003800200 */
.L_x_1112:
        /* <DEDUP_REMOVED lines=26> */
.L_x_1116:
[----:B------:R-:W0:Y:S01]  /*32860*/  LDCU.64 UR4, c[0x0][0x3e0] ;  /* 0x00007c00ff0477ac */ /* 0x000e220008000a00 */
[----:B------:R-:W-:Y:S02]  /*32870*/  MOV R59, 0x328b0 ;  /* 0x000328b0003b7802 */ /* 0x000fe40000000f00 */
[----:B0-----:R-:W-:Y:S01]  /*32880*/  MOV R58, UR4 ;  /* 0x00000004003a7c02 */ /* 0x001fe20008000f00 */
[----:B------:R-:W-:-:S07]  /*32890*/  IMAD.U32 R57, RZ, RZ, UR5 ;  /* 0x00000005ff397e24 */ /* 0x000fce000f8e00ff */
[----:B------:R-:W-:Y:S05]  /*328a0*/  CALL.REL.NOINC `($__internal_20_$__cuda_sm20_div_s64) ;  /* 0x0000007c00c07944 */ /* 0x000fea0003c00000 */
.L_x_1117:
[----:B------:R-:W-:Y:S05]  /*328b0*/  BSYNC.RECONVERGENT B2 ;  /* 0x0000000000027941 */ /* 0x000fea0003800200 */
.L_x_1115:
        /* <DEDUP_REMOVED lines=54> */
.L_x_1119:
[----:B------:R-:W0:Y:S01]  /*32c20*/  LDCU.64 UR4, c[0x0][0x3f0] ;  /* 0x00007e00ff0477ac */ /* 0x000e220008000a00 */
[----:B------:R-:W-:Y:S02]  /*32c30*/  MOV R59, 0x32c70 ;  /* 0x00032c70003b7802 */ /* 0x000fe40000000f00 */
[----:B0-----:R-:W-:Y:S01]  /*32c40*/  MOV R58, UR4 ;  /* 0x00000004003a7c02 */ /* 0x001fe20008000f00 */
[----:B------:R-:W-:-:S07]  /*32c50*/  IMAD.U32 R57, RZ, RZ, UR5 ;  /* 0x00000005ff397e24 */ /* 0x000fce000f8e00ff */
[----:B------:R-:W-:Y:S05]  /*32c60*/  CALL.REL.NOINC `($__internal_20_$__cuda_sm20_div_s64) ;  /* 0x0000007800d07944 */ /* 0x000fea0003c00000 */
[----:B------:R-:W-:Y:S01]  /*32c70*/  MOV R74, R46 ;  /* 0x0000002e004a7202 */ /* 0x000fe20000000f00 */
[----:B------:R-:W-:-:S07]  /*32c80*/  IMAD.MOV.U32 R75, RZ, RZ, R47 ;  /* 0x000000ffff4b7224 */ /* 0x000fce00078e002f */
.L_x_1120:
[----:B------:R-:W-:Y:S05]  /*32c90*/  BSYNC.RECONVERGENT B2 ;  /* 0x0000000000027941 */ /* 0x000fea0003800200 */
.L_x_1118:
        /* <DEDUP_REMOVED lines=26> */
.L_x_1122:
[----:B------:R-:W0:Y:S01]  /*32e40*/  LDCU.64 UR4, c[0x0][0x3e0] ;  /* 0x00007c00ff0477ac */ /* 0x000e220008000a00 */
[----:B------:R-:W-:Y:S02]  /*32e50*/  MOV R59, 0x32e90 ;  /* 0x00032e90003b7802 */ /* 0x000fe40000000f00 */
[----:B0-----:R-:W-:Y:S01]  /*32e60*/  MOV R58, UR4 ;  /* 0x00000004003a7c02 */ /* 0x001fe20008000f00 */
[----:B------:R-:W-:-:S07]  /*32e70*/  IMAD.U32 R57, RZ, RZ, UR5 ;  /* 0x00000005ff397e24 */ /* 0x000fce000f8e00ff */
[----:B------:R-:W-:Y:S05]  /*32e80*/  CALL.REL.NOINC `($__internal_20_$__cuda_sm20_div_s64) ;  /* 0x0000007800487944 */ /* 0x000fea0003c00000 */
.L_x_1123:
[----:B------:R-:W-:Y:S05]  /*32e90*/  BSYNC.RECONVERGENT B2 ;  /* 0x0000000000027941 */ /* 0x000fea0003800200 */
.L_x_1121:
        /* <DEDUP_REMOVED lines=54> */
.L_x_1125:
[----:B------:R-:W0:Y:S01]  /*33200*/  LDCU.64 UR4, c[0x0][0x3f0] ;  /* 0x00007e00ff0477ac */ /* 0x000e220008000a00 */
[----:B------:R-:W-:Y:S02]  /*33210*/  MOV R59, 0x33250 ;  /* 0x00033250003b7802 */ /* 0x000fe40000000f00 */
[----:B0-----:R-:W-:Y:S01]  /*33220*/  MOV R58, UR4 ;  /* 0x00000004003a7c02 */ /* 0x001fe20008000f00 */
[----:B------:R-:W-:-:S07]  /*33230*/  IMAD.U32 R57, RZ, RZ, UR5 ;  /* 0x00000005ff397e24 */ /* 0x000fce000f8e00ff */
[----:B------:R-:W-:Y:S05]  /*33240*/  CALL.REL.NOINC `($__internal_20_$__cuda_sm20_div_s64) ;  /* 0x0000007400587944 */ /* 0x000fea0003c00000 */
[----:B------:R-:W-:Y:S01]  /*33250*/  MOV R74, R46 ;  /* 0x0000002e004a7202 */ /* 0x000fe20000000f00 */
[----:B------:R-:W-:-:S07]  /*33260*/  IMAD.MOV.U32 R75, RZ, RZ, R47 ;  /* 0x000000ffff4b7224 */ /* 0x000fce00078e002f */
.L_x_1126:
[----:B------:R-:W-:Y:S05]  /*33270*/  BSYNC.RECONVERGENT B2 ;  /* 0x0000000000027941 */ /* 0x000fea0003800200 */
.L_x_1124:
        /* <DEDUP_REMOVED lines=26> */
.L_x_1128:
[----:B------:R-:W0:Y:S01]  /*33420*/  LDCU.64 UR4, c[0x0][0x3e0] ;  /* 0x00007c00ff0477ac */ /* 0x000e220008000a00 */
[----:B------:R-:W-:Y:S02]  /*33430*/  MOV R59, 0x33470 ;  /* 0x00033470003b7802 */ /* 0x000fe40000000f00 */
[----:B0-----:R-:W-:Y:S01]  /*33440*/  MOV R58, UR4 ;  /* 0x00000004003a7c02 */ /* 0x001fe20008000f00 */
[----:B------:R-:W-:-:S07]  /*33450*/  IMAD.U32 R57, RZ, RZ, UR5 ;  /* 0x00000005ff397e24 */ /* 0x000fce000f8e00ff */
[----:B------:R-:W-:Y:S05]  /*33460*/  CALL.REL.NOINC `($__internal_20_$__cuda_sm20_div_s64) ;  /* 0x0000007000d07944 */ /* 0x000fea0003c00000 */
.L_x_1129:
[----:B------:R-:W-:Y:S05]  /*33470*/  BSYNC.RECONVERGENT B2 ;  /* 0x0000000000027941 */ /* 0x000fea0003800200 */
.L_x_1127:
        /* <DEDUP_REMOVED lines=54> */
.L_x_1131:
[----:B------:R-:W0:Y:S01]  /*337e0*/  LDCU.64 UR4, c[0x0][0x3f0] ;  /* 0x00007e00ff0477ac */ /* 0x000e220008000a00 */
[----:B------:R-:W-:Y:S02]  /*337f0*/  MOV R59, 0x33830 ;  /* 0x00033830003b7802 */ /* 0x000fe40000000f00 */
[----:B0-----:R-:W-:Y:S01]  /*33800*/  MOV R58, UR4 ;  /* 0x00000004003a7c02 */ /* 0x001fe20008000f00 */
[----:B------:R-:W-:-:S07]  /*33810*/  IMAD.U32 R57, RZ, RZ, UR5 ;  /* 0x00000005ff397e24 */ /* 0x000fce000f8e00ff */
[----:B------:R-:W-:Y:S05]  /*33820*/  CALL.REL.NOINC `($__internal_20_$__cuda_sm20_div_s64) ;  /* 0x0000006c00e07944 */ /* 0x000fea0003c00000 */
[----:B------:R-:W-:Y:S01]  /*33830*/  MOV R74, R46 ;  /* 0x0000002e004a7202 */ /* 0x000fe20000000f00 */
[----:B------:R-:W-:-:S07]  /*33840*/  IMAD.MOV.U32 R75, RZ, RZ, R47 ;  /* 0x000000ffff4b7224 */ /* 0x000fce00078e002f */
.L_x_1132:
[----:B------:R-:W-:Y:S05]  /*33850*/  BSYNC.RECONVERGENT B2 ;  /* 0x0000000000027941 */ /* 0x000fea0003800200 */
.L_x_1130:
        /* <DEDUP_REMOVED lines=26> */
.L_x_1134:
[----:B------:R-:W0:Y:S01]  /*33a00*/  LDCU.64 UR4, c[0x0][0x3e0] ;  /* 0x00007c00ff0477ac */ /* 0x000e220008000a00 */
[----:B------:R-:W-:Y:S02]  /*33a10*/  MOV R59, 0x33a50 ;  /* 0x00033a50003b7802 */ /* 0x000fe40000000f00 */
[----:B0-----:R-:W-:Y:S01]  /*33a20*/  MOV R58, UR4 ;  /* 0x00000004003a7c02 */ /* 0x001fe20008000f00 */
[----:B------:R-:W-:-:S07]  /*33a30*/  IMAD.U32 R57, RZ, RZ, UR5 ;  /* 0x00000005ff397e24 */ /* 0x000fce000f8e00ff */
[----:B------:R-:W-:Y:S05]  /*33a40*/  CALL.REL.NOINC `($__internal_20_$__cuda_sm20_div_s64) ;  /* 0x0000006c00587944 */ /* 0x000fea0003c00000 */
.L_x_1135:
[----:B------:R-:W-:Y:S05]  /*33a50*/  BSYNC.RECONVERGENT B2 ;  /* 0x0000000000027941 */ /* 0x000fea0003800200 */
.L_x_1133:
        /* <DEDUP_REMOVED lines=54> */
.L_x_1137:
[----:B------:R-:W0:Y:S01]  /*33dc0*/  LDCU.64 UR4, c[0x0][0x3f0] ;  /* 0x00007e00ff0477ac */ /* 0x000e220008000a00 */
[----:B------:R-:W-:Y:S02]  /*33dd0*/  MOV R59, 0x33e10 ;  /* 0x00033e10003b7802 */ /* 0x000fe40000000f00 */
[----:B0-----:R-:W-:Y:S01]  /*33de0*/  MOV R58, UR4 ;  /* 0x00000004003a7c02 */ /* 0x001fe20008000f00 */
[----:B------:R-:W-:-:S07]  /*33df0*/  IMAD.U32 R57, RZ, RZ, UR5 ;  /* 0x00000005ff397e24 */ /* 0x000fce000f8e00ff */
[----:B------:R-:W-:Y:S05]  /*33e00*/  CALL.REL.NOINC `($__internal_20_$__cuda_sm20_div_s64) ;  /* 0x0000006800687944 */ /* 0x000fea0003c00000 */
[----:B------:R-:W-:Y:S01]  /*33e10*/  MOV R74, R46 ;  /* 0x0000002e004a7202 */ /* 0x000fe20000000f00 */
[----:B------:R-:W-:-:S07]  /*33e20*/  IMAD.MOV.U32 R75, RZ, RZ, R47 ;  /* 0x000000ffff4b7224 */ /* 0x000fce00078e002f */
.L_x_1138:
[----:B------:R-:W-:Y:S05]  /*33e30*/  BSYNC.RECONVERGENT B2 ;  /* 0x0000000000027941 */ /* 0x000fea0003800200 */
.L_x_1136:
        /* <DEDUP_REMOVED lines=26> */
.L_x_1140:
[----:B------:R-:W0:Y:S01]  /*33fe0*/  LDCU.64 UR4, c[0x0][0x3e0] ;  /* 0x00007c00ff0477ac */ /* 0x000e220008000a00 */
[----:B------:R-:W-:Y:S02]  /*33ff0*/  MOV R59, 0x34030 ;  /* 0x00034030003b7802 */ /* 0x000fe40000000f00 */
[----:B0-----:R-:W-:Y:S01]  /*34000*/  MOV R58, UR4 ;  /* 0x00000004003a7c02 */ /* 0x001fe20008000f00 */
[----:B------:R-:W-:-:S07]  /*34010*/  IMAD.U32 R57, RZ, RZ, UR5 ;  /* 0x00000005ff397e24 */ /* 0x000fce000f8e00ff */
[----:B------:R-:W-:Y:S05]  /*34020*/  CALL.REL.NOINC `($__internal_20_$__cuda_sm20_div_s64) ;  /* 0x0000006400e07944 */ /* 0x000fea0003c00000 */
.L_x_1141:
[----:B------:R-:W-:Y:S05]  /*34030*/  BSYNC.RECONVERGENT B2 ;  /* 0x0000000000027941 */ /* 0x000fea0003800200 */
.L_x_1139:
        /* <DEDUP_REMOVED lines=31> */
.L_x_1040:
[----:B------:R-:W-:Y:S05]  /*34230*/  BSYNC.RECONVERGENT B1 ;  /* 0x0000000000017941 */ /* 0x000fea0003800200 */
.L_x_1039:
        /* <DEDUP_REMOVED lines=30> */
.L_x_1146:
        /* <DEDUP_REMOVED lines=9> */
.L_x_1147:
[----:B------:R-:W-:Y:S05]  /*344b0*/  BSYNC.RECONVERGENT B2 ;  /* 0x0000000000027941 */ /* 0x000fea0003800200 */
.L_x_1145:
        /* <DEDUP_REMOVED lines=26> */
.L_x_1149:
        /* <DEDUP_REMOVED lines=9> */
.L_x_1150:
[----:B------:R-:W-:Y:S05]  /*346f0*/  BSYNC.RECONVERGENT B2 ;  /* 0x0000000000027941 */ /* 0x000fea0003800200 */
.L_x_1148:
        /* <DEDUP_REMOVED lines=32> */
.L_x_1152:
[----:B------:R-:W-:Y:S01]  /*34900*/  MOV R47, R23 ;  /* 0x00000017002f7202 */ /* 0x000fe20000000f00 */
[----:B------:R-:W-:Y:S01]  /*34910*/  IMAD.MOV.U32 R46, RZ, RZ, R20 ;  /* 0x000000ffff2e7224 */ /* 0x000fe200078e0014 */
[----:B------:R-:W-:Y:S01]  /*34920*/  MOV R62, R32 ;  /* 0x00000020003e7202 */ /* 0x000fe20000000f00 */
[----:B------:R-:W-:Y:S01]  /*34930*/  IMAD.MOV.U32 R63, RZ, RZ, R33 ;  /* 0x000000ffff3f7224 */ /* 0x000fe200078e0021 */
[----:B------:R-:W-:-:S07]  /*34940*/  MOV R61, 0x34960 ;  /* 0x00034960003d7802 */ /* 0x000fce0000000f00 */
[----:B------:R-:W-:Y:S05]  /*34950*/  CALL.REL.NOINC `($__internal_21_$__cuda_sm20_div_u64) ;  /* 0x0000006000e47944 */ /* 0x000fea0003c00000 */
.L_x_1153:
[----:B------:R-:W-:Y:S05]  /*34960*/  BSYNC.RECONVERGENT B2 ;  /* 0x0000000000027941 */ /* 0x000fea0003800200 */
.L_x_1151:
        /* <DEDUP_REMOVED lines=35> */
.L_x_1157:
        /* <DEDUP_REMOVED lines=9> */
.L_x_1158:
[----:B------:R-:W-:Y:S05]  /*34c30*/  BSYNC.RECONVERGENT B3 ;  /* 0x0000000000037941 */ /* 0x000fea0003800200 */
.L_x_1156:
        /* <DEDUP_REMOVED lines=26> */
.L_x_1160:
[----:B------:R-:W0:Y:S01]  /*34de0*/  LDCU.64 UR4, c[0x0][0x3e0] ;  /* 0x00007c00ff0477ac */ /* 0x000e220008000a00 */
[----:B------:R-:W-:Y:S01]  /*34df0*/  IMAD.MOV.U32 R61, RZ, RZ, R29 ;  /* 0x000000ffff3d7224 */ /* 0x000fe200078e001d */
[----:B------:R-:W-:Y:S02]  /*34e00*/  MOV R64, R48 ;  /* 0x0000003000407202 */ /* 0x000fe40000000f00 */
[----:B------:R-:W-:Y:S02]  /*34e10*/  MOV R59, 0x34e50 ;  /* 0x00034e50003b7802 */ /* 0x000fe40000000f00 */
[----:B0-----:R-:W-:Y:S01]  /*34e20*/  MOV R58, UR4 ;  /* 0x00000004003a7c02 */ /* 0x001fe20008000f00 */
[----:B------:R-:W-:-:S07]  /*34e30*/  IMAD.U32 R57, RZ, RZ, UR5 ;  /* 0x00000005ff397e24 */ /* 0x000fce000f8e00ff */
[----:B------:R-:W-:Y:S05]  /*34e40*/  CALL.REL.NOINC `($__internal_20_$__cuda_sm20_div_s64) ;  /* 0x0000005800587944 */ /* 0x000fea0003c00000 */
.L_x_1161:
[----:B------:R-:W-:Y:S05]  /*34e50*/  BSYNC.RECONVERGENT B3 ;  /* 0x0000000000037941 */ /* 0x000fea0003800200 */
.L_x_1159:
        /* <DEDUP_REMOVED lines=57> */
.L_x_1163:
        /* <DEDUP_REMOVED lines=9> */
.L_x_1164:
[----:B------:R-:W-:Y:S05]  /*35280*/  BSYNC.RECONVERGENT B3 ;  /* 0x0000000000037941 */ /* 0x000fea0003800200 */
.L_x_1162:
        /* <DEDUP_REMOVED lines=26> */
.L_x_1166:
[----:B------:R-:W0:Y:S01]  /*35430*/  LDCU.64 UR4, c[0x0][0x3e0] ;  /* 0x00007c00ff0477ac */ /* 0x000e220008000a00 */
[----:B------:R-:W-:Y:S01]  /*35440*/  MOV R61, R26 ;  /* 0x0000001a003d7202 */ /* 0x000fe20000000f00 */
[----:B------:R-:W-:Y:S01]  /*35450*/  IMAD.MOV.U32 R64, RZ, RZ, R25 ;  /* 0x000000ffff407224 */ /* 0x000fe200078e0019 */
[----:B------:R-:W-:Y:S01]  /*35460*/  MOV R59, 0x354a0 ;  /* 0x000354a0003b7802 */ /* 0x000fe20000000f00 */
[----:B0-----:R-:W-:Y:S01]  /*35470*/  IMAD.U32 R58, RZ, RZ, UR4 ;  /* 0x00000004ff3a7e24 */ /* 0x001fe2000f8e00ff */
[----:B------:R-:W-:-:S07]  /*35480*/  MOV R57, UR5 ;  /* 0x0000000500397c02 */ /* 0x000fce0008000f00 */
[----:B------:R-:W-:Y:S05]  /*35490*/  CALL.REL.NOINC `($__internal_20_$__cuda_sm20_div_s64) ;  /* 0x0000005000c47944 */ /* 0x000fea0003c00000 */
.L_x_1167:
[----:B------:R-:W-:Y:S05]  /*354a0*/  BSYNC.RECONVERGENT B3 ;  /* 0x0000000000037941 */ /* 0x000fea0003800200 */
.L_x_1165:
        /* <DEDUP_REMOVED lines=57> */
.L_x_1169:
        /* <DEDUP_REMOVED lines=9> */
.L_x_1170:
[----:B------:R-:W-:Y:S05]  /*358d0*/  BSYNC.RECONVERGENT B3 ;  /* 0x0000000000037941 */ /* 0x000fea0003800200 */
.L_x_1168:
        /* <DEDUP_REMOVED lines=26> */
.L_x_1172:
[----:B------:R-:W0:Y:S01]  /*35a80*/  LDCU.64 UR4, c[0x0][0x3e0] ;  /* 0x00007c00ff0477ac */ /* 0x000e220008000a00 */
[----:B------:R-:W-:Y:S01]  /*35a90*/  IMAD.MOV.U32 R61, RZ, RZ, R5 ;  /* 0x000000ffff3d7224 */ /* 0x000fe200078e0005 */
[----:B------:R-:W-:Y:S02]  /*35aa0*/  MOV R64, R3 ;  /* 0x0000000300407202 */ /* 0x000fe40000000f00 */
[----:B------:R-:W-:Y:S02]  /*35ab0*/  MOV R59, 0x35af0 ;  /* 0x00035af0003b7802 */ /* 0x000fe40000000f00 */
[----:B0-----:R-:W-:Y:S01]  /*35ac0*/  MOV R58, UR4 ;  /* 0x00000004003a7c02 */ /* 0x001fe20008000f00 */
[----:B------:R-:W-:-:S07]  /*35ad0*/  IMAD.U32 R57, RZ, RZ, UR5 ;  /* 0x00000005ff397e24 */ /* 0x000fce000f8e00ff */
[----:B------:R-:W-:Y:S05]  /*35ae0*/  CALL.REL.NOINC `($__internal_20_$__cuda_sm20_div_s64) ;  /* 0x0000004c00307944 */ /* 0x000fea0003c00000 */
.L_x_1173:
[----:B------:R-:W-:Y:S05]  /*35af0*/  BSYNC.RECONVERGENT B3 ;  /* 0x0000000000037941 */ /* 0x000fea0003800200 */
.L_x_1171:
        /* <DEDUP_REMOVED lines=57> */
.L_x_1175:
        /* <DEDUP_REMOVED lines=9> */
.L_x_1176:
[----:B------:R-:W-:Y:S05]  /*35f20*/  BSYNC.RECONVERGENT B3 ;  /* 0x0000000000037941 */ /* 0x000fea0003800200 */
.L_x_1174:
        /* <DEDUP_REMOVED lines=26> */
.L_x_1178:
[----:B------:R-:W0:Y:S01]  /*360d0*/  LDCU.64 UR4, c[0x0][0x3e0] ;  /* 0x00007c00ff0477ac */ /* 0x000e220008000a00 */
[----:B------:R-:W-:Y:S01]  /*360e0*/  MOV R61, R45 ;  /* 0x0000002d003d7202 */ /* 0x000fe20000000f00 */
[----:B------:R-:W-:Y:S01]  /*360f0*/  IMAD.MOV.U32 R64, RZ, RZ, R19 ;  /* 0x000000ffff407224 */ /* 0x000fe200078e0013 */
[----:B------:R-:W-:Y:S01]  /*36100*/  MOV R59, 0x36140 ;  /* 0x00036140003b7802 */ /* 0x000fe20000000f00 */
[----:B0-----:R-:W-:Y:S01]  /*36110*/  IMAD.U32 R58, RZ, RZ, UR4 ;  /* 0x00000004ff3a7e24 */ /* 0x001fe2000f8e00ff */
[----:B------:R-:W-:-:S07]  /*36120*/  MOV R57, UR5 ;  /* 0x0000000500397c02 */ /* 0x000fce0008000f00 */
[----:B------:R-:W-:Y:S05]  /*36130*/  CALL.REL.NOINC `($__internal_20_$__cuda_sm20_div_s64) ;  /* 0x00000044009c7944 */ /* 0x000fea0003c00000 */
.L_x_1179:
[----:B------:R-:W-:Y:S05]  /*36140*/  BSYNC.RECONVERGENT B3 ;  /* 0x0000000000037941 */ /* 0x000fea0003800200 */
.L_x_1177:
        /* <DEDUP_REMOVED lines=57> */
.L_x_1181:
        /* <DEDUP_REMOVED lines=9> */
.L_x_1182:
[----:B------:R-:W-:Y:S05]  /*36570*/  BSYNC.RECONVERGENT B3 ;  /* 0x0000000000037941 */ /* 0x000fea0003800200 */
.L_x_1180:
        /* <DEDUP_REMOVED lines=26> */
.L_x_1184:
[----:B------:R-:W0:Y:S01]  /*36720*/  LDCU.64 UR4, c[0x0][0x3e0] ;  /* 0x00007c00ff0477ac */ /* 0x000e220008000a00 */
[----:B------:R-:W-:Y:S01]  /*36730*/  IMAD.MOV.U32 R61, RZ, RZ, R17 ;  /* 0x000000ffff3d7224 */ /* 0x000fe200078e0011 */
[----:B------:R-:W-:Y:S02]  /*36740*/  MOV R64, R15 ;  /* 0x0000000f00407202 */ /* 0x000fe40000000f00 */
[----:B------:R-:W-:Y:S02]  /*36750*/  MOV R59, 0x36790 ;  /* 0x00036790003b7802 */ /* 0x000fe40000000f00 */
[----:B0-----:R-:W-:Y:S01]  /*36760*/  MOV R58, UR4 ;  /* 0x00000004003a7c02 */ /* 0x001fe20008000f00 */
[----:B------:R-:W-:-:S07]  /*36770*/  IMAD.U32 R57, RZ, RZ, UR5 ;  /* 0x00000005ff397e24 */ /* 0x000fce000f8e00ff */
[----:B------:R-:W-:Y:S05]  /*36780*/  CALL.REL.NOINC `($__internal_20_$__cuda_sm20_div_s64) ;  /* 0x0000004000087944 */ /* 0x000fea0003c00000 */
.L_x_1185:
[----:B------:R-:W-:Y:S05]  /*36790*/  BSYNC.RECONVERGENT B3 ;  /* 0x0000000000037941 */ /* 0x000fea0003800200 */
.L_x_1183:
        /* <DEDUP_REMOVED lines=57> */
.L_x_1187:
        /* <DEDUP_REMOVED lines=9> */
.L_x_1188:
[----:B------:R-:W-:Y:S05]  /*36bc0*/  BSYNC.RECONVERGENT B3 ;  /* 0x0000000000037941 */ /* 0x000fea0003800200 */
.L_x_1186:
        /* <DEDUP_REMOVED lines=26> */
.L_x_1190:
[----:B------:R-:W0:Y:S01]  /*36d70*/  LDCU.64 UR4, c[0x0][0x3e0] ;  /* 0x00007c00ff0477ac */ /* 0x000e220008000a00 */
[----:B------:R-:W-:Y:S01]  /*36d80*/  MOV R61, R13 ;  /* 0x0000000d003d7202 */ /* 0x000fe20000000f00 */
[----:B------:R-:W-:Y:S01]  /*36d90*/  IMAD.MOV.U32 R64, RZ, RZ, R11 ;  /* 0x000000ffff407224 */ /* 0x000fe200078e000b */
[----:B------:R-:W-:Y:S01]  /*36da0*/  MOV R59, 0x36de0 ;  /* 0x00036de0003b7802 */ /* 0x000fe20000000f00 */
[----:B0-----:R-:W-:Y:S01]  /*36db0*/  IMAD.U32 R58, RZ, RZ, UR4 ;  /* 0x00000004ff3a7e24 */ /* 0x001fe2000f8e00ff */
[----:B------:R-:W-:-:S07]  /*36dc0*/  MOV R57, UR5 ;  /* 0x0000000500397c02 */ /* 0x000fce0008000f00 */
[----:B------:R-:W-:Y:S05]  /*36dd0*/  CALL.REL.NOINC `($__internal_20_$__cuda_sm20_div_s64) ;  /* 0x0000003800747944 */ /* 0x000fea0003c00000 */
.L_x_1191:
[----:B------:R-:W-:Y:S05]  /*36de0*/  BSYNC.RECONVERGENT B3 ;  /* 0x0000000000037941 */ /* 0x000fea0003800200 */
.L_x_1189:
        /* <DEDUP_REMOVED lines=57> */
.L_x_1193:
        /* <DEDUP_REMOVED lines=9> */
.L_x_1194:
[----:B------:R-:W-:Y:S05]  /*37210*/  BSYNC.RECONVERGENT B3 ;  /* 0x0000000000037941 */ /* 0x000fea0003800200 */
.L_x_1192:
        /* <DEDUP_REMOVED lines=27> */
.L_x_1196:
[----:B------:R-:W0:Y:S01]  /*373d0*/  LDCU.64 UR4, c[0x0][0x3e0] ;  /* 0x00007c00ff0477ac */ /* 0x000e220008000a00 */
[----:B------:R-:W-:Y:S01]  /*373e0*/  MOV R61, R9 ;  /* 0x00000009003d7202 */ /* 0x000fe20000000f00 */
[----:B------:R-:W-:Y:S01]  /*373f0*/  IMAD.MOV.U32 R64, RZ, RZ, R7 ;  /* 0x000000ffff407224 */ /* 0x000fe200078e0007 */
[----:B------:R-:W-:Y:S01]  /*37400*/  MOV R59, 0x37440 ;  /* 0x00037440003b7802 */ /* 0x000fe20000000f00 */
[----:B0-----:R-:W-:Y:S01]  /*37410*/  IMAD.U32 R58, RZ, RZ, UR4 ;  /* 0x00000004ff3a7e24 */ /* 0x001fe2000f8e00ff */
[----:B------:R-:W-:-:S07]  /*37420*/  MOV R57, UR5 ;  /* 0x0000000500397c02 */ /* 0x000fce0008000f00 */
[----:B------:R-:W-:Y:S05]  /*37430*/  CALL.REL.NOINC `($__internal_20_$__cuda_sm20_div_s64) ;  /* 0x0000003000dc7944 */ /* 0x000fea0003c00000 */
.L_x_1197:
[----:B------:R-:W-:Y:S05]  /*37440*/  BSYNC.RECONVERGENT B3 ;  /* 0x0000000000037941 */ /* 0x000fea0003800200 */
.L_x_1195:
        /* <DEDUP_REMOVED lines=28> */
.L_x_1155:
[----:B------:R-:W-:Y:S05]  /*37610*/  BSYNC.RECONVERGENT B2 ;  /* 0x0000000000027941 */ /* 0x000fea0003800200 */
.L_x_1154:
[----:B------:R-:W-:-:S04]  /*37620*/  ISETP.GE.U32.AND P0, PT, R12, 0x7, PT ;  /* 0x000000070c00780c */ /* 0x000fc80003f06070 */
[----:B------:R-:W-:-:S13]  /*37630*/  ISETP.GE.U32.AND.EX P0, PT, R10, RZ, PT, P0 ;  /* 0x000000ff0a00720c */ /* 0x000fda0003f06100 */
[----:B------:R-:W-:Y:S05]  /*37640*/  @!P0 BRA `(.L_x_1144) ;  /* 0x0000002c00cc8947 */ /* 0x000fea0003800000 */
.L_x_1246:
        /* <DEDUP_REMOVED lines=26> */
.L_x_1199:
[----:B------:R-:W0:Y:S01]  /*377f0*/  LDCU.64 UR4, c[0x0][0x3f0] ;  /* 0x00007e00ff0477ac */ /* 0x000e220008000a00 */
[----:B------:R-:W-:Y:S01]  /*37800*/  MOV R59, 0x37840 ;  /* 0x00037840003b7802 */ /* 0x000fe20000000f00 */
[----:B0-----:R-:W-:Y:S01]  /*37810*/  IMAD.U32 R58, RZ, RZ, UR4 ;  /* 0x00000004ff3a7e24 */ /* 0x001fe2000f8e00ff */
[----:B------:R-:W-:-:S07]  /*37820*/  MOV R57, UR5 ;  /* 0x0000000500397c02 */ /* 0x000fce0008000f00 */
[----:B------:R-:W-:Y:S05]  /*37830*/  CALL.REL.NOINC `($__internal_20_$__cuda_sm20_div_s64) ;  /* 0x0000002c00dc7944 */ /* 0x000fea0003c00000 */
[----:B------:R-:W-:Y:S01]  /*37840*/  IMAD.MOV.U32 R74, RZ, RZ, R46 ;  /* 0x000000ffff4a7224 */ /* 0x000fe200078e002e */
[----:B------:R-:W-:-:S07]  /*37850*/  MOV R75, R47 ;  /* 0x0000002f004b7202 */ /* 0x000fce0000000f00 */
.L_x_1200:
[----:B------:R-:W-:Y:S05]  /*37860*/  BSYNC.RECONVERGENT B2 ;  /* 0x0000000000027941 */ /* 0x000fea0003800200 */
.L_x_1198:
        /* <DEDUP_REMOVED lines=26> */
.L_x_1202:
[----:B------:R-:W0:Y:S01]  /*37a10*/  LDCU.64 UR4, c[0x0][0x3e0] ;  /* 0x00007c00ff0477ac */ /* 0x000e220008000a00 */
[----:B------:R-:W-:Y:S01]  /*37a20*/  MOV R59, 0x37a60 ;  /* 0x00037a60003b7802 */ /* 0x000fe20000000f00 */
[----:B0-----:R-:W-:Y:S01]  /*37a30*/  IMAD.U32 R58, RZ, RZ, UR4 ;  /* 0x00000004ff3a7e24 */ /* 0x001fe2000f8e00ff */
[----:B------:R-:W-:-:S07]  /*37a40*/  MOV R57, UR5 ;  /* 0x0000000500397c02 */ /* 0x000fce0008000f00 */
[----:B------:R-:W-:Y:S05]  /*37a50*/  CALL.REL.NOINC `($__internal_20_$__cuda_sm20_div_s64) ;  /* 0x0000002c00547944 */ /* 0x000fea0003c00000 */
.L_x_1203:
[----:B------:R-:W-:Y:S05]  /*37a60*/  BSYNC.RECONVERGENT B2 ;  /* 0x0000000000027941 */ /* 0x000fea0003800200 */
.L_x_1201:
        /* <DEDUP_REMOVED lines=54> */
.L_x_1205:
[----:B------:R-:W0:Y:S01]  /*37dd0*/  LDCU.64 UR4, c[0x0][0x3f0] ;  /* 0x00007e00ff0477ac */ /* 0x000e220008000a00 */
[----:B------:R-:W-:Y:S01]  /*37de0*/  MOV R59, 0x37e20 ;  /* 0x00037e20003b7802 */ /* 0x000fe20000000f00 */
[----:B0-----:R-:W-:Y:S01]  /*37df0*/  IMAD.U32 R58, RZ, RZ, UR4 ;  /* 0x00000004ff3a7e24 */ /* 0x001fe2000f8e00ff */
[----:B------:R-:W-:-:S07]  /*37e00*/  MOV R57, UR5 ;  /* 0x0000000500397c02 */ /* 0x000fce0008000f00 */
[----:B------:R-:W-:Y:S05]  /*37e10*/  CALL.REL.NOINC `($__internal_20_$__cuda_sm20_div_s64) ;  /* 0x0000002800647944 */ /* 0x000fea0003c00000 */
[----:B------:R-:W-:Y:S01]  /*37e20*/  IMAD.MOV.U32 R74, RZ, RZ, R46 ;  /* 0x000000ffff4a7224 */ /* 0x000fe200078e002e */
[----:B------:R-:W-:-:S07]  /*37e30*/  MOV R75, R47 ;  /* 0x0000002f004b7202 */ /* 0x000fce0000000f00 */
.L_x_1206:
[----:B------:R-:W-:Y:S05]  /*37e40*/  BSYNC.RECONVERGENT B2 ;  /* 0x0000000000027941 */ /* 0x000fea0003800200 */
.L_x_1204:
        /* <DEDUP_REMOVED lines=26> */
.L_x_1208:
[----:B------:R-:W0:Y:S01]  /*37ff0*/  LDCU.64 UR4, c[0x0][0x3e0] ;  /* 0x00007c00ff0477ac */ /* 0x000e220008000a00 */
[----:B------:R-:W-:Y:S01]  /*38000*/  MOV R59, 0x38040 ;  /* 0x00038040003b7802 */ /* 0x000fe20000000f00 */
[----:B0-----:R-:W-:Y:S01]  /*38010*/  IMAD.U32 R58, RZ, RZ, UR4 ;  /* 0x00000004ff3a7e24 */ /* 0x001fe2000f8e00ff */
[----:B------:R-:W-:-:S07]  /*38020*/  MOV R57, UR5 ;  /* 0x0000000500397c02 */ /* 0x000fce0008000f00 */
[----:B------:R-:W-:Y:S05]  /*38030*/  CALL.REL.NOINC `($__internal_20_$__cuda_sm20_div_s64) ;  /* 0x0000002400dc7944 */ /* 0x000fea0003c00000 */
.L_x_1209:
[----:B------:R-:W-:Y:S05]  /*38040*/  BSYNC.RECONVERGENT B2 ;  /* 0x0000000000027941 */ /* 0x000fea0003800200 */
.L_x_1207:
        /* <DEDUP_REMOVED lines=54> */
.L_x_1211:
[----:B------:R-:W0:Y:S01]  /*383b0*/  LDCU.64 UR4, c[0x0][0x3f0] ;  /* 0x00007e00ff0477ac */ /* 0x000e220008000a00 */
[----:B------:R-:W-:Y:S01]  /*383c0*/  MOV R59, 0x38400 ;  /* 0x00038400003b7802 */ /* 0x000fe20000000f00 */
[----:B0-----:R-:W-:Y:S01]  /*383d0*/  IMAD.U32 R58, RZ, RZ, UR4 ;  /* 0x00000004ff3a7e24 */ /* 0x001fe2000f8e00ff */
[----:B------:R-:W-:-:S07]  /*383e0*/  MOV R57, UR5 ;  /* 0x0000000500397c02 */ /* 0x000fce0008000f00 */
[----:B------:R-:W-:Y:S05]  /*383f0*/  CALL.REL.NOINC `($__internal_20_$__cuda_sm20_div_s64) ;  /* 0x0000002000ec7944 */ /* 0x000fea0003c00000 */
[----:B------:R-:W-:Y:S01]  /*38400*/  IMAD.MOV.U32 R74, RZ, RZ, R46 ;  /* 0x000000ffff4a7224 */ /* 0x000fe200078e002e */
[----:B------:R-:W-:-:S07]  /*38410*/  MOV R75, R47 ;  /* 0x0000002f004b7202 */ /* 0x000fce0000000f00 */
.L_x_1212:
[----:B------:R-:W-:Y:S05]  /*38420*/  BSYNC.RECONVERGENT B2 ;  /* 0x0000000000027941 */ /* 0x000fea0003800200 */
.L_x_1210:
        /* <DEDUP_REMOVED lines=26> */
.L_x_1214:
[----:B------:R-:W0:Y:S01]  /*385d0*/  LDCU.64 UR4, c[0x0][0x3e0] ;  /* 0x00007c00ff0477ac */ /* 0x000e220008000a00 */
[----:B------:R-:W-:Y:S01]  /*385e0*/  MOV R59, 0x38620 ;  /* 0x00038620003b7802 */ /* 0x000fe20000000f00 */
[----:B0-----:R-:W-:Y:S01]  /*385f0*/  IMAD.U32 R58, RZ, RZ, UR4 ;  /* 0x00000004ff3a7e24 */ /* 0x001fe2000f8e00ff */
[----:B------:R-:W-:-:S07]  /*38600*/  MOV R57, UR5 ;  /* 0x0000000500397c02 */ /* 0x000fce0008000f00 */
[----:B------:R-:W-:Y:S05]  /*38610*/  CALL.REL.NOINC `($__internal_20_$__cuda_sm20_div_s64) ;  /* 0x0000002000647944 */ /* 0x000fea0003c00000 */
.L_x_1215:
[----:B------:R-:W-:Y:S05]  /*38620*/  BSYNC.RECONVERGENT B2 ;  /* 0x0000000000027941 */ /* 0x000fea0003800200 */
.L_x_1213:
        /* <DEDUP_REMOVED lines=54> */
.L_x_1217:
[----:B------:R-:W0:Y:S01]  /*38990*/  LDCU.64 UR4, c[0x0][0x3f0] ;  /* 0x00007e00ff0477ac */ /* 0x000e220008000a00 */
[----:B------:R-:W-:Y:S01]  /*389a0*/  MOV R59, 0x389e0 ;  /* 0x000389e0003b7802 */ /* 0x000fe20000000f00 */
[----:B0-----:R-:W-:Y:S01]  /*389b0*/  IMAD.U32 R58, RZ, RZ, UR4 ;  /* 0x00000004ff3a7e24 */ /* 0x001fe2000f8e00ff */
[----:B------:R-:W-:-:S07]  /*389c0*/  MOV R57, UR5 ;  /* 0x0000000500397c02 */ /* 0x000fce0008000f00 */
[----:B------:R-:W-:Y:S05]  /*389d0*/  CALL.REL.NOINC `($__internal_20_$__cuda_sm20_div_s64) ;  /* 0x0000001c00747944 */ /* 0x000fea0003c00000 */
[----:B------:R-:W-:Y:S01]  /*389e0*/  IMAD.MOV.U32 R74, RZ, RZ, R46 ;  /* 0x000000ffff4a7224 */ /* 0x000fe200078e002e */
[----:B------:R-:W-:-:S07]  /*389f0*/  MOV R75, R47 ;  /* 0x0000002f004b7202 */ /* 0x000fce0000000f00 */
.L_x_1218:
[----:B------:R-:W-:Y:S05]  /*38a00*/  BSYNC.RECONVERGENT B2 ;  /* 0x0000000000027941 */ /* 0x000fea0003800200 */
.L_x_1216:
        /* <DEDUP_REMOVED lines=26> */
.L_x_1220:
[----:B------:R-:W0:Y:S01]  /*38bb0*/  LDCU.64 UR4, c[0x0][0x3e0] ;  /* 0x00007c00ff0477ac */ /* 0x000e220008000a00 */
[----:B------:R-:W-:Y:S01]  /*38bc0*/  MOV R59, 0x38c00 ;  /* 0x00038c00003b7802 */ /* 0x000fe20000000f00 */
[----:B0-----:R-:W-:Y:S01]  /*38bd0*/  IMAD.U32 R58, RZ, RZ, UR4 ;  /* 0x00000004ff3a7e24 */ /* 0x001fe2000f8e00ff */
[----:B------:R-:W-:-:S07]  /*38be0*/  MOV R57, UR5 ;  /* 0x0000000500397c02 */ /* 0x000fce0008000f00 */
[----:B------:R-:W-:Y:S05]  /*38bf0*/  CALL.REL.NOINC `($__internal_20_$__cuda_sm20_div_s64) ;  /* 0x0000001800ec7944 */ /* 0x000fea0003c00000 */
.L_x_1221:
[----:B------:R-:W-:Y:S05]  /*38c00*/  BSYNC.RECONVERGENT B2 ;  /* 0x0000000000027941 */ /* 0x000fea0003800200 */
.L_x_1219:
        /* <DEDUP_REMOVED lines=54> */
.L_x_1223:
[----:B------:R-:W0:Y:S01]  /*38f70*/  LDCU.64 UR4, c[0x0][0x3f0] ;  /* 0x00007e00ff0477ac */ /* 0x000e220008000a00 */
[----:B------:R-:W-:Y:S01]  /*38f80*/  MOV R59, 0x38fc0 ;  /* 0x00038fc0003b7802 */ /* 0x000fe20000000f00 */
[----:B0-----:R-:W-:Y:S01]  /*38f90*/  IMAD.U32 R58, RZ, RZ, UR4 ;  /* 0x00000004ff3a7e24 */ /* 0x001fe2000f8e00ff */
[----:B------:R-:W-:-:S07]  /*38fa0*/  MOV R57, UR5 ;  /* 0x0000000500397c02 */ /* 0x000fce0008000f00 */
[----:B------:R-:W-:Y:S05]  /*38fb0*/  CALL.REL.NOINC `($__internal_20_$__cuda_sm20_div_s64) ;  /* 0x0000001400fc7944 */ /* 0x000fea0003c00000 */
[----:B------:R-:W-:Y:S01]  /*38fc0*/  IMAD.MOV.U32 R74, RZ, RZ, R46 ;  /* 0x000000ffff4a7224 */ /* 0x000fe200078e002e */
[----:B------:R-:W-:-:S07]  /*38fd0*/  MOV R75, R47 ;  /* 0x0000002f004b7202 */ /* 0x000fce0000000f00 */
.L_x_1224:
[----:B------:R-:W-:Y:S05]  /*38fe0*/  BSYNC.RECONVERGENT B2 ;  /* 0x0000000000027941 */ /* 0x000fea0003800200 */
.L_x_1222:
        /* <DEDUP_REMOVED lines=26> */
.L_x_1226:
[----:B------:R-:W0:Y:S01]  /*39190*/  LDCU.64 UR4, c[0x0][0x3e0] ;  /* 0x00007c00ff0477ac */ /* 0x000e220008000a00 */
[----:B------:R-:W-:Y:S01]  /*391a0*/  MOV R59, 0x391e0 ;  /* 0x000391e0003b7802 */ /* 0x000fe20000000f00 */
[----:B0-----:R-:W-:Y:S01]  /*391b0*/  IMAD.U32 R58, RZ, RZ, UR4 ;  /* 0x00000004ff3a7e24 */ /* 0x001fe2000f8e00ff */
[----:B------:R-:W-:-:S07]  /*391c0*/  MOV R57, UR5 ;  /* 0x0000000500397c02 */ /* 0x000fce0008000f00 */
[----:B------:R-:W-:Y:S05]  /*391d0*/  CALL.REL.NOINC `($__internal_20_$__cuda_sm20_div_s64) ;  /* 0x0000001400747944 */ /* 0x000fea0003c00000 */
.L_x_1227:
[----:B------:R-:W-:Y:S05]  /*391e0*/  BSYNC.RECONVERGENT B2 ;  /* 0x0000000000027941 */ /* 0x000fea0003800200 */
.L_x_1225:
        /* <DEDUP_REMOVED lines=54> */
.L_x_1229:
[----:B------:R-:W0:Y:S01]  /*39550*/  LDCU.64 UR4, c[0x0][0x3f0] ;  /* 0x00007e00ff0477ac */ /* 0x000e220008000a00 */
[----:B------:R-:W-:Y:S01]  /*39560*/  MOV R59, 0x395a0 ;  /* 0x000395a0003b7802 */ /* 0x000fe20000000f00 */
[----:B0-----:R-:W-:Y:S01]  /*39570*/  IMAD.U32 R58, RZ, RZ, UR4 ;  /* 0x00000004ff3a7e24 */ /* 0x001fe2000f8e00ff */
[----:B------:R-:W-:-:S07]  /*39580*/  MOV R57, UR5 ;  /* 0x0000000500397c02 */ /* 0x000fce0008000f00 */
[----:B------:R-:W-:Y:S05]  /*39590*/  CALL.REL.NOINC `($__internal_20_$__cuda_sm20_div_s64) ;  /* 0x0000001000847944 */ /* 0x000fea0003c00000 */
[----:B------:R-:W-:Y:S01]  /*395a0*/  IMAD.MOV.U32 R74, RZ, RZ, R46 ;  /* 0x000000ffff4a7224 */ /* 0x000fe200078e002e */
[----:B------:R-:W-:-:S07]  /*395b0*/  MOV R75, R47 ;  /* 0x0000002f004b7202 */ /* 0x000fce0000000f00 */
.L_x_1230:
[----:B------:R-:W-:Y:S05]  /*395c0*/  BSYNC.RECONVERGENT B2 ;  /* 0x0000000000027941 */ /* 0x000fea0003800200 */
.L_x_1228:
        /* <DEDUP_REMOVED lines=26> */
.L_x_1232:
[----:B------:R-:W0:Y:S01]  /*39770*/  LDCU.64 UR4, c[0x0][0x3e0] ;  /* 0x00007c00ff0477ac */ /* 0x000e220008000a00 */
[----:B------:R-:W-:Y:S01]  /*39780*/  MOV R59, 0x397c0 ;  /* 0x000397c0003b7802 */ /* 0x000fe20000000f00 */
[----:B0-----:R-:W-:Y:S01]  /*39790*/  IMAD.U32 R58, RZ, RZ, UR4 ;  /* 0x00000004ff3a7e24 */ /* 0x001fe2000f8e00ff */
[----:B------:R-:W-:-:S07]  /*397a0*/  MOV R57, UR5 ;  /* 0x0000000500397c02 */ /* 0x000fce0008000f00 */
[----:B------:R-:W-:Y:S05]  /*397b0*/  CALL.REL.NOINC `($__internal_20_$__cuda_sm20_div_s64) ;  /* 0x0000000c00fc7944 */ /* 0x000fea0003c00000 */
.L_x_1233:
[----:B------:R-:W-:Y:S05]  /*397c0*/  BSYNC.RECONVERGENT B2 ;  /* 0x0000000000027941 */ /* 0x000fea0003800200 */
.L_x_1231:
        /* <DEDUP_REMOVED lines=54> */
.L_x_1235:
[----:B------:R-:W0:Y:S01]  /*39b30*/  LDCU.64 UR4, c[0x0][0x3f0] ;  /* 0x00007e00ff0477ac */ /* 0x000e220008000a00 */
[----:B------:R-:W-:Y:S01]  /*39b40*/  MOV R59, 0x39b80 ;  /* 0x00039b80003b7802 */ /* 0x000fe20000000f00 */
[----:B0-----:R-:W-:Y:S01]  /*39b50*/  IMAD.U32 R58, RZ, RZ, UR4 ;  /* 0x00000004ff3a7e24 */ /* 0x001fe2000f8e00ff */
[----:B------:R-:W-:-:S07]  /*39b60*/  MOV R57, UR5 ;  /* 0x0000000500397c02 */ /* 0x000fce0008000f00 */
[----:B------:R-:W-:Y:S05]  /*39b70*/  CALL.REL.NOINC `($__internal_20_$__cuda_sm20_div_s64) ;  /* 0x0000000c000c7944 */ /* 0x000fea0003c00000 */
[----:B------:R-:W-:Y:S01]  /*39b80*/  IMAD.MOV.U32 R74, RZ, RZ, R46 ;  /* 0x000000ffff4a7224 */ /* 0x000fe200078e002e */
[----:B------:R-:W-:-:S07]  /*39b90*/  MOV R75, R47 ;  /* 0x0000002f004b7202 */ /* 0x000fce0000000f00 */
.L_x_1236:
[----:B------:R-:W-:Y:S05]  /*39ba0*/  BSYNC.RECONVERGENT B2 ;  /* 0x0000000000027941 */ /* 0x000fea0003800200 */
.L_x_1234:
        /* <DEDUP_REMOVED lines=26> */
.L_x_1238:
[----:B------:R-:W0:Y:S01]  /*39d50*/  LDCU.64 UR4, c[0x0][0x3e0] ;  /* 0x00007c00ff0477ac */ /* 0x000e220008000a00 */
[----:B------:R-:W-:Y:S01]  /*39d60*/  MOV R59, 0x39da0 ;  /* 0x00039da0003b7802 */ /* 0x000fe20000000f00 */
[----:B0-----:R-:W-:Y:S01]  /*39d70*/  IMAD.U32 R58, RZ, RZ, UR4 ;  /* 0x00000004ff3a7e24 */ /* 0x001fe2000f8e00ff */
[----:B------:R-:W-:-:S07]  /*39d80*/  MOV R57, UR5 ;  /* 0x0000000500397c02 */ /* 0x000fce0008000f00 */
[----:B------:R-:W-:Y:S05]  /*39d90*/  CALL.REL.NOINC `($__internal_20_$__cuda_sm20_div_s64) ;  /* 0x0000000800847944 */ /* 0x000fea0003c00000 */
.L_x_1239:
[----:B------:R-:W-:Y:S05]  /*39da0*/  BSYNC.RECONVERGENT B2 ;  /* 0x0000000000027941 */ /* 0x000fea0003800200 */
.L_x_1237:
        /* <DEDUP_REMOVED lines=54> */
.L_x_1241:
[----:B------:R-:W0:Y:S01]  /*3a110*/  LDCU.64 UR4, c[0x0][0x3f0] ;  /* 0x00007e00ff0477ac */ /* 0x000e220008000a00 */
[----:B------:R-:W-:Y:S01]  /*3a120*/  MOV R59, 0x3a160 ;  /* 0x0003a160003b7802 */ /* 0x000fe20000000f00 */
[----:B0-----:R-:W-:Y:S01]  /*3a130*/  IMAD.U32 R58, RZ, RZ, UR4 ;  /* 0x00000004ff3a7e24 */ /* 0x001fe2000f8e00ff */
[----:B------:R-:W-:-:S07]  /*3a140*/  MOV R57, UR5 ;  /* 0x0000000500397c02 */ /* 0x000fce0008000f00 */
[----:B------:R-:W-:Y:S05]  /*3a150*/  CALL.REL.NOINC `($__internal_20_$__cuda_sm20_div_s64) ;  /* 0x0000000400947944 */ /* 0x000fea0003c00000 */
[----:B------:R-:W-:Y:S01]  /*3a160*/  IMAD.MOV.U32 R74, RZ, RZ, R46 ;  /* 0x000000ffff4a7224 */ /* 0x000fe200078e002e */
[----:B------:R-:W-:-:S07]  /*3a170*/  MOV R75, R47 ;  /* 0x0000002f004b7202 */ /* 0x000fce0000000f00 */
.L_x_1242:
[----:B------:R-:W-:Y:S05]  /*3a180*/  BSYNC.RECONVERGENT B2 ;  /* 0x0000000000027941 */ /* 0x000fea0003800200 */
.L_x_1240:
        /* <DEDUP_REMOVED lines=26> */
.L_x_1244:
[----:B------:R-:W0:Y:S01]  /*3a330*/  LDCU.64 UR4, c[0x0][0x3e0] ;  /* 0x00007c00ff0477ac */ /* 0x000e220008000a00 */
[----:B------:R-:W-:Y:S01]  /*3a340*/  MOV R59, 0x3a380 ;  /* 0x0003a380003b7802 */ /* 0x000fe20000000f00 */
[----:B0-----:R-:W-:Y:S01]  /*3a350*/  IMAD.U32 R58, RZ, RZ, UR4 ;  /* 0x00000004ff3a7e24 */ /* 0x001fe2000f8e00ff */
[----:B------:R-:W-:-:S07]  /*3a360*/  MOV R57, UR5 ;  /* 0x0000000500397c02 */ /* 0x000fce0008000f00 */
[----:B------:R-:W-:Y:S05]  /*3a370*/  CALL.REL.NOINC `($__internal_20_$__cuda_sm20_div_s64) ;  /* 0x00000004000c7944 */ /* 0x000fea0003c00000 */
.L_x_1245:
[----:B------:R-:W-:Y:S05]  /*3a380*/  BSYNC.RECONVERGENT B2 ;  /* 0x0000000000027941 */ /* 0x000fea0003800200 */
.L_x_1243:
        /* <DEDUP_REMOVED lines=31> */
.L_x_1144:
[----:B------:R-:W-:Y:S05]  /*3a580*/  BSYNC.RECONVERGENT B1 ;  /* 0x0000000000017941 */ /* 0x000fea0003800200 */
.L_x_1143:
[----:B------:R-:W-:-:S05]  /*3a590*/  IADD3 R52, P0, PT, R34, R52, RZ ;  /* 0x0000003422347210 */ /* 0x000fca0007f1e0ff */
[----:B------:R-:W-:Y:S01]  /*3a5a0*/  IMAD.X R53, R35, 0x1, R53, P0 ;  /* 0x0000000123357824 */ /* 0x000fe200000e0635 */
[----:B------:R-:W-:-:S04]  /*3a5b0*/  ISETP.GE.U32.AND P0, PT, R52, R51, PT ;  /* 0x000000333400720c */ /* 0x000fc80003f06070 */
[----:B------:R-:W-:-:S13]  /*3a5c0*/  ISETP.GE.AND.EX P0, PT, R53, R50, PT, P0 ;  /* 0x000000323500720c */ /* 0x000fda0003f06300 */
[----:B------:R-:W-:Y:S05]  /*3a5d0*/  @!P0 BRA `(.L_x_1247) ;  /* 0xfffffce400e88947 */ /* 0x000fea000383ffff */
.L_x_308:
[----:B0-----:R-:W-:Y:S05]  /*3a5e0*/  BSYNC.RECONVERGENT B0 ;  /* 0x0000000000007941 */ /* 0x001fea0003800200 */
.L_x_307:
[----:B------:R-:W0:Y:S01]  /*3a5f0*/  LDC.64 R2, c[0x0][0x390] ;  /* 0x0000e400ff027b82 */ /* 0x000e220000000a00 */
[----:B------:R-:W1:Y:S01]  /*3a600*/  LDCU.64 UR4, c[0x0][0x3c8] ;  /* 0x00007900ff0477ac */ /* 0x000e620008000a00 */
[----:B------:R-:W2:Y:S06]  /*3a610*/  LDCU.64 UR12, c[0x0][0x418] ;  /* 0x00008300ff0c77ac */ /* 0x000eac0008000a00 */
[----:B------:R-:W3:Y:S01]  /*3a620*/  LDC.64 R6, c[0x0][0x398] ;  /* 0x0000e600ff067b82 */ /* 0x000ee20000000a00 */
[----:B------:R-:W4:Y:S01]  /*3a630*/  LDCU.64 UR10, c[0x0][0x440] ;  /* 0x00008800ff0a77ac */ /* 0x000f220008000a00 */
[----:B-1----:R-:W-:-:S04]  /*3a640*/  UIADD3 UR4, UP0, UPT, URZ, -UR4, URZ ;  /* 0x80000004ff047290 */ /* 0x002fc8000ff1e0ff */
[----:B------:R-:W-:Y:S01]  /*3a650*/  UIADD3.X UR5, UPT, UPT, URZ, ~UR5, URZ, UP0, !UPT ;  /* 0x80000005ff057290 */ /* 0x000fe200087fe4ff */
[-C--:B0-----:R-:W-:Y:S02]  /*3a660*/  IMAD R0, R39, R2.reuse, RZ ;  /* 0x0000000227007224 */ /* 0x081fe400078e02ff */
[----:B--2---:R-:W-:Y:S01]  /*3a670*/  IMAD R55, R55, UR12, RZ ;  /* 0x0000000c37377c24 */ /* 0x004fe2000f8e02ff */
[----:B----4-:R-:W-:Y:S01]  /*3a680*/  IADD3 R4, P0, PT, R36, UR10, RZ ;  /* 0x0000000a24047c10 */ /* 0x010fe2000ff1e0ff */
[C---:B------:R-:W-:Y:S02]  /*3a690*/  IMAD R3, R38.reuse, R3, R0 ;  /* 0x0000000326037224 */ /* 0x040fe400078e0200 */
[----:B------:R-:W-:Y:S01]  /*3a6a0*/  IMAD.WIDE.U32 R38, R38, R2, UR4 ;  /* 0x0000000426267e25 */ /* 0x000fe2000f8e0002 */
[----:B------:R-:W-:-:S03]  /*3a6b0*/  IADD3.X R5, PT, PT, R54, UR11, RZ, P0, !PT ;  /* 0x0000000b36057c10 */ /* 0x000fc600087fe4ff */
[----:B------:R-:W0:Y:S01]  /*3a6c0*/  LDCU.64 UR4, c[0x0][0x438] ;  /* 0x00008700ff0477ac */ /* 0x000e220008000a00 */
[----:B------:R-:W-:Y:S01]  /*3a6d0*/  IADD3 R39, PT, PT, R39, R3, RZ ;  /* 0x0000000327277210 */ /* 0x000fe20007ffe0ff */
[C---:B------:R-:W-:Y:S02]  /*3a6e0*/  IMAD R3, R56.reuse, UR13, R55 ;  /* 0x0000000d38037c24 */ /* 0x040fe4000f8e0237 */
[----:B------:R-:W-:-:S04]  /*3a6f0*/  IMAD.WIDE.U32 R56, R56, UR12, R38 ;  /* 0x0000000c38387c25 */ /* 0x000fc8000f8e0026 */
[----:B------:R-:W-:Y:S02]  /*3a700*/  IMAD.IADD R3, R57, 0x1, R3 ;  /* 0x0000000139037824 */ /* 0x000fe400078e0203 */
[----:B---3--:R-:W-:-:S04]  /*3a710*/  IMAD.WIDE.U32 R4, R56, R6, R4 ;  /* 0x0000000638047225 */ /* 0x008fc800078e0004 */
[----:B------:R-:W-:Y:S01]  /*3a720*/  IMAD R3, R3, R6, RZ ;  /* 0x0000000603037224 */ /* 0x000fe200078e02ff */
[----:B0-----:R-:W-:-:S03]  /*3a730*/  LEA R2, P0, R4, UR4, 0x2 ;  /* 0x0000000404027c11 */ /* 0x001fc6000f8010ff */
[----:B------:R-:W-:-:S05]  /*3a740*/  IMAD R3, R56, R7, R3 ;  /* 0x0000000738037224 */ /* 0x000fca00078e0203 */
[----:B------:R-:W-:-:S04]  /*3a750*/  IADD3 R3, PT, PT, R5, R3, RZ ;  /* 0x0000000305037210 */ /* 0x000fc80007ffe0ff */
[----:B------:R-:W-:-:S05]  /*3a760*/  LEA.HI.X R3, R4, UR5, R3, 0x2, P0 ;  /* 0x0000000504037c11 */ /* 0x000fca00080f1403 */
[----:B------:R-:W2:Y:S02]  /*3a770*/  LDG.E R0, desc[UR8][R2.64] ;  /* 0x0000000802007981 */ /* 0x000ea4000c1e1900 */
[----:B--2---:R-:W-:-:S05]  /*3a780*/  FADD R65, R0, R65 ;  /* 0x0000004100417221 */ /* 0x004fca0000000000 */
[----:B------:R-:W-:Y:S01]  /*3a790*/  STG.E desc[UR8][R2.64], R65 ;  /* 0x0000004102007986 */ /* 0x000fe2000c101908 */
[----:B------:R-:W-:Y:S05]  /*3a7a0*/  EXIT ;  /* 0x000000000000794d */ /* 0x000fea0003800000 */
        .weak           $__internal_20_$__cuda_sm20_div_s64
        .type           $__internal_20_$__cuda_sm20_div_s64,@function
        .size           $__internal_20_$__cuda_sm20_div_s64,($__internal_21_$__cuda_sm20_div_u64 - $__internal_20_$__cuda_sm20_div_s64)
$__internal_20_$__cuda_sm20_div_s64:
[----:B------:R-:W-:Y:S02]  /*3a7b0*/  IADD3 R46, P2, PT, RZ, -R58, RZ ;  /* 0x8000003aff2e7210 */ /* 0x000fe40007f5e0ff */
[----:B------:R-:W-:-:S03]  /*3a7c0*/  ISETP.GE.AND P1, PT, R57, RZ, PT ;  /* 0x000000ff3900720c */ /* 0x000fc60003f26270 */
[----:B------:R-:W-:Y:S01]  /*3a7d0*/  IMAD.X R47, RZ, RZ, ~R57, P2 ;  /* 0x000000ffff2f7224 */ /* 0x000fe200010e0e39 */
[----:B------:R-:W-:-:S04]  /*3a7e0*/  SEL R46, R46, R58, !P1 ;  /* 0x0000003a2e2e7207 */ /* 0x000fc80004800000 */
[----:B------:R-:W-:-:S04]  /*3a7f0*/  SEL R47, R47, R57, !P1 ;  /* 0x000000392f2f7207 */ /* 0x000fc80004800000 */
[----:B------:R-:W0:Y:S08]  /*3a800*/  I2F.U64.RP R60, R46 ;  /* 0x0000002e003c7312 */ /* 0x000e300000309000 */
[----:B0-----:R-:W0:Y:S02]  /*3a810*/  MUFU.RCP R60, R60 ;  /* 0x0000003c003c7308 */ /* 0x001e240000001000 */
[----:B0-----:R-:W-:-:S06]  /*3a820*/  IADD3 R60, PT, PT, R60, 0x1ffffffe, RZ ;  /* 0x1ffffffe3c3c7810 */ /* 0x001fcc0007ffe0ff */
[----:B------:R-:W0:Y:S02]  /*3a830*/  F2I.U64.TRUNC R72, R60 ;  /* 0x0000003c00487311 */ /* 0x000e24000020d800 */
[----:B0-----:R-:W-:-:S04]  /*3a840*/  IMAD.WIDE.U32 R70, R72, R46, RZ ;  /* 0x0000002e48467225 */ /* 0x001fc800078e00ff */
[C---:B------:R-:W-:Y:S01]  /*3a850*/  IMAD R62, R72.reuse, R47, R71 ;  /* 0x0000002f483e7224 */ /* 0x040fe200078e0247 */
[----:B------:R-:W-:Y:S02]  /*3a860*/  IADD3 R63, P1, PT, RZ, -R70, RZ ;  /* 0x80000046ff3f7210 */ /* 0x000fe40007f3e0ff */
[----:B------:R-:W-:Y:S01]  /*3a870*/  MOV R71, R72 ;  /* 0x0000004800477202 */ /* 0x000fe20000000f00 */
[----:B------:R-:W-:Y:S02]  /*3a880*/  IMAD R62, R73, R46, R62 ;  /* 0x0000002e493e7224 */ /* 0x000fe400078e023e */
        /* <DEDUP_REMOVED lines=8> */
[----:B------:R-:W-:-:S03]  /*3a910*/  IMAD.WIDE.U32 R72, R71, R46, RZ ;  /* 0x0000002e47487225 */ /* 0x000fc600078e00ff */
[----:B------:R-:W-:Y:S01]  /*3a920*/  IADD3.X R69, PT, PT, RZ, RZ, R62, P3, P2 ;  /* 0x000000ffff457210 */ /* 0x000fe20001fe443e */
[----:B------:R-:W-:Y:S01]  /*3a930*/  IMAD R60, R71, R47, R73 ;  /* 0x0000002f473c7224 */ /* 0x000fe200078e0249 */
[----:B------:R-:W-:Y:S02]  /*3a940*/  IADD3 R63, P1, PT, RZ, -R72, RZ ;  /* 0x80000048ff3f7210 */ /* 0x000fe40007f3e0ff */
[----:B------:R-:W-:Y:S01]  /*3a950*/  ISETP.GE.AND P3, PT, R64, RZ, PT ;  /* 0x000000ff4000720c */ /* 0x000fe20003f66270 */
[----:B------:R-:W-:Y:S02]  /*3a960*/  IMAD R60, R69, R46, R60 ;  /* 0x0000002e453c7224 */ /* 0x000fe400078e023c */
[----:B------:R-:W-:-:S03]  /*3a970*/  IMAD.HI.U32 R70, R71, R63, RZ ;  /* 0x0000003f47467227 */ /* 0x000fc600078e00ff */
[----:B------:R-:W-:-:S05]  /*3a980*/  IADD3.X R60, PT, PT, RZ, ~R60, RZ, P1, !PT ;  /* 0x8000003cff3c7210 */ /* 0x000fca0000ffe4ff */
[----:B------:R-:W-:-:S04]  /*3a990*/  IMAD.WIDE.U32 R70, P1, R71, R60, R70 ;  /* 0x0000003c47467225 */ /* 0x000fc80007820046 */
[----:B------:R-:W-:-:S04]  /*3a9a0*/  IMAD.HI.U32 R62, R69, R60, RZ ;  /* 0x0000003c453e7227 */ /* 0x000fc800078e00ff */
[----:B------:R-:W-:-:S04]  /*3a9b0*/  IMAD.HI.U32 R63, P2, R69, R63, R70 ;  /* 0x0000003f453f7227 */ /* 0x000fc80007840046 */
[----:B------:R-:W-:Y:S02]  /*3a9c0*/  IMAD R60, R69, R60, RZ ;  /* 0x0000003c453c7224 */ /* 0x000fe400078e02ff */
[----:B------:R-:W-:Y:S02]  /*3a9d0*/  IMAD.X R62, R62, 0x1, R69, P1 ;  /* 0x000000013e3e7824 */ /* 0x000fe400008e0645 */
[----:B------:R-:W-:Y:S01]  /*3a9e0*/  IMAD.MOV.U32 R71, RZ, RZ, RZ ;  /* 0x000000ffff477224 */ /* 0x000fe200078e00ff */
[----:B------:R-:W-:Y:S02]  /*3a9f0*/  IADD3 R60, P1, PT, R60, R63, RZ ;  /* 0x0000003f3c3c7210 */ /* 0x000fe40007f3e0ff */
[-C--:B------:R-:W-:Y:S02]  /*3aa00*/  IADD3 R63, P4, PT, RZ, -R61.reuse, RZ ;  /* 0x8000003dff3f7210 */ /* 0x080fe40007f9e0ff */
[----:B------:R-:W-:Y:S02]  /*3aa10*/  IADD3.X R62, PT, PT, RZ, RZ, R62, P1, P2 ;  /* 0x000000ffff3e7210 */ /* 0x000fe40000fe443e */
[----:B------:R-:W-:-:S02]  /*3aa20*/  SEL R63, R63, R61, !P3 ;  /* 0x0000003d3f3f7207 */ /* 0x000fc40005800000 */
[----:B------:R-:W-:-:S03]  /*3aa30*/  IADD3.X R69, PT, PT, RZ, ~R64, RZ, P4, !PT ;  /* 0x80000040ff457210 */ /* 0x000fc600027fe4ff */
[----:B------:R-:W-:Y:S01]  /*3aa40*/  IMAD.HI.U32 R70, R60, R63, RZ ;  /* 0x0000003f3c467227 */ /* 0x000fe200078e00ff */
[----:B------:R-:W-:-:S05]  /*3aa50*/  SEL R69, R69, R64, !P3 ;  /* 0x0000004045457207 */ /* 0x000fca0005800000 */
[----:B------:R-:W-:-:S04]  /*3aa60*/  IMAD.WIDE.U32 R70, R60, R69, R70 ;  /* 0x000000453c467225 */ /* 0x000fc800078e0046 */
[C---:B------:R-:W-:Y:S02]  /*3aa70*/  IMAD R60, R62.reuse, R69, RZ ;  /* 0x000000453e3c7224 */ /* 0x040fe400078e02ff */
[----:B------:R-:W-:-:S04]  /*3aa80*/  IMAD.HI.U32 R70, P1, R62, R63, R70 ;  /* 0x0000003f3e467227 */ /* 0x000fc80007820046 */
[----:B------:R-:W-:Y:S01]  /*3aa90*/  IMAD.HI.U32 R62, R62, R69, RZ ;  /* 0x000000453e3e7227 */ /* 0x000fe200078e00ff */
[----:B------:R-:W-:-:S04]  /*3aaa0*/  IADD3 R60, P2, PT, R60, R70, RZ ;  /* 0x000000463c3c7210 */ /* 0x000fc80007f5e0ff */
[----:B------:R-:W-:Y:S01]  /*3aab0*/  IADD3.X R62, PT, PT, R62, RZ, RZ, P1, !PT ;  /* 0x000000ff3e3e7210 */ /* 0x000fe20000ffe4ff */
[----:B------:R-:W-:-:S04]  /*3aac0*/  IMAD.WIDE.U32 R70, R60, R46, RZ ;  /* 0x0000002e3c467225 */ /* 0x000fc800078e00ff */
[----:B------:R-:W-:Y:S01]  /*3aad0*/  IMAD.X R62, RZ, RZ, R62, P2 ;  /* 0x000000ffff3e7224 */ /* 0x000fe200010e063e */
[----:B------:R-:W-:Y:S01]  /*3aae0*/  IADD3 R63, P1, PT, -R70, R63, RZ ;  /* 0x0000003f463f7210 */ /* 0x000fe20007f3e1ff */
[----:B------:R-:W-:-:S04]  /*3aaf0*/  IMAD R70, R60, R47, R71 ;  /* 0x0000002f3c467224 */ /* 0x000fc800078e0247 */
[----:B------:R-:W-:-:S05]  /*3ab00*/  IMAD R70, R62, R46, R70 ;  /* 0x0000002e3e467224 */ /* 0x000fca00078e0246 */
[----:B------:R-:W-:Y:S02]  /*3ab10*/  IADD3.X R69, PT, PT, ~R70, R69, RZ, P1, !PT ;  /* 0x0000004546457210 */ /* 0x000fe40000ffe5ff */
[CC--:B------:R-:W-:Y:S02]  /*3ab20*/  ISETP.GE.U32.AND P1, PT, R63.reuse, R46.reuse, PT ;  /* 0x0000002e3f00720c */ /* 0x0c0fe40003f26070 */
[----:B------:R-:W-:Y:S02]  /*3ab30*/  IADD3 R70, P3, PT, R63, -R46, RZ ;  /* 0x8000002e3f467210 */ /* 0x000fe40007f7e0ff */
[----:B------:R-:W-:-:S04]  /*3ab40*/  ISETP.GE.U32.AND.EX P1, PT, R69, R47, PT, P1 ;  /* 0x0000002f4500720c */ /* 0x000fc80003f26110 */
[----:B------:R-:W-:Y:S02]  /*3ab50*/  SEL R70, R70, R63, P1 ;  /* 0x0000003f46467207 */ /* 0x000fe40000800000 */
[----:B------:R-:W-:Y:S02]  /*3ab60*/  IADD3 R63, P4, PT, R60, 0x1, RZ ;  /* 0x000000013c3f7810 */ /* 0x000fe40007f9e0ff */
[----:B------:R-:W-:Y:S01]  /*3ab70*/  ISETP.GE.U32.AND P2, PT, R70, R46, PT ;  /* 0x0000002e4600720c */ /* 0x000fe20003f46070 */
[----:B------:R-:W-:Y:S01]  /*3ab80*/  IMAD.X R46, R69, 0x1, ~R47, P3 ;  /* 0x00000001452e7824 */ /* 0x000fe200018e0e2f */
[----:B------:R-:W-:Y:S02]  /*3ab90*/  SEL R63, R63, R60, P1 ;  /* 0x0000003c3f3f7207 */ /* 0x000fe40000800000 */
[----:B------:R-:W-:Y:S02]  /*3aba0*/  IADD3.X R60, PT, PT, RZ, R62, RZ, P4, !PT ;  /* 0x0000003eff3c7210 */ /* 0x000fe400027fe4ff */
[----:B------:R-:W-:-:S02]  /*3abb0*/  SEL R46, R46, R69, P1 ;  /* 0x000000452e2e7207 */ /* 0x000fc40000800000 */
[----:B------:R-:W-:Y:S02]  /*3abc0*/  SEL R60, R60, R62, P1 ;  /* 0x0000003e3c3c7207 */ /* 0x000fe40000800000 */
[----:B------:R-:W-:Y:S02]  /*3abd0*/  IADD3 R62, P3, PT, R63, 0x1, RZ ;  /* 0x000000013f3e7810 */ /* 0x000fe40007f7e0ff */
[----:B------:R-:W-:Y:S02]  /*3abe0*/  ISETP.GE.U32.AND.EX P1, PT, R46, R47, PT, P2 ;  /* 0x0000002f2e00720c */ /* 0x000fe40003f26120 */
[----:B------:R-:W-:Y:S01]  /*3abf0*/  LOP3.LUT R47, R57, R64, RZ, 0x3c, !PT ;  /* 0x00000040392f7212 */ /* 0x000fe200078e3cff */
[----:B------:R-:W-:Y:S01]  /*3ac00*/  IMAD.X R46, RZ, RZ, R60, P3 ;  /* 0x000000ffff2e7224 */ /* 0x000fe200018e063c */
[----:B------:R-:W-:Y:S02]  /*3ac10*/  SEL R62, R62, R63, P1 ;  /* 0x0000003f3e3e7207 */ /* 0x000fe40000800000 */
[----:B------:R-:W-:-:S02]  /*3ac20*/  ISETP.GE.AND P2, PT, R47, RZ, PT ;  /* 0x000000ff2f00720c */ /* 0x000fc40003f46270 */
[----:B------:R-:W-:Y:S02]  /*3ac30*/  SEL R60, R46, R60, P1 ;  /* 0x0000003c2e3c7207 */ /* 0x000fe40000800000 */
[----:B------:R-:W-:Y:S02]  /*3ac40*/  IADD3 R46, P3, PT, RZ, -R62, RZ ;  /* 0x8000003eff2e7210 */ /* 0x000fe40007f7e0ff */
[----:B------:R-:W-:Y:S01]  /*3ac50*/  ISETP.NE.U32.AND P1, PT, R58, RZ, PT ;  /* 0x000000ff3a00720c */ /* 0x000fe20003f25070 */
[----:B------:R-:W-:Y:S01]  /*3ac60*/  IMAD.MOV.U32 R58, RZ, RZ, R59 ;  /* 0x000000ffff3a7224 */ /* 0x000fe200078e003b */
[----:B------:R-:W-:Y:S01]  /*3ac70*/  IADD3.X R47, PT, PT, RZ, ~R60, RZ, P3, !PT ;  /* 0x8000003cff2f7210 */ /* 0x000fe20001ffe4ff */
[----:B------:R-:W-:Y:S01]  /*3ac80*/  HFMA2 R59, -RZ, RZ, 0, 0 ;  /* 0x00000000ff3b7431 */ /* 0x000fe200000001ff */
[----:B------:R-:W-:Y:S02]  /*3ac90*/  ISETP.NE.AND.EX P1, PT, R57, RZ, PT, P1 ;  /* 0x000000ff3900720c */ /* 0x000fe40003f25310 */
[----:B------:R-:W-:-:S02]  /*3aca0*/  SEL R46, R46, R62, !P2 ;  /* 0x0000003e2e2e7207 */ /* 0x000fc40005000000 */
[----:B------:R-:W-:Y:S02]  /*3acb0*/  SEL R47, R47, R60, !P2 ;  /* 0x0000003c2f2f7207 */ /* 0x000fe40005000000 */
[----:B------:R-:W-:Y:S02]  /*3acc0*/  SEL R46, R46, 0xffffffff, P1 ;  /* 0xffffffff2e2e7807 */ /* 0x000fe40000800000 */
[----:B------:R-:W-:Y:S01]  /*3acd0*/  SEL R47, R47, 0xffffffff, P1 ;  /* 0xffffffff2f2f7807 */ /* 0x000fe20000800000 */
[----:B------:R-:W-:Y:S06]  /*3ace0*/  RET.REL.NODEC R58 `(Xcol2imKernelNormal) ;  /* 0xfffffc503ac47950 */ /* 0x000fec0003c3ffff */
        .weak           $__internal_21_$__cuda_sm20_div_u64
        .type           $__internal_21_$__cuda_sm20_div_u64,@function
        .size           $__internal_21_$__cuda_sm20_div_u64,($__internal_22_$__cuda_sm20_rem_s64 - $__internal_21_$__cuda_sm20_div_u64)
$__internal_21_$__cuda_sm20_div_u64:
[----:B------:R-:W-:Y:S01]  /*3acf0*/  IMAD.MOV.U32 R58, RZ, RZ, R62 ;  /* 0x000000ffff3a7224 */ /* 0x000fe200078e003e */
[----:B------:R-:W-:-:S04]  /*3ad00*/  MOV R59, R63 ;  /* 0x0000003f003b7202 */ /* 0x000fc80000000f00 */
[----:B------:R-:W0:Y:S08]  /*3ad10*/  I2F.U64.RP R57, R58 ;  /* 0x0000003a00397312 */ /* 0x000e300000309000 */
[----:B0-----:R-:W0:Y:S02]  /*3ad20*/  MUFU.RCP R57, R57 ;  /* 0x0000003900397308 */ /* 0x001e240000001000 */
[----:B0-----:R-:W-:-:S06]  /*3ad30*/  VIADD R57, R57, 0x1ffffffe ;  /* 0x1ffffffe39397836 */ /* 0x001fcc0000000000 */
[----:B------:R-:W0:Y:S02]  /*3ad40*/  F2I.U64.TRUNC R70, R57 ;  /* 0x0000003900467311 */ /* 0x000e24000020d800 */
[----:B0-----:R-:W-:-:S04]  /*3ad50*/  IMAD.WIDE.U32 R68, R70, R62, RZ ;  /* 0x0000003e46447225 */ /* 0x001fc800078e00ff */
[C---:B------:R-:W-:Y:S01]  /*3ad60*/  IMAD R58, R70.reuse, R63, R69 ;  /* 0x0000003f463a7224 */ /* 0x040fe200078e0245 */
[----:B------:R-:W-:Y:S01]  /*3ad70*/  IADD3 R59, P1, PT, RZ, -R68, RZ ;  /* 0x80000044ff3b7210 */ /* 0x000fe20007f3e0ff */
[----:B------:R-:W-:Y:S02]  /*3ad80*/  IMAD.MOV.U32 R69, RZ, RZ, R70 ;  /* 0x000000ffff457224 */ /* 0x000fe400078e0046 */
[----:B------:R-:W-:Y:S02]  /*3ad90*/  IMAD R58, R71, R62, R58 ;  /* 0x0000003e473a7224 */ /* 0x000fe400078e023a */
[----:B------:R-:W-:-:S03]  /*3ada0*/  IMAD.HI.U32 R68, R70, R59, RZ ;  /* 0x0000003b46447227 */ /* 0x000fc600078e00ff */
[----:B------:R-:W-:-:S05]  /*3adb0*/  IADD3.X R58, PT, PT, RZ, ~R58, RZ, P1, !PT ;  /* 0x8000003aff3a7210 */ /* 0x000fca0000ffe4ff */
[----:B------:R-:W-:-:S04]  /*3adc0*/  IMAD.WIDE.U32 R68, P1, R70, R58, R68 ;  /* 0x0000003a46447225 */ /* 0x000fc80007820044 */
[C---:B------:R-:W-:Y:S02]  /*3add0*/  IMAD R57, R71.reuse, R58, RZ ;  /* 0x0000003a47397224 */ /* 0x040fe400078e02ff */
[----:B------:R-:W-:-:S04]  /*3ade0*/  IMAD.HI.U32 R59, P2, R71, R59, R68 ;  /* 0x0000003b473b7227 */ /* 0x000fc80007840044 */
[----:B------:R-:W-:Y:S01]  /*3adf0*/  IMAD.HI.U32 R58, R71, R58, RZ ;  /* 0x0000003a473a7227 */ /* 0x000fe200078e00ff */
[----:B------:R-:W-:-:S04]  /*3ae00*/  IADD3 R69, P3, PT, R57, R59, RZ ;  /* 0x0000003b39457210 */ /* 0x000fc80007f7e0ff */
[----:B------:R-:W-:Y:S01]  /*3ae10*/  IADD3.X R58, PT, PT, R58, R71, RZ, P1, !PT ;  /* 0x000000473a3a7210 */ /* 0x000fe20000ffe4ff */
[----:B------:R-:W-:-:S03]  /*3ae20*/  IMAD.WIDE.U32 R70, R69, R62, RZ ;  /* 0x0000003e45467225 */ /* 0x000fc600078e00ff */
[----:B------:R-:W-:Y:S01]  /*3ae30*/  IADD3.X R60, PT, PT, RZ, RZ, R58, P3, P2 ;  /* 0x000000ffff3c7210 */ /* 0x000fe20001fe443a */
[----:B------:R-:W-:Y:S01]  /*3ae40*/  IMAD R58, R69, R63, R71 ;  /* 0x0000003f453a7224 */ /* 0x000fe200078e0247 */
[----:B------:R-:W-:-:S03]  /*3ae50*/  IADD3 R59, P1, PT, RZ, -R70, RZ ;  /* 0x80000046ff3b7210 */ /* 0x000fc60007f3e0ff */
        /* <DEDUP_REMOVED lines=8> */
[----:B------:R-:W-:Y:S01]  /*3aee0*/  IMAD.MOV.U32 R69, RZ, RZ, RZ ;  /* 0x000000ffff457224 */ /* 0x000fe200078e00ff */
[----:B------:R-:W-:Y:S01]  /*3aef0*/  IADD3.X R57, PT, PT, R58, R60, RZ, P1, !PT ;  /* 0x0000003c3a397210 */ /* 0x000fe20000ffe4ff */
[----:B------:R-:W-:-:S03]  /*3af00*/  IMAD.HI.U32 R68, R59, R47, RZ ;  /* 0x0000002f3b447227 */ /* 0x000fc600078e00ff */
[----:B------:R-:W-:Y:S01]  /*3af10*/  IADD3.X R57, PT, PT, RZ, RZ, R57, P3, P2 ;  /* 0x000000ffff397210 */ /* 0x000fe20001fe4439 */
[----:B------:R-:W-:-:S04]  /*3af20*/  IMAD.WIDE.U32 R58, R59, R46, R68 ;  /* 0x0000002e3b3a7225 */ /* 0x000fc800078e0044 */
[C---:B------:R-:W-:Y:S02]  /*3af30*/  IMAD R68, R57.reuse, R46, RZ ;  /* 0x0000002e39447224 */ /* 0x040fe400078e02ff */
[----:B------:R-:W-:-:S04]  /*3af40*/  IMAD.HI.U32 R58, P1, R57, R47, R58 ;  /* 0x0000002f393a7227 */ /* 0x000fc8000782003a */
[----:B------:R-:W-:Y:S01]  /*3af50*/  IMAD.HI.U32 R57, R57, R46, RZ ;  /* 0x0000002e39397227 */ /* 0x000fe200078e00ff */
[----:B------:R-:W-:-:S04]  /*3af60*/  IADD3 R68, P2, PT, R68, R58, RZ ;  /* 0x0000003a44447210 */ /* 0x000fc80007f5e0ff */
[----:B------:R-:W-:Y:S01]  /*3af70*/  IADD3.X R57, PT, PT, R57, RZ, RZ, P1, !PT ;  /* 0x000000ff39397210 */ /* 0x000fe20000ffe4ff */
[C---:B------:R-:W-:Y:S01]  /*3af80*/  IMAD.WIDE.U32 R58, R68.reuse, R62, RZ ;  /* 0x0000003e443a7225 */ /* 0x040fe200078e00ff */
[----:B------:R-:W-:-:S03]  /*3af90*/  IADD3 R60, P3, PT, R68, 0x1, RZ ;  /* 0x00000001443c7810 */ /* 0x000fc60007f7e0ff */
[----:B------:R-:W-:Y:S01]  /*3afa0*/  IMAD.X R64, RZ, RZ, R57, P2 ;  /* 0x000000ffff407224 */ /* 0x000fe200010e0639 */
[----:B------:R-:W-:Y:S01]  /*3afb0*/  IADD3 R47, P2, PT, -R58, R47, RZ ;  /* 0x0000002f3a2f7210 */ /* 0x000fe20007f5e1ff */
[----:B------:R-:W-:-:S03]  /*3afc0*/  IMAD R57, R68, R63, R59 ;  /* 0x0000003f44397224 */ /* 0x000fc600078e023b */
[-C--:B------:R-:W-:Y:S01]  /*3afd0*/  ISETP.GE.U32.AND P1, PT, R47, R62.reuse, PT ;  /* 0x0000003e2f00720c */ /* 0x080fe20003f26070 */
[----:B------:R-:W-:Y:S01]  /*3afe0*/  IMAD R57, R64, R62, R57 ;  /* 0x0000003e40397224 */ /* 0x000fe200078e0239 */
[----:B------:R-:W-:-:S04]  /*3aff0*/  IADD3.X R59, PT, PT, RZ, R64, RZ, P3, !PT ;  /* 0x00000040ff3b7210 */ /* 0x000fc80001ffe4ff */
[----:B------:R-:W-:Y:S02]  /*3b000*/  IADD3.X R46, PT, PT, ~R57, R46, RZ, P2, !PT ;  /* 0x0000002e392e7210 */ /* 0x000fe400017fe5ff */
[----:B------:R-:W-:Y:S02]  /*3b010*/  IADD3 R58, P2, PT, -R62, R47, RZ ;  /* 0x0000002f3e3a7210 */ /* 0x000fe40007f5e1ff */
[----:B------:R-:W-:-:S03]  /*3b020*/  ISETP.GE.U32.AND.EX P1, PT, R46, R63, PT, P1 ;  /* 0x0000003f2e00720c */ /* 0x000fc60003f26110 */
[----:B------:R-:W-:Y:S01]  /*3b030*/  IMAD.X R57, R46, 0x1, ~R63, P2 ;  /* 0x000000012e397824 */ /* 0x000fe200010e0e3f */
[----:B------:R-:W-:Y:S02]  /*3b040*/  SEL R60, R60, R68, P1 ;  /* 0x000000443c3c7207 */ /* 0x000fe40000800000 */
[----:B------:R-:W-:Y:S02]  /*3b050*/  SEL R58, R58, R47, P1 ;  /* 0x0000002f3a3a7207 */ /* 0x000fe40000800000 */
[----:B------:R-:W-:Y:S02]  /*3b060*/  SEL R57, R57, R46, P1 ;  /* 0x0000002e39397207 */ /* 0x000fe40000800000 */
[----:B------:R-:W-:Y:S02]  /*3b070*/  SEL R59, R59, R64, P1 ;  /* 0x000000403b3b7207 */ /* 0x000fe40000800000 */
[----:B------:R-:W-:Y:S02]  /*3b080*/  IADD3 R46, P3, PT, R60, 0x1, RZ ;  /* 0x000000013c2e7810 */ /* 0x000fe40007f7e0ff */
[----:B------:R-:W-:-:S02]  /*3b090*/  ISETP.GE.U32.AND P1, PT, R58, R62, PT ;  /* 0x0000003e3a00720c */ /* 0x000fc40003f26070 */
[----:B------:R-:W-:Y:S01]  /*3b0a0*/  ISETP.NE.U32.AND P2, PT, R62, RZ, PT ;  /* 0x000000ff3e00720c */ /* 0x000fe20003f45070 */
[----:B------:R-:W-:Y:S01]  /*3b0b0*/  IMAD.X R47, RZ, RZ, R59, P3 ;  /* 0x000000ffff2f7224 */ /* 0x000fe200018e063b */
[----:B------:R-:W-:Y:S02]  /*3b0c0*/  ISETP.GE.U32.AND.EX P1, PT, R57, R63, PT, P1 ;  /* 0x0000003f3900720c */ /* 0x000fe40003f26110 */
[----:B------:R-:W-:Y:S02]  /*3b0d0*/  MOV R58, R61 ;  /* 0x0000003d003a7202 */ /* 0x000fe40000000f00 */
[----:B------:R-:W-:Y:S01]  /*3b0e0*/  SEL R47, R47, R59, P1 ;  /* 0x0000003b2f2f7207 */ /* 0x000fe20000800000 */
[----:B------:R-:W-:Y:S01]  /*3b0f0*/  IMAD.MOV.U32 R59, RZ, RZ, 0x0 ;  /* 0x00000000ff3b7424 */ /* 0x000fe200078e00ff */
[----:B------:R-:W-:Y:S02]  /*3b100*/  ISETP.NE.AND.EX P2, PT, R63, RZ, PT, P2 ;  /* 0x000000ff3f00720c */ /* 0x000fe40003f45320 */
[----:B------:R-:W-:-:S02]  /*3b110*/  SEL R46, R46, R60, P1 ;  /* 0x0000003c2e2e7207 */ /* 0x000fc40000800000 */
[----:B------:R-:W-:Y:S02]  /*3b120*/  SEL R47, R47, 0xffffffff, P2 ;  /* 0xffffffff2f2f7807 */ /* 0x000fe40001000000 */
[----:B------:R-:W-:Y:S01]  /*3b130*/  SEL R46, R46, 0xffffffff, P2 ;  /* 0xffffffff2e2e7807 */ /* 0x000fe20001000000 */
[----:B------:R-:W-:Y:S06]  /*3b140*/  RET.REL.NODEC R58 `(Xcol2imKernelNormal) ;  /* 0xfffffc4c3aac7950 */ /* 0x000fec0003c3ffff */
        .weak           $__internal_22_$__cuda_sm20_rem_s64
        .type           $__internal_22_$__cuda_sm20_rem_s64,@function
        .size           $__internal_22_$__cuda_sm20_rem_s64,(.L_x_3605 - $__internal_22_$__cuda_sm20_rem_s64)
$__internal_22_$__cuda_sm20_rem_s64:
[-C--:B------:R-:W-:Y:S02]  /*3b150*/  IADD3 R4, P1, PT, RZ, -R11.reuse, RZ ;  /* 0x8000000bff047210 */ /* 0x080fe40007f3e0ff */
[----:B------:R-:W-:Y:S02]  /*3b160*/  ISETP.GE.AND P0, PT, R10, RZ, PT ;  /* 0x000000ff0a00720c */ /* 0x000fe40003f06270 */
[-C--:B------:R-:W-:Y:S02]  /*3b170*/  IADD3.X R5, PT, PT, RZ, ~R10.reuse, RZ, P1, !PT ;  /* 0x8000000aff057210 */ /* 0x080fe40000ffe4ff */
[----:B------:R-:W-:Y:S02]  /*3b180*/  SEL R4, R4, R11, !P0 ;  /* 0x0000000b04047207 */ /* 0x000fe40004000000 */
[----:B------:R-:W-:-:S04]  /*3b190*/  SEL R5, R5, R10, !P0 ;  /* 0x0000000a05057207 */ /* 0x000fc80004000000 */
[----:B------:R-:W0:Y:S08]  /*3b1a0*/  I2F.U64.RP R16, R4 ;  /* 0x0000000400107312 */ /* 0x000e300000309000 */
[----:B0-----:R-:W0:Y:S02]  /*3b1b0*/  MUFU.RCP R16, R16 ;  /* 0x0000001000107308 */ /* 0x001e240000001000 */
[----:B0-----:R-:W-:-:S06]  /*3b1c0*/  VIADD R12, R16, 0x1ffffffe ;  /* 0x1ffffffe100c7836 */ /* 0x001fcc0000000000 */
[----:B------:R-:W0:Y:S02]  /*3b1d0*/  F2I.U64.TRUNC R12, R12 ;  /* 0x0000000c000c7311 */ /* 0x000e24000020d800 */
[----:B0-----:R-:W-:-:S04]  /*3b1e0*/  IMAD.WIDE.U32 R14, R12, R4, RZ ;  /* 0x000000040c0e7225 */ /* 0x001fc800078e00ff */
[----:B------:R-:W-:Y:S01]  /*3b1f0*/  IMAD R15, R12, R5, R15 ;  /* 0x000000050c0f7224 */ /* 0x000fe200078e020f */
[----:B------:R-:W-:-:S03]  /*3b200*/  IADD3 R17, P0, PT, RZ, -R14, RZ ;  /* 0x8000000eff117210 */ /* 0x000fc60007f1e0ff */
[----:B------:R-:W-:Y:S02]  /*3b210*/  IMAD R15, R13, R4, R15 ;  /* 0x000000040d0f7224 */ /* 0x000fe400078e020f */
        /* <DEDUP_REMOVED lines=12> */
[----:B------:R-:W-:Y:S02]  /*3b2e0*/  IADD3 R19, P0, PT, RZ, -R12, RZ ;  /* 0x8000000cff137210 */ /* 0x000fe40007f1e0ff */
[----:B------:R-:W-:Y:S01]  /*3b2f0*/  IADD3 R12, P4, PT, RZ, -R9, RZ ;  /* 0x80000009ff0c7210 */ /* 0x000fe20007f9e0ff */
[----:B------:R-:W-:Y:S01]  /*3b300*/  IMAD R13, R17, R4, R13 ;  /* 0x00000004110d7224 */ /* 0x000fe200078e020d */
[----:B------:R-:W-:Y:S01]  /*3b310*/  ISETP.GE.AND P1, PT, R18, RZ, PT ;  /* 0x000000ff1200720c */ /* 0x000fe20003f26270 */
[----:B------:R-:W-:-:S04]  /*3b320*/  IMAD.HI.U32 R14, R15, R19, RZ ;  /* 0x000000130f0e7227 */ /* 0x000fc800078e00ff */
[----:B------:R-:W-:Y:S01]  /*3b330*/  IMAD.X R16, RZ, RZ, ~R13, P0 ;  /* 0x000000ffff107224 */ /* 0x000fe200000e0e0d */
[----:B------:R-:W-:-:S03]  /*3b340*/  IADD3.X R13, PT, PT, RZ, ~R18, RZ, P4, !PT ;  /* 0x80000012ff0d7210 */ /* 0x000fc600027fe4ff */
[----:B------:R-:W-:-:S04]  /*3b350*/  IMAD.WIDE.U32 R14, P0, R15, R16, R14 ;  /* 0x000000100f0e7225 */ /* 0x000fc8000780000e */
[----:B------:R-:W-:Y:S01]  /*3b360*/  IMAD.HI.U32 R15, P2, R17, R19, R14 ;  /* 0x00000013110f7227 */ /* 0x000fe2000784000e */
[----:B------:R-:W-:-:S03]  /*3b370*/  SEL R19, R12, R9, !P1 ;  /* 0x000000090c137207 */ /* 0x000fc60004800000 */
[CC--:B------:R-:W-:Y:S02]  /*3b380*/  IMAD R14, R17.reuse, R16.reuse, RZ ;  /* 0x00000010110e7224 */ /* 0x0c0fe400078e02ff */
[----:B------:R-:W-:-:S03]  /*3b390*/  IMAD.HI.U32 R16, R17, R16, RZ ;  /* 0x0000001011107227 */ /* 0x000fc600078e00ff */
[----:B------:R-:W-:Y:S01]  /*3b3a0*/  IADD3 R15, P3, PT, R14, R15, RZ ;  /* 0x0000000f0e0f7210 */ /* 0x000fe20007f7e0ff */
[----:B------:R-:W-:Y:S01]  /*3b3b0*/  IMAD.X R17, R16, 0x1, R17, P0 ;  /* 0x0000000110117824 */ /* 0x000fe200000e0611 */
[----:B------:R-:W-:Y:S01]  /*3b3c0*/  SEL R16, R13, R18, !P1 ;  /* 0x000000120d107207 */ /* 0x000fe20004800000 */
[----:B------:R-:W-:Y:S02]  /*3b3d0*/  HFMA2 R13, -RZ, RZ, 0, 0 ;  /* 0x00000000ff0d7431 */ /* 0x000fe400000001ff */
[----:B------:R-:W-:Y:S01]  /*3b3e0*/  IMAD.HI.U32 R12, R15, R19, RZ ;  /* 0x000000130f0c7227 */ /* 0x000fe200078e00ff */
[----:B------:R-:W-:-:S05]  /*3b3f0*/  IADD3.X R17, PT, PT, RZ, RZ, R17, P3, P2 ;  /* 0x000000ffff117210 */ /* 0x000fca0001fe4411 */
[----:B------:R-:W-:-:S04]  /*3b400*/  IMAD.HI.U32 R14, R17, R16, RZ ;  /* 0x00000010110e7227 */ /* 0x000fc800078e00ff */
[----:B------:R-:W-:-:S04]  /*3b410*/  IMAD.WIDE.U32 R12, R15, R16, R12 ;  /* 0x000000100f0c7225 */ /* 0x000fc800078e000c */
[C---:B------:R-:W-:Y:S02]  /*3b420*/  IMAD R15, R17.reuse, R16, RZ ;  /* 0x00000010110f7224 */ /* 0x040fe400078e02ff */
[----:B------:R-:W-:-:S04]  /*3b430*/  IMAD.HI.U32 R12, P0, R17, R19, R12 ;  /* 0x00000013110c7227 */ /* 0x000fc8000780000c */
[----:B------:R-:W-:Y:S01]  /*3b440*/  IMAD.X R14, RZ, RZ, R14, P0 ;  /* 0x000000ffff0e7224 */ /* 0x000fe200000e060e */
[----:B------:R-:W-:-:S04]  /*3b450*/  IADD3 R15, P2, PT, R15, R12, RZ ;  /* 0x0000000c0f0f7210 */ /* 0x000fc80007f5e0ff */
[----:B------:R-:W-:Y:S01]  /*3b460*/  IADD3.X R17, PT, PT, RZ, R14, RZ, P2, !PT ;  /* 0x0000000eff117210 */ /* 0x000fe200017fe4ff */
[----:B------:R-:W-:-:S04]  /*3b470*/  IMAD.WIDE.U32 R12, R15, R4, RZ ;  /* 0x000000040f0c7225 */ /* 0x000fc800078e00ff */
[----:B------:R-:W-:Y:S01]  /*3b480*/  IMAD R15, R15, R5, R13 ;  /* 0x000000050f0f7224 */ /* 0x000fe200078e020d */
[----:B------:R-:W-:-:S03]  /*3b490*/  IADD3 R19, P2, PT, -R12, R19, RZ ;  /* 0x000000130c137210 */ /* 0x000fc60007f5e1ff */
[-C--:B------:R-:W-:Y:S01]  /*3b4a0*/  IMAD R15, R17, R4.reuse, R15 ;  /* 0x00000004110f7224 */ /* 0x080fe200078e020f */
[----:B------:R-:W-:-:S03]  /*3b4b0*/  ISETP.GE.U32.AND P0, PT, R19, R4, PT ;  /* 0x000000041300720c */ /* 0x000fc60003f06070 */
[----:B------:R-:W-:Y:S01]  /*3b4c0*/  IMAD.X R17, R16, 0x1, ~R15, P2 ;  /* 0x0000000110117824 */ /* 0x000fe200010e0e0f */
[----:B------:R-:W-:-:S04]  /*3b4d0*/  IADD3 R13, P2, PT, R19, -R4, RZ ;  /* 0x80000004130d7210 */ /* 0x000fc80007f5e0ff */
[CC--:B------:R-:W-:Y:S02]  /*3b4e0*/  ISETP.GE.U32.AND.EX P0, PT, R17.reuse, R5.reuse, PT, P0 ;  /* 0x000000051100720c */ /* 0x0c0fe40003f06100 */
[----:B------:R-:W-:Y:S02]  /*3b4f0*/  IADD3.X R15, PT, PT, R17, ~R5, RZ, P2, !PT ;  /* 0x80000005110f7210 */ /* 0x000fe400017fe4ff */
[----:B------:R-:W-:Y:S02]  /*3b500*/  SEL R13, R13, R19, P0 ;  /* 0x000000130d0d7207 */ /* 0x000fe40000000000 */
[----:B------:R-:W-:Y:S02]  /*3b510*/  SEL R15, R15, R17, P0 ;  /* 0x000000110f0f7207 */ /* 0x000fe40000000000 */
[CC--:B------:R-:W-:Y:S02]  /*3b520*/  ISETP.GE.U32.AND P0, PT, R13.reuse, R4.reuse, PT ;  /* 0x000000040d00720c */ /* 0x0c0fe40003f06070 */
[----:B------:R-:W-:-:S02]  /*3b530*/  IADD3 R4, P2, PT, R13, -R4, RZ ;  /* 0x800000040d047210 */ /* 0x000fc40007f5e0ff */
[----:B------:R-:W-:-:S03]  /*3b540*/  ISETP.GE.U32.AND.EX P0, PT, R15, R5, PT, P0 ;  /* 0x000000050f00720c */ /* 0x000fc60003f06100 */
[----:B------:R-:W-:Y:S01]  /*3b550*/  IMAD.X R5, R15, 0x1, ~R5, P2 ;  /* 0x000000010f057824 */ /* 0x000fe200010e0e05 */
[----:B------:R-:W-:-:S04]  /*3b560*/  SEL R4, R4, R13, P0 ;  /* 0x0000000d04047207 */ /* 0x000fc80000000000 */
[----:B------:R-:W-:Y:S02]  /*3b570*/  SEL R5, R5, R15, P0 ;  /* 0x0000000f05057207 */ /* 0x000fe40000000000 */
[-C--:B------:R-:W-:Y:S02]  /*3b580*/  IADD3 R13, P2, PT, RZ, -R4.reuse, RZ ;  /* 0x80000004ff0d7210 */ /* 0x080fe40007f5e0ff */
[----:B------:R-:W-:Y:S02]  /*3b590*/  ISETP.NE.U32.AND P0, PT, R11, RZ, PT ;  /* 0x000000ff0b00720c */ /* 0x000fe40003f05070 */
[-C--:B------:R-:W-:Y:S02]  /*3b5a0*/  IADD3.X R12, PT, PT, RZ, ~R5.reuse, RZ, P2, !PT ;  /* 0x80000005ff0c7210 */ /* 0x080fe400017fe4ff */
[----:B------:R-:W-:Y:S02]  /*3b5b0*/  ISETP.NE.AND.EX P0, PT, R10, RZ, PT, P0 ;  /* 0x000000ff0a00720c */ /* 0x000fe40003f05300 */
[----:B------:R-:W-:Y:S01]  /*3b5c0*/  SEL R10, R13, R4, !P1 ;  /* 0x000000040d0a7207 */ /* 0x000fe20004800000 */
[----:B------:R-:W-:Y:S01]  /*3b5d0*/  IMAD.MOV.U32 R4, RZ, RZ, R8 ;  /* 0x000000ffff047224 */ /* 0x000fe200078e0008 */
[----:B------:R-:W-:-:S02]  /*3b5e0*/  SEL R11, R12, R5, !P1 ;  /* 0x000000050c0b7207 */ /* 0x000fc40004800000 */
[----:B------:R-:W-:Y:S02]  /*3b5f0*/  MOV R5, 0x0 ;  /* 0x0000000000057802 */ /* 0x000fe40000000f00 */
[----:B------:R-:W-:Y:S02]  /*3b600*/  SEL R10, R10, 0xffffffff, P0 ;  /* 0xffffffff0a0a7807 */ /* 0x000fe40000000000 */
[----:B------:R-:W-:Y:S01]  /*3b610*/  SEL R11, R11, 0xffffffff, P0 ;  /* 0xffffffff0b0b7807 */ /* 0x000fe20000000000 */
[----:B------:R-:W-:Y:S06]  /*3b620*/  RET.REL.NODEC R4 `(Xcol2imKernelNormal) ;  /* 0xfffffc4804747950 */ /* 0x000fec0003c3ffff */
.L_x_1248:
        /* <DEDUP_REMOVED lines=13> */
.L_x_3605:


//--------------------- .text.Xcol2imKernelFlip   --------------------------
	.section	.text.Xcol2imKernelFlip,"ax",@progbits
	.align	128
        .global         Xcol2imKernelFlip
        .type           Xcol2imKernelFlip,@function
        .size           Xcol2imKernelFlip,(.L_x_3608 - Xcol2imKernelFlip)
        .other          Xcol2imKernelFlip,@"STO_CUDA_ENTRY STV_DEFAULT"
Xcol2imKernelFlip:
.text.Xcol2imKernelFlip:
        /* <DEDUP_REMOVED lines=43> */
.L_x_1249:
[----:B------:R-:W0:Y:S01]  /*02b0*/  LDCU.64 UR8, c[0x0][0x418] ;  /* 0x00008300ff0877ac */ /* 0x000e220008000a00 */
[----:B------:R-:W-:Y:S02]  /*02c0*/  MOV R61, UR5 ;  /* 0x00000005003d7c02 */ /* 0x000fe40008000f00 */
[----:B------:R-:W-:Y:S02]  /*02d0*/  MOV R62, UR6 ;  /* 0x00000006003e7c02 */ /* 0x000fe40008000f00 */
[----:B------:R-:W-:Y:S01]  /*02e0*/  MOV R60, 0x320 ;  /* 0x00000320003c7802 */ /* 0x000fe20000000f00 */
[----:B0-----:R-:W-:Y:S02]  /*02f0*/  IMAD.U32 R58, RZ, RZ, UR8 ;  /* 0x00000008ff3a7e24 */ /* 0x001fe4000f8e00ff */
[----:B------:R-:W-:-:S07]  /*0300*/  IMAD.U32 R57, RZ, RZ, UR9 ;  /* 0x00000009ff397e24 */ /* 0x000fce000f8e00ff */
[----:B------:R-:W-:Y:S05]  /*0310*/  CALL.REL.NOINC `($__internal_23_$__cuda_sm20_div_s64) ;  /* 0x000003d800a07944 */ /* 0x000fea0003c00000 */
.L_x_1250:
        /* <DEDUP_REMOVED lines=30> */
.L_x_1251:
[----:B------:R-:W0:Y:S01]  /*0500*/  LDCU.64 UR8, c[0x0][0x420] ;  /* 0x00008400ff0877ac */ /* 0x000e220008000a00 */
[----:B------:R-:W-:Y:S01]  /*0510*/  IMAD.U32 R61, RZ, RZ, UR5 ;  /* 0x00000005ff3d7e24 */ /* 0x000fe2000f8e00ff */
[----:B------:R-:W-:Y:S01]  /*0520*/  MOV R60, 0x570 ;  /* 0x00000570003c7802 */ /* 0x000fe20000000f00 */
[----:B------:R-:W-:Y:S02]  /*0530*/  IMAD.U32 R62, RZ, RZ, UR6 ;  /* 0x00000006ff3e7e24 */ /* 0x000fe4000f8e00ff */
[----:B0-----:R-:W-:Y:S01]  /*0540*/  IMAD.U32 R58, RZ, RZ, UR8 ;  /* 0x00000008ff3a7e24 */ /* 0x001fe2000f8e00ff */
[----:B------:R-:W-:-:S07]  /*0550*/  MOV R57, UR9 ;  /* 0x0000000900397c02 */ /* 0x000fce0008000f00 */
[----:B------:R-:W-:Y:S05]  /*0560*/  CALL.REL.NOINC `($__internal_23_$__cuda_sm20_div_s64) ;  /* 0x000003d8000c7944 */ /* 0x000fea0003c00000 */
.L_x_1252:
        /* <DEDUP_REMOVED lines=8> */
[----:B------:R-:W-:Y:S02]  /*05f0*/  ISETP.NE.U32.AND P2, PT, R6, RZ, PT ;  /* 0x000000ff0600720c */ /* 0x000fe40003f45070 */
[----:B------:R-:W-:-:S05]  /*0600*/  MOV R73, RZ ;  /* 0x000000ff00497202 */ /* 0x000fca0000000f00 */
        /* <DEDUP_REMOVED lines=19> */
.L_x_1254:
[----:B------:R-:W-:Y:S01]  /*0740*/  IMAD.MOV.U32 R61, RZ, RZ, R8 ;  /* 0x000000ffff3d7224 */ /* 0x000fe200078e0008 */
[----:B------:R-:W-:Y:S01]  /*0750*/  MOV R58, R6 ;  /* 0x00000006003a7202 */ /* 0x000fe20000000f00 */
[----:B------:R-:W-:Y:S01]  /*0760*/  IMAD.MOV.U32 R62, RZ, RZ, RZ ;  /* 0x000000ffff3e7224 */ /* 0x000fe200078e00ff */
[----:B------:R-:W-:Y:S01]  /*0770*/  MOV R60, 0x7a0 ;  /* 0x000007a0003c7802 */ /* 0x000fe20000000f00 */
[----:B------:R-:W-:-:S07]  /*0780*/  IMAD.MOV.U32 R57, RZ, RZ, R4 ;  /* 0x000000ffff397224 */ /* 0x000fce00078e0004 */
[----:B------:R-:W-:Y:S05]  /*0790*/  CALL.REL.NOINC `($__internal_23_$__cuda_sm20_div_s64) ;  /* 0x000003d400807944 */ /* 0x000fea0003c00000 */
[----:B------:R-:W-:Y:S01]  /*07a0*/  IADD3 R11, P0, PT, RZ, -R48, RZ ;  /* 0x80000030ff0b7210 */ /* 0x000fe20007f1e0ff */
[----:B------:R-:W-:Y:S02]  /*07b0*/  HFMA2 R9, -RZ, RZ, 0, 0 ;  /* 0x00000000ff097431 */ /* 0x000fe400000001ff */
[----:B------:R-:W-:Y:S01]  /*07c0*/  IMAD.MOV.U32 R72, RZ, RZ, R48 ;  /* 0x000000ffff487224 */ /* 0x000fe200078e0030 */
[----:B------:R-:W-:Y:S01]  /*07d0*/  MOV R73, R49 ;  /* 0x0000003100497202 */ /* 0x000fe20000000f00 */
[----:B------:R-:W-:-:S04]  /*07e0*/  IMAD.X R5, RZ, RZ, ~R49, P0 ;  /* 0x000000ffff057224 */ /* 0x000fc800000e0e31 */
[----:B------:R-:W-:Y:S02]  /*07f0*/  IMAD R5, R5, R6, RZ ;  /* 0x0000000605057224 */ /* 0x000fe400078e02ff */
[----:B------:R-:W-:-:S04]  /*0800*/  IMAD.WIDE.U32 R6, R6, R11, R8 ;  /* 0x0000000b06067225 */ /* 0x000fc800078e0008 */
[----:B------:R-:W-:-:S04]  /*0810*/  IMAD R5, R4, R11, R5 ;  /* 0x0000000b04057224 */ /* 0x000fc800078e0205 */
[----:B------:R-:W-:-:S07]  /*0820*/  IMAD.IADD R4, R7, 0x1, R5 ;  /* 0x0000000107047824 */ /* 0x000fce00078e0205 */
.L_x_1255:
[----:B------:R-:W-:Y:S05]  /*0830*/  BSYNC.RECONVERGENT B0 ;  /* 0x0000000000007941 */ /* 0x000fea0003800200 */
.L_x_1253:
        /* <DEDUP_REMOVED lines=28> */
.L_x_1256:
[----:B------:R-:W0:Y:S01]  /*0a00*/  LDCU.64 UR8, c[0x0][0x418] ;  /* 0x00008300ff0877ac */ /* 0x000e220008000a00 */
[----:B------:R-:W-:Y:S02]  /*0a10*/  MOV R61, UR5 ;  /* 0x00000005003d7c02 */ /* 0x000fe40008000f00 */
[----:B------:R-:W-:Y:S02]  /*0a20*/  MOV R62, UR6 ;  /* 0x00000006003e7c02 */ /* 0x000fe40008000f00 */
[----:B------:R-:W-:Y:S01]  /*0a30*/  MOV R60, 0xa70 ;  /* 0x00000a70003c7802 */ /* 0x000fe20000000f00 */
[----:B0-----:R-:W-:Y:S02]  /*0a40*/  IMAD.U32 R58, RZ, RZ, UR8 ;  /* 0x00000008ff3a7e24 */ /* 0x001fe4000f8e00ff */
[----:B------:R-:W-:-:S07]  /*0a50*/  IMAD.U32 R57, RZ, RZ, UR9 ;  /* 0x00000009ff397e24 */ /* 0x000fce000f8e00ff */
[----:B------:R-:W-:Y:S05]  /*0a60*/  CALL.REL.NOINC `($__internal_23_$__cuda_sm20_div_s64) ;  /* 0x000003d000cc7944 */ /* 0x000fea0003c00000 */
.L_x_1257:
[----:B------:R-:W0:Y:S01]  /*0a70*/  LDCU.64 UR8, c[0x0][0x3e8] ;  /* 0x00007d00ff0877ac */ /* 0x000e220008000a00 */
[----:B------:R-:W1:Y:S01]  /*0a80*/  LDC.64 R40, c[0x0][0x420] ;  /* 0x00010800ff287b82 */ /* 0x000e620000000a00 */
[----:B------:R-:W-:Y:S01]  /*0a90*/  IADD3 R5, P0, PT, R6, R48, RZ ;  /* 0x0000003006057210 */ /* 0x000fe20007f1e0ff */
[----:B------:R-:W0:Y:S04]  /*0aa0*/  LDCU.128 UR12, c[0x0][0x3d0] ;  /* 0x00007a00ff0c77ac */ /* 0x000e280008000c00 */
[----:B------:R-:W-:Y:S01]  /*0ab0*/  IMAD.X R4, R4, 0x1, R49, P0 ;  /* 0x0000000104047824 */ /* 0x000fe200000e0631 */
        /* <DEDUP_REMOVED lines=13> */
[----:B------:R-:W-:-:S05]  /*0b90*/  IMAD.WIDE.U32 R40, R42, R40, UR4 ;  /* 0x000000042a287e25 */ /* 0x000fca000f8e0028 */
[----:B------:R-:W-:-:S03]  /*0ba0*/  IADD3 R54, PT, PT, R41, R7, RZ ;  /* 0x0000000729367210 */ /* 0x000fc60007ffe0ff */
[----:B------:R-:W-:Y:S05]  /*0bb0*/  BRA.U UP0, `(.L_x_1258) ;  /* 0x0000000100547547 */ /* 0x000fea000b800000 */
[----:B------:R-:W0:Y:S01]  /*0bc0*/  LDC R9, c[0x0][0x418] ;  /* 0x00010600ff097b82 */ /* 0x000e220000000800 */
[----:B------:R-:W-:Y:S01]  /*0bd0*/  IMAD.MOV.U32 R39, RZ, RZ, RZ ;  /* 0x000000ffff277224 */ /* 0x000fe200078e00ff */
[----:B0-----:R-:W0:Y:S01]  /*0be0*/  I2F.U32.RP R8, R9 ;  /* 0x0000000900087306 */ /* 0x001e220000209000 */
[----:B------:R-:W-:-:S07]  /*0bf0*/  ISETP.NE.U32.AND P2, PT, R9, RZ, PT ;  /* 0x000000ff0900720c */ /* 0x000fce0003f45070 */
[----:B0-----:R-:W0:Y:S02]  /*0c00*/  MUFU.RCP R8, R8 ;  /* 0x0000000800087308 */ /* 0x001e240000001000 */
[----:B0-----:R-:W-:-:S06]  /*0c10*/  VIADD R7, R8, 0xffffffe ;  /* 0x0ffffffe08077836 */ /* 0x001fcc0000000000 */
[----:B------:R-:W0:Y:S02]  /*0c20*/  F2I.FTZ.U32.TRUNC.NTZ R7, R7 ;  /* 0x0000000700077305 */ /* 0x000e24000021f000 */
[----:B0-----:R-:W-:-:S04]  /*0c30*/  IMAD.MOV R6, RZ, RZ, -R7 ;  /* 0x000000ffff067224 */ /* 0x001fc800078e0a07 */
[----:B------:R-:W-:Y:S01]  /*0c40*/  IMAD R11, R6, R9, RZ ;  /* 0x00000009060b7224 */ /* 0x000fe200078e02ff */
[----:B------:R-:W-:-:S05]  /*0c50*/  MOV R6, RZ ;  /* 0x000000ff00067202 */ /* 0x000fca0000000f00 */
        /* <DEDUP_REMOVED lines=11> */
.L_x_1258:
[----:B------:R-:W0:Y:S01]  /*0d10*/  LDCU.64 UR4, c[0x0][0x418] ;  /* 0x00008300ff0477ac */ /* 0x000e220008000a00 */
[----:B------:R-:W-:Y:S01]  /*0d20*/  MOV R6, UR6 ;  /* 0x0000000600067c02 */ /* 0x000fe20008000f00 */
[----:B------:R-:W-:Y:S01]  /*0d30*/  IMAD.U32 R7, RZ, RZ, UR7 ;  /* 0x00000007ff077e24 */ /* 0x000fe2000f8e00ff */
[----:B------:R-:W-:Y:S01]  /*0d40*/  MOV R60, 0xda0 ;  /* 0x00000da0003c7802 */ /* 0x000fe20000000f00 */
[----:B------:R-:W-:Y:S02]  /*0d50*/  IMAD.U32 R62, RZ, RZ, UR9 ;  /* 0x00000009ff3e7e24 */ /* 0x000fe4000f8e00ff */
[----:B------:R-:W-:Y:S01]  /*0d60*/  IMAD.MOV.U32 R61, RZ, RZ, R6 ;  /* 0x000000ffff3d7224 */ /* 0x000fe200078e0006 */
[----:B0-----:R-:W-:Y:S01]  /*0d70*/  MOV R58, UR4 ;  /* 0x00000004003a7c02 */ /* 0x001fe20008000f00 */
[----:B------:R-:W-:-:S07]  /*0d80*/  IMAD.U32 R57, RZ, RZ, UR5 ;  /* 0x00000005ff397e24 */ /* 0x000fce000f8e00ff */
[----:B------:R-:W-:Y:S05]  /*0d90*/  CALL.REL.NOINC `($__internal_23_$__cuda_sm20_div_s64) ;  /* 0x000003d000007944 */ /* 0x000fea0003c00000 */
[----:B------:R-:W-:Y:S01]  /*0da0*/  MOV R38, R48 ;  /* 0x0000003000267202 */ /* 0x000fe20000000f00 */
[----:B------:R-:W-:-:S07]  /*0db0*/  IMAD.MOV.U32 R39, RZ, RZ, R49 ;  /* 0x000000ffff277224 */ /* 0x000fce00078e0031 */
.L_x_1259:
        /* <DEDUP_REMOVED lines=25> */
[----:B------:R-:W-:-:S03]  /*0f50*/  IMAD R53, R9, UR15, R12 ;  /* 0x0000000f09357c24 */ /* 0x000fc6000f8e020c */
[----:B------:R-:W-:Y:S01]  /*0f60*/  IADD3 R8, PT, PT, R5, R11, RZ ;  /* 0x0000000b05087210 */ /* 0x000fe20007ffe0ff */
        /* <DEDUP_REMOVED lines=27> */
[----:B------:R-:W-:-:S13]  /*1120*/  ISETP.GE.U32.AND P1, PT, R5, R38, PT ;  /* 0x000000260500720c */ /* 0x000fda0003f26070 */
[----:B------:R-:W-:Y:S01]  /*1130*/  @P1 VIADD R7, R7, 0x1 ;  /* 0x0000000107071836 */ /* 0x000fe20000000000 */
[----:B------:R-:W-:-:S05]  /*1140*/  @!P2 LOP3.LUT R7, RZ, R38, RZ, 0x33, !PT ;  /* 0x00000026ff07a212 */ /* 0x000fca00078e33ff */
[----:B------:R-:W-:-:S04]  /*1150*/  IMAD.WIDE.U32 R4, R7, R38, R38 ;  /* 0x0000002607047225 */ /* 0x000fc800078e0026 */
[----:B------:R-:W-:Y:S02]  /*1160*/  IMAD R7, R39, R7, RZ ;  /* 0x0000000727077224 */ /* 0x000fe400078e02ff */
[----:B------:R-:W-:-:S03]  /*1170*/  IMAD.MOV.U32 R51, RZ, RZ, R4 ;  /* 0x000000ffff337224 */ /* 0x000fc600078e0004 */
[----:B------:R-:W-:Y:S01]  /*1180*/  IADD3 R53, PT, PT, R5, R7, RZ ;  /* 0x0000000705357210 */ /* 0x000fe20007ffe0ff */
[----:B------:R-:W-:Y:S06]  /*1190*/  BRA `(.L_x_1263) ;  /* 0x0000000000b07947 */ /* 0x000fec0003800000 */
.L_x_1262:
[----:B------:R-:W-:Y:S01]  /*11a0*/  IMAD.MOV.U32 R58, RZ, RZ, R38 ;  /* 0x000000ffff3a7224 */ /* 0x000fe200078e0026 */
[----:B------:R-:W-:Y:S02]  /*11b0*/  MOV R57, R39 ;  /* 0x0000002700397202 */ /* 0x000fe40000000f00 */
[----:B------:R-:W-:-:S07]  /*11c0*/  MOV R60, 0x11e0 ;  /* 0x000011e0003c7802 */ /* 0x000fce0000000f00 */
[----:B------:R-:W-:Y:S05]  /*11d0*/  CALL.REL.NOINC `($__internal_23_$__cuda_sm20_div_s64) ;  /* 0x000003c800f07944 */ /* 0x000fea0003c00000 */
[----:B------:R-:W-:-:S04]  /*11e0*/  IMAD R4, R39, R48, RZ ;  /* 0x0000003027047224 */ /* 0x000fc800078e02ff */
[-C--:B------:R-:W-:Y:S02]  /*11f0*/  IMAD R53, R49, R38.reuse, R4 ;  /* 0x0000002631357224 */ /* 0x080fe400078e0204 */
[----:B------:R-:W-:-:S04]  /*1200*/  IMAD.WIDE.U32 R4, R48, R38, R38 ;  /* 0x0000002630047225 */ /* 0x000fc800078e0026 */
[----:B------:R-:W-:Y:S02]  /*1210*/  IMAD.IADD R53, R5, 0x1, R53 ;  /* 0x0000000105357824 */ /* 0x000fe400078e0235 */
[----:B------:R-:W-:Y:S01]  /*1220*/  IMAD.MOV.U32 R51, RZ, RZ, R4 ;  /* 0x000000ffff337224 */ /* 0x000fe200078e0004 */
[----:B------:R-:W-:Y:S06]  /*1230*/  BRA `(.L_x_1263) ;  /* 0x0000000000887947 */ /* 0x000fec0003800000 */
.L_x_1261:
        /* <DEDUP_REMOVED lines=23> */
.L_x_1265:
[----:B------:R-:W-:Y:S01]  /*13b0*/  IMAD.MOV.U32 R9, RZ, RZ, R51 ;  /* 0x000000ffff097224 */ /* 0x000fe200078e0033 */
[----:B------:R-:W-:Y:S01]  /*13c0*/  MOV R10, R38 ;  /* 0x00000026000a7202 */ /* 0x000fe20000000f00 */
[----:B------:R-:W-:Y:S01]  /*13d0*/  IMAD.MOV.U32 R7, RZ, RZ, R53 ;  /* 0x000000ffff077224 */ /* 0x000fe200078e0035 */
[----:B------:R-:W-:Y:S01]  /*13e0*/  MOV R6, 0x1410 ;  /* 0x0000141000067802 */ /* 0x000fe20000000f00 */
[----:B------:R-:W-:-:S07]  /*13f0*/  IMAD.MOV.U32 R8, RZ, RZ, R39 ;  /* 0x000000ffff087224 */ /* 0x000fce00078e0027 */
[----:B------:R-:W-:Y:S05]  /*1400*/  CALL.REL.NOINC `($__internal_25_$__cuda_sm20_rem_s64) ;  /* 0x000003d000c47944 */ /* 0x000fea0003c00000 */
[----:B------:R-:W-:Y:S01]  /*1410*/  IMAD.MOV.U32 R4, RZ, RZ, R8 ;  /* 0x000000ffff047224 */ /* 0x000fe200078e0008 */
[----:B------:R-:W-:-:S07]  /*1420*/  MOV R5, R11 ;  /* 0x0000000b00057202 */ /* 0x000fce0000000f00 */
.L_x_1266:
[----:B------:R-:W-:Y:S05]  /*1430*/  BSYNC.RECONVERGENT B1 ;  /* 0x0000000000017941 */ /* 0x000fea0003800200 */
.L_x_1264:
[----:B------:R-:W-:-:S05]  /*1440*/  IADD3 R51, P0, PT, -R4, R51, RZ ;  /* 0x0000003304337210 */ /* 0x000fca0007f1e1ff */
[----:B------:R-:W-:-:S08]  /*1450*/  IMAD.X R53, R53, 0x1, ~R5, P0 ;  /* 0x0000000135357824 */ /* 0x000fd000000e0e05 */
.L_x_1263:
[----:B------:R-:W-:Y:S05]  /*1460*/  BSYNC.RECONVERGENT B0 ;  /* 0x0000000000007941 */ /* 0x000fea0003800200 */
.L_x_1260:
[----:B------:R-:W0:Y:S01]  /*1470*/  LDC.64 R4, c[0x0][0x3a8] ;  /* 0x0000ea00ff047b82 */ /* 0x000e220000000a00 */
[----:B------:R-:W1:Y:S01]  /*1480*/  LDCU.128 UR8, c[0x0][0x3f0] ;  /* 0x00007e00ff0877ac */ /* 0x000e620008000c00 */
[----:B------:R-:W-:Y:S01]  /*1490*/  IADD3 R11, P0, PT, RZ, -R56, RZ ;  /* 0x80000038ff0b7210 */ /* 0x000fe20007f1e0ff */
[----:B------:R-:W2:Y:S04]  /*14a0*/  LDCU.128 UR12, c[0x0][0x3e0] ;  /* 0x00007c00ff0c77ac */ /* 0x000ea80008000c00 */
[----:B------:R-:W-:Y:S01]  /*14b0*/  IMAD.X R6, RZ, RZ, ~R55, P0 ;  /* 0x000000ffff067224 */ /* 0x000fe200000e0e37 */
[----:B------:R-:W3:Y:S01]  /*14c0*/  LDC.64 R8, c[0x0][0x3e8] ;  /* 0x0000fa00ff087b82 */ /* 0x000ee20000000a00 */
[----:B------:R-:W4:Y:S02]  /*14d0*/  LDCU.64 UR16, c[0x0][0x3d8] ;  /* 0x00007b00ff1077ac */ /* 0x000f240008000a00 */
[----:B-1----:R-:W-:-:S04]  /*14e0*/  IMAD R6, R6, UR10, RZ ;  /* 0x0000000a06067c24 */ /* 0x002fc8000f8e02ff */
[C---:B------:R-:W-:Y:S01]  /*14f0*/  IMAD R7, R11.reuse, UR11, R6 ;  /* 0x0000000b0b077c24 */ /* 0x040fe2000f8e0206 */
[----:B--2---:R-:W-:Y:S01]  /*1500*/  UIMAD UR6, UR9, UR12, URZ ;  /* 0x0000000c090672a4 */ /* 0x004fe2000f8e02ff */
[----:B0-----:R-:W-:Y:S01]  /*1510*/  IMAD.WIDE.U32 R4, R11, UR10, R4 ;  /* 0x0000000a0b047c25 */ /* 0x001fe2000f8e0004 */
[----:B------:R-:W0:Y:S03]  /*1520*/  LDCU UR10, c[0x0][0x424] ;  /* 0x00008480ff0a77ac */ /* 0x000e260008000800 */
[----:B------:R-:W-:Y:S01]  /*1530*/  IMAD R11, R52, UR14, RZ ;  /* 0x0000000e340b7c24 */ /* 0x000fe2000f8e02ff */
[----:B------:R-:W-:Y:S01]  /*1540*/  UIMAD.WIDE.U32 UR4, UR8, UR12, URZ ;  /* 0x0000000c080472a5 */ /* 0x000fe2000f8e00ff */
[----:B------:R-:W-:Y:S01]  /*1550*/  IADD3 R5, PT, PT, R5, R7, RZ ;  /* 0x0000000705057210 */ /* 0x000fe20007ffe0ff */
[----:B------:R-:W-:Y:S01]  /*1560*/  UIMAD UR6, UR8, UR13, UR6 ;  /* 0x0000000d080672a4 */ /* 0x000fe2000f8e0206 */
[----:B---3--:R-:W-:-:S03]  /*1570*/  IMAD.WIDE.U32 R8, R36, UR14, R8 ;  /* 0x0000000e24087c25 */ /* 0x008fc6000f8e0008 */
[----:B------:R-:W-:Y:S01]  /*1580*/  UIADD3 UR7, UPT, UPT, UR5, UR6, URZ ;  /* 0x0000000605077290 */ /* 0x000fe2000fffe0ff */
[----:B----4-:R-:W-:Y:S02]  /*1590*/  IMAD R5, R5, UR16, RZ ;  /* 0x0000001005057c24 */ /* 0x010fe4000f8e02ff */
[----:B------:R-:W-:-:S04]  /*15a0*/  IMAD.WIDE.U32 R6, R4, UR16, RZ ;  /* 0x0000001004067c25 */ /* 0x000fc8000f8e00ff */
[----:B------:R-:W-:Y:S01]  /*15b0*/  IMAD R11, R36, UR15, R11 ;  /* 0x0000000f240b7c24 */ /* 0x000fe2000f8e020b */
[----:B0-----:R-:W-:Y:S01]  /*15c0*/  ULOP3.LUT UR6, UR7, UR10, URZ, 0xfc, !UPT ;  /* 0x0000000a07067292 */ /* 0x001fe2000f8efcff */
[----:B------:R-:W-:Y:S01]  /*15d0*/  IMAD R5, R4, UR17, R5 ;  /* 0x0000001104057c24 */ /* 0x000fe2000f8e0205 */
[----:B------:R-:W-:Y:S01]  /*15e0*/  ISETP.LT.U32.AND P0, PT, R6, R8, PT ;  /* 0x000000080600720c */ /* 0x000fe20003f01070 */
[----:B------:R-:W-:Y:S01]  /*15f0*/  IMAD.IADD R31, R9, 0x1, R11 ;  /* 0x00000001091f7824 */ /* 0x000fe200078e020b */
[----:B------:R-:W-:Y:S01]  /*1600*/  UISETP.NE.U32.AND UP0, UPT, UR6, URZ, UPT ;  /* 0x000000ff0600728c */ /* 0x000fe2000bf05070 */
[----:B------:R-:W-:-:S05]  /*1610*/  IMAD.IADD R4, R7, 0x1, R5 ;  /* 0x0000000107047824 */ /* 0x000fca00078e0205 */
[----:B------:R-:W-:-:S04]  /*1620*/  ISETP.LT.AND.EX P0, PT, R4, R31, PT, P0 ;  /* 0x0000001f0400720c */ /* 0x000fc80003f01300 */
[----:B------:R-:W-:Y:S02]  /*1630*/  SEL R50, R6, R8, P0 ;  /* 0x0000000806327207 */ /* 0x000fe40000000000 */
[----:B------:R-:W-:Y:S01]  /*1640*/  SEL R31, R4, R31, P0 ;  /* 0x0000001f041f7207 */ /* 0x000fe20000000000 */
[----:B------:R-:W-:Y:S06]  /*1650*/  BRA.U UP0, `(.L_x_1267) ;  /* 0x0000000100547547 */ /* 0x000fec000b800000 */
        /* <DEDUP_REMOVED lines=21> */
.L_x_1267:
        /* <DEDUP_REMOVED lines=8> */
[----:B------:R-:W-:Y:S05]  /*1830*/  CALL.REL.NOINC `($__internal_23_$__cuda_sm20_div_s64) ;  /* 0x000003c400587944 */ /* 0x000fea0003c00000 */
[----:B------:R-:W-:Y:S01]  /*1840*/  IMAD.MOV.U32 R34, RZ, RZ, R48 ;  /* 0x000000ffff227224 */ /* 0x000fe200078e0030 */
[----:B------:R-:W-:-:S07]  /*1850*/  MOV R35, R49 ;  /* 0x0000003100237202 */ /* 0x000fce0000000f00 */
.L_x_1268:
        /* <DEDUP_REMOVED lines=20> */
[----:B------:R-:W-:Y:S02]  /*19a0*/  IMAD R11, R4, UR5, RZ ;  /* 0x00000005040b7c24 */ /* 0x000fe4000f8e02ff */
        /* <DEDUP_REMOVED lines=37> */
[----:B------:R-:W-:Y:S01]  /*1c00*/  IMAD R7, R35, R7, RZ ;  /* 0x0000000723077224 */ /* 0x000fe200078e02ff */
[----:B------:R-:W-:-:S03]  /*1c10*/  MOV R28, R4 ;  /* 0x00000004001c7202 */ /* 0x000fc60000000f00 */
[----:B------:R-:W-:Y:S01]  /*1c20*/  IMAD.IADD R30, R5, 0x1, R7 ;  /* 0x00000001051e7824 */ /* 0x000fe200078e0207 */
[----:B------:R-:W-:Y:S06]  /*1c30*/  BRA `(.L_x_1272) ;  /* 0x0000000000a87947 */ /* 0x000fec0003800000 */
.L_x_1271:
[----:B------:R-:W-:Y:S01]  /*1c40*/  IMAD.MOV.U32 R58, RZ, RZ, R34 ;  /* 0x000000ffff3a7224 */ /* 0x000fe200078e0022 */
[----:B------:R-:W-:Y:S01]  /*1c50*/  MOV R60, 0x1c80 ;  /* 0x00001c80003c7802 */ /* 0x000fe20000000f00 */
[----:B------:R-:W-:-:S07]  /*1c60*/  IMAD.MOV.U32 R57, RZ, RZ, R35 ;  /* 0x000000ffff397224 */ /* 0x000fce00078e0023 */
[----:B------:R-:W-:Y:S05]  /*1c70*/  CALL.REL.NOINC `($__internal_23_$__cuda_sm20_div_s64) ;  /* 0x000003c000487944 */ /* 0x000fea0003c00000 */
[----:B------:R-:W-:Y:S02]  /*1c80*/  IMAD R0, R35, R48, RZ ;  /* 0x0000003023007224 */ /* 0x000fe400078e02ff */
[----:B------:R-:W-:-:S04]  /*1c90*/  IMAD.WIDE.U32 R4, R48, R34, R34 ;  /* 0x0000002230047225 */ /* 0x000fc800078e0022 */
[----:B------:R-:W-:Y:S02]  /*1ca0*/  IMAD R7, R49, R34, R0 ;  /* 0x0000002231077224 */ /* 0x000fe400078e0200 */
[----:B------:R-:W-:-:S03]  /*1cb0*/  IMAD.MOV.U32 R28, RZ, RZ, R4 ;  /* 0x000000ffff1c7224 */ /* 0x000fc600078e0004 */
[----:B------:R-:W-:Y:S01]  /*1cc0*/  IADD3 R30, PT, PT, R5, R7, RZ ;  /* 0x00000007051e7210 */ /* 0x000fe20007ffe0ff */
[----:B------:R-:W-:Y:S06]  /*1cd0*/  BRA `(.L_x_1272) ;  /* 0x0000000000807947 */ /* 0x000fec0003800000 */
.L_x_1270:
        /* <DEDUP_REMOVED lines=8> */
[----:B0-----:R-:W-:-:S06]  /*1d60*/  VIADD R5, R2, 0xffffffe ;  /* 0x0ffffffe02057836 */ /* 0x001fcc0000000000 */
[----:B------:R-:W0:Y:S02]  /*1d70*/  F2I.FTZ.U32.TRUNC.NTZ R5, R5 ;  /* 0x0000000500057305 */ /* 0x000e24000021f000 */
[----:B0-----:R-:W-:-:S05]  /*1d80*/  IADD3 R11, PT, PT, RZ, -R5, RZ ;  /* 0x80000005ff0b7210 */ /* 0x001fca0007ffe0ff */
[----:B------:R-:W-:-:S04]  /*1d90*/  IMAD R11, R11, R34, RZ ;  /* 0x000000220b0b7224 */ /* 0x000fc800078e02ff */
[----:B------:R-:W-:-:S04]  /*1da0*/  IMAD.HI.U32 R0, R5, R11, R4 ;  /* 0x0000000b05007227 */ /* 0x000fc800078e0004 */
[----:B------:R-:W-:Y:S02]  /*1db0*/  IMAD.MOV.U32 R5, RZ, RZ, RZ ;  /* 0x000000ffff057224 */ /* 0x000fe400078e00ff */
[----:B------:R-:W-:-:S04]  /*1dc0*/  IMAD.HI.U32 R0, R0, R9, RZ ;  /* 0x0000000900007227 */ /* 0x000fc800078e00ff */
[----:B------:R-:W-:-:S04]  /*1dd0*/  IMAD.MOV R0, RZ, RZ, -R0 ;  /* 0x000000ffff007224 */ /* 0x000fc800078e0a00 */
[----:B------:R-:W-:-:S05]  /*1de0*/  IMAD R4, R34, R0, R9 ;  /* 0x0000000022047224 */ /* 0x000fca00078e0209 */
[----:B------:R-:W-:-:S13]  /*1df0*/  ISETP.GE.U32.AND P0, PT, R4, R34, PT ;  /* 0x000000220400720c */ /* 0x000fda0003f06070 */
[----:B------:R-:W-:-:S04]  /*1e00*/  @P0 IADD3 R4, PT, PT, R4, -R34, RZ ;  /* 0x8000002204040210 */ /* 0x000fc80007ffe0ff */
[----:B------:R-:W-:-:S13]  /*1e10*/  ISETP.GE.U32.AND P0, PT, R4, R34, PT ;  /* 0x000000220400720c */ /* 0x000fda0003f06070 */
[----:B------:R-:W-:Y:S01]  /*1e20*/  @P0 IMAD.IADD R4, R4, 0x1, -R34 ;  /* 0x0000000104040824 */ /* 0x000fe200078e0a22 */
[----:B------:R-:W-:Y:S01]  /*1e30*/  @!P1 LOP3.LUT R4, RZ, R34, RZ, 0x33, !PT ;  /* 0x00000022ff049212 */ /* 0x000fe200078e33ff */
[----:B------:R-:W-:Y:S06]  /*1e40*/  BRA `(.L_x_1275) ;  /* 0x0000000000187947 */ /* 0x000fec0003800000 */
.L_x_1274:
[----:B------:R-:W-:Y:S01]  /*1e50*/  MOV R10, R34 ;  /* 0x00000022000a7202 */ /* 0x000fe20000000f00 */
[----:B------:R-:W-:Y:S01]  /*1e60*/  IMAD.MOV.U32 R8, RZ, RZ, R35 ;  /* 0x000000ffff087224 */ /* 0x000fe200078e0023 */
[----:B------:R-:W-:-:S07]  /*1e70*/  MOV R6, 0x1e90 ;  /* 0x00001e9000067802 */ /* 0x000fce0000000f00 */
[----:B------:R-:W-:Y:S05]  /*1e80*/  CALL.REL.NOINC `($__internal_25_$__cuda_sm20_rem_s64) ;  /* 0x000003c800247944 */ /* 0x000fea0003c00000 */
[----:B------:R-:W-:Y:S01]  /*1e90*/  IMAD.MOV.U32 R4, RZ, RZ, R8 ;  /* 0x000000ffff047224 */ /* 0x000fe200078e0008 */
[----:B------:R-:W-:-:S07]  /*1ea0*/  MOV R5, R11 ;  /* 0x0000000b00057202 */ /* 0x000fce0000000f00 */
.L_x_1275:
[----:B------:R-:W-:Y:S05]  /*1eb0*/  BSYNC.RECONVERGENT B1 ;  /* 0x0000000000017941 */ /* 0x000fea0003800200 */
.L_x_1273:
[----:B------:R-:W-:-:S05]  /*1ec0*/  IADD3 R28, P0, PT, -R4, R9, RZ ;  /* 0x00000009041c7210 */ /* 0x000fca0007f1e1ff */
[----:B------:R-:W-:-:S08]  /*1ed0*/  IMAD.X R30, R7, 0x1, ~R5, P0 ;  /* 0x00000001071e7824 */ /* 0x000fd000000e0e05 */
.L_x_1272:
[----:B------:R-:W-:Y:S05]  /*1ee0*/  BSYNC.RECONVERGENT B0 ;  /* 0x0000000000007941 */ /* 0x000fea0003800200 */
.L_x_1269:
[----:B------:R-:W0:Y:S01]  /*1ef0*/  LDC.64 R4, c[0x0][0x3b0] ;  /* 0x0000ec00ff047b82 */ /* 0x000e220000000a00 */
[----:B------:R-:W1:Y:S01]  /*1f00*/  LDCU.64 UR4, c[0x0][0x3a0] ;  /* 0x00007400ff0477ac */ /* 0x000e620008000a00 */
[----:B------:R-:W-:Y:S01]  /*1f10*/  IADD3 R11, P0, PT, RZ, -R42, RZ ;  /* 0x8000002aff0b7210 */ /* 0x000fe20007f1e0ff */
[----:B------:R-:W2:Y:S04]  /*1f20*/  LDCU.64 UR6, c[0x0][0x400] ;  /* 0x00008000ff0677ac */ /* 0x000ea80008000a00 */
[----:B------:R-:W-:Y:S01]  /*1f30*/  IMAD.X R0, RZ, RZ, ~R3, P0 ;  /* 0x000000ffff007224 */ /* 0x000fe200000e0e03 */
[----:B------:R-:W3:Y:S01]  /*1f40*/  LDC.64 R6, c[0x0][0x3f0] ;  /* 0x0000fc00ff067b82 */ /* 0x000ee20000000a00 */
[----:B------:R-:W4:Y:S01]  /*1f50*/  LDCU.64 UR8, c[0x0][0x398] ;  /* 0x00007300ff0877ac */ /* 0x000f220008000a00 */
[----:B------:R-:W3:Y:S01]  /*1f60*/  LDCU.64 UR12, c[0x0][0x3f0] ;  /* 0x00007e00ff0c77ac */ /* 0x000ee20008000a00 */
[----:B------:R-:W5:Y:S01]  /*1f70*/  LDCU.64 UR10, c[0x0][0x3e0] ;  /* 0x00007c00ff0a77ac */ /* 0x000f620008000a00 */
[----:B-1----:R-:W-:Y:S01]  /*1f80*/  ISETP.GE.U32.AND P0, PT, R72, UR4, PT ;  /* 0x0000000448007c0c */ /* 0x002fe2000bf06070 */
[----:B--2---:R-:W-:-:S03]  /*1f90*/  IMAD R0, R0, UR6, RZ ;  /* 0x0000000600007c24 */ /* 0x004fc6000f8e02ff */
[----:B------:R-:W-:Y:S01]  /*1fa0*/  ISETP.GE.AND.EX P0, PT, R73, UR5, PT, P0 ;  /* 0x0000000549007c0c */ /* 0x000fe2000bf06300 */
[----:B0-----:R-:W-:Y:S01]  /*1fb0*/  IMAD.WIDE.U32 R4, R11, UR6, R4 ;  /* 0x000000060b047c25 */ /* 0x001fe2000f8e0004 */
[----:B----4-:R-:W-:-:S03]  /*1fc0*/  ISETP.GE.U32.AND P1, PT, R40, UR8, PT ;  /* 0x0000000828007c0c */ /* 0x010fc6000bf26070 */
[----:B------:R-:W-:Y:S01]  /*1fd0*/  IMAD R9, R11, UR7, R0 ;  /* 0x000000070b097c24 */ /* 0x000fe2000f8e0200 */
[----:B------:R-:W-:Y:S01]  /*1fe0*/  ISETP.GE.OR.EX P0, PT, R54, UR9, P0, P1 ;  /* 0x0000000936007c0c */ /* 0x000fe20008706710 */
[----:B---3--:R-:W-:-:S03]  /*1ff0*/  IMAD.WIDE.U32 R6, R32, UR12, R6 ;  /* 0x0000000c20067c25 */ /* 0x008fc6000f8e0006 */
[----:B------:R-:W-:Y:S01]  /*2000*/  IADD3 R0, PT, PT, R5, R9, RZ ;  /* 0x0000000905007210 */ /* 0x000fe20007ffe0ff */
[----:B------:R-:W-:Y:S02]  /*2010*/  IMAD R9, R29, UR12, RZ ;  /* 0x0000000c1d097c24 */ /* 0x000fe4000f8e02ff */
[----:B-----5:R-:W-:-:S04]  /*2020*/  IMAD.WIDE.U32 R26, R4, UR10, RZ ;  /* 0x0000000a041a7c25 */ /* 0x020fc8000f8e00ff */
[----:B------:R-:W-:Y:S01]  /*2030*/  IMAD R5, R0, UR10, RZ ;  /* 0x0000000a00057c24 */ /* 0x000fe2000f8e02ff */
[----:B------:R-:W-:Y:S01]  /*2040*/  ISETP.LT.U32.AND P1, PT, R26, R6, PT ;  /* 0x000000061a00720c */ /* 0x000fe20003f21070 */
[----:B------:R-:W-:Y:S02]  /*2050*/  IMAD R9, R32, UR13, R9 ;  /* 0x0000000d20097c24 */ /* 0x000fe4000f8e0209 */
[----:B------:R-:W-:Y:S02]  /*2060*/  IMAD R5, R4, UR11, R5 ;  /* 0x0000000b04057c24 */ /* 0x000fe4000f8e0205 */
[----:B------:R-:W-:Y:S02]  /*2070*/  IMAD.IADD R0, R7, 0x1, R9 ;  /* 0x0000000107007824 */ /* 0x000fe400078e0209 */
[----:B------:R-:W-:Y:S01]  /*2080*/  IMAD.IADD R5, R27, 0x1, R5 ;  /* 0x000000011b057824 */ /* 0x000fe200078e0205 */
[----:B------:R-:W-:Y:S06]  /*2090*/  @P0 EXIT ;  /* 0x000000000000094d */ /* 0x000fec0003800000 */
[----:B------:R-:W-:Y:S01]  /*20a0*/  ISETP.GE.U32.AND P0, PT, R51, R50, PT ;  /* 0x000000323300720c */ /* 0x000fe20003f06070 */
[----:B------:R-:W0:Y:S01]  /*20b0*/  LDCU.64 UR8, c[0x0][0x358] ;  /* 0x00006b00ff0877ac */ /* 0x000e220008000a00 */
[----:B------:R-:W-:Y:S01]  /*20c0*/  ISETP.LT.AND.EX P1, PT, R5, R0, PT, P1 ;  /* 0x000000000500720c */ /* 0x000fe20003f21310 */
[----:B------:R-:W-:Y:S01]  /*20d0*/  BSSY.RECONVERGENT B0, `(.L_x_1276) ;  /* 0x0003bb0000007945 */ /* 0x000fe20003800200 */
[----:B------:R-:W-:Y:S01]  /*20e0*/  ISETP.GE.AND.EX P0, PT, R53, R31, PT, P0 ;  /* 0x0000001f3500720c */ /* 0x000fe20003f06300 */
[----:B------:R-:W-:Y:S01]  /*20f0*/  HFMA2 R64, -RZ, RZ, 0, 0 ;  /* 0x00000000ff407431 */ /* 0x000fe200000001ff */
[----:B------:R-:W-:Y:S02]  /*2100*/  SEL R26, R26, R6, P1 ;  /* 0x000000061a1a7207 */ /* 0x000fe40000800000 */
[----:B------:R-:W-:-:S09]  /*2110*/  SEL R27, R5, R0, P1 ;  /* 0x00000000051b7207 */ /* 0x000fd20000800000 */
[----:B------:R-:W-:Y:S05]  /*2120*/  @P0 BRA `(.L_x_1277) ;  /* 0x000003b800a80947 */ /* 0x000fea0003800000 */
[----:B------:R-:W-:Y:S01]  /*2130*/  IADD3 R7, P1, PT, R38, R51, RZ ;  /* 0x0000003326077210 */ /* 0x000fe20007f3e0ff */
[----:B------:R-:W1:Y:S01]  /*2140*/  LDC.64 R4, c[0x0][0x430] ;  /* 0x00010c00ff047b82 */ /* 0x000e620000000a00 */
[----:B------:R-:W2:Y:S01]  /*2150*/  LDCU.64 UR4, c[0x0][0x3c0] ;  /* 0x00007800ff0477ac */ /* 0x000ea20008000a00 */
[----:B------:R-:W-:Y:S01]  /*2160*/  BSSY.RECONVERGENT B1, `(.L_x_1278) ;  /* 0x000003a000017945 */ /* 0x000fe20003800200 */
[----:B------:R-:W-:Y:S01]  /*2170*/  ISETP.GE.U32.AND P0, PT, R7, R50, PT ;  /* 0x000000320700720c */ /* 0x000fe20003f06070 */
[----:B------:R-:W-:Y:S01]  /*2180*/  IMAD.X R2, R39, 0x1, R53, P1 ;  /* 0x0000000127027824 */ /* 0x000fe200008e0635 */
[----:B------:R-:W-:Y:S02]  /*2190*/  ISETP.GT.U32.AND P2, PT, R50, R7, PT ;  /* 0x000000073200720c */ /* 0x000fe40003f44070 */
[----:B------:R-:W-:Y:S01]  /*21a0*/  IADD3 R25, P1, PT, R34, R28, RZ ;  /* 0x0000001c22197210 */ /* 0x000fe20007f3e0ff */
[----:B------:R-:W3:Y:S01]  /*21b0*/  LDC.64 R44, c[0x0][0x3c0] ;  /* 0x0000f000ff2c7b82 */ /* 0x000ee20000000a00 */
[----:B------:R-:W-:-:S02]  /*21c0*/  ISETP.GE.AND.EX P0, PT, R2, R31, PT, P0 ;  /* 0x0000001f0200720c */ /* 0x000fc40003f06300 */
[----:B------:R-:W-:Y:S01]  /*21d0*/  ISETP.GT.AND.EX P2, PT, R31, R2, PT, P2 ;  /* 0x000000021f00720c */ /* 0x000fe20003f44320 */
[----:B------:R-:W-:Y:S01]  /*21e0*/  IMAD.X R24, R35, 0x1, R30, P1 ;  /* 0x0000000123187824 */ /* 0x000fe200008e061e */
[----:B------:R-:W-:Y:S02]  /*21f0*/  SEL R19, RZ, 0x1, P0 ;  /* 0x00000001ff137807 */ /* 0x000fe40000000000 */
[-C--:B------:R-:W-:Y:S02]  /*2200*/  SEL R0, R50, R7.reuse, P2 ;  /* 0x0000000732007207 */ /* 0x080fe40001000000 */
[----:B------:R-:W-:Y:S02]  /*2210*/  ISETP.GE.U32.AND P1, PT, R25, R26, PT ;  /* 0x0000001a1900720c */ /* 0x000fe40003f26070 */
[----:B------:R-:W-:Y:S01]  /*2220*/  IADD3 R49, P3, P4, R0, -R7, -R19 ;  /* 0x8000000700317210 */ /* 0x000fe20007c7e813 */
[----:B------:R-:W-:Y:S01]  /*2230*/  IMAD R7, R3, UR6, RZ ;  /* 0x0000000603077c24 */ /* 0x000fe2000f8e02ff */
[----:B------:R-:W-:Y:S01]  /*2240*/  SEL R0, R31, R2, P2 ;  /* 0x000000021f007207 */ /* 0x000fe20001000000 */
[----:B--2---:R-:W-:Y:S01]  /*2250*/  IMAD R3, R73, UR4, RZ ;  /* 0x0000000449037c24 */ /* 0x004fe2000f8e02ff */
[----:B------:R-:W-:Y:S01]  /*2260*/  ISETP.GE.AND.EX P1, PT, R24, R27, PT, P1 ;  /* 0x0000001b1800720c */ /* 0x000fe20003f26310 */
[----:B------:R-:W-:Y:S01]  /*2270*/  IMAD R7, R42, UR7, R7 ;  /* 0x000000072a077c24 */ /* 0x000fe2000f8e0207 */
[----:B------:R-:W-:Y:S01]  /*2280*/  IADD3.X R48, PT, PT, R0, -0x1, ~R2, P3, P4 ;  /* 0xffffffff00307810 */ /* 0x000fe20001fe8c02 */
[----:B-1----:R-:W-:Y:S01]  /*2290*/  IMAD.WIDE.U32 R42, R42, UR6, R4 ;  /* 0x000000062a2a7c25 */ /* 0x002fe2000f8e0004 */
[----:B------:R-:W-:-:S02]  /*22a0*/  ISETP.GT.U32.AND P0, PT, R26, R25, PT ;  /* 0x000000191a00720c */ /* 0x000fc40003f04070 */
[----:B------:R-:W-:Y:S01]  /*22b0*/  LOP3.LUT R2, R48, R39, RZ, 0xfc, !PT ;  /* 0x0000002730027212 */ /* 0x000fe200078efcff */
[C---:B------:R-:W-:Y:S01]  /*22c0*/  IMAD R21, R72.reuse, UR5, R3 ;  /* 0x0000000548157c24 */ /* 0x040fe2000f8e0203 */
[----:B------:R-:W-:Y:S01]  /*22d0*/  SEL R0, RZ, 0x1, P1 ;  /* 0x00000001ff007807 */ /* 0x000fe20000800000 */
[----:B---3--:R-:W-:Y:S01]  /*22e0*/  IMAD.WIDE.U32 R44, R72, UR4, R44 ;  /* 0x00000004482c7c25 */ /* 0x008fe2000f8e002c */
[----:B------:R-:W-:Y:S02]  /*22f0*/  ISETP.NE.U32.AND P1, PT, R2, RZ, PT ;  /* 0x000000ff0200720c */ /* 0x000fe40003f25070 */
[----:B------:R-:W-:Y:S01]  /*2300*/  ISETP.GT.AND.EX P0, PT, R27, R24, PT, P0 ;  /* 0x000000181b00720c */ /* 0x000fe20003f04300 */
[----:B------:R-:W-:Y:S01]  /*2310*/  IMAD.IADD R21, R45, 0x1, R21 ;  /* 0x000000012d157824 */ /* 0x000fe200078e0215 */
[----:B------:R-:W-:Y:S02]  /*2320*/  IADD3 R22, PT, PT, R43, R7, RZ ;  /* 0x000000072b167210 */ /* 0x000fe40007ffe0ff */
[----:B------:R-:W-:-:S02]  /*2330*/  SEL R23, R26, R25, P0 ;  /* 0x000000191a177207 */ /* 0x000fc40000000000 */
[----:B------:R-:W-:Y:S02]  /*2340*/  SEL R3, R27, R24, P0 ;  /* 0x000000181b037207 */ /* 0x000fe40000000000 */
[----:B------:R-:W-:-:S04]  /*2350*/  IADD3 R23, P2, P3, R23, -R25, -R0 ;  /* 0x8000001917177210 */ /* 0x000fc80007b5e800 */
[----:B------:R-:W-:Y:S01]  /*2360*/  IADD3.X R20, PT, PT, R3, -0x1, ~R24, P2, P3 ;  /* 0xffffffff03147810 */ /* 0x000fe200017e6c18 */
[----:B------:R-:W-:Y:S08]  /*2370*/  @P1 BRA `(.L_x_1279) ;  /* 0x0000000000501947 */ /* 0x000ff00003800000 */
[----:B------:R-:W1:Y:S01]  /*2380*/  I2F.U32.RP R0, R38 ;  /* 0x0000002600007306 */ /* 0x000e620000209000 */
[----:B------:R-:W-:Y:S02]  /*2390*/  ISETP.NE.U32.AND P2, PT, R38, RZ, PT ;  /* 0x000000ff2600720c */ /* 0x000fe40003f45070 */
[----:B------:R-:W-:-:S05]  /*23a0*/  MOV R59, RZ ;  /* 0x000000ff003b7202 */ /* 0x000fca0000000f00 */
[----:B-1----:R-:W1:Y:S02]  /*23b0*/  MUFU.RCP R0, R0 ;  /* 0x0000000000007308 */ /* 0x002e640000001000 */
[----:B-1----:R-:W-:-:S06]  /*23c0*/  VIADD R2, R0, 0xffffffe ;  /* 0x0ffffffe00027836 */ /* 0x002fcc0000000000 */
[----:B------:R1:W2:Y:S02]  /*23d0*/  F2I.FTZ.U32.TRUNC.NTZ R3, R2 ;  /* 0x0000000200037305 */ /* 0x0002a4000021f000 */
[----:B-1----:R-:W-:Y:S01]  /*23e0*/  IMAD.MOV.U32 R2, RZ, RZ, RZ ;  /* 0x000000ffff027224 */ /* 0x002fe200078e00ff */
[----:B--2---:R-:W-:-:S05]  /*23f0*/  IADD3 R5, PT, PT, RZ, -R3, RZ ;  /* 0x80000003ff057210 */ /* 0x004fca0007ffe0ff */
        /* <DEDUP_REMOVED lines=10> */
[----:B------:R-:W-:Y:S01]  /*24a0*/  @!P2 LOP3.LUT R58, RZ, R38, RZ, 0x33, !PT ;  /* 0x00000026ff3aa212 */ /* 0x000fe200078e33ff */
[----:B------:R-:W-:Y:S06]  /*24b0*/  BRA `(.L_x_1280) ;  /* 0x0000000000107947 */ /* 0x000fec0003800000 */
.L_x_1279:
[----:B------:R-:W-:Y:S01]  /*24c0*/  IMAD.MOV.U32 R68, RZ, RZ, R38 ;  /* 0x000000ffff447224 */ /* 0x000fe200078e0026 */
[----:B------:R-:W-:Y:S01]  /*24d0*/  MOV R62, 0x2500 ;  /* 0x00002500003e7802 */ /* 0x000fe20000000f00 */
[----:B------:R-:W-:-:S07]  /*24e0*/  IMAD.MOV.U32 R61, RZ, RZ, R39 ;  /* 0x000000ffff3d7224 */ /* 0x000fce00078e0027 */
[----:B0-----:R-:W-:Y:S05]  /*24f0*/  CALL.REL.NOINC `($__internal_24_$__cuda_sm20_div_u64) ;  /* 0x000003bc00787944 */ /* 0x001fea0003c00000 */
.L_x_1280:
[----:B0-----:R-:W-:Y:S05]  /*2500*/  BSYNC.RECONVERGENT B1 ;  /* 0x0000000000017941 */ /* 0x001fea0003800200 */
.L_x_1278:
[----:B------:R-:W-:Y:S01]  /*2510*/  IADD3 R19, P1, PT, R58, R19, RZ ;  /* 0x000000133a137210 */ /* 0x000fe20007f3e0ff */
[----:B------:R-:W-:Y:S01]  /*2520*/  BSSY.RECONVERGENT B2, `(.L_x_1281) ;  /* 0x00006ad000027945 */ /* 0x000fe20003800200 */
[----:B------:R-:W-:Y:S02]  /*2530*/  HFMA2 R64, -RZ, RZ, 0, 0 ;  /* 0x00000000ff407431 */ /* 0x000fe400000001ff */
[----:B------:R-:W-:Y:S01]  /*2540*/  LOP3.LUT R0, R19, 0x7, RZ, 0xc0, !PT ;  /* 0x0000000713007812 */ /* 0x000fe200078ec0ff */
[----:B------:R-:W-:-:S03]  /*2550*/  IMAD.X R17, RZ, RZ, R59, P1 ;  /* 0x000000ffff117224 */ /* 0x000fc600008e063b */
[----:B------:R-:W-:-:S04]  /*2560*/  ISETP.NE.U32.AND P0, PT, R0, 0x7, PT ;  /* 0x000000070000780c */ /* 0x000fc80003f05070 */
[----:B------:R-:W-:-:S13]  /*2570*/  ISETP.NE.AND.EX P0, PT, RZ, RZ, PT, P0 ;  /* 0x000000ffff00720c */ /* 0x000fda0003f05300 */
[----:B------:R-:W-:Y:S05]  /*2580*/  @!P0 BRA `(.L_x_1282) ;  /* 0x0000006800988947 */ /* 0x000fea0003800000 */
[----:B------:R-:W0:Y:S01]  /*2590*/  LDCU UR4, c[0x0][0x3f0] ;  /* 0x00007e00ff0477ac */ /* 0x000e220008000800 */
[----:B------:R-:W1:Y:S01]  /*25a0*/  I2F.U32.RP R6, R34 ;  /* 0x0000002200067306 */ /* 0x000e620000209000 */
[C---:B------:R-:W-:Y:S01]  /*25b0*/  IADD3 R15, P2, PT, R34.reuse, R25, RZ ;  /* 0x00000019220f7210 */ /* 0x040fe20007f5e0ff */
[----:B------:R-:W-:Y:S01]  /*25c0*/  IMAD.MOV.U32 R8, RZ, RZ, RZ ;  /* 0x000000ffff087224 */ /* 0x000fe200078e00ff */
[C---:B------:R-:W-:Y:S01]  /*25d0*/  ISETP.NE.U32.AND P3, PT, R34.reuse, RZ, PT ;  /* 0x000000ff2200720c */ /* 0x040fe20003f65070 */
[----:B------:R-:W-:Y:S02]  /*25e0*/  IMAD.MOV.U32 R64, RZ, RZ, RZ ;  /* 0x000000ffff407224 */ /* 0x000fe400078e00ff */
[----:B------:R-:W-:Y:S01]  /*25f0*/  IMAD.X R14, R35, 0x1, R24, P2 ;  /* 0x00000001230e7824 */ /* 0x000fe200010e0618 */
[----:B------:R-:W-:-:S04]  /*2600*/  IADD3 R13, P2, PT, R34, R15, RZ ;  /* 0x0000000f220d7210 */ /* 0x000fc80007f5e0ff */
[----:B------:R-:W-:Y:S01]  /*2610*/  IADD3 R11, P6, PT, R34, R13, RZ ;  /* 0x0000000d220b7210 */ /* 0x000fe20007fde0ff */
[C---:B------:R-:W-:Y:S01]  /*2620*/  IMAD.X R12, R35.reuse, 0x1, R14, P2 ;  /* 0x00000001230c7824 */ /* 0x040fe200010e060e */
[----:B-1----:R-:W1:Y:S03]  /*2630*/  MUFU.RCP R6, R6 ;  /* 0x0000000600067308 */ /* 0x002e660000001000 */
[----:B------:R-:W-:Y:S01]  /*2640*/  IMAD.X R10, R35, 0x1, R12, P6 ;  /* 0x00000001230a7824 */ /* 0x000fe200030e060c */
[----:B0-----:R-:W-:-:S04]  /*2650*/  ISETP.NE.U32.AND P2, PT, RZ, UR4, PT ;  /* 0x00000004ff007c0c */ /* 0x001fc8000bf45070 */
[----:B------:R-:W0:Y:S01]  /*2660*/  I2F.U32.RP R0, UR4 ;  /* 0x0000000400007d06 */ /* 0x000e220008209000 */
[----:B-1----:R-:W-:-:S07]  /*2670*/  VIADD R2, R6, 0xffffffe ;  /* 0x0ffffffe06027836 */ /* 0x002fce0000000000 */
[----:B------:R1:W2:Y:S08]  /*2680*/  F2I.FTZ.U32.TRUNC.NTZ R3, R2 ;  /* 0x0000000200037305 */ /* 0x0002b0000021f000 */
[----:B0-----:R-:W0:Y:S01]  /*2690*/  MUFU.RCP R0, R0 ;  /* 0x0000000000007308 */ /* 0x001e220000001000 */
[----:B-1----:R-:W-:Y:S01]  /*26a0*/  MOV R2, RZ ;  /* 0x000000ff00027202 */ /* 0x002fe20000000f00 */
[----:B--2---:R-:W-:-:S04]  /*26b0*/  IMAD.MOV R9, RZ, RZ, -R3 ;  /* 0x000000ffff097224 */ /* 0x004fc800078e0a03 */
[----:B------:R-:W-:-:S04]  /*26c0*/  IMAD R9, R9, R34, RZ ;  /* 0x0000002209097224 */ /* 0x000fc800078e02ff */
[----:B------:R-:W-:Y:S01]  /*26d0*/  IMAD.HI.U32 R2, R3, R9, R2 ;  /* 0x0000000903027227 */ /* 0x000fe200078e0002 */
[----:B0-----:R-:W-:-:S04]  /*26e0*/  IADD3 R4, PT, PT, R0, 0xffffffe, RZ ;  /* 0x0ffffffe00047810 */ /* 0x001fc80007ffe0ff */
[----:B------:R0:W1:Y:S01]  /*26f0*/  F2I.FTZ.U32.TRUNC.NTZ R5, R4 ;  /* 0x0000000400057305 */ /* 0x000062000021f000 */
[----:B------:R-:W-:-:S04]  /*2700*/  IMAD.HI.U32 R18, R2, R23, RZ ;  /* 0x0000001702127227 */ /* 0x000fc800078e00ff */
[----:B------:R-:W-:Y:S02]  /*2710*/  IMAD.MOV R3, RZ, RZ, -R18 ;  /* 0x000000ffff037224 */ /* 0x000fe400078e0a12 */
[----:B0-----:R-:W-:Y:S02]  /*2720*/  IMAD.MOV.U32 R4, RZ, RZ, RZ ;  /* 0x000000ffff047224 */ /* 0x001fe400078e00ff */
[----:B------:R-:W-:Y:S02]  /*2730*/  IMAD R3, R34, R3, R23 ;  /* 0x0000000322037224 */ /* 0x000fe400078e0217 */
[----:B-1----:R-:W-:-:S03]  /*2740*/  IMAD.MOV R7, RZ, RZ, -R5 ;  /* 0x000000ffff077224 */ /* 0x002fc600078e0a05 */
[----:B------:R-:W-:Y:S01]  /*2750*/  ISETP.GE.U32.AND P1, PT, R3, R34, PT ;  /* 0x000000220300720c */ /* 0x000fe20003f26070 */
[----:B------:R-:W-:-:S04]  /*2760*/  IMAD R7, R7, UR4, RZ ;  /* 0x0000000407077c24 */ /* 0x000fc8000f8e02ff */
[----:B------:R-:W-:-:S04]  /*2770*/  IMAD.HI.U32 R5, R5, R7, R4 ;  /* 0x0000000705057227 */ /* 0x000fc800078e0004 */
[----:B------:R-:W-:Y:S02]  /*2780*/  IMAD.MOV.U32 R7, RZ, RZ, RZ ;  /* 0x000000ffff077224 */ /* 0x000fe400078e00ff */
[----:B------:R-:W-:Y:S02]  /*2790*/  IMAD.HI.U32 R16, R5, R28, RZ ;  /* 0x0000001c05107227 */ /* 0x000fe400078e00ff */
[----:B------:R-:W-:Y:S02]  /*27a0*/  @P1 IADD3 R18, PT, PT, R18, 0x1, RZ ;  /* 0x0000000112121810 */ /* 0x000fe40007ffe0ff */
[----:B------:R-:W-:Y:S01]  /*27b0*/  @P1 IMAD.IADD R3, R3, 0x1, -R34 ;  /* 0x0000000103031824 */ /* 0x000fe200078e0a22 */
[----:B------:R-:W-:Y:S02]  /*27c0*/  IADD3 R5, PT, PT, -R16, RZ, RZ ;  /* 0x000000ff10057210 */ /* 0x000fe40007ffe1ff */
[----:B------:R-:W-:Y:S02]  /*27d0*/  IADD3 R9, P1, PT, R34, R11, RZ ;  /* 0x0000000b22097210 */ /* 0x000fe40007f3e0ff */
[----:B------:R-:W-:Y:S01]  /*27e0*/  ISETP.GE.U32.AND P4, PT, R3, R34, PT ;  /* 0x000000220300720c */ /* 0x000fe20003f86070 */
[----:B------:R-:W-:-:S02]  /*27f0*/  IMAD R0, R5, UR4, R28 ;  /* 0x0000000405007c24 */ /* 0x000fc4000f8e021c */
[----:B------:R-:W-:-:S03]  /*2800*/  IMAD.X R6, R35, 0x1, R10, P1 ;  /* 0x0000000123067824 */ /* 0x000fc600008e060a */
[----:B------:R-:W-:-:S07]  /*2810*/  ISETP.GE.U32.AND P0, PT, R0, UR4, PT ;  /* 0x0000000400007c0c */ /* 0x000fce000bf06070 */
[----:B------:R-:W-:Y:S01]  /*2820*/  @P4 VIADD R18, R18, 0x1 ;  /* 0x0000000112124836 */ /* 0x000fe20000000000 */
[----:B------:R-:W-:-:S05]  /*2830*/  @!P3 LOP3.LUT R18, RZ, R34, RZ, 0x33, !PT ;  /* 0x00000022ff12b212 */ /* 0x000fca00078e33ff */
[----:B------:R-:W-:Y:S02]  /*2840*/  @P0 IADD3 R0, PT, PT, R0, -UR4, RZ ;  /* 0x8000000400000c10 */ /* 0x000fe4000fffe0ff */
[----:B------:R-:W-:Y:S02]  /*2850*/  @P0 IADD3 R16, PT, PT, R16, 0x1, RZ ;  /* 0x0000000110100810 */ /* 0x000fe40007ffe0ff */
[----:B------:R-:W-:Y:S02]  /*2860*/  ISETP.GE.U32.AND P5, PT, R0, UR4, PT ;  /* 0x0000000400007c0c */ /* 0x000fe4000bfa6070 */
[----:B------:R-:W-:-:S05]  /*2870*/  IADD3 R5, P0, PT, R34, R9, RZ ;  /* 0x0000000922057210 */ /* 0x000fca0007f1e0ff */
[----:B------:R-:W-:-:S06]  /*2880*/  IMAD.X R4, R35, 0x1, R6, P0 ;  /* 0x0000000123047824 */ /* 0x000fcc00000e0606 */
[----:B------:R-:W-:Y:S02]  /*2890*/  @P5 IADD3 R16, PT, PT, R16, 0x1, RZ ;  /* 0x0000000110105810 */ /* 0x000fe40007ffe0ff */
[----:B------:R-:W-:-:S07]  /*28a0*/  @!P2 LOP3.LUT R16, RZ, UR4, RZ, 0x33, !PT ;  /* 0x00000004ff10ac12 */ /* 0x000fce000f8e33ff */
.L_x_1385:
        /* <DEDUP_REMOVED lines=30> */
.L_x_1286:
[----:B------:R-:W0:Y:S01]  /*2a90*/  LDCU.64 UR4, c[0x0][0x3e8] ;  /* 0x00007d00ff0477ac */ /* 0x000e220008000a00 */
[----:B------:R-:W-:Y:S01]  /*2aa0*/  IMAD.MOV.U32 R61, RZ, RZ, R51 ;  /* 0x000000ffff3d7224 */ /* 0x000fe200078e0033 */
[----:B------:R-:W-:Y:S01]  /*2ab0*/  MOV R60, 0x2b00 ;  /* 0x00002b00003c7802 */ /* 0x000fe20000000f00 */
[----:B------:R-:W-:Y:S01]  /*2ac0*/  IMAD.MOV.U32 R62, RZ, RZ, R53 ;  /* 0x000000ffff3e7224 */ /* 0x000fe200078e0035 */
[----:B0-----:R-:W-:Y:S01]  /*2ad0*/  MOV R58, UR4 ;  /* 0x00000004003a7c02 */ /* 0x001fe20008000f00 */
[----:B------:R-:W-:-:S07]  /*2ae0*/  IMAD.U32 R57, RZ, RZ, UR5 ;  /* 0x00000005ff397e24 */ /* 0x000fce000f8e00ff */
[----:B------:R-:W-:Y:S05]  /*2af0*/  CALL.REL.NOINC `($__internal_23_$__cuda_sm20_div_s64) ;  /* 0x000003b000a87944 */ /* 0x000fea0003c00000 */
[----:B------:R-:W-:Y:S01]  /*2b00*/  MOV R2, R48 ;  /* 0x0000003000027202 */ /* 0x000fe20000000f00 */
[----:B------:R-:W-:-:S07]  /*2b10*/  IMAD.MOV.U32 R3, RZ, RZ, R49 ;  /* 0x000000ffff037224 */ /* 0x000fce00078e0031 */
.L_x_1287:
[----:B------:R-:W-:Y:S05]  /*2b20*/  BSYNC.RECONVERGENT B3 ;  /* 0x0000000000037941 */ /* 0x000fea0003800200 */
.L_x_1285:
        /* <DEDUP_REMOVED lines=26> */
.L_x_1289:
[----:B------:R-:W0:Y:S01]  /*2cd0*/  LDCU.64 UR4, c[0x0][0x3d8] ;  /* 0x00007b00ff0477ac */ /* 0x000e220008000a00 */
[----:B------:R-:W-:Y:S01]  /*2ce0*/  IMAD.MOV.U32 R61, RZ, RZ, R51 ;  /* 0x000000ffff3d7224 */ /* 0x000fe200078e0033 */
[----:B------:R-:W-:Y:S01]  /*2cf0*/  MOV R60, 0x2d40 ;  /* 0x00002d40003c7802 */ /* 0x000fe20000000f00 */
[----:B------:R-:W-:Y:S02]  /*2d00*/  IMAD.MOV.U32 R62, RZ, RZ, R53 ;  /* 0x000000ffff3e7224 */ /* 0x000fe400078e0035 */
[----:B0-----:R-:W-:Y:S01]  /*2d10*/  IMAD.U32 R58, RZ, RZ, UR4 ;  /* 0x00000004ff3a7e24 */ /* 0x001fe2000f8e00ff */
[----:B------:R-:W-:-:S07]  /*2d20*/  MOV R57, UR5 ;  /* 0x0000000500397c02 */ /* 0x000fce0008000f00 */
[----:B------:R-:W-:Y:S05]  /*2d30*/  CALL.REL.NOINC `($__internal_23_$__cuda_sm20_div_s64) ;  /* 0x000003b000187944 */ /* 0x000fea0003c00000 */
.L_x_1290:
[----:B------:R-:W-:Y:S05]  /*2d40*/  BSYNC.RECONVERGENT B3 ;  /* 0x0000000000037941 */ /* 0x000fea0003800200 */
.L_x_1288:
[----:B------:R-:W0:Y:S01]  /*2d50*/  LDCU.64 UR4, c[0x0][0x3f8] ;  /* 0x00007f00ff0477ac */ /* 0x000e220008000a00 */
[----:B------:R-:W-:Y:S01]  /*2d60*/  LOP3.LUT R0, R20, R35, RZ, 0xfc, !PT ;  /* 0x0000002314007212 */ /* 0x000fe200078efcff */
[----:B------:R-:W-:Y:S01]  /*2d70*/  IMAD.MOV.U32 R46, RZ, RZ, R48 ;  /* 0x000000ffff2e7224 */ /* 0x000fe200078e0030 */
[----:B------:R-:W-:Y:S01]  /*2d80*/  MOV R47, R49 ;  /* 0x00000031002f7202 */ /* 0x000fe20000000f00 */
[----:B------:R-:W-:Y:S01]  /*2d90*/  BSSY.RECONVERGENT B3, `(.L_x_1291) ;  /* 0x0000011000037945 */ /* 0x000fe20003800200 */
[----:B------:R-:W-:Y:S02]  /*2da0*/  ISETP.NE.U32.AND P0, PT, R0, RZ, PT ;  /* 0x000000ff0000720c */ /* 0x000fe40003f05070 */
[----:B------:R-:W-:-:S05]  /*2db0*/  IADD3 R2, P1, PT, -R2, R36, RZ ;  /* 0x0000002402027210 */ /* 0x000fca0007f3e1ff */
[----:B------:R-:W-:Y:S02]  /*2dc0*/  IMAD.X R0, R52, 0x1, ~R3, P1 ;  /* 0x0000000134007824 */ /* 0x000fe400008e0e03 */
[----:B0-----:R-:W-:-:S04]  /*2dd0*/  IMAD R57, R55, UR4, RZ ;  /* 0x0000000437397c24 */ /* 0x001fc8000f8e02ff */
[----:B------:R-:W-:Y:S01]  /*2de0*/  @!P0 MOV R58, R18 ;  /* 0x00000012003a8202 */ /* 0x000fe20000000f00 */
[----:B------:R-:W-:-:S04]  /*2df0*/  IMAD.WIDE.U32 R46, R56, UR4, R46 ;  /* 0x00000004382e7c25 */ /* 0x000fc8000f8e002e */
[----:B------:R-:W-:Y:S02]  /*2e00*/  IMAD R57, R56, UR5, R57 ;  /* 0x0000000538397c24 */ /* 0x000fe4000f8e0239 */
[----:B------:R-:W-:Y:S02]  /*2e10*/  @!P0 IMAD.MOV.U32 R59, RZ, RZ, RZ ;  /* 0x000000ffff3b8224 */ /* 0x000fe400078e00ff */
[----:B------:R-:W-:Y:S01]  /*2e20*/  IMAD.IADD R3, R47, 0x1, R57 ;  /* 0x000000012f037824 */ /* 0x000fe200078e0239 */
[----:B------:R-:W-:Y:S06]  /*2e30*/  @!P0 BRA `(.L_x_1292) ;  /* 0x0000000000188947 */ /* 0x000fec0003800000 */
[----:B------:R-:W-:Y:S01]  /*2e40*/  IMAD.MOV.U32 R49, RZ, RZ, R23 ;  /* 0x000000ffff317224 */ /* 0x000fe200078e0017 */
[----:B------:R-:W-:Y:S01]  /*2e50*/  MOV R48, R20 ;  /* 0x0000001400307202 */ /* 0x000fe20000000f00 */
[----:B------:R-:W-:Y:S01]  /*2e60*/  IMAD.MOV.U32 R68, RZ, RZ, R34 ;  /* 0x000000ffff447224 */ /* 0x000fe200078e0022 */
[----:B------:R-:W-:Y:S01]  /*2e70*/  MOV R62, 0x2ea0 ;  /* 0x00002ea0003e7802 */ /* 0x000fe20000000f00 */
[----:B------:R-:W-:-:S07]  /*2e80*/  IMAD.MOV.U32 R61, RZ, RZ, R35 ;  /* 0x000000ffff3d7224 */ /* 0x000fce00078e0023 */
[----:B------:R-:W-:Y:S05]  /*2e90*/  CALL.REL.NOINC `($__internal_24_$__cuda_sm20_div_u64) ;  /* 0x000003b400107944 */ /* 0x000fea0003c00000 */
.L_x_1292:
[----:B------:R-:W-:Y:S05]  /*2ea0*/  BSYNC.RECONVERGENT B3 ;  /* 0x0000000000037941 */ /* 0x000fea0003800200 */
.L_x_1291:
[----:B------:R-:W-:Y:S01]  /*2eb0*/  ISETP.GE.U32.AND P0, PT, R25, R26, PT ;  /* 0x0000001a1900720c */ /* 0x000fe20003f06070 */
[----:B------:R-:W-:Y:S01]  /*2ec0*/  BSSY.RECONVERGENT B3, `(.L_x_1293) ;  /* 0x00002e2000037945 */ /* 0x000fe20003800200 */
[----:B------:R-:W-:Y:S01]  /*2ed0*/  MOV R61, R28 ;  /* 0x0000001c003d7202 */ /* 0x000fe20000000f00 */
[----:B------:R-:W-:Y:S01]  /*2ee0*/  IMAD.MOV.U32 R62, RZ, RZ, R30 ;  /* 0x000000ffff3e7224 */ /* 0x000fe200078e001e */
[----:B------:R-:W-:-:S04]  /*2ef0*/  ISETP.GE.AND.EX P0, PT, R24, R27, PT, P0 ;  /* 0x0000001b1800720c */ /* 0x000fc80003f06300 */
[----:B------:R-:W-:-:S04]  /*2f00*/  SEL R65, RZ, 0x1, P0 ;  /* 0x00000001ff417807 */ /* 0x000fc80000000000 */
[----:B------:R-:W-:-:S04]  /*2f10*/  IADD3 R65, P1, PT, R58, R65, RZ ;  /* 0x000000413a417210 */ /* 0x000fc80007f3e0ff */
[----:B------:R-:W-:Y:S01]  /*2f20*/  LOP3.LUT R66, R65, 0x7, RZ, 0xc0, !PT ;  /* 0x0000000741427812 */ /* 0x000fe200078ec0ff */
[----:B------:R-:W-:-:S03]  /*2f30*/  IMAD.X R67, RZ, RZ, R59, P1 ;  /* 0x000000ffff437224 */ /* 0x000fc600008e063b */
[----:B------:R-:W-:-:S04]  /*2f40*/  ISETP.NE.U32.AND P0, PT, R66, 0x7, PT ;  /* 0x000000074200780c */ /* 0x000fc80003f05070 */
[----:B------:R-:W-:-:S13]  /*2f50*/  ISETP.NE.AND.EX P0, PT, RZ, RZ, PT, P0 ;  /* 0x000000ffff00720c */ /* 0x000fda0003f05300 */
[----:B------:R-:W-:Y:S05]  /*2f60*/  @!P0 BRA `(.L_x_1294) ;  /* 0x0000002c005c8947 */ /* 0x000fea0003800000 */
[----:B------:R-:W0:Y:S01]  /*2f70*/  LDCU UR4, c[0x0][0x3f4] ;  /* 0x00007e80ff0477ac */ /* 0x000e220008000800 */
[----:B------:R-:W-:Y:S01]  /*2f80*/  BSSY.RECONVERGENT B4, `(.L_x_1295) ;  /* 0x000000f000047945 */ /* 0x000fe20003800200 */
[----:B0-----:R-:W-:-:S04]  /*2f90*/  LOP3.LUT R48, R30, UR4, RZ, 0xfc, !PT ;  /* 0x000000041e307c12 */ /* 0x001fc8000f8efcff */
[----:B------:R-:W-:-:S13]  /*2fa0*/  ISETP.NE.U32.AND P0, PT, R48, RZ, PT ;  /* 0x000000ff3000720c */ /* 0x000fda0003f05070 */
[----:B------:R-:W-:Y:S01]  /*2fb0*/  @!P0 MOV R76, R16 ;  /* 0x00000010004c8202 */ /* 0x000fe20000000f00 */
[----:B------:R-:W-:Y:S01]  /*2fc0*/  @!P0 IMAD.MOV.U32 R77, RZ, RZ, RZ ;  /* 0x000000ffff4d8224 */ /* 0x000fe200078e00ff */
[----:B------:R-:W-:Y:S06]  /*2fd0*/  @!P0 BRA `(.L_x_1296) ;  /* 0x0000000000248947 */ /* 0x000fec0003800000 */
        /* <DEDUP_REMOVED lines=9> */
.L_x_1296:
[----:B------:R-:W-:Y:S05]  /*3070*/  BSYNC.RECONVERGENT B4 ;  /* 0x0000000000047941 */ /* 0x000fea0003800200 */
.L_x_1295:
        /* <DEDUP_REMOVED lines=26> */
.L_x_1298:
[----:B------:R-:W0:Y:S01]  /*3220*/  LDCU.64 UR4, c[0x0][0x3e0] ;  /* 0x00007c00ff0477ac */ /* 0x000e220008000a00 */
[----:B------:R-:W-:Y:S01]  /*3230*/  IMAD.MOV.U32 R61, RZ, RZ, R28 ;  /* 0x000000ffff3d7224 */ /* 0x000fe200078e001c */
[----:B------:R-:W-:Y:S01]  /*3240*/  MOV R60, 0x3290 ;  /* 0x00003290003c7802 */ /* 0x000fe20000000f00 */
[----:B------:R-:W-:Y:S02]  /*3250*/  IMAD.MOV.U32 R62, RZ, RZ, R30 ;  /* 0x000000ffff3e7224 */ /* 0x000fe400078e001e */
[----:B0-----:R-:W-:Y:S01]  /*3260*/  IMAD.U32 R58, RZ, RZ, UR4 ;  /* 0x00000004ff3a7e24 */ /* 0x001fe2000f8e00ff */
[----:B------:R-:W-:-:S07]  /*3270*/  MOV R57, UR5 ;  /* 0x0000000500397c02 */ /* 0x000fce0008000f00 */
[----:B------:R-:W-:Y:S05]  /*3280*/  CALL.REL.NOINC `($__internal_23_$__cuda_sm20_div_s64) ;  /* 0x000003a800c47944 */ /* 0x000fea0003c00000 */
.L_x_1299:
[----:B------:R-:W-:Y:S05]  /*3290*/  BSYNC.RECONVERGENT B4 ;  /* 0x0000000000047941 */ /* 0x000fea0003800200 */
.L_x_1297:
[----:B------:R-:W0:Y:S01]  /*32a0*/  LDCU.64 UR4, c[0x0][0x3c0] ;  /* 0x00007800ff0477ac */ /* 0x000e220008000a00 */
[----:B------:R-:W-:Y:S01]  /*32b0*/  IADD3 R58, P0, PT, -R76, R32, RZ ;  /* 0x000000204c3a7210 */ /* 0x000fe20007f1e1ff */
[----:B------:R-:W1:Y:S04]  /*32c0*/  LDCU.128 UR12, c[0x0][0x3b0] ;  /* 0x00007600ff0c77ac */ /* 0x000e680008000c00 */
[----:B------:R-:W-:Y:S01]  /*32d0*/  IMAD.X R59, R29, 0x1, ~R77, P0 ;  /* 0x000000011d3b7824 */ /* 0x000fe200000e0e4d */
[----:B------:R-:W-:Y:S01]  /*32e0*/  IADD3 R48, P0, PT, R48, R42, RZ ;  /* 0x0000002a30307210 */ /* 0x000fe20007f1e0ff */
[----:B------:R-:W2:Y:S04]  /*32f0*/  LDCU.64 UR10, c[0x0][0x428] ;  /* 0x00008500ff0a77ac */ /* 0x000ea80008000a00 */
[----:B------:R-:W-:-:S02]  /*3300*/  IMAD.X R49, R49, 0x1, R22, P0 ;  /* 0x0000000131317824 */ /* 0x000fc400000e0616 */
[----:B0-----:R-:W-:Y:S02]  /*3310*/  IMAD R57, R0, UR4, RZ ;  /* 0x0000000400397c24 */ /* 0x001fe4000f8e02ff */
[----:B------:R-:W-:-:S04]  /*3320*/  IMAD.WIDE.U32 R58, R2, UR4, R58 ;  /* 0x00000004023a7c25 */ /* 0x000fc8000f8e003a */
[----:B------:R-:W-:Y:S01]  /*3330*/  IMAD R57, R2, UR5, R57 ;  /* 0x0000000502397c24 */ /* 0x000fe2000f8e0239 */
[----:B------:R-:W0:Y:S01]  /*3340*/  LDCU.64 UR4, c[0x0][0x3a8] ;  /* 0x00007500ff0477ac */ /* 0x000e220008000a00 */
[----:B------:R-:W-:Y:S01]  /*3350*/  LOP3.LUT R60, RZ, R58, RZ, 0x33, !PT ;  /* 0x0000003aff3c7212 */ /* 0x000fe200078e33ff */
[----:B------:R-:W-:Y:S02]  /*3360*/  IMAD.MOV.U32 R58, RZ, RZ, R46 ;  /* 0x000000ffff3a7224 */ /* 0x000fe400078e002e */
[----:B------:R-:W-:Y:S01]  /*3370*/  IADD3 R57, PT, PT, R59, R57, RZ ;  /* 0x000000393b397210 */ /* 0x000fe20007ffe0ff */
[----:B-1----:R-:W-:-:S03]  /*3380*/  IMAD R59, R21, UR14, RZ ;  /* 0x0000000e153b7c24 */ /* 0x002fc6000f8e02ff */
[----:B------:R-:W-:Y:S01]  /*3390*/  LOP3.LUT R61, RZ, R57, RZ, 0x33, !PT ;  /* 0x00000039ff3d7212 */ /* 0x000fe200078e33ff */
[C---:B------:R-:W-:Y:S01]  /*33a0*/  IMAD R57, R44.reuse, UR15, R59 ;  /* 0x0000000f2c397c24 */ /* 0x040fe2000f8e023b */
[----:B------:R-:W-:Y:S01]  /*33b0*/  MOV R59, R3 ;  /* 0x00000003003b7202 */ /* 0x000fe20000000f00 */
[----:B------:R-:W-:-:S04]  /*33c0*/  IMAD.WIDE.U32 R60, R44, UR14, R60 ;  /* 0x0000000e2c3c7c25 */ /* 0x000fc8000f8e003c */
[----:B------:R-:W-:Y:S02]  /*33d0*/  IMAD.IADD R57, R61, 0x1, R57 ;  /* 0x000000013d397824 */ /* 0x000fe400078e0239 */
[----:B0-----:R-:W-:-:S04]  /*33e0*/  IMAD.WIDE.U32 R58, R60, UR4, R58 ;  /* 0x000000043c3a7c25 */ /* 0x001fc8000f8e003a */
[----:B------:R-:W-:Y:S02]  /*33f0*/  IMAD R57, R57, UR4, RZ ;  /* 0x0000000439397c24 */ /* 0x000fe4000f8e02ff */
[----:B------:R-:W-:-:S04]  /*3400*/  IMAD.WIDE.U32 R48, R58, UR12, R48 ;  /* 0x0000000c3a307c25 */ /* 0x000fc8000f8e0030 */
[----:B------:R-:W-:-:S04]  /*3410*/  IMAD R57, R60, UR5, R57 ;  /* 0x000000053c397c24 */ /* 0x000fc8000f8e0239 */
[----:B------:R-:W-:-:S04]  /*3420*/  IMAD.IADD R57, R59, 0x1, R57 ;  /* 0x000000013b397824 */ /* 0x000fc800078e0239 */
[----:B------:R-:W-:-:S04]  /*3430*/  IMAD R57, R57, UR12, RZ ;  /* 0x0000000c39397c24 */ /* 0x000fc8000f8e02ff */
[----:B------:R-:W-:Y:S01]  /*3440*/  IMAD R57, R58, UR13, R57 ;  /* 0x0000000d3a397c24 */ /* 0x000fe2000f8e0239 */
[----:B--2---:R-:W-:-:S04]  /*3450*/  LEA R58, P0, R48, UR10, 0x2 ;  /* 0x0000000a303a7c11 */ /* 0x004fc8000f8010ff */
[----:B------:R-:W-:-:S04]  /*3460*/  IADD3 R49, PT, PT, R49, R57, RZ ;  /* 0x0000003931317210 */ /* 0x000fc80007ffe0ff */
[----:B------:R-:W-:-:S06]  /*3470*/  LEA.HI.X R59, R48, UR11, R49, 0x2, P0 ;  /* 0x0000000b303b7c11 */ /* 0x000fcc00080f1431 */
[----:B------:R-:W2:Y:S01]  /*3480*/  LDG.E.CONSTANT R59, desc[UR8][R58.64] ;  /* 0x000000083a3b7981 */ /* 0x000ea2000c1e9900 */
[----:B------:R-:W-:Y:S01]  /*3490*/  ISETP.NE.U32.AND P0, PT, R66, RZ, PT ;  /* 0x000000ff4200720c */ /* 0x000fe20003f05070 */
        /* <DEDUP_REMOVED lines=31> */
.L_x_1301:
        /* <DEDUP_REMOVED lines=9> */
.L_x_1302:
[----:B------:R-:W-:Y:S05]  /*3720*/  BSYNC.RECONVERGENT B4 ;  /* 0x0000000000047941 */ /* 0x000fea0003800200 */
.L_x_1300:
        /* <DEDUP_REMOVED lines=26> */
.L_x_1304:
[----:B------:R-:W0:Y:S01]  /*38d0*/  LDCU.64 UR4, c[0x0][0x3e0] ;  /* 0x00007c00ff0477ac */ /* 0x000e220008000a00 */
[----:B------:R-:W-:Y:S01]  /*38e0*/  IMAD.MOV.U32 R61, RZ, RZ, R25 ;  /* 0x000000ffff3d7224 */ /* 0x000fe200078e0019 */
[----:B------:R-:W-:Y:S01]  /*38f0*/  MOV R60, 0x3940 ;  /* 0x00003940003c7802 */ /* 0x000fe20000000f00 */
[----:B------:R-:W-:Y:S02]  /*3900*/  IMAD.MOV.U32 R62, RZ, RZ, R24 ;  /* 0x000000ffff3e7224 */ /* 0x000fe400078e0018 */
[----:B0-----:R-:W-:Y:S01]  /*3910*/  IMAD.U32 R58, RZ, RZ, UR4 ;  /* 0x00000004ff3a7e24 */ /* 0x001fe2000f8e00ff */
[----:B------:R-:W-:-:S07]  /*3920*/  MOV R57, UR5 ;  /* 0x0000000500397c02 */ /* 0x000fce0008000f00 */
[----:B------:R-:W-:Y:S05]  /*3930*/  CALL.REL.NOINC `($__internal_23_$__cuda_sm20_div_s64) ;  /* 0x000003a400187944 */ /* 0x000fea0003c00000 */
.L_x_1305:
[----:B------:R-:W-:Y:S05]  /*3940*/  BSYNC.RECONVERGENT B4 ;  /* 0x0000000000047941 */ /* 0x000fea0003800200 */
.L_x_1303:
        /* <DEDUP_REMOVED lines=63> */
.L_x_1307:
        /* <DEDUP_REMOVED lines=9> */
.L_x_1308:
[----:B------:R-:W-:Y:S05]  /*3dd0*/  BSYNC.RECONVERGENT B4 ;  /* 0x0000000000047941 */ /* 0x000fea0003800200 */
.L_x_1306:
        /* <DEDUP_REMOVED lines=26> */
.L_x_1310:
[----:B------:R-:W0:Y:S01]  /*3f80*/  LDCU.64 UR4, c[0x0][0x3e0] ;  /* 0x00007c00ff0477ac */ /* 0x000e220008000a00 */
[----:B------:R-:W-:Y:S01]  /*3f90*/  IMAD.MOV.U32 R61, RZ, RZ, R15 ;  /* 0x000000ffff3d7224 */ /* 0x000fe200078e000f */
[----:B------:R-:W-:Y:S01]  /*3fa0*/  MOV R60, 0x3ff0 ;  /* 0x00003ff0003c7802 */ /* 0x000fe20000000f00 */
[----:B------:R-:W-:Y:S02]  /*3fb0*/  IMAD.MOV.U32 R62, RZ, RZ, R14 ;  /* 0x000000ffff3e7224 */ /* 0x000fe400078e000e */
[----:B0-----:R-:W-:Y:S01]  /*3fc0*/  IMAD.U32 R58, RZ, RZ, UR4 ;  /* 0x00000004ff3a7e24 */ /* 0x001fe2000f8e00ff */
[----:B------:R-:W-:-:S07]  /*3fd0*/  MOV R57, UR5 ;  /* 0x0000000500397c02 */ /* 0x000fce0008000f00 */
[----:B------:R-:W-:Y:S05]  /*3fe0*/  CALL.REL.NOINC `($__internal_23_$__cuda_sm20_div_s64) ;  /* 0x0000039c006c7944 */ /* 0x000fea0003c00000 */
.L_x_1311:
[----:B------:R-:W-:Y:S05]  /*3ff0*/  BSYNC.RECONVERGENT B4 ;  /* 0x0000000000047941 */ /* 0x000fea0003800200 */
.L_x_1309:
        /* <DEDUP_REMOVED lines=63> */
.L_x_1313:
        /* <DEDUP_REMOVED lines=9> */
.L_x_1314:
[----:B------:R-:W-:Y:S05]  /*4480*/  BSYNC.RECONVERGENT B4 ;  /* 0x0000000000047941 */ /* 0x000fea0003800200 */
.L_x_1312:
        /* <DEDUP_REMOVED lines=26> */
.L_x_1316:
[----:B------:R-:W0:Y:S01]  /*4630*/  LDCU.64 UR4, c[0x0][0x3e0] ;  /* 0x00007c00ff0477ac */ /* 0x000e220008000a00 */
[----:B------:R-:W-:Y:S01]  /*4640*/  IMAD.MOV.U32 R61, RZ, RZ, R13 ;  /* 0x000000ffff3d7224 */ /* 0x000fe200078e000d */
[----:B------:R-:W-:Y:S01]  /*4650*/  MOV R60, 0x46a0 ;  /* 0x000046a0003c7802 */ /* 0x000fe20000000f00 */
[----:B------:R-:W-:Y:S02]  /*4660*/  IMAD.MOV.U32 R62, RZ, RZ, R12 ;  /* 0x000000ffff3e7224 */ /* 0x000fe400078e000c */
[----:B0-----:R-:W-:Y:S01]  /*4670*/  IMAD.U32 R58, RZ, RZ, UR4 ;  /* 0x00000004ff3a7e24 */ /* 0x001fe2000f8e00ff */
[----:B------:R-:W-:-:S07]  /*4680*/  MOV R57, UR5 ;  /* 0x0000000500397c02 */ /* 0x000fce0008000f00 */
[----:B------:R-:W-:Y:S05]  /*4690*/  CALL.REL.NOINC `($__internal_23_$__cuda_sm20_div_s64) ;  /* 0x0000039400c07944 */ /* 0x000fea0003c00000 */
.L_x_1317:
[----:B------:R-:W-:Y:S05]  /*46a0*/  BSYNC.RECONVERGENT B4 ;  /* 0x0000000000047941 */ /* 0x000fea0003800200 */
.L_x_1315:
        /* <DEDUP_REMOVED lines=63> */
.L_x_1319:
        /* <DEDUP_REMOVED lines=9> */
.L_x_1320:
[----:B------:R-:W-:Y:S05]  /*4b30*/  BSYNC.RECONVERGENT B4 ;  /* 0x0000000000047941 */ /* 0x000fea0003800200 */
.L_x_1318:
        /* <DEDUP_REMOVED lines=26> */
.L_x_1322:
[----:B------:R-:W0:Y:S01]  /*4ce0*/  LDCU.64 UR4, c[0x0][0x3e0] ;  /* 0x00007c00ff0477ac */ /* 0x000e220008000a00 */
[----:B------:R-:W-:Y:S01]  /*4cf0*/  IMAD.MOV.U32 R61, RZ, RZ, R11 ;  /* 0x000000ffff3d7224 */ /* 0x000fe200078e000b */
[----:B------:R-:W-:Y:S01]  /*4d00*/  MOV R60, 0x4d50 ;  /* 0x00004d50003c7802 */ /* 0x000fe20000000f00 */
[----:B------:R-:W-:Y:S02]  /*4d10*/  IMAD.MOV.U32 R62, RZ, RZ, R10 ;  /* 0x000000ffff3e7224 */ /* 0x000fe400078e000a */
[----:B0-----:R-:W-:Y:S01]  /*4d20*/  IMAD.U32 R58, RZ, RZ, UR4 ;  /* 0x00000004ff3a7e24 */ /* 0x001fe2000f8e00ff */
[----:B------:R-:W-:-:S07]  /*4d30*/  MOV R57, UR5 ;  /* 0x0000000500397c02 */ /* 0x000fce0008000f00 */
[----:B------:R-:W-:Y:S05]  /*4d40*/  CALL.REL.NOINC `($__internal_23_$__cuda_sm20_div_s64) ;  /* 0x0000039000147944 */ /* 0x000fea0003c00000 */
.L_x_1323:
[----:B------:R-:W-:Y:S05]  /*4d50*/  BSYNC.RECONVERGENT B4 ;  /* 0x0000000000047941 */ /* 0x000fea0003800200 */
.L_x_1321:
        /* <DEDUP_REMOVED lines=63> */
.L_x_1325:
        /* <DEDUP_REMOVED lines=9> */
.L_x_1326:
[----:B------:R-:W-:Y:S05]  /*51e0*/  BSYNC.RECONVERGENT B4 ;  /* 0x0000000000047941 */ /* 0x000fea0003800200 */
.L_x_1324:
        /* <DEDUP_REMOVED lines=26> */
.L_x_1328:
[----:B------:R-:W0:Y:S01]  /*5390*/  LDCU.64 UR4, c[0x0][0x3e0] ;  /* 0x00007c00ff0477ac */ /* 0x000e220008000a00 */
[----:B------:R-:W-:Y:S01]  /*53a0*/  IMAD.MOV.U32 R61, RZ, RZ, R9 ;  /* 0x000000ffff3d7224 */ /* 0x000fe200078e0009 */
[----:B------:R-:W-:Y:S01]  /*53b0*/  MOV R60, 0x5400 ;  /* 0x00005400003c7802 */ /* 0x000fe20000000f00 */
[----:B------:R-:W-:Y:S02]  /*53c0*/  IMAD.MOV.U32 R62, RZ, RZ, R6 ;  /* 0x000000ffff3e7224 */ /* 0x000fe400078e0006 */
[----:B0-----:R-:W-:Y:S01]  /*53d0*/  IMAD.U32 R58, RZ, RZ, UR4 ;  /* 0x00000004ff3a7e24 */ /* 0x001fe2000f8e00ff */
[----:B------:R-:W-:-:S07]  /*53e0*/  MOV R57, UR5 ;  /* 0x0000000500397c02 */ /* 0x000fce0008000f00 */
[----:B------:R-:W-:Y:S05]  /*53f0*/  CALL.REL.NOINC `($__internal_23_$__cuda_sm20_div_s64) ;  /* 0x0000038800687944 */ /* 0x000fea0003c00000 */
.L_x_1329:
[----:B------:R-:W-:Y:S05]  /*5400*/  BSYNC.RECONVERGENT B4 ;  /* 0x0000000000047941 */ /* 0x000fea0003800200 */
.L_x_1327:
        /* <DEDUP_REMOVED lines=63> */
.L_x_1331:
        /* <DEDUP_REMOVED lines=9> */
.L_x_1332:
[----:B------:R-:W-:Y:S05]  /*5890*/  BSYNC.RECONVERGENT B4 ;  /* 0x0000000000047941 */ /* 0x000fea0003800200 */
.L_x_1330:
        /* <DEDUP_REMOVED lines=26> */
.L_x_1334:
[----:B------:R-:W0:Y:S01]  /*5a40*/  LDCU.64 UR4, c[0x0][0x3e0] ;  /* 0x00007c00ff0477ac */ /* 0x000e220008000a00 */
[----:B------:R-:W-:Y:S01]  /*5a50*/  IMAD.MOV.U32 R61, RZ, RZ, R5 ;  /* 0x000000ffff3d7224 */ /* 0x000fe200078e0005 */
[----:B------:R-:W-:Y:S01]  /*5a60*/  MOV R60, 0x5ab0 ;  /* 0x00005ab0003c7802 */ /* 0x000fe20000000f00 */
[----:B------:R-:W-:Y:S02]  /*5a70*/  IMAD.MOV.U32 R62, RZ, RZ, R4 ;  /* 0x000000ffff3e7224 */ /* 0x000fe400078e0004 */
[----:B0-----:R-:W-:Y:S01]  /*5a80*/  IMAD.U32 R58, RZ, RZ, UR4 ;  /* 0x00000004ff3a7e24 */ /* 0x001fe2000f8e00ff */
[----:B------:R-:W-:-:S07]  /*5a90*/  MOV R57, UR5 ;  /* 0x0000000500397c02 */ /* 0x000fce0008000f00 */
[----:B------:R-:W-:Y:S05]  /*5aa0*/  CALL.REL.NOINC `($__internal_23_$__cuda_sm20_div_s64) ;  /* 0x0000038000bc7944 */ /* 0x000fea0003c00000 */
.L_x_1335:
[----:B------:R-:W-:Y:S05]  /*5ab0*/  BSYNC.RECONVERGENT B4 ;  /* 0x0000000000047941 */ /* 0x000fea0003800200 */
.L_x_1333:
        /* <DEDUP_REMOVED lines=31> */
[----:B------:R-:W-:-:S05]  /*5cb0*/  IADD3 R61, P0, PT, R34, R5, RZ ;  /* 0x00000005223d7210 */ /* 0x000fca0007f1e0ff */
[----:B------:R-:W-:Y:S02]  /*5cc0*/  IMAD.X R62, R35, 0x1, R4, P0 ;  /* 0x00000001233e7824 */ /* 0x000fe400000e0604 */
[----:B--2---:R-:W-:-:S07]  /*5cd0*/  FADD R64, R64, R59 ;  /* 0x0000003b40407221 */ /* 0x004fce0000000000 */
.L_x_1294:
[----:B------:R-:W-:Y:S05]  /*5ce0*/  BSYNC.RECONVERGENT B3 ;  /* 0x0000000000037941 */ /* 0x000fea0003800200 */
.L_x_1293:
[----:B------:R-:W-:-:S04]  /*5cf0*/  ISETP.GE.U32.AND P0, PT, R65, 0x7, PT ;  /* 0x000000074100780c */ /* 0x000fc80003f06070 */
[----:B------:R-:W-:-:S13]  /*5d00*/  ISETP.GE.U32.AND.EX P0, PT, R67, RZ, PT, P0 ;  /* 0x000000ff4300720c */ /* 0x000fda0003f06100 */
[----:B------:R-:W-:Y:S05]  /*5d10*/  @!P0 BRA `(.L_x_1284) ;  /* 0x00000030008c8947 */ /* 0x000fea0003800000 */
.L_x_1384:
        /* <DEDUP_REMOVED lines=26> */
.L_x_1337:
[----:B------:R-:W0:Y:S01]  /*5ec0*/  LDCU.64 UR4, c[0x0][0x3f0] ;  /* 0x00007e00ff0477ac */ /* 0x000e220008000a00 */
[----:B------:R-:W-:Y:S01]  /*5ed0*/  MOV R60, 0x5f10 ;  /* 0x00005f10003c7802 */ /* 0x000fe20000000f00 */
[----:B0-----:R-:W-:Y:S02]  /*5ee0*/  IMAD.U32 R58, RZ, RZ, UR4 ;  /* 0x00000004ff3a7e24 */ /* 0x001fe4000f8e00ff */
[----:B------:R-:W-:-:S07]  /*5ef0*/  IMAD.U32 R57, RZ, RZ, UR5 ;  /* 0x00000005ff397e24 */ /* 0x000fce000f8e00ff */
[----:B------:R-:W-:Y:S05]  /*5f00*/  CALL.REL.NOINC `($__internal_23_$__cuda_sm20_div_s64) ;  /* 0x0000037c00a47944 */ /* 0x000fea0003c00000 */
[----:B------:R-:W-:Y:S01]  /*5f10*/  MOV R66, R48 ;  /* 0x0000003000427202 */ /* 0x000fe20000000f00 */
[----:B------:R-:W-:-:S07]  /*5f20*/  IMAD.MOV.U32 R67, RZ, RZ, R49 ;  /* 0x000000ffff437224 */ /* 0x000fce00078e0031 */
.L_x_1338:
[----:B------:R-:W-:Y:S05]  /*5f30*/  BSYNC.RECONVERGENT B3 ;  /* 0x0000000000037941 */ /* 0x000fea0003800200 */
.L_x_1336:
        /* <DEDUP_REMOVED lines=26> */
.L_x_1340:
[----:B------:R-:W0:Y:S01]  /*60e0*/  LDCU.64 UR4, c[0x0][0x3e0] ;  /* 0x00007c00ff0477ac */ /* 0x000e220008000a00 */
[----:B------:R-:W-:Y:S01]  /*60f0*/  MOV R60, 0x6130 ;  /* 0x00006130003c7802 */ /* 0x000fe20000000f00 */
[----:B0-----:R-:W-:Y:S02]  /*6100*/  IMAD.U32 R58, RZ, RZ, UR4 ;  /* 0x00000004ff3a7e24 */ /* 0x001fe4000f8e00ff */
[----:B------:R-:W-:-:S07]  /*6110*/  IMAD.U32 R57, RZ, RZ, UR5 ;  /* 0x00000005ff397e24 */ /* 0x000fce000f8e00ff */
[----:B------:R-:W-:Y:S05]  /*6120*/  CALL.REL.NOINC `($__internal_23_$__cuda_sm20_div_s64) ;  /* 0x0000037c001c7944 */ /* 0x000fea0003c00000 */
.L_x_1341:
[----:B------:R-:W-:Y:S05]  /*6130*/  BSYNC.RECONVERGENT B3 ;  /* 0x0000000000037941 */ /* 0x000fea0003800200 */
.L_x_1339:
[----:B------:R-:W0:Y:S01]  /*6140*/  LDCU.64 UR4, c[0x0][0x3c0] ;  /* 0x00007800ff0477ac */ /* 0x000e220008000a00 */
[----:B------:R-:W-:Y:S01]  /*6150*/  IADD3 R58, P0, PT, -R66, R32, RZ ;  /* 0x00000020423a7210 */ /* 0x000fe20007f1e1ff */
[----:B------:R-:W1:Y:S03]  /*6160*/  LDCU.128 UR12, c[0x0][0x3b0] ;  /* 0x00007600ff0c77ac */ /* 0x000e660008000c00 */
[----:B------:R-:W-:Y:S02]  /*6170*/  IADD3.X R59, PT, PT, ~R67, R29, RZ, P0, !PT ;  /* 0x0000001d433b7210 */ /* 0x000fe400007fe5ff */
[----:B------:R-:W-:Y:S01]  /*6180*/  IADD3 R48, P0, PT, R48, R42, RZ ;  /* 0x0000002a30307210 */ /* 0x000fe20007f1e0ff */
[----:B------:R-:W2:Y:S03]  /*6190*/  LDCU.64 UR10, c[0x0][0x428] ;  /* 0x00008500ff0a77ac */ /* 0x000ea60008000a00 */
[----:B------:R-:W-:Y:S01]  /*61a0*/  IADD3.X R49, PT, PT, R49, R22, RZ, P0, !PT ;  /* 0x0000001631317210 */ /* 0x000fe200007fe4ff */
[----:B0-----:R-:W-:-:S02]  /*61b0*/  IMAD R57, R0, UR4, RZ ;  /* 0x0000000400397c24 */ /* 0x001fc4000f8e02ff */
[----:B------:R-:W-:-:S04]  /*61c0*/  IMAD.WIDE.U32 R58, R2, UR4, R58 ;  /* 0x00000004023a7c25 */ /* 0x000fc8000f8e003a */
[----:B------:R-:W-:Y:S01]  /*61d0*/  IMAD R57, R2, UR5, R57 ;  /* 0x0000000502397c24 */ /* 0x000fe2000f8e0239 */
[----:B------:R-:W0:Y:S01]  /*61e0*/  LDCU.64 UR4, c[0x0][0x3a8] ;  /* 0x00007500ff0477ac */ /* 0x000e220008000a00 */
[----:B------:R-:W-:Y:S02]  /*61f0*/  LOP3.LUT R66, RZ, R58, RZ, 0x33, !PT ;  /* 0x0000003aff427212 */ /* 0x000fe400078e33ff */
[----:B------:R-:W-:Y:S01]  /*6200*/  IMAD.IADD R57, R57, 0x1, R59 ;  /* 0x0000000139397824 */ /* 0x000fe200078e023b */
[----:B------:R-:W-:Y:S01]  /*6210*/  MOV R58, R46 ;  /* 0x0000002e003a7202 */ /* 0x000fe20000000f00 */
[----:B-1----:R-:W-:-:S03]  /*6220*/  IMAD R59, R21, UR14, RZ ;  /* 0x0000000e153b7c24 */ /* 0x002fc6000f8e02ff */
[----:B------:R-:W-:Y:S01]  /*6230*/  LOP3.LUT R67, RZ, R57, RZ, 0x33, !PT ;  /* 0x00000039ff437212 */ /* 0x000fe200078e33ff */
[C---:B------:R-:W-:Y:S02]  /*6240*/  IMAD R57, R44.reuse, UR15, R59 ;  /* 0x0000000f2c397c24 */ /* 0x040fe4000f8e023b */
[----:B------:R-:W-:Y:S02]  /*6250*/  IMAD.MOV.U32 R59, RZ, RZ, R3 ;  /* 0x000000ffff3b7224 */ /* 0x000fe400078e0003 */
[----:B------:R-:W-:-:S04]  /*6260*/  IMAD.WIDE.U32 R66, R44, UR14, R66 ;  /* 0x0000000e2c427c25 */ /* 0x000fc8000f8e0042 */
[----:B------:R-:W-:Y:S02]  /*6270*/  IMAD.IADD R57, R57, 0x1, R67 ;  /* 0x0000000139397824 */ /* 0x000fe400078e0243 */
[----:B0-----:R-:W-:-:S04]  /*6280*/  IMAD.WIDE.U32 R58, R66, UR4, R58 ;  /* 0x00000004423a7c25 */ /* 0x001fc8000f8e003a */
[----:B------:R-:W-:Y:S01]  /*6290*/  IMAD R57, R57, UR4, RZ ;  /* 0x0000000439397c24 */ /* 0x000fe2000f8e02ff */
[----:B------:R-:W0:Y:S01]  /*62a0*/  LDCU UR4, c[0x0][0x3f4] ;  /* 0x00007e80ff0477ac */ /* 0x000e220008000800 */
[----:B------:R-:W-:-:S04]  /*62b0*/  IMAD.WIDE.U32 R48, R58, UR12, R48 ;  /* 0x0000000c3a307c25 */ /* 0x000fc8000f8e0030 */
[----:B------:R-:W-:-:S04]  /*62c0*/  IMAD R57, R66, UR5, R57 ;  /* 0x0000000542397c24 */ /* 0x000fc8000f8e0239 */
[----:B------:R-:W-:-:S04]  /*62d0*/  IMAD.IADD R57, R59, 0x1, R57 ;  /* 0x000000013b397824 */ /* 0x000fc800078e0239 */
[----:B------:R-:W-:-:S04]  /*62e0*/  IMAD R57, R57, UR12, RZ ;  /* 0x0000000c39397c24 */ /* 0x000fc8000f8e02ff */
[----:B------:R-:W-:Y:S01]  /*62f0*/  IMAD R57, R58, UR13, R57 ;  /* 0x0000000d3a397c24 */ /* 0x000fe2000f8e0239 */
[----:B--2---:R-:W-:-:S03]  /*6300*/  LEA R58, P0, R48, UR10, 0x2 ;  /* 0x0000000a303a7c11 */ /* 0x004fc6000f8010ff */
[----:B------:R-:W-:-:S05]  /*6310*/  IMAD.IADD R49, R49, 0x1, R57 ;  /* 0x0000000131317824 */ /* 0x000fca00078e0239 */
[----:B------:R-:W-:-:S06]  /*6320*/  LEA.HI.X R59, R48, UR11, R49, 0x2, P0 ;  /* 0x0000000b303b7c11 */ /* 0x000fcc00080f1431 */
        /* <DEDUP_REMOVED lines=29> */
.L_x_1343:
[----:B------:R-:W0:Y:S01]  /*6500*/  LDCU.64 UR4, c[0x0][0x3f0] ;  /* 0x00007e00ff0477ac */ /* 0x000e220008000a00 */
[----:B------:R-:W-:Y:S01]  /*6510*/  MOV R60, 0x6550 ;  /* 0x00006550003c7802 */ /* 0x000fe20000000f00 */
[----:B0-----:R-:W-:Y:S01]  /*6520*/  IMAD.U32 R58, RZ, RZ, UR4 ;  /* 0x00000004ff3a7e24 */ /* 0x001fe2000f8e00ff */
[----:B------:R-:W-:-:S07]  /*6530*/  MOV R57, UR5 ;  /* 0x0000000500397c02 */ /* 0x000fce0008000f00 */
[----:B------:R-:W-:Y:S05]  /*6540*/  CALL.REL.NOINC `($__internal_23_$__cuda_sm20_div_s64) ;  /* 0x0000037800147944 */ /* 0x000fea0003c00000 */
[----:B------:R-:W-:Y:S02]  /*6550*/  IMAD.MOV.U32 R66, RZ, RZ, R48 ;  /* 0x000000ffff427224 */ /* 0x000fe400078e0030 */
[----:B------:R-:W-:-:S07]  /*6560*/  IMAD.MOV.U32 R67, RZ, RZ, R49 ;  /* 0x000000ffff437224 */ /* 0x000fce00078e0031 */
.L_x_1344:
[----:B------:R-:W-:Y:S05]  /*6570*/  BSYNC.RECONVERGENT B3 ;  /* 0x0000000000037941 */ /* 0x000fea0003800200 */
.L_x_1342:
        /* <DEDUP_REMOVED lines=26> */
.L_x_1346:
[----:B------:R-:W0:Y:S01]  /*6720*/  LDCU.64 UR4, c[0x0][0x3e0] ;  /* 0x00007c00ff0477ac */ /* 0x000e220008000a00 */
[----:B------:R-:W-:Y:S01]  /*6730*/  MOV R60, 0x6770 ;  /* 0x00006770003c7802 */ /* 0x000fe20000000f00 */
[----:B0-----:R-:W-:Y:S01]  /*6740*/  IMAD.U32 R58, RZ, RZ, UR4 ;  /* 0x00000004ff3a7e24 */ /* 0x001fe2000f8e00ff */
[----:B------:R-:W-:-:S07]  /*6750*/  MOV R57, UR5 ;  /* 0x0000000500397c02 */ /* 0x000fce0008000f00 */
[----:B------:R-:W-:Y:S05]  /*6760*/  CALL.REL.NOINC `($__internal_23_$__cuda_sm20_div_s64) ;  /* 0x00000374008c7944 */ /* 0x000fea0003c00000 */
.L_x_1347:
[----:B------:R-:W-:Y:S05]  /*6770*/  BSYNC.RECONVERGENT B3 ;  /* 0x0000000000037941 */ /* 0x000fea0003800200 */
.L_x_1345:
        /* <DEDUP_REMOVED lines=13> */
[----:B------:R-:W-:Y:S02]  /*6850*/  IMAD.IADD R57, R57, 0x1, R59 ;  /* 0x0000000139397824 */ /* 0x000fe400078e023b */
[----:B-1----:R-:W-:-:S03]  /*6860*/  IMAD R59, R21, UR14, RZ ;  /* 0x0000000e153b7c24 */ /* 0x002fc6000f8e02ff */
[----:B------:R-:W-:Y:S01]  /*6870*/  LOP3.LUT R67, RZ, R57, RZ, 0x33, !PT ;  /* 0x00000039ff437212 */ /* 0x000fe200078e33ff */
[C---:B------:R-:W-:Y:S02]  /*6880*/  IMAD R57, R44.reuse, UR15, R59 ;  /* 0x0000000f2c397c24 */ /* 0x040fe4000f8e023b */
[----:B------:R-:W-:Y:S02]  /*6890*/  IMAD.MOV.U32 R59, RZ, RZ, R3 ;  /* 0x000000ffff3b7224 */ /* 0x000fe400078e0003 */
[----:B------:R-:W-:-:S05]  /*68a0*/  IMAD.WIDE.U32 R66, R44, UR14, R66 ;  /* 0x0000000e2c427c25 */ /* 0x000fca000f8e0042 */
[----:B------:R-:W-:Y:S01]  /*68b0*/  IADD3 R57, PT, PT, R57, R67, RZ ;  /* 0x0000004339397210 */ /* 0x000fe20007ffe0ff */
[----:B0-----:R-:W-:-:S04]  /*68c0*/  IMAD.WIDE.U32 R58, R66, UR4, R58 ;  /* 0x00000004423a7c25 */ /* 0x001fc8000f8e003a */
[----:B------:R-:W-:Y:S01]  /*68d0*/  IMAD R57, R57, UR4, RZ ;  /* 0x0000000439397c24 */ /* 0x000fe2000f8e02ff */
[----:B------:R-:W0:Y:S01]  /*68e0*/  LDCU UR4, c[0x0][0x3f4] ;  /* 0x00007e80ff0477ac */ /* 0x000e220008000800 */
[----:B------:R-:W-:-:S04]  /*68f0*/  IMAD.WIDE.U32 R48, R58, UR12, R48 ;  /* 0x0000000c3a307c25 */ /* 0x000fc8000f8e0030 */
[----:B------:R-:W-:-:S05]  /*6900*/  IMAD R57, R66, UR5, R57 ;  /* 0x0000000542397c24 */ /* 0x000fca000f8e0239 */
[----:B------:R-:W-:-:S05]  /*6910*/  IADD3 R57, PT, PT, R59, R57, RZ ;  /* 0x000000393b397210 */ /* 0x000fca0007ffe0ff */
[----:B------:R-:W-:-:S04]  /*6920*/  IMAD R57, R57, UR12, RZ ;  /* 0x0000000c39397c24 */ /* 0x000fc8000f8e02ff */
[----:B------:R-:W-:Y:S01]  /*6930*/  IMAD R57, R58, UR13, R57 ;  /* 0x0000000d3a397c24 */ /* 0x000fe2000f8e0239 */
[----:B--2---:R-:W-:-:S03]  /*6940*/  LEA R58, P0, R48, UR10, 0x2 ;  /* 0x0000000a303a7c11 */ /* 0x004fc6000f8010ff */
[----:B------:R-:W-:-:S05]  /*6950*/  IMAD.IADD R49, R49, 0x1, R57 ;  /* 0x0000000131317824 */ /* 0x000fca00078e0239 */
[----:B------:R-:W-:-:S06]  /*6960*/  LEA.HI.X R59, R48, UR11, R49, 0x2, P0 ;  /* 0x0000000b303b7c11 */ /* 0x000fcc00080f1431 */
        /* <DEDUP_REMOVED lines=29> */
.L_x_1349:
[----:B------:R-:W0:Y:S01]  /*6b40*/  LDCU.64 UR4, c[0x0][0x3f0] ;  /* 0x00007e00ff0477ac */ /* 0x000e220008000a00 */
[----:B------:R-:W-:Y:S02]  /*6b50*/  MOV R60, 0x6b90 ;  /* 0x00006b90003c7802 */ /* 0x000fe40000000f00 */
[----:B0-----:R-:W-:Y:S01]  /*6b60*/  MOV R58, UR4 ;  /* 0x00000004003a7c02 */ /* 0x001fe20008000f00 */
[----:B------:R-:W-:-:S07]  /*6b70*/  IMAD.U32 R57, RZ, RZ, UR5 ;  /* 0x00000005ff397e24 */ /* 0x000fce000f8e00ff */
[----:B------:R-:W-:Y:S05]  /*6b80*/  CALL.REL.NOINC `($__internal_23_$__cuda_sm20_div_s64) ;  /* 0x0000037000847944 */ /* 0x000fea0003c00000 */
[----:B------:R-:W-:Y:S01]  /*6b90*/  IMAD.MOV.U32 R66, RZ, RZ, R48 ;  /* 0x000000ffff427224 */ /* 0x000fe200078e0030 */
[----:B------:R-:W-:-:S07]  /*6ba0*/  MOV R67, R49 ;  /* 0x0000003100437202 */ /* 0x000fce0000000f00 */
.L_x_1350:
[----:B------:R-:W-:Y:S05]  /*6bb0*/  BSYNC.RECONVERGENT B3 ;  /* 0x0000000000037941 */ /* 0x000fea0003800200 */
.L_x_1348:
        /* <DEDUP_REMOVED lines=26> */
.L_x_1352:
[----:B------:R-:W0:Y:S01]  /*6d60*/  LDCU.64 UR4, c[0x0][0x3e0] ;  /* 0x00007c00ff0477ac */ /* 0x000e220008000a00 */
[----:B------:R-:W-:Y:S02]  /*6d70*/  MOV R60, 0x6db0 ;  /* 0x00006db0003c7802 */ /* 0x000fe40000000f00 */
[----:B0-----:R-:W-:Y:S01]  /*6d80*/  MOV R58, UR4 ;  /* 0x00000004003a7c02 */ /* 0x001fe20008000f00 */
[----:B------:R-:W-:-:S07]  /*6d90*/  IMAD.U32 R57, RZ, RZ, UR5 ;  /* 0x00000005ff397e24 */ /* 0x000fce000f8e00ff */
[----:B------:R-:W-:Y:S05]  /*6da0*/  CALL.REL.NOINC `($__internal_23_$__cuda_sm20_div_s64) ;  /* 0x0000036c00fc7944 */ /* 0x000fea0003c00000 */
.L_x_1353:
[----:B------:R-:W-:Y:S05]  /*6db0*/  BSYNC.RECONVERGENT B3 ;  /* 0x0000000000037941 */ /* 0x000fea0003800200 */
.L_x_1351:
        /* <DEDUP_REMOVED lines=60> */
.L_x_1355:
[----:B------:R-:W0:Y:S01]  /*7180*/  LDCU.64 UR4, c[0x0][0x3f0] ;  /* 0x00007e00ff0477ac */ /* 0x000e220008000a00 */
[----:B------:R-:W-:Y:S01]  /*7190*/  MOV R60, 0x71d0 ;  /* 0x000071d0003c7802 */ /* 0x000fe20000000f00 */
[----:B0-----:R-:W-:Y:S02]  /*71a0*/  IMAD.U32 R58, RZ, RZ, UR4 ;  /* 0x00000004ff3a7e24 */ /* 0x001fe4000f8e00ff */
[----:B------:R-:W-:-:S07]  /*71b0*/  IMAD.U32 R57, RZ, RZ, UR5 ;  /* 0x00000005ff397e24 */ /* 0x000fce000f8e00ff */
[----:B------:R-:W-:Y:S05]  /*71c0*/  CALL.REL.NOINC `($__internal_23_$__cuda_sm20_div_s64) ;  /* 0x0000036800f47944 */ /* 0x000fea0003c00000 */
[----:B------:R-:W-:Y:S01]  /*71d0*/  MOV R66, R48 ;  /* 0x0000003000427202 */ /* 0x000fe20000000f00 */
[----:B------:R-:W-:-:S07]  /*71e0*/  IMAD.MOV.U32 R67, RZ, RZ, R49 ;  /* 0x000000ffff437224 */ /* 0x000fce00078e0031 */
.L_x_1356:
[----:B------:R-:W-:Y:S05]  /*71f0*/  BSYNC.RECONVERGENT B3 ;  /* 0x0000000000037941 */ /* 0x000fea0003800200 */
.L_x_1354:
        /* <DEDUP_REMOVED lines=26> */
.L_x_1358:
[----:B------:R-:W0:Y:S01]  /*73a0*/  LDCU.64 UR4, c[0x0][0x3e0] ;  /* 0x00007c00ff0477ac */ /* 0x000e220008000a00 */
[----:B------:R-:W-:Y:S01]  /*73b0*/  MOV R60, 0x73f0 ;  /* 0x000073f0003c7802 */ /* 0x000fe20000000f00 */
[----:B0-----:R-:W-:Y:S02]  /*73c0*/  IMAD.U32 R58, RZ, RZ, UR4 ;  /* 0x00000004ff3a7e24 */ /* 0x001fe4000f8e00ff */
[----:B------:R-:W-:-:S07]  /*73d0*/  IMAD.U32 R57, RZ, RZ, UR5 ;  /* 0x00000005ff397e24 */ /* 0x000fce000f8e00ff */
[----:B------:R-:W-:Y:S05]  /*73e0*/  CALL.REL.NOINC `($__internal_23_$__cuda_sm20_div_s64) ;  /* 0x00000368006c7944 */ /* 0x000fea0003c00000 */
.L_x_1359:
[----:B------:R-:W-:Y:S05]  /*73f0*/  BSYNC.RECONVERGENT B3 ;  /* 0x0000000000037941 */ /* 0x000fea0003800200 */
.L_x_1357:
        /* <DEDUP_REMOVED lines=60> */
.L_x_1361:
[----:B------:R-:W0:Y:S01]  /*77c0*/  LDCU.64 UR4, c[0x0][0x3f0] ;  /* 0x00007e00ff0477ac */ /* 0x000e220008000a00 */
[----:B------:R-:W-:Y:S01]  /*77d0*/  MOV R60, 0x7810 ;  /* 0x00007810003c7802 */ /* 0x000fe20000000f00 */
[----:B0-----:R-:W-:Y:S01]  /*77e0*/  IMAD.U32 R58, RZ, RZ, UR4 ;  /* 0x00000004ff3a7e24 */ /* 0x001fe2000f8e00ff */
[----:B------:R-:W-:-:S07]  /*77f0*/  MOV R57, UR5 ;  /* 0x0000000500397c02 */ /* 0x000fce0008000f00 */
[----:B------:R-:W-:Y:S05]  /*7800*/  CALL.REL.NOINC `($__internal_23_$__cuda_sm20_div_s64) ;  /* 0x0000036400647944 */ /* 0x000fea0003c00000 */
[----:B------:R-:W-:Y:S02]  /*7810*/  IMAD.MOV.U32 R66, RZ, RZ, R48 ;  /* 0x000000ffff427224 */ /* 0x000fe400078e0030 */
[----:B------:R-:W-:-:S07]  /*7820*/  IMAD.MOV.U32 R67, RZ, RZ, R49 ;  /* 0x000000ffff437224 */ /* 0x000fce00078e0031 */
.L_x_1362:
[----:B------:R-:W-:Y:S05]  /*7830*/  BSYNC.RECONVERGENT B3 ;  /* 0x0000000000037941 */ /* 0x000fea0003800200 */
.L_x_1360:
        /* <DEDUP_REMOVED lines=26> */
.L_x_1364:
[----:B------:R-:W0:Y:S01]  /*79e0*/  LDCU.64 UR4, c[0x0][0x3e0] ;  /* 0x00007c00ff0477ac */ /* 0x000e220008000a00 */
[----:B------:R-:W-:Y:S01]  /*79f0*/  MOV R60, 0x7a30 ;  /* 0x00007a30003c7802 */ /* 0x000fe20000000f00 */
[----:B0-----:R-:W-:Y:S01]  /*7a00*/  IMAD.U32 R58, RZ, RZ, UR4 ;  /* 0x00000004ff3a7e24 */ /* 0x001fe2000f8e00ff */
[----:B------:R-:W-:-:S07]  /*7a10*/  MOV R57, UR5 ;  /* 0x0000000500397c02 */ /* 0x000fce0008000f00 */
[----:B------:R-:W-:Y:S05]  /*7a20*/  CALL.REL.NOINC `($__internal_23_$__cuda_sm20_div_s64) ;  /* 0x0000036000dc7944 */ /* 0x000fea0003c00000 */
.L_x_1365:
[----:B------:R-:W-:Y:S05]  /*7a30*/  BSYNC.RECONVERGENT B3 ;  /* 0x0000000000037941 */ /* 0x000fea0003800200 */
.L_x_1363:
        /* <DEDUP_REMOVED lines=60> */
.L_x_1367:
[----:B------:R-:W0:Y:S01]  /*7e00*/  LDCU.64 UR4, c[0x0][0x3f0] ;  /* 0x00007e00ff0477ac */ /* 0x000e220008000a00 */
[----:B------:R-:W-:Y:S02]  /*7e10*/  MOV R60, 0x7e50 ;  /* 0x00007e50003c7802 */ /* 0x000fe40000000f00 */
[----:B0-----:R-:W-:Y:S01]  /*7e20*/  MOV R58, UR4 ;  /* 0x00000004003a7c02 */ /* 0x001fe20008000f00 */
[----:B------:R-:W-:-:S07]  /*7e30*/  IMAD.U32 R57, RZ, RZ, UR5 ;  /* 0x00000005ff397e24 */ /* 0x000fce000f8e00ff */
[----:B------:R-:W-:Y:S05]  /*7e40*/  CALL.REL.NOINC `($__internal_23_$__cuda_sm20_div_s64) ;  /* 0x0000035c00d47944 */ /* 0x000fea0003c00000 */
[----:B------:R-:W-:Y:S01]  /*7e50*/  IMAD.MOV.U32 R66, RZ, RZ, R48 ;  /* 0x000000ffff427224 */ /* 0x000fe200078e0030 */
[----:B------:R-:W-:-:S07]  /*7e60*/  MOV R67, R49 ;  /* 0x0000003100437202 */ /* 0x000fce0000000f00 */
.L_x_1368:
[----:B------:R-:W-:Y:S05]  /*7e70*/  BSYNC.RECONVERGENT B3 ;  /* 0x0000000000037941 */ /* 0x000fea0003800200 */
.L_x_1366:
        /* <DEDUP_REMOVED lines=26> */
.L_x_1370:
[----:B------:R-:W0:Y:S01]  /*8020*/  LDCU.64 UR4, c[0x0][0x3e0] ;  /* 0x00007c00ff0477ac */ /* 0x000e220008000a00 */
[----:B------:R-:W-:Y:S02]  /*8030*/  MOV R60, 0x8070 ;  /* 0x00008070003c7802 */ /* 0x000fe40000000f00 */
[----:B0-----:R-:W-:Y:S01]  /*8040*/  MOV R58, UR4 ;  /* 0x00000004003a7c02 */ /* 0x001fe20008000f00 */
[----:B------:R-:W-:-:S07]  /*8050*/  IMAD.U32 R57, RZ, RZ, UR5 ;  /* 0x00000005ff397e24 */ /* 0x000fce000f8e00ff */
[----:B------:R-:W-:Y:S05]  /*8060*/  CALL.REL.NOINC `($__internal_23_$__cuda_sm20_div_s64) ;  /* 0x0000035c004c7944 */ /* 0x000fea0003c00000 */
.L_x_1371:
[----:B------:R-:W-:Y:S05]  /*8070*/  BSYNC.RECONVERGENT B3 ;  /* 0x0000000000037941 */ /* 0x000fea0003800200 */
.L_x_1369:
        /* <DEDUP_REMOVED lines=60> */
.L_x_1373:
[----:B------:R-:W0:Y:S01]  /*8440*/  LDCU.64 UR4, c[0x0][0x3f0] ;  /* 0x00007e00ff0477ac */ /* 0x000e220008000a00 */
[----:B------:R-:W-:Y:S01]  /*8450*/  MOV R60, 0x8490 ;  /* 0x00008490003c7802 */ /* 0x000fe20000000f00 */
[----:B0-----:R-:W-:Y:S02]  /*8460*/  IMAD.U32 R58, RZ, RZ, UR4 ;  /* 0x00000004ff3a7e24 */ /* 0x001fe4000f8e00ff */
[----:B------:R-:W-:-:S07]  /*8470*/  IMAD.U32 R57, RZ, RZ, UR5 ;  /* 0x00000005ff397e24 */ /* 0x000fce000f8e00ff */
[----:B------:R-:W-:Y:S05]  /*8480*/  CALL.REL.NOINC `($__internal_23_$__cuda_sm20_div_s64) ;  /* 0x0000035800447944 */ /* 0x000fea0003c00000 */
[----:B------:R-:W-:Y:S01]  /*8490*/  MOV R66, R48 ;  /* 0x0000003000427202 */ /* 0x000fe20000000f00 */
[----:B------:R-:W-:-:S07]  /*84a0*/  IMAD.MOV.U32 R67, RZ, RZ, R49 ;  /* 0x000000ffff437224 */ /* 0x000fce00078e0031 */
.L_x_1374:
[----:B------:R-:W-:Y:S05]  /*84b0*/  BSYNC.RECONVERGENT B3 ;  /* 0x0000000000037941 */ /* 0x000fea0003800200 */
.L_x_1372:
        /* <DEDUP_REMOVED lines=26> */
.L_x_1376:
[----:B------:R-:W0:Y:S01]  /*8660*/  LDCU.64 UR4, c[0x0][0x3e0] ;  /* 0x00007c00ff0477ac */ /* 0x000e220008000a00 */
[----:B------:R-:W-:Y:S01]  /*8670*/  MOV R60, 0x86b0 ;  /* 0x000086b0003c7802 */ /* 0x000fe20000000f00 */
[----:B0-----:R-:W-:Y:S02]  /*8680*/  IMAD.U32 R58, RZ, RZ, UR4 ;  /* 0x00000004ff3a7e24 */ /* 0x001fe4000f8e00ff */
[----:B------:R-:W-:-:S07]  /*8690*/  IMAD.U32 R57, RZ, RZ, UR5 ;  /* 0x00000005ff397e24 */ /* 0x000fce000f8e00ff */
[----:B------:R-:W-:Y:S05]  /*86a0*/  CALL.REL.NOINC `($__internal_23_$__cuda_sm20_div_s64) ;  /* 0x0000035400bc7944 */ /* 0x000fea0003c00000 */
.L_x_1377:
[----:B------:R-:W-:Y:S05]  /*86b0*/  BSYNC.RECONVERGENT B3 ;  /* 0x0000000000037941 */ /* 0x000fea0003800200 */
.L_x_1375:
        /* <DEDUP_REMOVED lines=60> */
.L_x_1379:
[----:B------:R-:W0:Y:S01]  /*8a80*/  LDCU.64 UR4, c[0x0][0x3f0] ;  /* 0x00007e00ff0477ac */ /* 0x000e220008000a00 */
[----:B------:R-:W-:Y:S01]  /*8a90*/  MOV R60, 0x8ad0 ;  /* 0x00008ad0003c7802 */ /* 0x000fe20000000f00 */
[----:B0-----:R-:W-:Y:S01]  /*8aa0*/  IMAD.U32 R58, RZ, RZ, UR4 ;  /* 0x00000004ff3a7e24 */ /* 0x001fe2000f8e00ff */
[----:B------:R-:W-:-:S07]  /*8ab0*/  MOV R57, UR5 ;  /* 0x0000000500397c02 */ /* 0x000fce0008000f00 */
[----:B------:R-:W-:Y:S05]  /*8ac0*/  CALL.REL.NOINC `($__internal_23_$__cuda_sm20_div_s64) ;  /* 0x0000035000b47944 */ /* 0x000fea0003c00000 */
[----:B------:R-:W-:Y:S02]  /*8ad0*/  IMAD.MOV.U32 R66, RZ, RZ, R48 ;  /* 0x000000ffff427224 */ /* 0x000fe400078e0030 */
[----:B------:R-:W-:-:S07]  /*8ae0*/  IMAD.MOV.U32 R67, RZ, RZ, R49 ;  /* 0x000000ffff437224 */ /* 0x000fce00078e0031 */
.L_x_1380:
[----:B------:R-:W-:Y:S05]  /*8af0*/  BSYNC.RECONVERGENT B3 ;  /* 0x0000000000037941 */ /* 0x000fea0003800200 */
.L_x_1378:
        /* <DEDUP_REMOVED lines=26> */
.L_x_1382:
[----:B------:R-:W0:Y:S01]  /*8ca0*/  LDCU.64 UR4, c[0x0][0x3e0] ;  /* 0x00007c00ff0477ac */ /* 0x000e220008000a00 */
[----:B------:R-:W-:Y:S01]  /*8cb0*/  MOV R60, 0x8cf0 ;  /* 0x00008cf0003c7802 */ /* 0x000fe20000000f00 */
[----:B0-----:R-:W-:Y:S01]  /*8cc0*/  IMAD.U32 R58, RZ, RZ, UR4 ;  /* 0x00000004ff3a7e24 */ /* 0x001fe2000f8e00ff */
[----:B------:R-:W-:-:S07]  /*8cd0*/  MOV R57, UR5 ;  /* 0x0000000500397c02 */ /* 0x000fce0008000f00 */
[----:B------:R-:W-:Y:S05]  /*8ce0*/  CALL.REL.NOINC `($__internal_23_$__cuda_sm20_div_s64) ;  /* 0x00000350002c7944 */ /* 0x000fea0003c00000 */
.L_x_1383:
[----:B------:R-:W-:Y:S05]  /*8cf0*/  BSYNC.RECONVERGENT B3 ;  /* 0x0000000000037941 */ /* 0x000fea0003800200 */
.L_x_1381:
        /* <DEDUP_REMOVED lines=21> */
[----:B------:R-:W-:Y:S02]  /*8e50*/  IMAD R57, R57, UR4, RZ ;  /* 0x0000000439397c24 */ /* 0x000fe4000f8e02ff */
        /* <DEDUP_REMOVED lines=9> */
[----:B------:R-:W-:-:S04]  /*8ef0*/  IADD3 R61, P0, PT, R34, R61, RZ ;  /* 0x0000003d223d7210 */ /* 0x000fc80007f1e0ff */
[----:B------:R-:W-:Y:S02]  /*8f00*/  IADD3.X R62, PT, PT, R35, R62, RZ, P0, !PT ;  /* 0x0000003e233e7210 */ /* 0x000fe400007fe4ff */
[----:B------:R-:W-:-:S04]  /*8f10*/  ISETP.GE.U32.AND P0, PT, R61, R26, PT ;  /* 0x0000001a3d00720c */ /* 0x000fc80003f06070 */
[----:B------:R-:W-:Y:S01]  /*8f20*/  ISETP.GE.AND.EX P0, PT, R62, R27, PT, P0 ;  /* 0x0000001b3e00720c */ /* 0x000fe20003f06300 */
[----:B--2---:R-:W-:-:S12]  /*8f30*/  FADD R64, R64, R59 ;  /* 0x0000003b40407221 */ /* 0x004fd80000000000 */
[----:B------:R-:W-:Y:S05]  /*8f40*/  @!P0 BRA `(.L_x_1384) ;  /* 0xffffffcc00748947 */ /* 0x000fea000383ffff */
.L_x_1284:
[----:B------:R-:W-:Y:S05]  /*8f50*/  BSYNC.RECONVERGENT B1 ;  /* 0x0000000000017941 */ /* 0x000fea0003800200 */
.L_x_1283:
[----:B------:R-:W-:Y:S01]  /*8f60*/  VIADD R3, R19, 0x1 ;  /* 0x0000000113037836 */ /* 0x000fe20000000000 */
[----:B------:R-:W-:Y:S02]  /*8f70*/  IADD3 R8, P0, PT, R8, 0x1, RZ ;  /* 0x0000000108087810 */ /* 0x000fe40007f1e0ff */
[----:B------:R-:W-:Y:S02]  /*8f80*/  IADD3 R51, P1, PT, R38, R51, RZ ;  /* 0x0000003326337210 */ /* 0x000fe40007f3e0ff */
[----:B------:R-:W-:Y:S01]  /*8f90*/  LOP3.LUT R3, R3, 0x7, RZ, 0xc0, !PT ;  /* 0x0000000703037812 */ /* 0x000fe200078ec0ff */
[----:B------:R-:W-:Y:S01]  /*8fa0*/  IMAD.X R7, RZ, RZ, R7, P0 ;  /* 0x000000ffff077224 */ /* 0x000fe200000e0607 */
[----:B------:R-:W-:Y:S02]  /*8fb0*/  IADD3.X R53, PT, PT, R39, R53, RZ, P1, !PT ;  /* 0x0000003527357210 */ /* 0x000fe40000ffe4ff */
[----:B------:R-:W-:-:S04]  /*8fc0*/  ISETP.NE.U32.AND P0, PT, R8, R3, PT ;  /* 0x000000030800720c */ /* 0x000fc80003f05070 */
[----:B------:R-:W-:-:S13]  /*8fd0*/  ISETP.NE.AND.EX P0, PT, R7, RZ, PT, P0 ;  /* 0x000000ff0700720c */ /* 0x000fda0003f05300 */
[----:B------:R-:W-:Y:S05]  /*8fe0*/  @P0 BRA `(.L_x_1385) ;  /* 0xffffff9800300947 */ /* 0x000fea000383ffff */
.L_x_1282:
[----:B------:R-:W-:Y:S05]  /*8ff0*/  BSYNC.RECONVERGENT B2 ;  /* 0x0000000000027941 */ /* 0x000fea0003800200 */
.L_x_1281:
        /* <DEDUP_REMOVED lines=29> */
[----:B------:R-:W-:Y:S02]  /*91d0*/  @P0 VIADD R2, R2, 0x1 ;  /* 0x0000000102020836 */ /* 0x000fe40000000000 */
[----:B------:R-:W-:Y:S01]  /*91e0*/  IMAD R4, R5, UR4, R28 ;  /* 0x0000000405047c24 */ /* 0x000fe2000f8e021c */
[----:B------:R-:W-:-:S04]  /*91f0*/  IADD3 R5, P2, PT, R34, R25, RZ ;  /* 0x0000001922057210 */ /* 0x000fc80007f5e0ff */
[----:B------:R-:W-:Y:S02]  /*9200*/  ISETP.GE.U32.AND P1, PT, R4, UR4, PT ;  /* 0x0000000404007c0c */ /* 0x000fe4000bf26070 */
[C---:B------:R-:W-:Y:S01]  /*9210*/  IADD3.X R3, PT, PT, R35.reuse, R24, RZ, P2, !PT ;  /* 0x0000001823037210 */ /* 0x040fe200017fe4ff */
[----:B------:R-:W-:Y:S01]  /*9220*/  @P4 VIADD R2, R2, 0x1 ;  /* 0x0000000102024836 */ /* 0x000fe20000000000 */
[C---:B------:R-:W-:Y:S02]  /*9230*/  IADD3 R47, P2, PT, R34.reuse, R5, RZ ;  /* 0x00000005222f7210 */ /* 0x040fe40007f5e0ff */
[----:B------:R-:W-:Y:S02]  /*9240*/  @!P3 LOP3.LUT R2, RZ, R34, RZ, 0x33, !PT ;  /* 0x00000022ff02b212 */ /* 0x000fe400078e33ff */
[----:B------:R-:W-:Y:S02]  /*9250*/  IADD3.X R19, PT, PT, R35, R3, RZ, P2, !PT ;  /* 0x0000000323137210 */ /* 0x000fe400017fe4ff */
[----:B------:R-:W-:-:S02]  /*9260*/  IADD3 R17, P6, PT, R34, R47, RZ ;  /* 0x0000002f22117210 */ /* 0x000fc40007fde0ff */
[----:B------:R-:W-:Y:S01]  /*9270*/  ISETP.NE.U32.AND P2, PT, RZ, UR4, PT ;  /* 0x00000004ff007c0c */ /* 0x000fe2000bf45070 */
[----:B------:R-:W-:Y:S01]  /*9280*/  @P1 VIADD R4, R4, -UR4 ;  /* 0x8000000404041c36 */ /* 0x000fe20008000000 */
[----:B------:R-:W-:Y:S01]  /*9290*/  IADD3 R13, P0, PT, R34, R17, RZ ;  /* 0x00000011220d7210 */ /* 0x000fe20007f1e0ff */
[C---:B------:R-:W-:Y:S01]  /*92a0*/  IMAD.X R15, R35.reuse, 0x1, R19, P6 ;  /* 0x00000001230f7824 */ /* 0x040fe200030e0613 */
[----:B------:R-:W-:Y:S02]  /*92b0*/  @P1 IADD3 R0, PT, PT, R0, 0x1, RZ ;  /* 0x0000000100001810 */ /* 0x000fe40007ffe0ff */
[----:B------:R-:W-:Y:S01]  /*92c0*/  ISETP.GE.U32.AND P5, PT, R4, UR4, PT ;  /* 0x0000000404007c0c */ /* 0x000fe2000bfa6070 */
[----:B------:R-:W-:Y:S01]  /*92d0*/  IMAD.X R11, R35, 0x1, R15, P0 ;  /* 0x00000001230b7824 */ /* 0x000fe200000e060f */
[----:B------:R-:W-:-:S05]  /*92e0*/  IADD3 R9, P0, PT, R34, R13, RZ ;  /* 0x0000000d22097210 */ /* 0x000fca0007f1e0ff */
[----:B------:R-:W-:-:S06]  /*92f0*/  IMAD.X R7, R35, 0x1, R11, P0 ;  /* 0x0000000123077824 */ /* 0x000fcc00000e060b */
[----:B------:R-:W-:Y:S02]  /*9300*/  @P5 IADD3 R0, PT, PT, R0, 0x1, RZ ;  /* 0x0000000100005810 */ /* 0x000fe40007ffe0ff */
[----:B------:R-:W-:-:S07]  /*9310*/  @!P2 LOP3.LUT R0, RZ, UR4, RZ, 0x33, !PT ;  /* 0x00000004ff00ac12 */ /* 0x000fce000f8e33ff */
.L_x_2216:
        /* <DEDUP_REMOVED lines=30> */
.L_x_1389:
[----:B------:R-:W0:Y:S01]  /*9500*/  LDCU.64 UR4, c[0x0][0x3e8] ;  /* 0x00007d00ff0477ac */ /* 0x000e220008000a00 */
[----:B------:R-:W-:Y:S01]  /*9510*/  IMAD.MOV.U32 R61, RZ, RZ, R51 ;  /* 0x000000ffff3d7224 */ /* 0x000fe200078e0033 */
[----:B------:R-:W-:Y:S01]  /*9520*/  MOV R60, 0x9570 ;  /* 0x00009570003c7802 */ /* 0x000fe20000000f00 */
[----:B------:R-:W-:Y:S02]  /*9530*/  IMAD.MOV.U32 R62, RZ, RZ, R53 ;  /* 0x000000ffff3e7224 */ /* 0x000fe400078e0035 */
[----:B0-----:R-:W-:Y:S01]  /*9540*/  IMAD.U32 R58, RZ, RZ, UR4 ;  /* 0x00000004ff3a7e24 */ /* 0x001fe2000f8e00ff */
[----:B------:R-:W-:-:S07]  /*9550*/  MOV R57, UR5 ;  /* 0x0000000500397c02 */ /* 0x000fce0008000f00 */
[----:B------:R-:W-:Y:S05]  /*9560*/  CALL.REL.NOINC `($__internal_23_$__cuda_sm20_div_s64) ;  /* 0x00000348000c7944 */ /* 0x000fea0003c00000 */
[----:B------:R-:W-:Y:S01]  /*9570*/  IMAD.MOV.U32 R76, RZ, RZ, R48 ;  /* 0x000000ffff4c7224 */ /* 0x000fe200078e0030 */
[----:B------:R-:W-:-:S07]  /*9580*/  MOV R77, R49 ;  /* 0x00000031004d7202 */ /* 0x000fce0000000f00 */
.L_x_1390:
[----:B------:R-:W-:Y:S05]  /*9590*/  BSYNC.RECONVERGENT B2 ;  /* 0x0000000000027941 */ /* 0x000fea0003800200 */
.L_x_1388:
        /* <DEDUP_REMOVED lines=26> */
.L_x_1392:
[----:B------:R-:W0:Y:S01]  /*9740*/  LDCU.64 UR4, c[0x0][0x3d8] ;  /* 0x00007b00ff0477ac */ /* 0x000e220008000a00 */
[----:B------:R-:W-:Y:S02]  /*9750*/  MOV R61, R51 ;  /* 0x00000033003d7202 */ /* 0x000fe40000000f00 */
[----:B------:R-:W-:Y:S02]  /*9760*/  MOV R62, R53 ;  /* 0x00000035003e7202 */ /* 0x000fe40000000f00 */
[----:B------:R-:W-:Y:S01]  /*9770*/  MOV R60, 0x97b0 ;  /* 0x000097b0003c7802 */ /* 0x000fe20000000f00 */
[----:B0-----:R-:W-:Y:S02]  /*9780*/  IMAD.U32 R58, RZ, RZ, UR4 ;  /* 0x00000004ff3a7e24 */ /* 0x001fe4000f8e00ff */
[----:B------:R-:W-:-:S07]  /*9790*/  IMAD.U32 R57, RZ, RZ, UR5 ;  /* 0x00000005ff397e24 */ /* 0x000fce000f8e00ff */
[----:B------:R-:W-:Y:S05]  /*97a0*/  CALL.REL.NOINC `($__internal_23_$__cuda_sm20_div_s64) ;  /* 0x00000344007c7944 */ /* 0x000fea0003c00000 */
.L_x_1393:
[----:B------:R-:W-:Y:S05]  /*97b0*/  BSYNC.RECONVERGENT B2 ;  /* 0x0000000000027941 */ /* 0x000fea0003800200 */
.L_x_1391:
[----:B------:R-:W0:Y:S01]  /*97c0*/  LDCU.64 UR4, c[0x0][0x3f8] ;  /* 0x00007f00ff0477ac */ /* 0x000e220008000a00 */
[----:B------:R-:W-:Y:S01]  /*97d0*/  LOP3.LUT R4, R20, R35, RZ, 0xfc, !PT ;  /* 0x0000002314047212 */ /* 0x000fe200078efcff */
[----:B------:R-:W-:Y:S01]  /*97e0*/  IMAD.MOV.U32 R66, RZ, RZ, R48 ;  /* 0x000000ffff427224 */ /* 0x000fe200078e0030 */
[----:B------:R-:W-:Y:S01]  /*97f0*/  IADD3 R12, P1, PT, -R76, R36, RZ ;  /* 0x000000244c0c7210 */ /* 0x000fe20007f3e1ff */
[----:B------:R-:W-:Y:S01]  /*9800*/  IMAD.MOV.U32 R67, RZ, RZ, R49 ;  /* 0x000000ffff437224 */ /* 0x000fe200078e0031 */
[----:B------:R-:W-:Y:S01]  /*9810*/  ISETP.NE.U32.AND P2, PT, R4, RZ, PT ;  /* 0x000000ff0400720c */ /* 0x000fe20003f45070 */
[----:B------:R-:W-:Y:S01]  /*9820*/  BSSY.RECONVERGENT B2, `(.L_x_1394) ;  /* 0x000000f000027945 */ /* 0x000fe20003800200 */
[----:B------:R-:W-:Y:S01]  /*9830*/  IADD3.X R10, PT, PT, ~R77, R52, RZ, P1, !PT ;  /* 0x000000344d0a7210 */ /* 0x000fe20000ffe5ff */
[----:B0-----:R-:W-:-:S10]  /*9840*/  IMAD R57, R55, UR4, RZ ;  /* 0x0000000437397c24 */ /* 0x001fd4000f8e02ff */
[----:B------:R-:W-:Y:S01]  /*9850*/  @!P2 MOV R59, RZ ;  /* 0x000000ff003ba202 */ /* 0x000fe20000000f00 */
[----:B------:R-:W-:-:S04]  /*9860*/  IMAD.WIDE.U32 R66, R56, UR4, R66 ;  /* 0x0000000438427c25 */ /* 0x000fc8000f8e0042 */
[----:B------:R-:W-:Y:S02]  /*9870*/  IMAD R57, R56, UR5, R57 ;  /* 0x0000000538397c24 */ /* 0x000fe4000f8e0239 */
[----:B------:R-:W-:Y:S02]  /*9880*/  @!P2 IMAD.MOV.U32 R58, RZ, RZ, R2 ;  /* 0x000000ffff3aa224 */ /* 0x000fe400078e0002 */
        /* <DEDUP_REMOVED lines=8> */
.L_x_1395:
[----:B------:R-:W-:Y:S05]  /*9910*/  BSYNC.RECONVERGENT B2 ;  /* 0x0000000000027941 */ /* 0x000fea0003800200 */
.L_x_1394:
[----:B------:R-:W-:Y:S01]  /*9920*/  ISETP.GE.U32.AND P1, PT, R25, R26, PT ;  /* 0x0000001a1900720c */ /* 0x000fe20003f26070 */
[----:B------:R-:W-:Y:S01]  /*9930*/  BSSY.RECONVERGENT B2, `(.L_x_1396) ;  /* 0x00002e3000027945 */ /* 0x000fe20003800200 */
[----:B------:R-:W-:Y:S02]  /*9940*/  IMAD.MOV.U32 R61, RZ, RZ, R28 ;  /* 0x000000ffff3d7224 */ /* 0x000fe400078e001c */
[----:B------:R-:W-:Y:S01]  /*9950*/  ISETP.GE.AND.EX P1, PT, R24, R27, PT, P1 ;  /* 0x0000001b1800720c */ /* 0x000fe20003f26310 */
[----:B------:R-:W-:-:S03]  /*9960*/  IMAD.MOV.U32 R62, RZ, RZ, R30 ;  /* 0x000000ffff3e7224 */ /* 0x000fc600078e001e */
[----:B------:R-:W-:-:S04]  /*9970*/  SEL R49, RZ, 0x1, P1 ;  /* 0x00000001ff317807 */ /* 0x000fc80000800000 */
[----:B------:R-:W-:-:S04]  /*9980*/  IADD3 R8, P2, PT, R58, R49, RZ ;  /* 0x000000313a087210 */ /* 0x000fc80007f5e0ff */
[----:B------:R-:W-:Y:S02]  /*9990*/  LOP3.LUT R4, R8, 0x7, RZ, 0xc0, !PT ;  /* 0x0000000708047812 */ /* 0x000fe400078ec0ff */
        /* <DEDUP_REMOVED lines=20> */
.L_x_1399:
[----:B------:R-:W-:Y:S05]  /*9ae0*/  BSYNC.RECONVERGENT B3 ;  /* 0x0000000000037941 */ /* 0x000fea0003800200 */
.L_x_1398:
        /* <DEDUP_REMOVED lines=26> */
.L_x_1401:
[----:B------:R-:W0:Y:S01]  /*9c90*/  LDCU.64 UR4, c[0x0][0x3e0] ;  /* 0x00007c00ff0477ac */ /* 0x000e220008000a00 */
[----:B------:R-:W-:Y:S02]  /*9ca0*/  MOV R61, R28 ;  /* 0x0000001c003d7202 */ /* 0x000fe40000000f00 */
[----:B------:R-:W-:Y:S02]  /*9cb0*/  MOV R62, R30 ;  /* 0x0000001e003e7202 */ /* 0x000fe40000000f00 */
[----:B------:R-:W-:Y:S01]  /*9cc0*/  MOV R60, 0x9d00 ;  /* 0x00009d00003c7802 */ /* 0x000fe20000000f00 */
[----:B0-----:R-:W-:Y:S02]  /*9cd0*/  IMAD.U32 R58, RZ, RZ, UR4 ;  /* 0x00000004ff3a7e24 */ /* 0x001fe4000f8e00ff */
[----:B------:R-:W-:-:S07]  /*9ce0*/  IMAD.U32 R57, RZ, RZ, UR5 ;  /* 0x00000005ff397e24 */ /* 0x000fce000f8e00ff */
[----:B------:R-:W-:Y:S05]  /*9cf0*/  CALL.REL.NOINC `($__internal_23_$__cuda_sm20_div_s64) ;  /* 0x0000034000287944 */ /* 0x000fea0003c00000 */
.L_x_1402:
[----:B------:R-:W-:Y:S05]  /*9d00*/  BSYNC.RECONVERGENT B3 ;  /* 0x0000000000037941 */ /* 0x000fea0003800200 */
.L_x_1400:
        /* <DEDUP_REMOVED lines=14> */
[----:B-1----:R-:W-:Y:S02]  /*9df0*/  IMAD R57, R21, UR14, RZ ;  /* 0x0000000e15397c24 */ /* 0x002fe4000f8e02ff */
[----:B------:R-:W-:Y:S01]  /*9e00*/  IMAD.MOV.U32 R59, RZ, RZ, R65 ;  /* 0x000000ffff3b7224 */ /* 0x000fe200078e0041 */
[----:B------:R-:W-:Y:S01]  /*9e10*/  LOP3.LUT R61, RZ, R14, RZ, 0x33, !PT ;  /* 0x0000000eff3d7212 */ /* 0x000fe200078e33ff */
[----:B------:R-:W-:-:S02]  /*9e20*/  IMAD R57, R44, UR15, R57 ;  /* 0x0000000f2c397c24 */ /* 0x000fc4000f8e0239 */
        /* <DEDUP_REMOVED lines=45> */
.L_x_1404:
        /* <DEDUP_REMOVED lines=9> */
.L_x_1405:
[----:B------:R-:W-:Y:S05]  /*a190*/  BSYNC.RECONVERGENT B3 ;  /* 0x0000000000037941 */ /* 0x000fea0003800200 */
.L_x_1403:
        /* <DEDUP_REMOVED lines=24> */
[----:B------:R-:W-:-:S05]  /*a320*/  @!P3 LOP3.LUT R16, RZ, UR4, RZ, 0x33, !PT ;  /* 0x00000004ff10bc12 */ /* 0x000fca000f8e33ff */
[----:B------:R-:W-:Y:S01]  /*a330*/  IMAD.MOV.U32 R48, RZ, RZ, R16 ;  /* 0x000000ffff307224 */ /* 0x000fe200078e0010 */
[----:B------:R-:W-:Y:S06]  /*a340*/  BRA `(.L_x_1408) ;  /* 0x00000000001c7947 */ /* 0x000fec0003800000 */
.L_x_1407:
[----:B------:R-:W0:Y:S01]  /*a350*/  LDCU.64 UR4, c[0x0][0x3e0] ;  /* 0x00007c00ff0477ac */ /* 0x000e220008000a00 */
[----:B------:R-:W-:Y:S01]  /*a360*/  IMAD.MOV.U32 R61, RZ, RZ, R25 ;  /* 0x000000ffff3d7224 */ /* 0x000fe200078e0019 */
[----:B------:R-:W-:Y:S01]  /*a370*/  MOV R60, 0xa3c0 ;  /* 0x0000a3c0003c7802 */ /* 0x000fe20000000f00 */
[----:B------:R-:W-:Y:S02]  /*a380*/  IMAD.MOV.U32 R62, RZ, RZ, R24 ;  /* 0x000000ffff3e7224 */ /* 0x000fe400078e0018 */
[----:B0-----:R-:W-:Y:S01]  /*a390*/  IMAD.U32 R58, RZ, RZ, UR4 ;  /* 0x00000004ff3a7e24 */ /* 0x001fe2000f8e00ff */
[----:B------:R-:W-:-:S07]  /*a3a0*/  MOV R57, UR5 ;  /* 0x0000000500397c02 */ /* 0x000fce0008000f00 */
[----:B------:R-:W-:Y:S05]  /*a3b0*/  CALL.REL.NOINC `($__internal_23_$__cuda_sm20_div_s64) ;  /* 0x0000033800787944 */ /* 0x000fea0003c00000 */
.L_x_1408:
[----:B------:R-:W-:Y:S05]  /*a3c0*/  BSYNC.RECONVERGENT B3 ;  /* 0x0000000000037941 */ /* 0x000fea0003800200 */
.L_x_1406:
        /* <DEDUP_REMOVED lines=14> */
[----:B-1----:R-:W-:Y:S01]  /*a4b0*/  IMAD R57, R21, UR14, RZ ;  /* 0x0000000e15397c24 */ /* 0x002fe2000f8e02ff */
[----:B------:R-:W-:Y:S02]  /*a4c0*/  MOV R59, R65 ;  /* 0x00000041003b7202 */ /* 0x000fe40000000f00 */
[----:B------:R-:W-:Y:S01]  /*a4d0*/  LOP3.LUT R61, RZ, R14, RZ, 0x33, !PT ;  /* 0x0000000eff3d7212 */ /* 0x000fe200078e33ff */
[----:B------:R-:W-:-:S02]  /*a4e0*/  IMAD R57, R44, UR15, R57 ;  /* 0x0000000f2c397c24 */ /* 0x000fc4000f8e0239 */
        /* <DEDUP_REMOVED lines=45> */
.L_x_1410:
        /* <DEDUP_REMOVED lines=9> */
.L_x_1411:
[----:B------:R-:W-:Y:S05]  /*a850*/  BSYNC.RECONVERGENT B3 ;  /* 0x0000000000037941 */ /* 0x000fea0003800200 */
.L_x_1409:
        /* <DEDUP_REMOVED lines=26> */
.L_x_1413:
[----:B------:R-:W0:Y:S01]  /*aa00*/  LDCU.64 UR4, c[0x0][0x3e0] ;  /* 0x00007c00ff0477ac */ /* 0x000e220008000a00 */
[----:B------:R-:W-:Y:S01]  /*aa10*/  IMAD.MOV.U32 R61, RZ, RZ, R5 ;  /* 0x000000ffff3d7224 */ /* 0x000fe200078e0005 */
[----:B------:R-:W-:Y:S01]  /*aa20*/  MOV R60, 0xaa70 ;  /* 0x0000aa70003c7802 */ /* 0x000fe20000000f00 */
[----:B------:R-:W-:Y:S02]  /*aa30*/  IMAD.MOV.U32 R62, RZ, RZ, R3 ;  /* 0x000000ffff3e7224 */ /* 0x000fe400078e0003 */
[----:B0-----:R-:W-:Y:S01]  /*aa40*/  IMAD.U32 R58, RZ, RZ, UR4 ;  /* 0x00000004ff3a7e24 */ /* 0x001fe2000f8e00ff */
[----:B------:R-:W-:-:S07]  /*aa50*/  MOV R57, UR5 ;  /* 0x0000000500397c02 */ /* 0x000fce0008000f00 */
[----:B------:R-:W-:Y:S05]  /*aa60*/  CALL.REL.NOINC `($__internal_23_$__cuda_sm20_div_s64) ;  /* 0x0000033000cc7944 */ /* 0x000fea0003c00000 */
.L_x_1414:
[----:B------:R-:W-:Y:S05]  /*aa70*/  BSYNC.RECONVERGENT B3 ;  /* 0x0000000000037941 */ /* 0x000fea0003800200 */
.L_x_1412:
        /* <DEDUP_REMOVED lines=63> */
.L_x_1416:
[----:B------:R-:W0:Y:S01]  /*ae70*/  LDCU.64 UR4, c[0x0][0x3f0] ;  /* 0x00007e00ff0477ac */ /* 0x000e220008000a00 */
[----:B------:R-:W-:Y:S01]  /*ae80*/  IMAD.MOV.U32 R61, RZ, RZ, R47 ;  /* 0x000000ffff3d7224 */ /* 0x000fe200078e002f */
[----:B------:R-:W-:Y:S02]  /*ae90*/  MOV R62, R19 ;  /* 0x00000013003e7202 */ /* 0x000fe40000000f00 */
[----:B------:R-:W-:Y:S02]  /*aea0*/  MOV R60, 0xaee0 ;  /* 0x0000aee0003c7802 */ /* 0x000fe40000000f00 */
[----:B0-----:R-:W-:Y:S01]  /*aeb0*/  MOV R58, UR4 ;  /* 0x00000004003a7c02 */ /* 0x001fe20008000f00 */
[----:B------:R-:W-:-:S07]  /*aec0*/  IMAD.U32 R57, RZ, RZ, UR5 ;  /* 0x00000005ff397e24 */ /* 0x000fce000f8e00ff */
[----:B------:R-:W-:Y:S05]  /*aed0*/  CALL.REL.NOINC `($__internal_23_$__cuda_sm20_div_s64) ;  /* 0x0000032c00b07944 */ /* 0x000fea0003c00000 */
[----:B------:R-:W-:Y:S01]  /*aee0*/  IMAD.MOV.U32 R76, RZ, RZ, R48 ;  /* 0x000000ffff4c7224 */ /* 0x000fe200078e0030 */
[----:B------:R-:W-:-:S07]  /*aef0*/  MOV R77, R49 ;  /* 0x00000031004d7202 */ /* 0x000fce0000000f00 */
.L_x_1417:
[----:B------:R-:W-:Y:S05]  /*af00*/  BSYNC.RECONVERGENT B3 ;  /* 0x0000000000037941 */ /* 0x000fea0003800200 */
.L_x_1415:
        /* <DEDUP_REMOVED lines=26> */
.L_x_1419:
[----:B------:R-:W0:Y:S01]  /*b0b0*/  LDCU.64 UR4, c[0x0][0x3e0] ;  /* 0x00007c00ff0477ac */ /* 0x000e220008000a00 */
[----:B------:R-:W-:Y:S01]  /*b0c0*/  IMAD.MOV.U32 R61, RZ, RZ, R47 ;  /* 0x000000ffff3d7224 */ /* 0x000fe200078e002f */
[----:B------:R-:W-:Y:S02]  /*b0d0*/  MOV R62, R19 ;  /* 0x00000013003e7202 */ /* 0x000fe40000000f00 */
[----:B------:R-:W-:Y:S02]  /*b0e0*/  MOV R60, 0xb120 ;  /* 0x0000b120003c7802 */ /* 0x000fe40000000f00 */
[----:B0-----:R-:W-:Y:S01]  /*b0f0*/  MOV R58, UR4 ;  /* 0x00000004003a7c02 */ /* 0x001fe20008000f00 */
[----:B------:R-:W-:-:S07]  /*b100*/  IMAD.U32 R57, RZ, RZ, UR5 ;  /* 0x00000005ff397e24 */ /* 0x000fce000f8e00ff */
[----:B------:R-:W-:Y:S05]  /*b110*/  CALL.REL.NOINC `($__internal_23_$__cuda_sm20_div_s64) ;  /* 0x0000032c00207944 */ /* 0x000fea0003c00000 */
.L_x_1420:
[----:B------:R-:W-:Y:S05]  /*b120*/  BSYNC.RECONVERGENT B3 ;  /* 0x0000000000037941 */ /* 0x000fea0003800200 */
.L_x_1418:
        /* <DEDUP_REMOVED lines=11> */
[----:B------:R-:W-:Y:S02]  /*b1e0*/  LOP3.LUT R60, RZ, R58, RZ, 0x33, !PT ;  /* 0x0000003aff3c7212 */ /* 0x000fe400078e33ff */
[----:B------:R-:W-:Y:S02]  /*b1f0*/  MOV R58, R66 ;  /* 0x00000042003a7202 */ /* 0x000fe40000000f00 */
[----:B------:R-:W-:Y:S01]  /*b200*/  IADD3 R14, PT, PT, R57, R59, RZ ;  /* 0x0000003b390e7210 */ /* 0x000fe20007ffe0ff */
[----:B-1----:R-:W-:Y:S02]  /*b210*/  IMAD R57, R21, UR14, RZ ;  /* 0x0000000e15397c24 */ /* 0x002fe4000f8e02ff */
[----:B------:R-:W-:Y:S01]  /*b220*/  IMAD.MOV.U32 R59, RZ, RZ, R65 ;  /* 0x000000ffff3b7224 */ /* 0x000fe200078e0041 */
[----:B------:R-:W-:Y:S01]  /*b230*/  LOP3.LUT R61, RZ, R14, RZ, 0x33, !PT ;  /* 0x0000000eff3d7212 */ /* 0x000fe200078e33ff */
[----:B------:R-:W-:-:S02]  /*b240*/  IMAD R57, R44, UR15, R57 ;  /* 0x0000000f2c397c24 */ /* 0x000fc4000f8e0239 */
[----:B------:R-:W-:-:S04]  /*b250*/  IMAD.WIDE.U32 R60, R44, UR14, R60 ;  /* 0x0000000e2c3c7c25 */ /* 0x000fc8000f8e003c */
[----:B------:R-:W-:Y:S02]  /*b260*/  IMAD.IADD R14, R57, 0x1, R61 ;  /* 0x00000001390e7824 */ /* 0x000fe400078e023d */
[----:B0-----:R-:W-:-:S04]  /*b270*/  IMAD.WIDE.U32 R58, R60, UR4, R58 ;  /* 0x000000043c3a7c25 */ /* 0x001fc8000f8e003a */
[----:B------:R-:W-:Y:S02]  /*b280*/  IMAD R57, R14, UR4, RZ ;  /* 0x000000040e397c24 */ /* 0x000fe4000f8e02ff */
[----:B------:R-:W-:-:S04]  /*b290*/  IMAD.WIDE.U32 R48, R58, UR12, R48 ;  /* 0x0000000c3a307c25 */ /* 0x000fc8000f8e0030 */
[----:B------:R-:W-:-:S05]  /*b2a0*/  IMAD R57, R60, UR5, R57 ;  /* 0x000000053c397c24 */ /* 0x000fca000f8e0239 */
[----:B------:R-:W-:-:S05]  /*b2b0*/  IADD3 R14, PT, PT, R59, R57, RZ ;  /* 0x000000393b0e7210 */ /* 0x000fca0007ffe0ff */
[----:B------:R-:W-:-:S04]  /*b2c0*/  IMAD R57, R14, UR12, RZ ;  /* 0x0000000c0e397c24 */ /* 0x000fc8000f8e02ff */
[----:B------:R-:W-:Y:S01]  /*b2d0*/  IMAD R57, R58, UR13, R57 ;  /* 0x0000000d3a397c24 */ /* 0x000fe2000f8e0239 */
[----:B--2---:R-:W-:-:S04]  /*b2e0*/  LEA R58, P1, R48, UR10, 0x2 ;  /* 0x0000000a303a7c11 */ /* 0x004fc8000f8210ff */
[----:B------:R-:W-:-:S04]  /*b2f0*/  IADD3 R49, PT, PT, R49, R57, RZ ;  /* 0x0000003931317210 */ /* 0x000fc80007ffe0ff */
[----:B------:R-:W-:-:S06]  /*b300*/  LEA.HI.X R59, R48, UR11, R49, 0x2, P1 ;  /* 0x0000000b303b7c11 */ /* 0x000fcc00088f1431 */
        /* <DEDUP_REMOVED lines=33> */
.L_x_1422:
        /* <DEDUP_REMOVED lines=9> */
.L_x_1423:
[----:B------:R-:W-:Y:S05]  /*b5b0*/  BSYNC.RECONVERGENT B3 ;  /* 0x0000000000037941 */ /* 0x000fea0003800200 */
.L_x_1421:
        /* <DEDUP_REMOVED lines=26> */
.L_x_1425:
[----:B------:R-:W0:Y:S01]  /*b760*/  LDCU.64 UR4, c[0x0][0x3e0] ;  /* 0x00007c00ff0477ac */ /* 0x000e220008000a00 */
[----:B------:R-:W-:Y:S01]  /*b770*/  IMAD.MOV.U32 R61, RZ, RZ, R17 ;  /* 0x000000ffff3d7224 */ /* 0x000fe200078e0011 */
[----:B------:R-:W-:Y:S02]  /*b780*/  MOV R62, R15 ;  /* 0x0000000f003e7202 */ /* 0x000fe40000000f00 */
[----:B------:R-:W-:Y:S02]  /*b790*/  MOV R60, 0xb7d0 ;  /* 0x0000b7d0003c7802 */ /* 0x000fe40000000f00 */
[----:B0-----:R-:W-:Y:S01]  /*b7a0*/  MOV R58, UR4 ;  /* 0x00000004003a7c02 */ /* 0x001fe20008000f00 */
[----:B------:R-:W-:-:S07]  /*b7b0*/  IMAD.U32 R57, RZ, RZ, UR5 ;  /* 0x00000005ff397e24 */ /* 0x000fce000f8e00ff */
[----:B------:R-:W-:Y:S05]  /*b7c0*/  CALL.REL.NOINC `($__internal_23_$__cuda_sm20_div_s64) ;  /* 0x0000032400747944 */ /* 0x000fea0003c00000 */
.L_x_1426:
[----:B------:R-:W-:Y:S05]  /*b7d0*/  BSYNC.RECONVERGENT B3 ;  /* 0x0000000000037941 */ /* 0x000fea0003800200 */
.L_x_1424:
        /* <DEDUP_REMOVED lines=63> */
.L_x_1428:
        /* <DEDUP_REMOVED lines=9> */
.L_x_1429:
[----:B------:R-:W-:Y:S05]  /*bc60*/  BSYNC.RECONVERGENT B3 ;  /* 0x0000000000037941 */ /* 0x000fea0003800200 */
.L_x_1427:
        /* <DEDUP_REMOVED lines=26> */
.L_x_1431:
[----:B------:R-:W0:Y:S01]  /*be10*/  LDCU.64 UR4, c[0x0][0x3e0] ;  /* 0x00007c00ff0477ac */ /* 0x000e220008000a00 */
[----:B------:R-:W-:Y:S01]  /*be20*/  IMAD.MOV.U32 R61, RZ, RZ, R13 ;  /* 0x000000ffff3d7224 */ /* 0x000fe200078e000d */
[----:B------:R-:W-:Y:S02]  /*be30*/  MOV R62, R11 ;  /* 0x0000000b003e7202 */ /* 0x000fe40000000f00 */
[----:B------:R-:W-:Y:S02]  /*be40*/  MOV R60, 0xbe80 ;  /* 0x0000be80003c7802 */ /* 0x000fe40000000f00 */
[----:B0-----:R-:W-:Y:S01]  /*be50*/  MOV R58, UR4 ;  /* 0x00000004003a7c02 */ /* 0x001fe20008000f00 */
[----:B------:R-:W-:-:S07]  /*be60*/  IMAD.U32 R57, RZ, RZ, UR5 ;  /* 0x00000005ff397e24 */ /* 0x000fce000f8e00ff */
[----:B------:R-:W-:Y:S05]  /*be70*/  CALL.REL.NOINC `($__internal_23_$__cuda_sm20_div_s64) ;  /* 0x0000031c00c87944 */ /* 0x000fea0003c00000 */
.L_x_1432:
[----:B------:R-:W-:Y:S05]  /*be80*/  BSYNC.RECONVERGENT B3 ;  /* 0x0000000000037941 */ /* 0x000fea0003800200 */
.L_x_1430:
        /* <DEDUP_REMOVED lines=63> */
.L_x_1434:
        /* <DEDUP_REMOVED lines=9> */
.L_x_1435:
[----:B------:R-:W-:Y:S05]  /*c310*/  BSYNC.RECONVERGENT B3 ;  /* 0x0000000000037941 */ /* 0x000fea0003800200 */
.L_x_1433:
        /* <DEDUP_REMOVED lines=26> */
.L_x_1437:
[----:B------:R-:W0:Y:S01]  /*c4c0*/  LDCU.64 UR4, c[0x0][0x3e0] ;  /* 0x00007c00ff0477ac */ /* 0x000e220008000a00 */
[----:B------:R-:W-:Y:S01]  /*c4d0*/  IMAD.MOV.U32 R61, RZ, RZ, R9 ;  /* 0x000000ffff3d7224 */ /* 0x000fe200078e0009 */
[----:B------:R-:W-:Y:S02]  /*c4e0*/  MOV R62, R7 ;  /* 0x00000007003e7202 */ /* 0x000fe40000000f00 */
[----:B------:R-:W-:Y:S02]  /*c4f0*/  MOV R60, 0xc530 ;  /* 0x0000c530003c7802 */ /* 0x000fe40000000f00 */
[----:B0-----:R-:W-:Y:S01]  /*c500*/  MOV R58, UR4 ;  /* 0x00000004003a7c02 */ /* 0x001fe20008000f00 */
[----:B------:R-:W-:-:S07]  /*c510*/  IMAD.U32 R57, RZ, RZ, UR5 ;  /* 0x00000005ff397e24 */ /* 0x000fce000f8e00ff */
[----:B------:R-:W-:Y:S05]  /*c520*/  CALL.REL.NOINC `($__internal_23_$__cuda_sm20_div_s64) ;  /* 0x00000318001c7944 */ /* 0x000fea0003c00000 */
.L_x_1438:
[----:B------:R-:W-:Y:S05]  /*c530*/  BSYNC.RECONVERGENT B3 ;  /* 0x0000000000037941 */ /* 0x000fea0003800200 */
.L_x_1436:
        /* <DEDUP_REMOVED lines=34> */
.L_x_1397:
[----:B------:R-:W-:Y:S05]  /*c760*/  BSYNC.RECONVERGENT B2 ;  /* 0x0000000000027941 */ /* 0x000fea0003800200 */
.L_x_1396:
[----:B------:R-:W-:-:S04]  /*c770*/  ISETP.GE.U32.AND P1, PT, R8, 0x7, PT ;  /* 0x000000070800780c */ /* 0x000fc80003f26070 */
[----:B------:R-:W-:-:S13]  /*c780*/  ISETP.GE.U32.AND.EX P1, PT, R6, RZ, PT, P1 ;  /* 0x000000ff0600720c */ /* 0x000fda0003f26110 */
[----:B------:R-:W-:Y:S05]  /*c790*/  @!P1 BRA `(.L_x_1387) ;  /* 0x00000030008c9947 */ /* 0x000fea0003800000 */
.L_x_1487:
        /* <DEDUP_REMOVED lines=26> */
.L_x_1440:
[----:B------:R-:W0:Y:S01]  /*c940*/  LDCU.64 UR4, c[0x0][0x3f0] ;  /* 0x00007e00ff0477ac */ /* 0x000e220008000a00 */
[----:B------:R-:W-:Y:S02]  /*c950*/  MOV R60, 0xc990 ;  /* 0x0000c990003c7802 */ /* 0x000fe40000000f00 */
[----:B0-----:R-:W-:Y:S01]  /*c960*/  MOV R58, UR4 ;  /* 0x00000004003a7c02 */ /* 0x001fe20008000f00 */
[----:B------:R-:W-:-:S07]  /*c970*/  IMAD.U32 R57, RZ, RZ, UR5 ;  /* 0x00000005ff397e24 */ /* 0x000fce000f8e00ff */
[----:B------:R-:W-:Y:S05]  /*c980*/  CALL.REL.NOINC `($__internal_23_$__cuda_sm20_div_s64) ;  /* 0x0000031400047944 */ /* 0x000fea0003c00000 */
[----:B------:R-:W-:Y:S01]  /*c990*/  MOV R76, R48 ;  /* 0x00000030004c7202 */ /* 0x000fe20000000f00 */
[----:B------:R-:W-:-:S07]  /*c9a0*/  IMAD.MOV.U32 R77, RZ, RZ, R49 ;  /* 0x000000ffff4d7224 */ /* 0x000fce00078e0031 */
.L_x_1441:
[----:B------:R-:W-:Y:S05]  /*c9b0*/  BSYNC.RECONVERGENT B2 ;  /* 0x0000000000027941 */ /* 0x000fea0003800200 */
.L_x_1439:
        /* <DEDUP_REMOVED lines=26> */
.L_x_1443:
[----:B------:R-:W0:Y:S01]  /*cb60*/  LDCU.64 UR4, c[0x0][0x3e0] ;  /* 0x00007c00ff0477ac */ /* 0x000e220008000a00 */
[----:B------:R-:W-:Y:S02]  /*cb70*/  MOV R60, 0xcbb0 ;  /* 0x0000cbb0003c7802 */ /* 0x000fe40000000f00 */
[----:B0-----:R-:W-:Y:S01]  /*cb80*/  MOV R58, UR4 ;  /* 0x00000004003a7c02 */ /* 0x001fe20008000f00 */
[----:B------:R-:W-:-:S07]  /*cb90*/  IMAD.U32 R57, RZ, RZ, UR5 ;  /* 0x00000005ff397e24 */ /* 0x000fce000f8e00ff */
[----:B------:R-:W-:Y:S05]  /*cba0*/  CALL.REL.NOINC `($__internal_23_$__cuda_sm20_div_s64) ;  /* 0x00000310007c7944 */ /* 0x000fea0003c00000 */
.L_x_1444:
[----:B------:R-:W-:Y:S05]  /*cbb0*/  BSYNC.RECONVERGENT B2 ;  /* 0x0000000000027941 */ /* 0x000fea0003800200 */
.L_x_1442:
        /* <DEDUP_REMOVED lines=11> */
[----:B------:R-:W-:Y:S01]  /*cc70*/  LOP3.LUT R68, RZ, R58, RZ, 0x33, !PT ;  /* 0x0000003aff447212 */ /* 0x000fe200078e33ff */
[----:B------:R-:W-:Y:S02]  /*cc80*/  IMAD.MOV.U32 R58, RZ, RZ, R66 ;  /* 0x000000ffff3a7224 */ /* 0x000fe400078e0042 */
[----:B------:R-:W-:Y:S01]  /*cc90*/  IMAD.IADD R4, R57, 0x1, R59 ;  /* 0x0000000139047824 */ /* 0x000fe200078e023b */
[----:B------:R-:W-:Y:S01]  /*cca0*/  MOV R59, R65 ;  /* 0x00000041003b7202 */ /* 0x000fe20000000f00 */
[----:B-1----:R-:W-:-:S03]  /*ccb0*/  IMAD R57, R21, UR14, RZ ;  /* 0x0000000e15397c24 */ /* 0x002fc6000f8e02ff */
[----:B------:R-:W-:Y:S01]  /*ccc0*/  LOP3.LUT R69, RZ, R4, RZ, 0x33, !PT ;  /* 0x00000004ff457212 */ /* 0x000fe200078e33ff */
[C---:B------:R-:W-:Y:S02]  /*ccd0*/  IMAD R57, R44.reuse, UR15, R57 ;  /* 0x0000000f2c397c24 */ /* 0x040fe4000f8e0239 */
[----:B------:R-:W-:-:S05]  /*cce0*/  IMAD.WIDE.U32 R68, R44, UR14, R68 ;  /* 0x0000000e2c447c25 */ /* 0x000fca000f8e0044 */
[----:B------:R-:W-:Y:S01]  /*ccf0*/  IADD3 R4, PT, PT, R57, R69, RZ ;  /* 0x0000004539047210 */ /* 0x000fe20007ffe0ff */
        /* <DEDUP_REMOVED lines=40> */
.L_x_1446:
[----:B------:R-:W0:Y:S01]  /*cf80*/  LDCU.64 UR4, c[0x0][0x3f0] ;  /* 0x00007e00ff0477ac */ /* 0x000e220008000a00 */
[----:B------:R-:W-:Y:S01]  /*cf90*/  MOV R60, 0xcfd0 ;  /* 0x0000cfd0003c7802 */ /* 0x000fe20000000f00 */
[----:B0-----:R-:W-:Y:S01]  /*cfa0*/  IMAD.U32 R58, RZ, RZ, UR4 ;  /* 0x00000004ff3a7e24 */ /* 0x001fe2000f8e00ff */
[----:B------:R-:W-:-:S07]  /*cfb0*/  MOV R57, UR5 ;  /* 0x0000000500397c02 */ /* 0x000fce0008000f00 */
[----:B------:R-:W-:Y:S05]  /*cfc0*/  CALL.REL.NOINC `($__internal_23_$__cuda_sm20_div_s64) ;  /* 0x0000030c00747944 */ /* 0x000fea0003c00000 */
[----:B------:R-:W-:Y:S01]  /*cfd0*/  IMAD.MOV.U32 R76, RZ, RZ, R48 ;  /* 0x000000ffff4c7224 */ /* 0x000fe200078e0030 */
[----:B------:R-:W-:-:S07]  /*cfe0*/  MOV R77, R49 ;  /* 0x00000031004d7202 */ /* 0x000fce0000000f00 */
.L_x_1447:
[----:B------:R-:W-:Y:S05]  /*cff0*/  BSYNC.RECONVERGENT B2 ;  /* 0x0000000000027941 */ /* 0x000fea0003800200 */
.L_x_1445:
        /* <DEDUP_REMOVED lines=26> */
.L_x_1449:
[----:B------:R-:W0:Y:S01]  /*d1a0*/  LDCU.64 UR4, c[0x0][0x3e0] ;  /* 0x00007c00ff0477ac */ /* 0x000e220008000a00 */
[----:B------:R-:W-:Y:S01]  /*d1b0*/  MOV R60, 0xd1f0 ;  /* 0x0000d1f0003c7802 */ /* 0x000fe20000000f00 */
[----:B0-----:R-:W-:Y:S01]  /*d1c0*/  IMAD.U32 R58, RZ, RZ, UR4 ;  /* 0x00000004ff3a7e24 */ /* 0x001fe2000f8e00ff */
[----:B------:R-:W-:-:S07]  /*d1d0*/  MOV R57, UR5 ;  /* 0x0000000500397c02 */ /* 0x000fce0008000f00 */
[----:B------:R-:W-:Y:S05]  /*d1e0*/  CALL.REL.NOINC `($__internal_23_$__cuda_sm20_div_s64) ;  /* 0x0000030800ec7944 */ /* 0x000fea0003c00000 */
.L_x_1450:
[----:B------:R-:W-:Y:S05]  /*d1f0*/  BSYNC.RECONVERGENT B2 ;  /* 0x0000000000027941 */ /* 0x000fea0003800200 */
.L_x_1448:
        /* <DEDUP_REMOVED lines=60> */
.L_x_1452:
[----:B------:R-:W0:Y:S01]  /*d5c0*/  LDCU.64 UR4, c[0x0][0x3f0] ;  /* 0x00007e00ff0477ac */ /* 0x000e220008000a00 */
[----:B------:R-:W-:Y:S02]  /*d5d0*/  MOV R60, 0xd610 ;  /* 0x0000d610003c7802 */ /* 0x000fe40000000f00 */
[----:B0-----:R-:W-:Y:S01]  /*d5e0*/  MOV R58, UR4 ;  /* 0x00000004003a7c02 */ /* 0x001fe20008000f00 */
[----:B------:R-:W-:-:S07]  /*d5f0*/  IMAD.U32 R57, RZ, RZ, UR5 ;  /* 0x00000005ff397e24 */ /* 0x000fce000f8e00ff */
[----:B------:R-:W-:Y:S05]  /*d600*/  CALL.REL.NOINC `($__internal_23_$__cuda_sm20_div_s64) ;  /* 0x0000030400e47944 */ /* 0x000fea0003c00000 */
[----:B------:R-:W-:Y:S01]  /*d610*/  MOV R76, R48 ;  /* 0x00000030004c7202 */ /* 0x000fe20000000f00 */
[----:B------:R-:W-:-:S07]  /*d620*/  IMAD.MOV.U32 R77, RZ, RZ, R49 ;  /* 0x000000ffff4d7224 */ /* 0x000fce00078e0031 */
.L_x_1453:
[----:B------:R-:W-:Y:S05]  /*d630*/  BSYNC.RECONVERGENT B2 ;  /* 0x0000000000027941 */ /* 0x000fea0003800200 */
.L_x_1451:
        /* <DEDUP_REMOVED lines=26> */
.L_x_1455:
[----:B------:R-:W0:Y:S01]  /*d7e0*/  LDCU.64 UR4, c[0x0][0x3e0] ;  /* 0x00007c00ff0477ac */ /* 0x000e220008000a00 */
[----:B------:R-:W-:Y:S02]  /*d7f0*/  MOV R60, 0xd830 ;  /* 0x0000d830003c7802 */ /* 0x000fe40000000f00 */
[----:B0-----:R-:W-:Y:S01]  /*d800*/  MOV R58, UR4 ;  /* 0x00000004003a7c02 */ /* 0x001fe20008000f00 */
[----:B------:R-:W-:-:S07]  /*d810*/  IMAD.U32 R57, RZ, RZ, UR5 ;  /* 0x00000005ff397e24 */ /* 0x000fce000f8e00ff */
[----:B------:R-:W-:Y:S05]  /*d820*/  CALL.REL.NOINC `($__internal_23_$__cuda_sm20_div_s64) ;  /* 0x00000304005c7944 */ /* 0x000fea0003c00000 */
.L_x_1456:
[----:B------:R-:W-:Y:S05]  /*d830*/  BSYNC.RECONVERGENT B2 ;  /* 0x0000000000027941 */ /* 0x000fea0003800200 */
.L_x_1454:
        /* <DEDUP_REMOVED lines=60> */
.L_x_1458:
[----:B------:R-:W0:Y:S01]  /*dc00*/  LDCU.64 UR4, c[0x0][0x3f0] ;  /* 0x00007e00ff0477ac */ /* 0x000e220008000a00 */
[----:B------:R-:W-:Y:S01]  /*dc10*/  MOV R60, 0xdc50 ;  /* 0x0000dc50003c7802 */ /* 0x000fe20000000f00 */
[----:B0-----:R-:W-:Y:S01]  /*dc20*/  IMAD.U32 R58, RZ, RZ, UR4 ;  /* 0x00000004ff3a7e24 */ /* 0x001fe2000f8e00ff */
[----:B------:R-:W-:-:S07]  /*dc30*/  MOV R57, UR5 ;  /* 0x0000000500397c02 */ /* 0x000fce0008000f00 */
[----:B------:R-:W-:Y:S05]  /*dc40*/  CALL.REL.NOINC `($__internal_23_$__cuda_sm20_div_s64) ;  /* 0x0000030000547944 */ /* 0x000fea0003c00000 */
[----:B------:R-:W-:Y:S01]  /*dc50*/  IMAD.MOV.U32 R76, RZ, RZ, R48 ;  /* 0x000000ffff4c7224 */ /* 0x000fe200078e0030 */
[----:B------:R-:W-:-:S07]  /*dc60*/  MOV R77, R49 ;  /* 0x00000031004d7202 */ /* 0x000fce0000000f00 */
.L_x_1459:
[----:B------:R-:W-:Y:S05]  /*dc70*/  BSYNC.RECONVERGENT B2 ;  /* 0x0000000000027941 */ /* 0x000fea0003800200 */
.L_x_1457:
        /* <DEDUP_REMOVED lines=26> */
.L_x_1461:
[----:B------:R-:W0:Y:S01]  /*de20*/  LDCU.64 UR4, c[0x0][0x3e0] ;  /* 0x00007c00ff0477ac */ /* 0x000e220008000a00 */
[----:B------:R-:W-:Y:S01]  /*de30*/  MOV R60, 0xde70 ;  /* 0x0000de70003c7802 */ /* 0x000fe20000000f00 */
[----:B0-----:R-:W-:Y:S01]  /*de40*/  IMAD.U32 R58, RZ, RZ, UR4 ;  /* 0x00000004ff3a7e24 */ /* 0x001fe2000f8e00ff */
[----:B------:R-:W-:-:S07]  /*de50*/  MOV R57, UR5 ;  /* 0x0000000500397c02 */ /* 0x000fce0008000f00 */
[----:B------:R-:W-:Y:S05]  /*de60*/  CALL.REL.NOINC `($__internal_23_$__cuda_sm20_div_s64) ;  /* 0x000002fc00cc7944 */ /* 0x000fea0003c00000 */
.L_x_1462:
[----:B------:R-:W-:Y:S05]  /*de70*/  BSYNC.RECONVERGENT B2 ;  /* 0x0000000000027941 */ /* 0x000fea0003800200 */
.L_x_1460:
        /* <DEDUP_REMOVED lines=60> */
.L_x_1464:
[----:B------:R-:W0:Y:S01]  /*e240*/  LDCU.64 UR4, c[0x0][0x3f0] ;  /* 0x00007e00ff0477ac */ /* 0x000e220008000a00 */
[----:B------:R-:W-:Y:S02]  /*e250*/  MOV R60, 0xe290 ;  /* 0x0000e290003c7802 */ /* 0x000fe40000000f00 */
[----:B0-----:R-:W-:Y:S01]  /*e260*/  MOV R58, UR4 ;  /* 0x00000004003a7c02 */ /* 0x001fe20008000f00 */
[----:B------:R-:W-:-:S07]  /*e270*/  IMAD.U32 R57, RZ, RZ, UR5 ;  /* 0x00000005ff397e24 */ /* 0x000fce000f8e00ff */
[----:B------:R-:W-:Y:S05]  /*e280*/  CALL.REL.NOINC `($__internal_23_$__cuda_sm20_div_s64) ;  /* 0x000002f800c47944 */ /* 0x000fea0003c00000 */
[----:B------:R-:W-:Y:S01]  /*e290*/  MOV R76, R48 ;  /* 0x00000030004c7202 */ /* 0x000fe20000000f00 */
[----:B------:R-:W-:-:S07]  /*e2a0*/  IMAD.MOV.U32 R77, RZ, RZ, R49 ;  /* 0x000000ffff4d7224 */ /* 0x000fce00078e0031 */
.L_x_1465:
[----:B------:R-:W-:Y:S05]  /*e2b0*/  BSYNC.RECONVERGENT B2 ;  /* 0x0000000000027941 */ /* 0x000fea0003800200 */
.L_x_1463:
        /* <DEDUP_REMOVED lines=26> */
.L_x_1467:
[----:B------:R-:W0:Y:S01]  /*e460*/  LDCU.64 UR4, c[0x0][0x3e0] ;  /* 0x00007c00ff0477ac */ /* 0x000e220008000a00 */
[----:B------:R-:W-:Y:S02]  /*e470*/  MOV R60, 0xe4b0 ;  /* 0x0000e4b0003c7802 */ /* 0x000fe40000000f00 */
[----:B0-----:R-:W-:Y:S01]  /*e480*/  MOV R58, UR4 ;  /* 0x00000004003a7c02 */ /* 0x001fe20008000f00 */
[----:B------:R-:W-:-:S07]  /*e490*/  IMAD.U32 R57, RZ, RZ, UR5 ;  /* 0x00000005ff397e24 */ /* 0x000fce000f8e00ff */
[----:B------:R-:W-:Y:S05]  /*e4a0*/  CALL.REL.NOINC `($__internal_23_$__cuda_sm20_div_s64) ;  /* 0x000002f8003c7944 */ /* 0x000fea0003c00000 */
.L_x_1468:
[----:B------:R-:W-:Y:S05]  /*e4b0*/  BSYNC.RECONVERGENT B2 ;  /* 0x0000000000027941 */ /* 0x000fea0003800200 */
.L_x_1466:
        /* <DEDUP_REMOVED lines=60> */
.L_x_1470:
[----:B------:R-:W0:Y:S01]  /*e880*/  LDCU.64 UR4, c[0x0][0x3f0] ;  /* 0x00007e00ff0477ac */ /* 0x000e220008000a00 */
[----:B------:R-:W-:Y:S01]  /*e890*/  MOV R60, 0xe8d0 ;  /* 0x0000e8d0003c7802 */ /* 0x000fe20000000f00 */
[----:B0-----:R-:W-:Y:S01]  /*e8a0*/  IMAD.U32 R58, RZ, RZ, UR4 ;  /* 0x00000004ff3a7e24 */ /* 0x001fe2000f8e00ff */
[----:B------:R-:W-:-:S07]  /*e8b0*/  MOV R57, UR5 ;  /* 0x0000000500397c02 */ /* 0x000fce0008000f00 */
[----:B------:R-:W-:Y:S05]  /*e8c0*/  CALL.REL.NOINC `($__internal_23_$__cuda_sm20_div_s64) ;  /* 0x000002f400347944 */ /* 0x000fea0003c00000 */
[----:B------:R-:W-:Y:S01]  /*e8d0*/  IMAD.MOV.U32 R76, RZ, RZ, R48 ;  /* 0x000000ffff4c7224 */ /* 0x000fe200078e0030 */
[----:B------:R-:W-:-:S07]  /*e8e0*/  MOV R77, R49 ;  /* 0x00000031004d7202 */ /* 0x000fce0000000f00 */
.L_x_1471:
[----:B------:R-:W-:Y:S05]  /*e8f0*/  BSYNC.RECONVERGENT B2 ;  /* 0x0000000000027941 */ /* 0x000fea0003800200 */
.L_x_1469:
        /* <DEDUP_REMOVED lines=26> */
.L_x_1473:
[----:B------:R-:W0:Y:S01]  /*eaa0*/  LDCU.64 UR4, c[0x0][0x3e0] ;  /* 0x00007c00ff0477ac */ /* 0x000e220008000a00 */
[----:B------:R-:W-:Y:S01]  /*eab0*/  MOV R60, 0xeaf0 ;  /* 0x0000eaf0003c7802 */ /* 0x000fe20000000f00 */
[----:B0-----:R-:W-:Y:S01]  /*eac0*/  IMAD.U32 R58, RZ, RZ, UR4 ;  /* 0x00000004ff3a7e24 */ /* 0x001fe2000f8e00ff */
[----:B------:R-:W-:-:S07]  /*ead0*/  MOV R57, UR5 ;  /* 0x0000000500397c02 */ /* 0x000fce0008000f00 */
[----:B------:R-:W-:Y:S05]  /*eae0*/  CALL.REL.NOINC `($__internal_23_$__cuda_sm20_div_s64) ;  /* 0x000002f000ac7944 */ /* 0x000fea0003c00000 */
.L_x_1474:
[----:B------:R-:W-:Y:S05]  /*eaf0*/  BSYNC.RECONVERGENT B2 ;  /* 0x0000000000027941 */ /* 0x000fea0003800200 */
.L_x_1472:
        /* <DEDUP_REMOVED lines=60> */
.L_x_1476:
[----:B------:R-:W0:Y:S01]  /*eec0*/  LDCU.64 UR4, c[0x0][0x3f0] ;  /* 0x00007e00ff0477ac */ /* 0x000e220008000a00 */
[----:B------:R-:W-:Y:S02]  /*eed0*/  MOV R60, 0xef10 ;  /* 0x0000ef10003c7802 */ /* 0x000fe40000000f00 */
[----:B0-----:R-:W-:Y:S01]  /*eee0*/  MOV R58, UR4 ;  /* 0x00000004003a7c02 */ /* 0x001fe20008000f00 */
[----:B------:R-:W-:-:S07]  /*eef0*/  IMAD.U32 R57, RZ, RZ, UR5 ;  /* 0x00000005ff397e24 */ /* 0x000fce000f8e00ff */
[----:B------:R-:W-:Y:S05]  /*ef00*/  CALL.REL.NOINC `($__internal_23_$__cuda_sm20_div_s64) ;  /* 0x000002ec00a47944 */ /* 0x000fea0003c00000 */
[----:B------:R-:W-:Y:S01]  /*ef10*/  MOV R76, R48 ;  /* 0x00000030004c7202 */ /* 0x000fe20000000f00 */
[----:B------:R-:W-:-:S07]  /*ef20*/  IMAD.MOV.U32 R77, RZ, RZ, R49 ;  /* 0x000000ffff4d7224 */ /* 0x000fce00078e0031 */
.L_x_1477:
[----:B------:R-:W-:Y:S05]  /*ef30*/  BSYNC.RECONVERGENT B2 ;  /* 0x0000000000027941 */ /* 0x000fea0003800200 */
.L_x_1475:
        /* <DEDUP_REMOVED lines=26> */
.L_x_1479:
[----:B------:R-:W0:Y:S01]  /*f0e0*/  LDCU.64 UR4, c[0x0][0x3e0] ;  /* 0x00007c00ff0477ac */ /* 0x000e220008000a00 */
[----:B------:R-:W-:Y:S02]  /*f0f0*/  MOV R60, 0xf130 ;  /* 0x0000f130003c7802 */ /* 0x000fe40000000f00 */
[----:B0-----:R-:W-:Y:S01]  /*f100*/  MOV R58, UR4 ;  /* 0x00000004003a7c02 */ /* 0x001fe20008000f00 */
[----:B------:R-:W-:-:S07]  /*f110*/  IMAD.U32 R57, RZ, RZ, UR5 ;  /* 0x00000005ff397e24 */ /* 0x000fce000f8e00ff */
[----:B------:R-:W-:Y:S05]  /*f120*/  CALL.REL.NOINC `($__internal_23_$__cuda_sm20_div_s64) ;  /* 0x000002ec001c7944 */ /* 0x000fea0003c00000 */
.L_x_1480:
[----:B------:R-:W-:Y:S05]  /*f130*/  BSYNC.RECONVERGENT B2 ;  /* 0x0000000000027941 */ /* 0x000fea0003800200 */
.L_x_1478:
        /* <DEDUP_REMOVED lines=60> */
.L_x_1482:
[----:B------:R-:W0:Y:S01]  /*f500*/  LDCU.64 UR4, c[0x0][0x3f0] ;  /* 0x00007e00ff0477ac */ /* 0x000e220008000a00 */
[----:B------:R-:W-:Y:S01]  /*f510*/  MOV R60, 0xf550 ;  /* 0x0000f550003c7802 */ /* 0x000fe20000000f00 */
[----:B0-----:R-:W-:Y:S01]  /*f520*/  IMAD.U32 R58, RZ, RZ, UR4 ;  /* 0x00000004ff3a7e24 */ /* 0x001fe2000f8e00ff */
[----:B------:R-:W-:-:S07]  /*f530*/  MOV R57, UR5 ;  /* 0x0000000500397c02 */ /* 0x000fce0008000f00 */
[----:B------:R-:W-:Y:S05]  /*f540*/  CALL.REL.NOINC `($__internal_23_$__cuda_sm20_div_s64) ;  /* 0x000002e800147944 */ /* 0x000fea0003c00000 */
[----:B------:R-:W-:Y:S01]  /*f550*/  IMAD.MOV.U32 R76, RZ, RZ, R48 ;  /* 0x000000ffff4c7224 */ /* 0x000fe200078e0030 */
[----:B------:R-:W-:-:S07]  /*f560*/  MOV R77, R49 ;  /* 0x00000031004d7202 */ /* 0x000fce0000000f00 */
.L_x_1483:
[----:B------:R-:W-:Y:S05]  /*f570*/  BSYNC.RECONVERGENT B2 ;  /* 0x0000000000027941 */ /* 0x000fea0003800200 */
.L_x_1481:
        /* <DEDUP_REMOVED lines=26> */
.L_x_1485:
[----:B------:R-:W0:Y:S01]  /*f720*/  LDCU.64 UR4, c[0x0][0x3e0] ;  /* 0x00007c00ff0477ac */ /* 0x000e220008000a00 */
[----:B------:R-:W-:Y:S01]  /*f730*/  MOV R60, 0xf770 ;  /* 0x0000f770003c7802 */ /* 0x000fe20000000f00 */
[----:B0-----:R-:W-:Y:S01]  /*f740*/  IMAD.U32 R58, RZ, RZ, UR4 ;  /* 0x00000004ff3a7e24 */ /* 0x001fe2000f8e00ff */
[----:B------:R-:W-:-:S07]  /*f750*/  MOV R57, UR5 ;  /* 0x0000000500397c02 */ /* 0x000fce0008000f00 */
[----:B------:R-:W-:Y:S05]  /*f760*/  CALL.REL.NOINC `($__internal_23_$__cuda_sm20_div_s64) ;  /* 0x000002e4008c7944 */ /* 0x000fea0003c00000 */
.L_x_1486:
[----:B------:R-:W-:Y:S05]  /*f770*/  BSYNC.RECONVERGENT B2 ;  /* 0x0000000000027941 */ /* 0x000fea0003800200 */
.L_x_1484:
        /* <DEDUP_REMOVED lines=32> */
[----:B------:R-:W-:Y:S01]  /*f980*/  IMAD.X R62, R35, 0x1, R62, P1 ;  /* 0x00000001233e7824 */ /* 0x000fe200008e063e */
[----:B------:R-:W-:-:S04]  /*f990*/  ISETP.GE.U32.AND P1, PT, R61, R26, PT ;  /* 0x0000001a3d00720c */ /* 0x000fc80003f26070 */
[----:B------:R-:W-:Y:S01]  /*f9a0*/  ISETP.GE.AND.EX P1, PT, R62, R27, PT, P1 ;  /* 0x0000001b3e00720c */ /* 0x000fe20003f26310 */
[----:B--2---:R-:W-:-:S12]  /*f9b0*/  FADD R64, R64, R59 ;  /* 0x0000003b40407221 */ /* 0x004fd80000000000 */
[----:B------:R-:W-:Y:S05]  /*f9c0*/  @!P1 BRA `(.L_x_1487) ;  /* 0xffffffcc00749947 */ /* 0x000fea000383ffff */
.L_x_1387:
[----:B------:R-:W-:Y:S05]  /*f9d0*/  BSYNC.RECONVERGENT B1 ;  /* 0x0000000000017941 */ /* 0x000fea0003800200 */
.L_x_1386:
        /* <DEDUP_REMOVED lines=30> */
.L_x_1491:
        /* <DEDUP_REMOVED lines=9> */
.L_x_1492:
[----:B------:R-:W-:Y:S05]  /*fc50*/  BSYNC.RECONVERGENT B2 ;  /* 0x0000000000027941 */ /* 0x000fea0003800200 */
.L_x_1490:
        /* <DEDUP_REMOVED lines=26> */
.L_x_1494:
[----:B------:R-:W0:Y:S01]  /*fe00*/  LDCU.64 UR4, c[0x0][0x3d8] ;  /* 0x00007b00ff0477ac */ /* 0x000e220008000a00 */
[----:B------:R-:W-:Y:S01]  /*fe10*/  IMAD.MOV.U32 R61, RZ, RZ, R51 ;  /* 0x000000ffff3d7224 */ /* 0x000fe200078e0033 */
[----:B------:R-:W-:Y:S02]  /*fe20*/  MOV R62, R53 ;  /* 0x00000035003e7202 */ /* 0x000fe40000000f00 */
[----:B------:R-:W-:Y:S02]  /*fe30*/  MOV R60, 0xfe70 ;  /* 0x0000fe70003c7802 */ /* 0x000fe40000000f00 */
[----:B0-----:R-:W-:Y:S01]  /*fe40*/  MOV R58, UR4 ;  /* 0x00000004003a7c02 */ /* 0x001fe20008000f00 */
[----:B------:R-:W-:-:S07]  /*fe50*/  IMAD.U32 R57, RZ, RZ, UR5 ;  /* 0x00000005ff397e24 */ /* 0x000fce000f8e00ff */
[----:B------:R-:W-:Y:S05]  /*fe60*/  CALL.REL.NOINC `($__internal_23_$__cuda_sm20_div_s64) ;  /* 0x000002dc00cc7944 */ /* 0x000fea0003c00000 */
.L_x_1495:
[----:B------:R-:W-:Y:S05]  /*fe70*/  BSYNC.RECONVERGENT B2 ;  /* 0x0000000000027941 */ /* 0x000fea0003800200 */
.L_x_1493:
        /* <DEDUP_REMOVED lines=8> */
[----:B0-----:R-:W-:Y:S02]  /*ff00*/  IMAD R49, R55, UR4, RZ ;  /* 0x0000000437317c24 */ /* 0x001fe4000f8e02ff */
[----:B------:R-:W-:-:S04]  /*ff10*/  IMAD.WIDE.U32 R66, R56, UR4, R66 ;  /* 0x0000000438427c25 */ /* 0x000fc8000f8e0042 */
[----:B------:R-:W-:-:S05]  /*ff20*/  IMAD R49, R56, UR5, R49 ;  /* 0x0000000538317c24 */ /* 0x000fca000f8e0231 */
[----:B------:R-:W-:Y:S01]  /*ff30*/  IADD3 R65, PT, PT, R49, R67, RZ ;  /* 0x0000004331417210 */ /* 0x000fe20007ffe0ff */
[----:B------:R-:W-:Y:S06]  /*ff40*/  @P2 BRA `(.L_x_1497) ;  /* 0x0000000000502947 */ /* 0x000fec0003800000 */
[----:B------:R-:W0:Y:S01]  /*ff50*/  I2F.U32.RP R4, R34 ;  /* 0x0000002200047306 */ /* 0x000e220000209000 */
[----:B------:R-:W-:Y:S01]  /*ff60*/  ISETP.NE.U32.AND P3, PT, R34, RZ, PT ;  /* 0x000000ff2200720c */ /* 0x000fe20003f65070 */
[----:B------:R-:W-:-:S06]  /*ff70*/  HFMA2 R59, -RZ, RZ, 0, 0 ;  /* 0x00000000ff3b7431 */ /* 0x000fcc00000001ff */
        /* <DEDUP_REMOVED lines=13> */
[----:B------:R-:W-:-:S13]  /*10050*/  ISETP.GE.U32.AND P2, PT, R49, R34, PT ;  /* 0x000000223100720c */ /* 0x000fda0003f46070 */
[----:B------:R-:W-:Y:S01]  /*10060*/  @P2 VIADD R58, R58, 0x1 ;  /* 0x000000013a3a2836 */ /* 0x000fe20000000000 */
[----:B------:R-:W-:Y:S01]  /*10070*/  @!P3 LOP3.LUT R58, RZ, R34, RZ, 0x33, !PT ;  /* 0x00000022ff3ab212 */ /* 0x000fe200078e33ff */
[----:B------:R-:W-:Y:S06]  /*10080*/  BRA `(.L_x_1498) ;  /* 0x0000000000187947 */ /* 0x000fec0003800000 */
.L_x_1497:
[----:B------:R-:W-:Y:S01]  /*10090*/  IMAD.MOV.U32 R49, RZ, RZ, R23 ;  /* 0x000000ffff317224 */ /* 0x000fe200078e0017 */
[----:B------:R-:W-:Y:S01]  /*100a0*/  MOV R48, R20 ;  /* 0x0000001400307202 */ /* 0x000fe20000000f00 */
[----:B------:R-:W-:Y:S01]  /*100b0*/  IMAD.MOV.U32 R68, RZ, RZ, R34 ;  /* 0x000000ffff447224 */ /* 0x000fe200078e0022 */
[----:B------:R-:W-:Y:S02]  /*100c0*/  MOV R61, R35 ;  /* 0x00000023003d7202 */ /* 0x000fe40000000f00 */
[----:B------:R-:W-:-:S07]  /*100d0*/  MOV R62, 0x100f0 ;  /* 0x000100f0003e7802 */ /* 0x000fce0000000f00 */
[----:B------:R-:W-:Y:S05]  /*100e0*/  CALL.REL.NOINC `($__internal_24_$__cuda_sm20_div_u64) ;  /* 0x000002e0007c7944 */ /* 0x000fea0003c00000 */
.L_x_1498:
[----:B------:R-:W-:Y:S05]  /*100f0*/  BSYNC.RECONVERGENT B2 ;  /* 0x0000000000027941 */ /* 0x000fea0003800200 */
.L_x_1496:
        /* <DEDUP_REMOVED lines=38> */
.L_x_1502:
[----:B------:R-:W0:Y:S01]  /*10360*/  LDCU.64 UR4, c[0x0][0x3f0] ;  /* 0x00007e00ff0477ac */ /* 0x000e220008000a00 */
[----:B------:R-:W-:Y:S01]  /*10370*/  MOV R61, R28 ;  /* 0x0000001c003d7202 */ /* 0x000fe20000000f00 */
[----:B------:R-:W-:Y:S01]  /*10380*/  IMAD.MOV.U32 R62, RZ, RZ, R30 ;  /* 0x000000ffff3e7224 */ /* 0x000fe200078e001e */
[----:B------:R-:W-:Y:S01]  /*10390*/  MOV R60, 0x103d0 ;  /* 0x000103d0003c7802 */ /* 0x000fe20000000f00 */
[----:B0-----:R-:W-:Y:S01]  /*103a0*/  IMAD.U32 R58, RZ, RZ, UR4 ;  /* 0x00000004ff3a7e24 */ /* 0x001fe2000f8e00ff */
[----:B------:R-:W-:-:S07]  /*103b0*/  MOV R57, UR5 ;  /* 0x0000000500397c02 */ /* 0x000fce0008000f00 */
[----:B------:R-:W-:Y:S05]  /*103c0*/  CALL.REL.NOINC `($__internal_23_$__cuda_sm20_div_s64) ;  /* 0x000002d800747944 */ /* 0x000fea0003c00000 */
[----:B------:R-:W-:Y:S01]  /*103d0*/  MOV R76, R48 ;  /* 0x00000030004c7202 */ /* 0x000fe20000000f00 */
[----:B------:R-:W-:-:S07]  /*103e0*/  IMAD.MOV.U32 R77, RZ, RZ, R49 ;  /* 0x000000ffff4d7224 */ /* 0x000fce00078e0031 */
.L_x_1503:
[----:B------:R-:W-:Y:S05]  /*103f0*/  BSYNC.RECONVERGENT B3 ;  /* 0x0000000000037941 */ /* 0x000fea0003800200 */
.L_x_1501:
        /* <DEDUP_REMOVED lines=26> */
.L_x_1505:
[----:B------:R-:W0:Y:S01]  /*105a0*/  LDCU.64 UR4, c[0x0][0x3e0] ;  /* 0x00007c00ff0477ac */ /* 0x000e220008000a00 */
[----:B------:R-:W-:Y:S01]  /*105b0*/  MOV R61, R28 ;  /* 0x0000001c003d7202 */ /* 0x000fe20000000f00 */
[----:B------:R-:W-:Y:S01]  /*105c0*/  IMAD.MOV.U32 R62, RZ, RZ, R30 ;  /* 0x000000ffff3e7224 */ /* 0x000fe200078e001e */
[----:B------:R-:W-:Y:S01]  /*105d0*/  MOV R60, 0x10610 ;  /* 0x00010610003c7802 */ /* 0x000fe20000000f00 */
[----:B0-----:R-:W-:Y:S01]  /*105e0*/  IMAD.U32 R58, RZ, RZ, UR4 ;  /* 0x00000004ff3a7e24 */ /* 0x001fe2000f8e00ff */
[----:B------:R-:W-:-:S07]  /*105f0*/  MOV R57, UR5 ;  /* 0x0000000500397c02 */ /* 0x000fce0008000f00 */
[----:B------:R-:W-:Y:S05]  /*10600*/  CALL.REL.NOINC `($__internal_23_$__cuda_sm20_div_s64) ;  /* 0x000002d400e47944 */ /* 0x000fea0003c00000 */
.L_x_1506:
[----:B------:R-:W-:Y:S05]  /*10610*/  BSYNC.RECONVERGENT B3 ;  /* 0x0000000000037941 */ /* 0x000fea0003800200 */
.L_x_1504:
        /* <DEDUP_REMOVED lines=21> */
[----:B------:R-:W-:Y:S02]  /*10770*/  IMAD R57, R14, UR4, RZ ;  /* 0x000000040e397c24 */ /* 0x000fe4000f8e02ff */
        /* <DEDUP_REMOVED lines=41> */
.L_x_1508:
        /* <DEDUP_REMOVED lines=9> */
.L_x_1509:
[----:B------:R-:W-:Y:S05]  /*10aa0*/  BSYNC.RECONVERGENT B3 ;  /* 0x0000000000037941 */ /* 0x000fea0003800200 */
.L_x_1507:
        /* <DEDUP_REMOVED lines=27> */
.L_x_1511:
[----:B------:R-:W0:Y:S01]  /*10c60*/  LDCU.64 UR4, c[0x0][0x3e0] ;  /* 0x00007c00ff0477ac */ /* 0x000e220008000a00 */
[----:B------:R-:W-:Y:S01]  /*10c70*/  IMAD.MOV.U32 R61, RZ, RZ, R25 ;  /* 0x000000ffff3d7224 */ /* 0x000fe200078e0019 */
[----:B------:R-:W-:Y:S02]  /*10c80*/  MOV R62, R24 ;  /* 0x00000018003e7202 */ /* 0x000fe40000000f00 */
[----:B------:R-:W-:Y:S02]  /*10c90*/  MOV R60, 0x10cd0 ;  /* 0x00010cd0003c7802 */ /* 0x000fe40000000f00 */
[----:B0-----:R-:W-:Y:S01]  /*10ca0*/  MOV R58, UR4 ;  /* 0x00000004003a7c02 */ /* 0x001fe20008000f00 */
[----:B------:R-:W-:-:S07]  /*10cb0*/  IMAD.U32 R57, RZ, RZ, UR5 ;  /* 0x00000005ff397e24 */ /* 0x000fce000f8e00ff */
[----:B------:R-:W-:Y:S05]  /*10cc0*/  CALL.REL.NOINC `($__internal_23_$__cuda_sm20_div_s64) ;  /* 0x000002d000347944 */ /* 0x000fea0003c00000 */
.L_x_1512:
[----:B------:R-:W-:Y:S05]  /*10cd0*/  BSYNC.RECONVERGENT B3 ;  /* 0x0000000000037941 */ /* 0x000fea0003800200 */
.L_x_1510:
        /* <DEDUP_REMOVED lines=63> */
.L_x_1514:
        /* <DEDUP_REMOVED lines=9> */
.L_x_1515:
[----:B------:R-:W-:Y:S05]  /*11160*/  BSYNC.RECONVERGENT B3 ;  /* 0x0000000000037941 */ /* 0x000fea0003800200 */
.L_x_1513:
        /* <DEDUP_REMOVED lines=27> */
.L_x_1517:
[----:B------:R-:W0:Y:S01]  /*11320*/  LDCU.64 UR4, c[0x0][0x3e0] ;  /* 0x00007c00ff0477ac */ /* 0x000e220008000a00 */
[----:B------:R-:W-:Y:S01]  /*11330*/  MOV R61, R5 ;  /* 0x00000005003d7202 */ /* 0x000fe20000000f00 */
[----:B------:R-:W-:Y:S01]  /*11340*/  IMAD.MOV.U32 R62, RZ, RZ, R3 ;  /* 0x000000ffff3e7224 */ /* 0x000fe200078e0003 */
[----:B------:R-:W-:Y:S01]  /*11350*/  MOV R60, 0x11390 ;  /* 0x00011390003c7802 */ /* 0x000fe20000000f00 */
[----:B0-----:R-:W-:Y:S01]  /*11360*/  IMAD.U32 R58, RZ, RZ, UR4 ;  /* 0x00000004ff3a7e24 */ /* 0x001fe2000f8e00ff */
[----:B------:R-:W-:-:S07]  /*11370*/  MOV R57, UR5 ;  /* 0x0000000500397c02 */ /* 0x000fce0008000f00 */
[----:B------:R-:W-:Y:S05]  /*11380*/  CALL.REL.NOINC `($__internal_23_$__cuda_sm20_div_s64) ;  /* 0x000002c800847944 */ /* 0x000fea0003c00000 */
.L_x_1518:
[----:B------:R-:W-:Y:S05]  /*11390*/  BSYNC.RECONVERGENT B3 ;  /* 0x0000000000037941 */ /* 0x000fea0003800200 */
.L_x_1516:
        /* <DEDUP_REMOVED lines=63> */
.L_x_1520:
        /* <DEDUP_REMOVED lines=9> */
.L_x_1521:
[----:B------:R-:W-:Y:S05]  /*11820*/  BSYNC.RECONVERGENT B3 ;  /* 0x0000000000037941 */ /* 0x000fea0003800200 */
.L_x_1519:
        /* <DEDUP_REMOVED lines=27> */
.L_x_1523:
[----:B------:R-:W0:Y:S01]  /*119e0*/  LDCU.64 UR4, c[0x0][0x3e0] ;  /* 0x00007c00ff0477ac */ /* 0x000e220008000a00 */
[----:B------:R-:W-:Y:S01]  /*119f0*/  IMAD.MOV.U32 R61, RZ, RZ, R47 ;  /* 0x000000ffff3d7224 */ /* 0x000fe200078e002f */
[----:B------:R-:W-:Y:S02]  /*11a00*/  MOV R62, R19 ;  /* 0x00000013003e7202 */ /* 0x000fe40000000f00 */
[----:B------:R-:W-:Y:S02]  /*11a10*/  MOV R60, 0x11a50 ;  /* 0x00011a50003c7802 */ /* 0x000fe40000000f00 */
[----:B0-----:R-:W-:Y:S01]  /*11a20*/  MOV R58, UR4 ;  /* 0x00000004003a7c02 */ /* 0x001fe20008000f00 */
[----:B------:R-:W-:-:S07]  /*11a30*/  IMAD.U32 R57, RZ, RZ, UR5 ;  /* 0x00000005ff397e24 */ /* 0x000fce000f8e00ff */
[----:B------:R-:W-:Y:S05]  /*11a40*/  CALL.REL.NOINC `($__internal_23_$__cuda_sm20_div_s64) ;  /* 0x000002c000d47944 */ /* 0x000fea0003c00000 */
.L_x_1524:
[----:B------:R-:W-:Y:S05]  /*11a50*/  BSYNC.RECONVERGENT B3 ;  /* 0x0000000000037941 */ /* 0x000fea0003800200 */
.L_x_1522:
        /* <DEDUP_REMOVED lines=63> */
.L_x_1526:
        /* <DEDUP_REMOVED lines=9> */
.L_x_1527:
[----:B------:R-:W-:Y:S05]  /*11ee0*/  BSYNC.RECONVERGENT B3 ;  /* 0x0000000000037941 */ /* 0x000fea0003800200 */
.L_x_1525:
        /* <DEDUP_REMOVED lines=27> */
.L_x_1529:
[----:B------:R-:W0:Y:S01]  /*120a0*/  LDCU.64 UR4, c[0x0][0x3e0] ;  /* 0x00007c00ff0477ac */ /* 0x000e220008000a00 */
[----:B------:R-:W-:Y:S01]  /*120b0*/  MOV R61, R17 ;  /* 0x00000011003d7202 */ /* 0x000fe20000000f00 */
[----:B------:R-:W-:Y:S01]  /*120c0*/  IMAD.MOV.U32 R62, RZ, RZ, R15 ;  /* 0x000000ffff3e7224 */ /* 0x000fe200078e000f */
[----:B------:R-:W-:Y:S01]  /*120d0*/  MOV R60, 0x12110 ;  /* 0x00012110003c7802 */ /* 0x000fe20000000f00 */
[----:B0-----:R-:W-:Y:S01]  /*120e0*/  IMAD.U32 R58, RZ, RZ, UR4 ;  /* 0x00000004ff3a7e24 */ /* 0x001fe2000f8e00ff */
[----:B------:R-:W-:-:S07]  /*120f0*/  MOV R57, UR5 ;  /* 0x0000000500397c02 */ /* 0x000fce0008000f00 */
[----:B------:R-:W-:Y:S05]  /*12100*/  CALL.REL.NOINC `($__internal_23_$__cuda_sm20_div_s64) ;  /* 0x000002bc00247944 */ /* 0x000fea0003c00000 */
.L_x_1530:
[----:B------:R-:W-:Y:S05]  /*12110*/  BSYNC.RECONVERGENT B3 ;  /* 0x0000000000037941 */ /* 0x000fea0003800200 */
.L_x_1528:
        /* <DEDUP_REMOVED lines=63> */
.L_x_1532:
        /* <DEDUP_REMOVED lines=9> */
.L_x_1533:
[----:B------:R-:W-:Y:S05]  /*125a0*/  BSYNC.RECONVERGENT B3 ;  /* 0x0000000000037941 */ /* 0x000fea0003800200 */
.L_x_1531:
        /* <DEDUP_REMOVED lines=27> */
.L_x_1535:
[----:B------:R-:W0:Y:S01]  /*12760*/  LDCU.64 UR4, c[0x0][0x3e0] ;  /* 0x00007c00ff0477ac */ /* 0x000e220008000a00 */
[----:B------:R-:W-:Y:S01]  /*12770*/  IMAD.MOV.U32 R61, RZ, RZ, R13 ;  /* 0x000000ffff3d7224 */ /* 0x000fe200078e000d */
[----:B------:R-:W-:Y:S02]  /*12780*/  MOV R62, R11 ;  /* 0x0000000b003e7202 */ /* 0x000fe40000000f00 */
[----:B------:R-:W-:Y:S02]  /*12790*/  MOV R60, 0x127d0 ;  /* 0x000127d0003c7802 */ /* 0x000fe40000000f00 */
[----:B0-----:R-:W-:Y:S01]  /*127a0*/  MOV R58, UR4 ;  /* 0x00000004003a7c02 */ /* 0x001fe20008000f00 */
[----:B------:R-:W-:-:S07]  /*127b0*/  IMAD.U32 R57, RZ, RZ, UR5 ;  /* 0x00000005ff397e24 */ /* 0x000fce000f8e00ff */
[----:B------:R-:W-:Y:S05]  /*127c0*/  CALL.REL.NOINC `($__internal_23_$__cuda_sm20_div_s64) ;  /* 0x000002b400747944 */ /* 0x000fea0003c00000 */
.L_x_1536:
[----:B------:R-:W-:Y:S05]  /*127d0*/  BSYNC.RECONVERGENT B3 ;  /* 0x0000000000037941 */ /* 0x000fea0003800200 */
.L_x_1534:
        /* <DEDUP_REMOVED lines=63> */
.L_x_1538:
        /* <DEDUP_REMOVED lines=9> */
.L_x_1539:
[----:B------:R-:W-:Y:S05]  /*12c60*/  BSYNC.RECONVERGENT B3 ;  /* 0x0000000000037941 */ /* 0x000fea0003800200 */
.L_x_1537:
        /* <DEDUP_REMOVED lines=27> */
.L_x_1541:
[----:B------:R-:W0:Y:S01]  /*12e20*/  LDCU.64 UR4, c[0x0][0x3e0] ;  /* 0x00007c00ff0477ac */ /* 0x000e220008000a00 */
[----:B------:R-:W-:Y:S01]  /*12e30*/  MOV R61, R9 ;  /* 0x00000009003d7202 */ /* 0x000fe20000000f00 */
[----:B------:R-:W-:Y:S01]  /*12e40*/  IMAD.MOV.U32 R62, RZ, RZ, R7 ;  /* 0x000000ffff3e7224 */ /* 0x000fe200078e0007 */
[----:B------:R-:W-:Y:S01]  /*12e50*/  MOV R60, 0x12e90 ;  /* 0x00012e90003c7802 */ /* 0x000fe20000000f00 */
[----:B0-----:R-:W-:Y:S01]  /*12e60*/  IMAD.U32 R58, RZ, RZ, UR4 ;  /* 0x00000004ff3a7e24 */ /* 0x001fe2000f8e00ff */
[----:B------:R-:W-:-:S07]  /*12e70*/  MOV R57, UR5 ;  /* 0x0000000500397c02 */ /* 0x000fce0008000f00 */
[----:B------:R-:W-:Y:S05]  /*12e80*/  CALL.REL.NOINC `($__internal_23_$__cuda_sm20_div_s64) ;  /* 0x000002ac00c47944 */ /* 0x000fea0003c00000 */
.L_x_1542:
[----:B------:R-:W-:Y:S05]  /*12e90*/  BSYNC.RECONVERGENT B3 ;  /* 0x0000000000037941 */ /* 0x000fea0003800200 */
.L_x_1540:
        /* <DEDUP_REMOVED lines=31> */
[----:B------:R-:W-:-:S04]  /*13090*/  IADD3 R61, P1, PT, R34, R9, RZ ;  /* 0x00000009223d7210 */ /* 0x000fc80007f3e0ff */
[----:B------:R-:W-:Y:S01]  /*130a0*/  IADD3.X R62, PT, PT, R35, R7, RZ, P1, !PT ;  /* 0x00000007233e7210 */ /* 0x000fe20000ffe4ff */
[----:B--2---:R-:W-:-:S08]  /*130b0*/  FADD R64, R64, R59 ;  /* 0x0000003b40407221 */ /* 0x004fd00000000000 */
.L_x_1500:
[----:B------:R-:W-:Y:S05]  /*130c0*/  BSYNC.RECONVERGENT B2 ;  /* 0x0000000000027941 */ /* 0x000fea0003800200 */
.L_x_1499:
[----:B------:R-:W-:-:S04]  /*130d0*/  ISETP.GE.U32.AND P1, PT, R8, 0x7, PT ;  /* 0x000000070800780c */ /* 0x000fc80003f26070 */
[----:B------:R-:W-:-:S13]  /*130e0*/  ISETP.GE.U32.AND.EX P1, PT, R6, RZ, PT, P1 ;  /* 0x000000ff0600720c */ /* 0x000fda0003f26110 */
[----:B------:R-:W-:Y:S05]  /*130f0*/  @!P1 BRA `(.L_x_1489) ;  /* 0x00000030008c9947 */ /* 0x000fea0003800000 */
.L_x_1591:
        /* <DEDUP_REMOVED lines=26> */
.L_x_1544:
[----:B------:R-:W0:Y:S01]  /*132a0*/  LDCU.64 UR4, c[0x0][0x3f0] ;  /* 0x00007e00ff0477ac */ /* 0x000e220008000a00 */
[----:B------:R-:W-:Y:S01]  /*132b0*/  MOV R60, 0x132f0 ;  /* 0x000132f0003c7802 */ /* 0x000fe20000000f00 */
[----:B0-----:R-:W-:Y:S01]  /*132c0*/  IMAD.U32 R58, RZ, RZ, UR4 ;  /* 0x00000004ff3a7e24 */ /* 0x001fe2000f8e00ff */
[----:B------:R-:W-:-:S07]  /*132d0*/  MOV R57, UR5 ;  /* 0x0000000500397c02 */ /* 0x000fce0008000f00 */
[----:B------:R-:W-:Y:S05]  /*132e0*/  CALL.REL.NOINC `($__internal_23_$__cuda_sm20_div_s64) ;  /* 0x000002a800ac7944 */ /* 0x000fea0003c00000 */
[----:B------:R-:W-:Y:S01]  /*132f0*/  IMAD.MOV.U32 R76, RZ, RZ, R48 ;  /* 0x000000ffff4c7224 */ /* 0x000fe200078e0030 */
[----:B------:R-:W-:-:S07]  /*13300*/  MOV R77, R49 ;  /* 0x00000031004d7202 */ /* 0x000fce0000000f00 */
.L_x_1545:
[----:B------:R-:W-:Y:S05]  /*13310*/  BSYNC.RECONVERGENT B2 ;  /* 0x0000000000027941 */ /* 0x000fea0003800200 */
.L_x_1543:
        /* <DEDUP_REMOVED lines=26> */
.L_x_1547:
[----:B------:R-:W0:Y:S01]  /*134c0*/  LDCU.64 UR4, c[0x0][0x3e0] ;  /* 0x00007c00ff0477ac */ /* 0x000e220008000a00 */
[----:B------:R-:W-:Y:S01]  /*134d0*/  MOV R60, 0x13510 ;  /* 0x00013510003c7802 */ /* 0x000fe20000000f00 */
[----:B0-----:R-:W-:Y:S01]  /*134e0*/  IMAD.U32 R58, RZ, RZ, UR4 ;  /* 0x00000004ff3a7e24 */ /* 0x001fe2000f8e00ff */
[----:B------:R-:W-:-:S07]  /*134f0*/  MOV R57, UR5 ;  /* 0x0000000500397c02 */ /* 0x000fce0008000f00 */
[----:B------:R-:W-:Y:S05]  /*13500*/  CALL.REL.NOINC `($__internal_23_$__cuda_sm20_div_s64) ;  /* 0x000002a800247944 */ /* 0x000fea0003c00000 */
.L_x_1548:
[----:B------:R-:W-:Y:S05]  /*13510*/  BSYNC.RECONVERGENT B2 ;  /* 0x0000000000027941 */ /* 0x000fea0003800200 */
.L_x_1546:
        /* <DEDUP_REMOVED lines=60> */
.L_x_1550:
[----:B------:R-:W0:Y:S01]  /*138e0*/  LDCU.64 UR4, c[0x0][0x3f0] ;  /* 0x00007e00ff0477ac */ /* 0x000e220008000a00 */
[----:B------:R-:W-:Y:S02]  /*138f0*/  MOV R60, 0x13930 ;  /* 0x00013930003c7802 */ /* 0x000fe40000000f00 */
[----:B0-----:R-:W-:Y:S01]  /*13900*/  MOV R58, UR4 ;  /* 0x00000004003a7c02 */ /* 0x001fe20008000f00 */
[----:B------:R-:W-:-:S07]  /*13910*/  IMAD.U32 R57, RZ, RZ, UR5 ;  /* 0x00000005ff397e24 */ /* 0x000fce000f8e00ff */
[----:B------:R-:W-:Y:S05]  /*13920*/  CALL.REL.NOINC `($__internal_23_$__cuda_sm20_div_s64) ;  /* 0x000002a4001c7944 */ /* 0x000fea0003c00000 */
[----:B------:R-:W-:Y:S01]  /*13930*/  MOV R76, R48 ;  /* 0x00000030004c7202 */ /* 0x000fe20000000f00 */
[----:B------:R-:W-:-:S07]  /*13940*/  IMAD.MOV.U32 R77, RZ, RZ, R49 ;  /* 0x000000ffff4d7224 */ /* 0x000fce00078e0031 */
.L_x_1551:
[----:B------:R-:W-:Y:S05]  /*13950*/  BSYNC.RECONVERGENT B2 ;  /* 0x0000000000027941 */ /* 0x000fea0003800200 */
.L_x_1549:
        /* <DEDUP_REMOVED lines=26> */
.L_x_1553:
[----:B------:R-:W0:Y:S01]  /*13b00*/  LDCU.64 UR4, c[0x0][0x3e0] ;  /* 0x00007c00ff0477ac */ /* 0x000e220008000a00 */
[----:B------:R-:W-:Y:S02]  /*13b10*/  MOV R60, 0x13b50 ;  /* 0x00013b50003c7802 */ /* 0x000fe40000000f00 */
[----:B0-----:R-:W-:Y:S01]  /*13b20*/  MOV R58, UR4 ;  /* 0x00000004003a7c02 */ /* 0x001fe20008000f00 */
[----:B------:R-:W-:-:S07]  /*13b30*/  IMAD.U32 R57, RZ, RZ, UR5 ;  /* 0x00000005ff397e24 */ /* 0x000fce000f8e00ff */
[----:B------:R-:W-:Y:S05]  /*13b40*/  CALL.REL.NOINC `($__internal_23_$__cuda_sm20_div_s64) ;  /* 0x000002a000947944 */ /* 0x000fea0003c00000 */
.L_x_1554:
[----:B------:R-:W-:Y:S05]  /*13b50*/  BSYNC.RECONVERGENT B2 ;  /* 0x0000000000027941 */ /* 0x000fea0003800200 */
.L_x_1552:
        /* <DEDUP_REMOVED lines=60> */
.L_x_1556:
[----:B------:R-:W0:Y:S01]  /*13f20*/  LDCU.64 UR4, c[0x0][0x3f0] ;  /* 0x00007e00ff0477ac */ /* 0x000e220008000a00 */
[----:B------:R-:W-:Y:S01]  /*13f30*/  MOV R60, 0x13f70 ;  /* 0x00013f70003c7802 */ /* 0x000fe20000000f00 */
[----:B0-----:R-:W-:Y:S01]  /*13f40*/  IMAD.U32 R58, RZ, RZ, UR4 ;  /* 0x00000004ff3a7e24 */ /* 0x001fe2000f8e00ff */
[----:B------:R-:W-:-:S07]  /*13f50*/  MOV R57, UR5 ;  /* 0x0000000500397c02 */ /* 0x000fce0008000f00 */
[----:B------:R-:W-:Y:S05]  /*13f60*/  CALL.REL.NOINC `($__internal_23_$__cuda_sm20_div_s64) ;  /* 0x0000029c008c7944 */ /* 0x000fea0003c00000 */
[----:B------:R-:W-:Y:S01]  /*13f70*/  IMAD.MOV.U32 R76, RZ, RZ, R48 ;  /* 0x000000ffff4c7224 */ /* 0x000fe200078e0030 */
[----:B------:R-:W-:-:S07]  /*13f80*/  MOV R77, R49 ;  /* 0x00000031004d7202 */ /* 0x000fce0000000f00 */
.L_x_1557:
[----:B------:R-:W-:Y:S05]  /*13f90*/  BSYNC.RECONVERGENT B2 ;  /* 0x0000000000027941 */ /* 0x000fea0003800200 */
.L_x_1555:
        /* <DEDUP_REMOVED lines=26> */
.L_x_1559:
[----:B------:R-:W0:Y:S01]  /*14140*/  LDCU.64 UR4, c[0x0][0x3e0] ;  /* 0x00007c00ff0477ac */ /* 0x000e220008000a00 */
[----:B------:R-:W-:Y:S01]  /*14150*/  MOV R60, 0x14190 ;  /* 0x00014190003c7802 */ /* 0x000fe20000000f00 */
[----:B0-----:R-:W-:Y:S01]  /*14160*/  IMAD.U32 R58, RZ, RZ, UR4 ;  /* 0x00000004ff3a7e24 */ /* 0x001fe2000f8e00ff */
[----:B------:R-:W-:-:S07]  /*14170*/  MOV R57, UR5 ;  /* 0x0000000500397c02 */ /* 0x000fce0008000f00 */
[----:B------:R-:W-:Y:S05]  /*14180*/  CALL.REL.NOINC `($__internal_23_$__cuda_sm20_div_s64) ;  /* 0x0000029c00047944 */ /* 0x000fea0003c00000 */
.L_x_1560:
[----:B------:R-:W-:Y:S05]  /*14190*/  BSYNC.RECONVERGENT B2 ;  /* 0x0000000000027941 */ /* 0x000fea0003800200 */
.L_x_1558:
        /* <DEDUP_REMOVED lines=60> */
.L_x_1562:
[----:B------:R-:W0:Y:S01]  /*14560*/  LDCU.64 UR4, c[0x0][0x3f0] ;  /* 0x00007e00ff0477ac */ /* 0x000e220008000a00 */
[----:B------:R-:W-:Y:S02]  /*14570*/  MOV R60, 0x145b0 ;  /* 0x000145b0003c7802 */ /* 0x000fe40000000f00 */
[----:B0-----:R-:W-:Y:S01]  /*14580*/  MOV R58, UR4 ;  /* 0x00000004003a7c02 */ /* 0x001fe20008000f00 */
[----:B------:R-:W-:-:S07]  /*14590*/  IMAD.U32 R57, RZ, RZ, UR5 ;  /* 0x00000005ff397e24 */ /* 0x000fce000f8e00ff */
[----:B------:R-:W-:Y:S05]  /*145a0*/  CALL.REL.NOINC `($__internal_23_$__cuda_sm20_div_s64) ;  /* 0x0000029400fc7944 */ /* 0x000fea0003c00000 */
[----:B------:R-:W-:Y:S01]  /*145b0*/  MOV R76, R48 ;  /* 0x00000030004c7202 */ /* 0x000fe20000000f00 */
[----:B------:R-:W-:-:S07]  /*145c0*/  IMAD.MOV.U32 R77, RZ, RZ, R49 ;  /* 0x000000ffff4d7224 */ /* 0x000fce00078e0031 */
.L_x_1563:
[----:B------:R-:W-:Y:S05]  /*145d0*/  BSYNC.RECONVERGENT B2 ;  /* 0x0000000000027941 */ /* 0x000fea0003800200 */
.L_x_1561:
        /* <DEDUP_REMOVED lines=26> */
.L_x_1565:
[----:B------:R-:W0:Y:S01]  /*14780*/  LDCU.64 UR4, c[0x0][0x3e0] ;  /* 0x00007c00ff0477ac */ /* 0x000e220008000a00 */
[----:B------:R-:W-:Y:S02]  /*14790*/  MOV R60, 0x147d0 ;  /* 0x000147d0003c7802 */ /* 0x000fe40000000f00 */
[----:B0-----:R-:W-:Y:S01]  /*147a0*/  MOV R58, UR4 ;  /* 0x00000004003a7c02 */ /* 0x001fe20008000f00 */
[----:B------:R-:W-:-:S07]  /*147b0*/  IMAD.U32 R57, RZ, RZ, UR5 ;  /* 0x00000005ff397e24 */ /* 0x000fce000f8e00ff */
[----:B------:R-:W-:Y:S05]  /*147c0*/  CALL.REL.NOINC `($__internal_23_$__cuda_sm20_div_s64) ;  /* 0x0000029400747944 */ /* 0x000fea0003c00000 */
.L_x_1566:
[----:B------:R-:W-:Y:S05]  /*147d0*/  BSYNC.RECONVERGENT B2 ;  /* 0x0000000000027941 */ /* 0x000fea0003800200 */
.L_x_1564:
        /* <DEDUP_REMOVED lines=60> */
.L_x_1568:
[----:B------:R-:W0:Y:S01]  /*14ba0*/  LDCU.64 UR4, c[0x0][0x3f0] ;  /* 0x00007e00ff0477ac */ /* 0x000e220008000a00 */
[----:B------:R-:W-:Y:S01]  /*14bb0*/  MOV R60, 0x14bf0 ;  /* 0x00014bf0003c7802 */ /* 0x000fe20000000f00 */
[----:B0-----:R-:W-:Y:S01]  /*14bc0*/  IMAD.U32 R58, RZ, RZ, UR4 ;  /* 0x00000004ff3a7e24 */ /* 0x001fe2000f8e00ff */
[----:B------:R-:W-:-:S07]  /*14bd0*/  MOV R57, UR5 ;  /* 0x0000000500397c02 */ /* 0x000fce0008000f00 */
[----:B------:R-:W-:Y:S05]  /*14be0*/  CALL.REL.NOINC `($__internal_23_$__cuda_sm20_div_s64) ;  /* 0x00000290006c7944 */ /* 0x000fea0003c00000 */
[----:B------:R-:W-:Y:S01]  /*14bf0*/  IMAD.MOV.U32 R76, RZ, RZ, R48 ;  /* 0x000000ffff4c7224 */ /* 0x000fe200078e0030 */
[----:B------:R-:W-:-:S07]  /*14c00*/  MOV R77, R49 ;  /* 0x00000031004d7202 */ /* 0x000fce0000000f00 */
.L_x_1569:
[----:B------:R-:W-:Y:S05]  /*14c10*/  BSYNC.RECONVERGENT B2 ;  /* 0x0000000000027941 */ /* 0x000fea0003800200 */
.L_x_1567:
        /* <DEDUP_REMOVED lines=26> */
.L_x_1571:
[----:B------:R-:W0:Y:S01]  /*14dc0*/  LDCU.64 UR4, c[0x0][0x3e0] ;  /* 0x00007c00ff0477ac */ /* 0x000e220008000a00 */
[----:B------:R-:W-:Y:S01]  /*14dd0*/  MOV R60, 0x14e10 ;  /* 0x00014e10003c7802 */ /* 0x000fe20000000f00 */
[----:B0-----:R-:W-:Y:S01]  /*14de0*/  IMAD.U32 R58, RZ, RZ, UR4 ;  /* 0x00000004ff3a7e24 */ /* 0x001fe2000f8e00ff */
[----:B------:R-:W-:-:S07]  /*14df0*/  MOV R57, UR5 ;  /* 0x0000000500397c02 */ /* 0x000fce0008000f00 */
[----:B------:R-:W-:Y:S05]  /*14e00*/  CALL.REL.NOINC `($__internal_23_$__cuda_sm20_div_s64) ;  /* 0x0000028c00e47944 */ /* 0x000fea0003c00000 */
.L_x_1572:
[----:B------:R-:W-:Y:S05]  /*14e10*/  BSYNC.RECONVERGENT B2 ;  /* 0x0000000000027941 */ /* 0x000fea0003800200 */
.L_x_1570:
        /* <DEDUP_REMOVED lines=60> */
.L_x_1574:
[----:B------:R-:W0:Y:S01]  /*151e0*/  LDCU.64 UR4, c[0x0][0x3f0] ;  /* 0x00007e00ff0477ac */ /* 0x000e220008000a00 */
[----:B------:R-:W-:Y:S02]  /*151f0*/  MOV R60, 0x15230 ;  /* 0x00015230003c7802 */ /* 0x000fe40000000f00 */
[----:B0-----:R-:W-:Y:S01]  /*15200*/  MOV R58, UR4 ;  /* 0x00000004003a7c02 */ /* 0x001fe20008000f00 */
[----:B------:R-:W-:-:S07]  /*15210*/  IMAD.U32 R57, RZ, RZ, UR5 ;  /* 0x00000005ff397e24 */ /* 0x000fce000f8e00ff */
[----:B------:R-:W-:Y:S05]  /*15220*/  CALL.REL.NOINC `($__internal_23_$__cuda_sm20_div_s64) ;  /* 0x0000028800dc7944 */ /* 0x000fea0003c00000 */
[----:B------:R-:W-:Y:S01]  /*15230*/  MOV R76, R48 ;  /* 0x00000030004c7202 */ /* 0x000fe20000000f00 */
[----:B------:R-:W-:-:S07]  /*15240*/  IMAD.MOV.U32 R77, RZ, RZ, R49 ;  /* 0x000000ffff4d7224 */ /* 0x000fce00078e0031 */
.L_x_1575:
[----:B------:R-:W-:Y:S05]  /*15250*/  BSYNC.RECONVERGENT B2 ;  /* 0x0000000000027941 */ /* 0x000fea0003800200 */
.L_x_1573:
        /* <DEDUP_REMOVED lines=26> */
.L_x_1577:
[----:B------:R-:W0:Y:S01]  /*15400*/  LDCU.64 UR4, c[0x0][0x3e0] ;  /* 0x00007c00ff0477ac */ /* 0x000e220008000a00 */
[----:B------:R-:W-:Y:S02]  /*15410*/  MOV R60, 0x15450 ;  /* 0x00015450003c7802 */ /* 0x000fe40000000f00 */
[----:B0-----:R-:W-:Y:S01]  /*15420*/  MOV R58, UR4 ;  /* 0x00000004003a7c02 */ /* 0x001fe20008000f00 */
[----:B------:R-:W-:-:S07]  /*15430*/  IMAD.U32 R57, RZ, RZ, UR5 ;  /* 0x00000005ff397e24 */ /* 0x000fce000f8e00ff */
[----:B------:R-:W-:Y:S05]  /*15440*/  CALL.REL.NOINC `($__internal_23_$__cuda_sm20_div_s64) ;  /* 0x0000028800547944 */ /* 0x000fea0003c00000 */
.L_x_1578:
[----:B------:R-:W-:Y:S05]  /*15450*/  BSYNC.RECONVERGENT B2 ;  /* 0x0000000000027941 */ /* 0x000fea0003800200 */
.L_x_1576:
        /* <DEDUP_REMOVED lines=60> */
.L_x_1580:
[----:B------:R-:W0:Y:S01]  /*15820*/  LDCU.64 UR4, c[0x0][0x3f0] ;  /* 0x00007e00ff0477ac */ /* 0x000e220008000a00 */
[----:B------:R-:W-:Y:S01]  /*15830*/  MOV R60, 0x15870 ;  /* 0x00015870003c7802 */ /* 0x000fe20000000f00 */
[----:B0-----:R-:W-:Y:S01]  /*15840*/  IMAD.U32 R58, RZ, RZ, UR4 ;  /* 0x00000004ff3a7e24 */ /* 0x001fe2000f8e00ff */
[----:B------:R-:W-:-:S07]  /*15850*/  MOV R57, UR5 ;  /* 0x0000000500397c02 */ /* 0x000fce0008000f00 */
[----:B------:R-:W-:Y:S05]  /*15860*/  CALL.REL.NOINC `($__internal_23_$__cuda_sm20_div_s64) ;  /* 0x00000284004c7944 */ /* 0x000fea0003c00000 */
[----:B------:R-:W-:Y:S01]  /*15870*/  IMAD.MOV.U32 R76, RZ, RZ, R48 ;  /* 0x000000ffff4c7224 */ /* 0x000fe200078e0030 */
[----:B------:R-:W-:-:S07]  /*15880*/  MOV R77, R49 ;  /* 0x00000031004d7202 */ /* 0x000fce0000000f00 */
.L_x_1581:
[----:B------:R-:W-:Y:S05]  /*15890*/  BSYNC.RECONVERGENT B2 ;  /* 0x0000000000027941 */ /* 0x000fea0003800200 */
.L_x_1579:
        /* <DEDUP_REMOVED lines=26> */
.L_x_1583:
[----:B------:R-:W0:Y:S01]  /*15a40*/  LDCU.64 UR4, c[0x0][0x3e0] ;  /* 0x00007c00ff0477ac */ /* 0x000e220008000a00 */
[----:B------:R-:W-:Y:S01]  /*15a50*/  MOV R60, 0x15a90 ;  /* 0x00015a90003c7802 */ /* 0x000fe20000000f00 */
[----:B0-----:R-:W-:Y:S01]  /*15a60*/  IMAD.U32 R58, RZ, RZ, UR4 ;  /* 0x00000004ff3a7e24 */ /* 0x001fe2000f8e00ff */
[----:B------:R-:W-:-:S07]  /*15a70*/  MOV R57, UR5 ;  /* 0x0000000500397c02 */ /* 0x000fce0008000f00 */
[----:B------:R-:W-:Y:S05]  /*15a80*/  CALL.REL.NOINC `($__internal_23_$__cuda_sm20_div_s64) ;  /* 0x0000028000c47944 */ /* 0x000fea0003c00000 */
.L_x_1584:
[----:B------:R-:W-:Y:S05]  /*15a90*/  BSYNC.RECONVERGENT B2 ;  /* 0x0000000000027941 */ /* 0x000fea0003800200 */
.L_x_1582:
        /* <DEDUP_REMOVED lines=60> */
.L_x_1586:
[----:B------:R-:W0:Y:S01]  /*15e60*/  LDCU.64 UR4, c[0x0][0x3f0] ;  /* 0x00007e00ff0477ac */ /* 0x000e220008000a00 */
[----:B------:R-:W-:Y:S02]  /*15e70*/  MOV R60, 0x15eb0 ;  /* 0x00015eb0003c7802 */ /* 0x000fe40000000f00 */
[----:B0-----:R-:W-:Y:S01]  /*15e80*/  MOV R58, UR4 ;  /* 0x00000004003a7c02 */ /* 0x001fe20008000f00 */
[----:B------:R-:W-:-:S07]  /*15e90*/  IMAD.U32 R57, RZ, RZ, UR5 ;  /* 0x00000005ff397e24 */ /* 0x000fce000f8e00ff */
[----:B------:R-:W-:Y:S05]  /*15ea0*/  CALL.REL.NOINC `($__internal_23_$__cuda_sm20_div_s64) ;  /* 0x0000027c00bc7944 */ /* 0x000fea0003c00000 */
[----:B------:R-:W-:Y:S01]  /*15eb0*/  MOV R76, R48 ;  /* 0x00000030004c7202 */ /* 0x000fe20000000f00 */
[----:B------:R-:W-:-:S07]  /*15ec0*/  IMAD.MOV.U32 R77, RZ, RZ, R49 ;  /* 0x000000ffff4d7224 */ /* 0x000fce00078e0031 */
.L_x_1587:
[----:B------:R-:W-:Y:S05]  /*15ed0*/  BSYNC.RECONVERGENT B2 ;  /* 0x0000000000027941 */ /* 0x000fea0003800200 */
.L_x_1585:
        /* <DEDUP_REMOVED lines=26> */
.L_x_1589:
[----:B------:R-:W0:Y:S01]  /*16080*/  LDCU.64 UR4, c[0x0][0x3e0] ;  /* 0x00007c00ff0477ac */ /* 0x000e220008000a00 */
[----:B------:R-:W-:Y:S02]  /*16090*/  MOV R60, 0x160d0 ;  /* 0x000160d0003c7802 */ /* 0x000fe40000000f00 */
[----:B0-----:R-:W-:Y:S01]  /*160a0*/  MOV R58, UR4 ;  /* 0x00000004003a7c02 */ /* 0x001fe20008000f00 */
[----:B------:R-:W-:-:S07]  /*160b0*/  IMAD.U32 R57, RZ, RZ, UR5 ;  /* 0x00000005ff397e24 */ /* 0x000fce000f8e00ff */
[----:B------:R-:W-:Y:S05]  /*160c0*/  CALL.REL.NOINC `($__internal_23_$__cuda_sm20_div_s64) ;  /* 0x0000027c00347944 */ /* 0x000fea0003c00000 */
.L_x_1590:
[----:B------:R-:W-:Y:S05]  /*160d0*/  BSYNC.RECONVERGENT B2 ;  /* 0x0000000000027941 */ /* 0x000fea0003800200 */
.L_x_1588:
        /* <DEDUP_REMOVED lines=37> */
.L_x_1489:
[----:B------:R-:W-:Y:S05]  /*16330*/  BSYNC.RECONVERGENT B1 ;  /* 0x0000000000017941 */ /* 0x000fea0003800200 */
.L_x_1488:
        /* <DEDUP_REMOVED lines=30> */
.L_x_1595:
        /* <DEDUP_REMOVED lines=9> */
.L_x_1596:
[----:B------:R-:W-:Y:S05]  /*165b0*/  BSYNC.RECONVERGENT B2 ;  /* 0x0000000000027941 */ /* 0x000fea0003800200 */
.L_x_1594:
        /* <DEDUP_REMOVED lines=26> */
.L_x_1598:
[----:B------:R-:W0:Y:S01]  /*16760*/  LDCU.64 UR4, c[0x0][0x3d8] ;  /* 0x00007b00ff0477ac */ /* 0x000e220008000a00 */
[----:B------:R-:W-:Y:S01]  /*16770*/  MOV R61, R65 ;  /* 0x00000041003d7202 */ /* 0x000fe20000000f00 */
[----:B------:R-:W-:Y:S01]  /*16780*/  IMAD.MOV.U32 R62, RZ, RZ, R53 ;  /* 0x000000ffff3e7224 */ /* 0x000fe200078e0035 */
[----:B------:R-:W-:Y:S01]  /*16790*/  MOV R60, 0x167d0 ;  /* 0x000167d0003c7802 */ /* 0x000fe20000000f00 */
[----:B0-----:R-:W-:Y:S01]  /*167a0*/  IMAD.U32 R58, RZ, RZ, UR4 ;  /* 0x00000004ff3a7e24 */ /* 0x001fe2000f8e00ff */
[----:B------:R-:W-:-:S07]  /*167b0*/  MOV R57, UR5 ;  /* 0x0000000500397c02 */ /* 0x000fce0008000f00 */
[----:B------:R-:W-:Y:S05]  /*167c0*/  CALL.REL.NOINC `($__internal_23_$__cuda_sm20_div_s64) ;  /* 0x0000027400747944 */ /* 0x000fea0003c00000 */
.L_x_1599:
[----:B------:R-:W-:Y:S05]  /*167d0*/  BSYNC.RECONVERGENT B2 ;  /* 0x0000000000027941 */ /* 0x000fea0003800200 */
.L_x_1597:
[----:B------:R-:W0:Y:S01]  /*167e0*/  LDCU.64 UR4, c[0x0][0x3f8] ;  /* 0x00007f00ff0477ac */ /* 0x000e220008000a00 */
[----:B------:R-:W-:Y:S01]  /*167f0*/  LOP3.LUT R4, R20, R35, RZ, 0xfc, !PT ;  /* 0x0000002314047212 */ /* 0x000fe200078efcff */
[----:B------:R-:W-:Y:S01]  /*16800*/  IMAD.MOV.U32 R67, RZ, RZ, R49 ;  /* 0x000000ffff437224 */ /* 0x000fe200078e0031 */
[----:B------:R-:W-:Y:S01]  /*16810*/  MOV R66, R48 ;  /* 0x0000003000427202 */ /* 0x000fe20000000f00 */
[----:B------:R-:W-:Y:S01]  /*16820*/  BSSY.RECONVERGENT B2, `(.L_x_1600) ;  /* 0x0000023000027945 */ /* 0x000fe20003800200 */
[----:B------:R-:W-:Y:S02]  /*16830*/  ISETP.NE.U32.AND P2, PT, R4, RZ, PT ;  /* 0x000000ff0400720c */ /* 0x000fe40003f45070 */
[----:B------:R-:W-:-:S04]  /*16840*/  IADD3 R12, P1, PT, -R76, R36, RZ ;  /* 0x000000244c0c7210 */ /* 0x000fc80007f3e1ff */
[----:B------:R-:W-:Y:S01]  /*16850*/  IADD3.X R10, PT, PT, ~R77, R52, RZ, P1, !PT ;  /* 0x000000344d0a7210 */ /* 0x000fe20000ffe5ff */
[----:B0-----:R-:W-:Y:S02]  /*16860*/  IMAD R49, R55, UR4, RZ ;  /* 0x0000000437317c24 */ /* 0x001fe4000f8e02ff */
[----:B------:R-:W-:-:S04]  /*16870*/  IMAD.WIDE.U32 R66, R56, UR4, R66 ;  /* 0x0000000438427c25 */ /* 0x000fc8000f8e0042 */
[----:B------:R-:W-:-:S04]  /*16880*/  IMAD R49, R56, UR5, R49 ;  /* 0x0000000538317c24 */ /* 0x000fc8000f8e0231 */
[----:B------:R-:W-:Y:S01]  /*16890*/  IMAD.IADD R51, R49, 0x1, R67 ;  /* 0x0000000131337824 */ /* 0x000fe200078e0243 */
[----:B------:R-:W-:Y:S06]  /*168a0*/  @P2 BRA `(.L_x_1601) ;  /* 0x0000000000502947 */ /* 0x000fec0003800000 */
[----:B------:R-:W0:Y:S01]  /*168b0*/  I2F.U32.RP R4, R34 ;  /* 0x0000002200047306 */ /* 0x000e220000209000 */
[----:B------:R-:W-:Y:S01]  /*168c0*/  ISETP.NE.U32.AND P3, PT, R34, RZ, PT ;  /* 0x000000ff2200720c */ /* 0x000fe20003f65070 */
[----:B------:R-:W-:-:S06]  /*168d0*/  IMAD.MOV.U32 R59, RZ, RZ, RZ ;  /* 0x000000ffff3b7224 */ /* 0x000fcc00078e00ff */
        /* <DEDUP_REMOVED lines=14> */
[----:B------:R-:W-:Y:S02]  /*169c0*/  @P2 IADD3 R58, PT, PT, R58, 0x1, RZ ;  /* 0x000000013a3a2810 */ /* 0x000fe40007ffe0ff */
[----:B------:R-:W-:Y:S01]  /*169d0*/  @!P3 LOP3.LUT R58, RZ, R34, RZ, 0x33, !PT ;  /* 0x00000022ff3ab212 */ /* 0x000fe200078e33ff */
[----:B------:R-:W-:Y:S06]  /*169e0*/  BRA `(.L_x_1602) ;  /* 0x0000000000187947 */ /* 0x000fec0003800000 */
.L_x_1601:
[----:B------:R-:W-:Y:S01]  /*169f0*/  MOV R49, R23 ;  /* 0x0000001700317202 */ /* 0x000fe20000000f00 */
[----:B------:R-:W-:Y:S01]  /*16a00*/  IMAD.MOV.U32 R48, RZ, RZ, R20 ;  /* 0x000000ffff307224 */ /* 0x000fe200078e0014 */
[----:B------:R-:W-:Y:S01]  /*16a10*/  MOV R68, R34 ;  /* 0x0000002200447202 */ /* 0x000fe20000000f00 */
[----:B------:R-:W-:Y:S01]  /*16a20*/  IMAD.MOV.U32 R61, RZ, RZ, R35 ;  /* 0x000000ffff3d7224 */ /* 0x000fe200078e0023 */
[----:B------:R-:W-:-:S07]  /*16a30*/  MOV R62, 0x16a50 ;  /* 0x00016a50003e7802 */ /* 0x000fce0000000f00 */
[----:B------:R-:W-:Y:S05]  /*16a40*/  CALL.REL.NOINC `($__internal_24_$__cuda_sm20_div_u64) ;  /* 0x0000027800247944 */ /* 0x000fea0003c00000 */
.L_x_1602:
[----:B------:R-:W-:Y:S05]  /*16a50*/  BSYNC.RECONVERGENT B2 ;  /* 0x0000000000027941 */ /* 0x000fea0003800200 */
.L_x_1600:
[----:B------:R-:W-:Y:S01]  /*16a60*/  ISETP.GE.U32.AND P1, PT, R25, R26, PT ;  /* 0x0000001a1900720c */ /* 0x000fe20003f26070 */
[----:B------:R-:W-:Y:S01]  /*16a70*/  BSSY.RECONVERGENT B2, `(.L_x_1603) ;  /* 0x00002fb000027945 */ /* 0x000fe20003800200 */
[----:B------:R-:W-:Y:S02]  /*16a80*/  MOV R61, R28 ;  /* 0x0000001c003d7202 */ /* 0x000fe40000000f00 */
[----:B------:R-:W-:Y:S02]  /*16a90*/  ISETP.GE.AND.EX P1, PT, R24, R27, PT, P1 ;  /* 0x0000001b1800720c */ /* 0x000fe40003f26310 */
[----:B------:R-:W-:Y:S02]  /*16aa0*/  MOV R62, R30 ;  /* 0x0000001e003e7202 */ /* 0x000fe40000000f00 */
        /* <DEDUP_REMOVED lines=33> */
.L_x_1606:
        /* <DEDUP_REMOVED lines=9> */
.L_x_1607:
[----:B------:R-:W-:Y:S05]  /*16d50*/  BSYNC.RECONVERGENT B3 ;  /* 0x0000000000037941 */ /* 0x000fea0003800200 */
.L_x_1605:
        /* <DEDUP_REMOVED lines=26> */
.L_x_1609:
[----:B------:R-:W0:Y:S01]  /*16f00*/  LDCU.64 UR4, c[0x0][0x3e0] ;  /* 0x00007c00ff0477ac */ /* 0x000e220008000a00 */
[----:B------:R-:W-:Y:S01]  /*16f10*/  IMAD.MOV.U32 R61, RZ, RZ, R28 ;  /* 0x000000ffff3d7224 */ /* 0x000fe200078e001c */
[----:B------:R-:W-:Y:S02]  /*16f20*/  MOV R62, R30 ;  /* 0x0000001e003e7202 */ /* 0x000fe40000000f00 */
[----:B------:R-:W-:Y:S02]  /*16f30*/  MOV R60, 0x16f70 ;  /* 0x00016f70003c7802 */ /* 0x000fe40000000f00 */
[----:B0-----:R-:W-:Y:S01]  /*16f40*/  MOV R58, UR4 ;  /* 0x00000004003a7c02 */ /* 0x001fe20008000f00 */
[----:B------:R-:W-:-:S07]  /*16f50*/  IMAD.U32 R57, RZ, RZ, UR5 ;  /* 0x00000005ff397e24 */ /* 0x000fce000f8e00ff */
[----:B------:R-:W-:Y:S05]  /*16f60*/  CALL.REL.NOINC `($__internal_23_$__cuda_sm20_div_s64) ;  /* 0x0000026c008c7944 */ /* 0x000fea0003c00000 */
.L_x_1610:
[----:B------:R-:W-:Y:S05]  /*16f70*/  BSYNC.RECONVERGENT B3 ;  /* 0x0000000000037941 */ /* 0x000fea0003800200 */
.L_x_1608:
        /* <DEDUP_REMOVED lines=63> */
.L_x_1612:
        /* <DEDUP_REMOVED lines=9> */
.L_x_1613:
[----:B------:R-:W-:Y:S05]  /*17400*/  BSYNC.RECONVERGENT B3 ;  /* 0x0000000000037941 */ /* 0x000fea0003800200 */
.L_x_1611:
        /* <DEDUP_REMOVED lines=27> */
.L_x_1615:
[----:B------:R-:W0:Y:S01]  /*175c0*/  LDCU.64 UR4, c[0x0][0x3e0] ;  /* 0x00007c00ff0477ac */ /* 0x000e220008000a00 */
[----:B------:R-:W-:Y:S01]  /*175d0*/  MOV R61, R25 ;  /* 0x00000019003d7202 */ /* 0x000fe20000000f00 */
[----:B------:R-:W-:Y:S01]  /*175e0*/  IMAD.MOV.U32 R62, RZ, RZ, R24 ;  /* 0x000000ffff3e7224 */ /* 0x000fe200078e0018 */
[----:B------:R-:W-:Y:S01]  /*175f0*/  MOV R60, 0x17630 ;  /* 0x00017630003c7802 */ /* 0x000fe20000000f00 */
[----:B0-----:R-:W-:Y:S01]  /*17600*/  IMAD.U32 R58, RZ, RZ, UR4 ;  /* 0x00000004ff3a7e24 */ /* 0x001fe2000f8e00ff */
[----:B------:R-:W-:-:S07]  /*17610*/  MOV R57, UR5 ;  /* 0x0000000500397c02 */ /* 0x000fce0008000f00 */
[----:B------:R-:W-:Y:S05]  /*17620*/  CALL.REL.NOINC `($__internal_23_$__cuda_sm20_div_s64) ;  /* 0x0000026400dc7944 */ /* 0x000fea0003c00000 */
.L_x_1616:
[----:B------:R-:W-:Y:S05]  /*17630*/  BSYNC.RECONVERGENT B3 ;  /* 0x0000000000037941 */ /* 0x000fea0003800200 */
.L_x_1614:
        /* <DEDUP_REMOVED lines=63> */
.L_x_1618:
        /* <DEDUP_REMOVED lines=9> */
.L_x_1619:
[----:B------:R-:W-:Y:S05]  /*17ac0*/  BSYNC.RECONVERGENT B3 ;  /* 0x0000000000037941 */ /* 0x000fea0003800200 */
.L_x_1617:
        /* <DEDUP_REMOVED lines=27> */
.L_x_1621:
[----:B------:R-:W0:Y:S01]  /*17c80*/  LDCU.64 UR4, c[0x0][0x3e0] ;  /* 0x00007c00ff0477ac */ /* 0x000e220008000a00 */
[----:B------:R-:W-:Y:S01]  /*17c90*/  IMAD.MOV.U32 R61, RZ, RZ, R5 ;  /* 0x000000ffff3d7224 */ /* 0x000fe200078e0005 */
[----:B------:R-:W-:Y:S02]  /*17ca0*/  MOV R62, R3 ;  /* 0x00000003003e7202 */ /* 0x000fe40000000f00 */
[----:B------:R-:W-:Y:S02]  /*17cb0*/  MOV R60, 0x17cf0 ;  /* 0x00017cf0003c7802 */ /* 0x000fe40000000f00 */
[----:B0-----:R-:W-:Y:S01]  /*17cc0*/  MOV R58, UR4 ;  /* 0x00000004003a7c02 */ /* 0x001fe20008000f00 */
[----:B------:R-:W-:-:S07]  /*17cd0*/  IMAD.U32 R57, RZ, RZ, UR5 ;  /* 0x00000005ff397e24 */ /* 0x000fce000f8e00ff */
[----:B------:R-:W-:Y:S05]  /*17ce0*/  CALL.REL.NOINC `($__internal_23_$__cuda_sm20_div_s64) ;  /* 0x00000260002c7944 */ /* 0x000fea0003c00000 */
.L_x_1622:
[----:B------:R-:W-:Y:S05]  /*17cf0*/  BSYNC.RECONVERGENT B3 ;  /* 0x0000000000037941 */ /* 0x000fea0003800200 */
.L_x_1620:
        /* <DEDUP_REMOVED lines=63> */
.L_x_1624:
        /* <DEDUP_REMOVED lines=9> */
.L_x_1625:
[----:B------:R-:W-:Y:S05]  /*18180*/  BSYNC.RECONVERGENT B3 ;  /* 0x0000000000037941 */ /* 0x000fea0003800200 */
.L_x_1623:
        /* <DEDUP_REMOVED lines=27> */
.L_x_1627:
[----:B------:R-:W0:Y:S01]  /*18340*/  LDCU.64 UR4, c[0x0][0x3e0] ;  /* 0x00007c00ff0477ac */ /* 0x000e220008000a00 */
[----:B------:R-:W-:Y:S01]  /*18350*/  MOV R61, R47 ;  /* 0x0000002f003d7202 */ /* 0x000fe20000000f00 */
[----:B------:R-:W-:Y:S01]  /*18360*/  IMAD.MOV.U32 R62, RZ, RZ, R19 ;  /* 0x000000ffff3e7224 */ /* 0x000fe200078e0013 */
[----:B------:R-:W-:Y:S01]  /*18370*/  MOV R60, 0x183b0 ;  /* 0x000183b0003c7802 */ /* 0x000fe20000000f00 */
[----:B0-----:R-:W-:Y:S01]  /*18380*/  IMAD.U32 R58, RZ, RZ, UR4 ;  /* 0x00000004ff3a7e24 */ /* 0x001fe2000f8e00ff */
[----:B------:R-:W-:-:S07]  /*18390*/  MOV R57, UR5 ;  /* 0x0000000500397c02 */ /* 0x000fce0008000f00 */
[----:B------:R-:W-:Y:S05]  /*183a0*/  CALL.REL.NOINC `($__internal_23_$__cuda_sm20_div_s64) ;  /* 0x00000258007c7944 */ /* 0x000fea0003c00000 */
.L_x_1628:
[----:B------:R-:W-:Y:S05]  /*183b0*/  BSYNC.RECONVERGENT B3 ;  /* 0x0000000000037941 */ /* 0x000fea0003800200 */
.L_x_1626:
        /* <DEDUP_REMOVED lines=63> */
.L_x_1630:
        /* <DEDUP_REMOVED lines=9> */
.L_x_1631:
[----:B------:R-:W-:Y:S05]  /*18840*/  BSYNC.RECONVERGENT B3 ;  /* 0x0000000000037941 */ /* 0x000fea0003800200 */
.L_x_1629:
        /* <DEDUP_REMOVED lines=27> */
.L_x_1633:
[----:B------:R-:W0:Y:S01]  /*18a00*/  LDCU.64 UR4, c[0x0][0x3e0] ;  /* 0x00007c00ff0477ac */ /* 0x000e220008000a00 */
[----:B------:R-:W-:Y:S01]  /*18a10*/  IMAD.MOV.U32 R61, RZ, RZ, R17 ;  /* 0x000000ffff3d7224 */ /* 0x000fe200078e0011 */
[----:B------:R-:W-:Y:S02]  /*18a20*/  MOV R62, R15 ;  /* 0x0000000f003e7202 */ /* 0x000fe40000000f00 */
[----:B------:R-:W-:Y:S02]  /*18a30*/  MOV R60, 0x18a70 ;  /* 0x00018a70003c7802 */ /* 0x000fe40000000f00 */
[----:B0-----:R-:W-:Y:S01]  /*18a40*/  MOV R58, UR4 ;  /* 0x00000004003a7c02 */ /* 0x001fe20008000f00 */
[----:B------:R-:W-:-:S07]  /*18a50*/  IMAD.U32 R57, RZ, RZ, UR5 ;  /* 0x00000005ff397e24 */ /* 0x000fce000f8e00ff */
[----:B------:R-:W-:Y:S05]  /*18a60*/  CALL.REL.NOINC `($__internal_23_$__cuda_sm20_div_s64) ;  /* 0x0000025000cc7944 */ /* 0x000fea0003c00000 */
.L_x_1634:
[----:B------:R-:W-:Y:S05]  /*18a70*/  BSYNC.RECONVERGENT B3 ;  /* 0x0000000000037941 */ /* 0x000fea0003800200 */
.L_x_1632:
        /* <DEDUP_REMOVED lines=63> */
.L_x_1636:
        /* <DEDUP_REMOVED lines=9> */
.L_x_1637:
[----:B------:R-:W-:Y:S05]  /*18f00*/  BSYNC.RECONVERGENT B3 ;  /* 0x0000000000037941 */ /* 0x000fea0003800200 */
.L_x_1635:
        /* <DEDUP_REMOVED lines=27> */
.L_x_1639:
[----:B------:R-:W0:Y:S01]  /*190c0*/  LDCU.64 UR4, c[0x0][0x3e0] ;  /* 0x00007c00ff0477ac */ /* 0x000e220008000a00 */
[----:B------:R-:W-:Y:S01]  /*190d0*/  MOV R61, R13 ;  /* 0x0000000d003d7202 */ /* 0x000fe20000000f00 */
[----:B------:R-:W-:Y:S01]  /*190e0*/  IMAD.MOV.U32 R62, RZ, RZ, R11 ;  /* 0x000000ffff3e7224 */ /* 0x000fe200078e000b */
[----:B------:R-:W-:Y:S01]  /*190f0*/  MOV R60, 0x19130 ;  /* 0x00019130003c7802 */ /* 0x000fe20000000f00 */
[----:B0-----:R-:W-:Y:S01]  /*19100*/  IMAD.U32 R58, RZ, RZ, UR4 ;  /* 0x00000004ff3a7e24 */ /* 0x001fe2000f8e00ff */
[----:B------:R-:W-:-:S07]  /*19110*/  MOV R57, UR5 ;  /* 0x0000000500397c02 */ /* 0x000fce0008000f00 */
[----:B------:R-:W-:Y:S05]  /*19120*/  CALL.REL.NOINC `($__internal_23_$__cuda_sm20_div_s64) ;  /* 0x0000024c001c7944 */ /* 0x000fea0003c00000 */
.L_x_1640:
[----:B------:R-:W-:Y:S05]  /*19130*/  BSYNC.RECONVERGENT B3 ;  /* 0x0000000000037941 */ /* 0x000fea0003800200 */
.L_x_1638:
        /* <DEDUP_REMOVED lines=63> */
.L_x_1642:
        /* <DEDUP_REMOVED lines=9> */
.L_x_1643:
[----:B------:R-:W-:Y:S05]  /*195c0*/  BSYNC.RECONVERGENT B3 ;  /* 0x0000000000037941 */ /* 0x000fea0003800200 */
.L_x_1641:
        /* <DEDUP_REMOVED lines=27> */
.L_x_1645:
[----:B------:R-:W0:Y:S01]  /*19780*/  LDCU.64 UR4, c[0x0][0x3e0] ;  /* 0x00007c00ff0477ac */ /* 0x000e220008000a00 */
[----:B------:R-:W-:Y:S01]  /*19790*/  IMAD.MOV.U32 R61, RZ, RZ, R9 ;  /* 0x000000ffff3d7224 */ /* 0x000fe200078e0009 */
[----:B------:R-:W-:Y:S02]  /*197a0*/  MOV R62, R7 ;  /* 0x00000007003e7202 */ /* 0x000fe40000000f00 */
[----:B------:R-:W-:Y:S02]  /*197b0*/  MOV R60, 0x197f0 ;  /* 0x000197f0003c7802 */ /* 0x000fe40000000f00 */
[----:B0-----:R-:W-:Y:S01]  /*197c0*/  MOV R58, UR4 ;  /* 0x00000004003a7c02 */ /* 0x001fe20008000f00 */
[----:B------:R-:W-:-:S07]  /*197d0*/  IMAD.U32 R57, RZ, RZ, UR5 ;  /* 0x00000005ff397e24 */ /* 0x000fce000f8e00ff */
[----:B------:R-:W-:Y:S05]  /*197e0*/  CALL.REL.NOINC `($__internal_23_$__cuda_sm20_div_s64) ;  /* 0x00000244006c7944 */ /* 0x000fea0003c00000 */
.L_x_1646:
[----:B------:R-:W-:Y:S05]  /*197f0*/  BSYNC.RECONVERGENT B3 ;  /* 0x0000000000037941 */ /* 0x000fea0003800200 */
.L_x_1644:
        /* <DEDUP_REMOVED lines=34> */
.L_x_1604:
[----:B------:R-:W-:Y:S05]  /*19a20*/  BSYNC.RECONVERGENT B2 ;  /* 0x0000000000027941 */ /* 0x000fea0003800200 */
.L_x_1603:
[----:B------:R-:W-:-:S04]  /*19a30*/  ISETP.GE.U32.AND P1, PT, R8, 0x7, PT ;  /* 0x000000070800780c */ /* 0x000fc80003f26070 */
[----:B------:R-:W-:-:S13]  /*19a40*/  ISETP.GE.U32.AND.EX P1, PT, R6, RZ, PT, P1 ;  /* 0x000000ff0600720c */ /* 0x000fda0003f26110 */
[----:B------:R-:W-:Y:S05]  /*19a50*/  @!P1 BRA `(.L_x_1593) ;  /* 0x00000030008c9947 */ /* 0x000fea0003800000 */
.L_x_1695:
        /* <DEDUP_REMOVED lines=26> */
.L_x_1648:
[----:B------:R-:W0:Y:S01]  /*19c00*/  LDCU.64 UR4, c[0x0][0x3f0] ;  /* 0x00007e00ff0477ac */ /* 0x000e220008000a00 */
[----:B------:R-:W-:Y:S02]  /*19c10*/  MOV R60, 0x19c50 ;  /* 0x00019c50003c7802 */ /* 0x000fe40000000f00 */
[----:B0-----:R-:W-:Y:S01]  /*19c20*/  MOV R58, UR4 ;  /* 0x00000004003a7c02 */ /* 0x001fe20008000f00 */
[----:B------:R-:W-:-:S07]  /*19c30*/  IMAD.U32 R57, RZ, RZ, UR5 ;  /* 0x00000005ff397e24 */ /* 0x000fce000f8e00ff */
[----:B------:R-:W-:Y:S05]  /*19c40*/  CALL.REL.NOINC `($__internal_23_$__cuda_sm20_div_s64) ;  /* 0x0000024000547944 */ /* 0x000fea0003c00000 */
[----:B------:R-:W-:Y:S01]  /*19c50*/  MOV R76, R48 ;  /* 0x00000030004c7202 */ /* 0x000fe20000000f00 */
[----:B------:R-:W-:-:S07]  /*19c60*/  IMAD.MOV.U32 R77, RZ, RZ, R49 ;  /* 0x000000ffff4d7224 */ /* 0x000fce00078e0031 */
.L_x_1649:
[----:B------:R-:W-:Y:S05]  /*19c70*/  BSYNC.RECONVERGENT B2 ;  /* 0x0000000000027941 */ /* 0x000fea0003800200 */
.L_x_1647:
        /* <DEDUP_REMOVED lines=26> */
.L_x_1651:
[----:B------:R-:W0:Y:S01]  /*19e20*/  LDCU.64 UR4, c[0x0][0x3e0] ;  /* 0x00007c00ff0477ac */ /* 0x000e220008000a00 */
[----:B------:R-:W-:Y:S02]  /*19e30*/  MOV R60, 0x19e70 ;  /* 0x00019e70003c7802 */ /* 0x000fe40000000f00 */
[----:B0-----:R-:W-:Y:S01]  /*19e40*/  MOV R58, UR4 ;  /* 0x00000004003a7c02 */ /* 0x001fe20008000f00 */
[----:B------:R-:W-:-:S07]  /*19e50*/  IMAD.U32 R57, RZ, RZ, UR5 ;  /* 0x00000005ff397e24 */ /* 0x000fce000f8e00ff */
[----:B------:R-:W-:Y:S05]  /*19e60*/  CALL.REL.NOINC `($__internal_23_$__cuda_sm20_div_s64) ;  /* 0x0000023c00cc7944 */ /* 0x000fea0003c00000 */
.L_x_1652:
[----:B------:R-:W-:Y:S05]  /*19e70*/  BSYNC.RECONVERGENT B2 ;  /* 0x0000000000027941 */ /* 0x000fea0003800200 */
.L_x_1650:
        /* <DEDUP_REMOVED lines=60> */
.L_x_1654:
[----:B------:R-:W0:Y:S01]  /*1a240*/  LDCU.64 UR4, c[0x0][0x3f0] ;  /* 0x00007e00ff0477ac */ /* 0x000e220008000a00 */
[----:B------:R-:W-:Y:S01]  /*1a250*/  MOV R60, 0x1a290 ;  /* 0x0001a290003c7802 */ /* 0x000fe20000000f00 */
[----:B0-----:R-:W-:Y:S01]  /*1a260*/  IMAD.U32 R58, RZ, RZ, UR4 ;  /* 0x00000004ff3a7e24 */ /* 0x001fe2000f8e00ff */
[----:B------:R-:W-:-:S07]  /*1a270*/  MOV R57, UR5 ;  /* 0x0000000500397c02 */ /* 0x000fce0008000f00 */
[----:B------:R-:W-:Y:S05]  /*1a280*/  CALL.REL.NOINC `($__internal_23_$__cuda_sm20_div_s64) ;  /* 0x0000023800c47944 */ /* 0x000fea0003c00000 */
[----:B------:R-:W-:Y:S01]  /*1a290*/  IMAD.MOV.U32 R76, RZ, RZ, R48 ;  /* 0x000000ffff4c7224 */ /* 0x000fe200078e0030 */
[----:B------:R-:W-:-:S07]  /*1a2a0*/  MOV R77, R49 ;  /* 0x00000031004d7202 */ /* 0x000fce0000000f00 */
.L_x_1655:
[----:B------:R-:W-:Y:S05]  /*1a2b0*/  BSYNC.RECONVERGENT B2 ;  /* 0x0000000000027941 */ /* 0x000fea0003800200 */
.L_x_1653:
        /* <DEDUP_REMOVED lines=26> */
.L_x_1657:
[----:B------:R-:W0:Y:S01]  /*1a460*/  LDCU.64 UR4, c[0x0][0x3e0] ;  /* 0x00007c00ff0477ac */ /* 0x000e220008000a00 */
[----:B------:R-:W-:Y:S01]  /*1a470*/  MOV R60, 0x1a4b0 ;  /* 0x0001a4b0003c7802 */ /* 0x000fe20000000f00 */
[----:B0-----:R-:W-:Y:S01]  /*1a480*/  IMAD.U32 R58, RZ, RZ, UR4 ;  /* 0x00000004ff3a7e24 */ /* 0x001fe2000f8e00ff */
[----:B------:R-:W-:-:S07]  /*1a490*/  MOV R57, UR5 ;  /* 0x0000000500397c02 */ /* 0x000fce0008000f00 */
[----:B------:R-:W-:Y:S05]  /*1a4a0*/  CALL.REL.NOINC `($__internal_23_$__cuda_sm20_div_s64) ;  /* 0x00000238003c7944 */ /* 0x000fea0003c00000 */
.L_x_1658:
[----:B------:R-:W-:Y:S05]  /*1a4b0*/  BSYNC.RECONVERGENT B2 ;  /* 0x0000000000027941 */ /* 0x000fea0003800200 */
.L_x_1656:
        /* <DEDUP_REMOVED lines=60> */
.L_x_1660:
[----:B------:R-:W0:Y:S01]  /*1a880*/  LDCU.64 UR4, c[0x0][0x3f0] ;  /* 0x00007e00ff0477ac */ /* 0x000e220008000a00 */
[----:B------:R-:W-:Y:S02]  /*1a890*/  MOV R60, 0x1a8d0 ;  /* 0x0001a8d0003c7802 */ /* 0x000fe40000000f00 */
[----:B0-----:R-:W-:Y:S01]  /*1a8a0*/  MOV R58, UR4 ;  /* 0x00000004003a7c02 */ /* 0x001fe20008000f00 */
[----:B------:R-:W-:-:S07]  /*1a8b0*/  IMAD.U32 R57, RZ, RZ, UR5 ;  /* 0x00000005ff397e24 */ /* 0x000fce000f8e00ff */
[----:B------:R-:W-:Y:S05]  /*1a8c0*/  CALL.REL.NOINC `($__internal_23_$__cuda_sm20_div_s64) ;  /* 0x0000023400347944 */ /* 0x000fea0003c00000 */
[----:B------:R-:W-:Y:S01]  /*1a8d0*/  MOV R76, R48 ;  /* 0x00000030004c7202 */ /* 0x000fe20000000f00 */
[----:B------:R-:W-:-:S07]  /*1a8e0*/  IMAD.MOV.U32 R77, RZ, RZ, R49 ;  /* 0x000000ffff4d7224 */ /* 0x000fce00078e0031 */
.L_x_1661:
[----:B------:R-:W-:Y:S05]  /*1a8f0*/  BSYNC.RECONVERGENT B2 ;  /* 0x0000000000027941 */ /* 0x000fea0003800200 */
.L_x_1659:
        /* <DEDUP_REMOVED lines=26> */
.L_x_1663:
[----:B------:R-:W0:Y:S01]  /*1aaa0*/  LDCU.64 UR4, c[0x0][0x3e0] ;  /* 0x00007c00ff0477ac */ /* 0x000e220008000a00 */
[----:B------:R-:W-:Y:S02]  /*1aab0*/  MOV R60, 0x1aaf0 ;  /* 0x0001aaf0003c7802 */ /* 0x000fe40000000f00 */
[----:B0-----:R-:W-:Y:S01]  /*1aac0*/  MOV R58, UR4 ;  /* 0x00000004003a7c02 */ /* 0x001fe20008000f00 */
[----:B------:R-:W-:-:S07]  /*1aad0*/  IMAD.U32 R57, RZ, RZ, UR5 ;  /* 0x00000005ff397e24 */ /* 0x000fce000f8e00ff */
[----:B------:R-:W-:Y:S05]  /*1aae0*/  CALL.REL.NOINC `($__internal_23_$__cuda_sm20_div_s64) ;  /* 0x0000023000ac7944 */ /* 0x000fea0003c00000 */
.L_x_1664:
[----:B------:R-:W-:Y:S05]  /*1aaf0*/  BSYNC.RECONVERGENT B2 ;  /* 0x0000000000027941 */ /* 0x000fea0003800200 */
.L_x_1662:
        /* <DEDUP_REMOVED lines=60> */
.L_x_1666:
[----:B------:R-:W0:Y:S01]  /*1aec0*/  LDCU.64 UR4, c[0x0][0x3f0] ;  /* 0x00007e00ff0477ac */ /* 0x000e220008000a00 */
[----:B------:R-:W-:Y:S01]  /*1aed0*/  MOV R60, 0x1af10 ;  /* 0x0001af10003c7802 */ /* 0x000fe20000000f00 */
[----:B0-----:R-:W-:Y:S01]  /*1aee0*/  IMAD.U32 R58, RZ, RZ, UR4 ;  /* 0x00000004ff3a7e24 */ /* 0x001fe2000f8e00ff */
[----:B------:R-:W-:-:S07]  /*1aef0*/  MOV R57, UR5 ;  /* 0x0000000500397c02 */ /* 0x000fce0008000f00 */
[----:B------:R-:W-:Y:S05]  /*1af00*/  CALL.REL.NOINC `($__internal_23_$__cuda_sm20_div_s64) ;  /* 0x0000022c00a47944 */ /* 0x000fea0003c00000 */
[----:B------:R-:W-:Y:S01]  /*1af10*/  IMAD.MOV.U32 R76, RZ, RZ, R48 ;  /* 0x000000ffff4c7224 */ /* 0x000fe200078e0030 */
[----:B------:R-:W-:-:S07]  /*1af20*/  MOV R77, R49 ;  /* 0x00000031004d7202 */ /* 0x000fce0000000f00 */
.L_x_1667:
[----:B------:R-:W-:Y:S05]  /*1af30*/  BSYNC.RECONVERGENT B2 ;  /* 0x0000000000027941 */ /* 0x000fea0003800200 */
.L_x_1665:
        /* <DEDUP_REMOVED lines=26> */
.L_x_1669:
[----:B------:R-:W0:Y:S01]  /*1b0e0*/  LDCU.64 UR4, c[0x0][0x3e0] ;  /* 0x00007c00ff0477ac */ /* 0x000e220008000a00 */
[----:B------:R-:W-:Y:S01]  /*1b0f0*/  MOV R60, 0x1b130 ;  /* 0x0001b130003c7802 */ /* 0x000fe20000000f00 */
[----:B0-----:R-:W-:Y:S01]  /*1b100*/  IMAD.U32 R58, RZ, RZ, UR4 ;  /* 0x00000004ff3a7e24 */ /* 0x001fe2000f8e00ff */
[----:B------:R-:W-:-:S07]  /*1b110*/  MOV R57, UR5 ;  /* 0x0000000500397c02 */ /* 0x000fce0008000f00 */
[----:B------:R-:W-:Y:S05]  /*1b120*/  CALL.REL.NOINC `($__internal_23_$__cuda_sm20_div_s64) ;  /* 0x0000022c001c7944 */ /* 0x000fea0003c00000 */
.L_x_1670:
[----:B------:R-:W-:Y:S05]  /*1b130*/  BSYNC.RECONVERGENT B2 ;  /* 0x0000000000027941 */ /* 0x000fea0003800200 */
.L_x_1668:
        /* <DEDUP_REMOVED lines=60> */
.L_x_1672:
[----:B------:R-:W0:Y:S01]  /*1b500*/  LDCU.64 UR4, c[0x0][0x3f0] ;  /* 0x00007e00ff0477ac */ /* 0x000e220008000a00 */
[----:B------:R-:W-:Y:S02]  /*1b510*/  MOV R60, 0x1b550 ;  /* 0x0001b550003c7802 */ /* 0x000fe40000000f00 */
[----:B0-----:R-:W-:Y:S01]  /*1b520*/  MOV R58, UR4 ;  /* 0x00000004003a7c02 */ /* 0x001fe20008000f00 */
[----:B------:R-:W-:-:S07]  /*1b530*/  IMAD.U32 R57, RZ, RZ, UR5 ;  /* 0x00000005ff397e24 */ /* 0x000fce000f8e00ff */
[----:B------:R-:W-:Y:S05]  /*1b540*/  CALL.REL.NOINC `($__internal_23_$__cuda_sm20_div_s64) ;  /* 0x0000022800147944 */ /* 0x000fea0003c00000 */
[----:B------:R-:W-:Y:S01]  /*1b550*/  MOV R76, R48 ;  /* 0x00000030004c7202 */ /* 0x000fe20000000f00 */
[----:B------:R-:W-:-:S07]  /*1b560*/  IMAD.MOV.U32 R77, RZ, RZ, R49 ;  /* 0x000000ffff4d7224 */ /* 0x000fce00078e0031 */
.L_x_1673:
[----:B------:R-:W-:Y:S05]  /*1b570*/  BSYNC.RECONVERGENT B2 ;  /* 0x0000000000027941 */ /* 0x000fea0003800200 */
.L_x_1671:
        /* <DEDUP_REMOVED lines=26> */
.L_x_1675:
[----:B------:R-:W0:Y:S01]  /*1b720*/  LDCU.64 UR4, c[0x0][0x3e0] ;  /* 0x00007c00ff0477ac */ /* 0x000e220008000a00 */
[----:B------:R-:W-:Y:S02]  /*1b730*/  MOV R60, 0x1b770 ;  /* 0x0001b770003c7802 */ /* 0x000fe40000000f00 */
[----:B0-----:R-:W-:Y:S01]  /*1b740*/  MOV R58, UR4 ;  /* 0x00000004003a7c02 */ /* 0x001fe20008000f00 */
[----:B------:R-:W-:-:S07]  /*1b750*/  IMAD.U32 R57, RZ, RZ, UR5 ;  /* 0x00000005ff397e24 */ /* 0x000fce000f8e00ff */
[----:B------:R-:W-:Y:S05]  /*1b760*/  CALL.REL.NOINC `($__internal_23_$__cuda_sm20_div_s64) ;  /* 0x00000224008c7944 */ /* 0x000fea0003c00000 */
.L_x_1676:
[----:B------:R-:W-:Y:S05]  /*1b770*/  BSYNC.RECONVERGENT B2 ;  /* 0x0000000000027941 */ /* 0x000fea0003800200 */
.L_x_1674:
        /* <DEDUP_REMOVED lines=60> */
.L_x_1678:
[----:B------:R-:W0:Y:S01]  /*1bb40*/  LDCU.64 UR4, c[0x0][0x3f0] ;  /* 0x00007e00ff0477ac */ /* 0x000e220008000a00 */
[----:B------:R-:W-:Y:S01]  /*1bb50*/  MOV R60, 0x1bb90 ;  /* 0x0001bb90003c7802 */ /* 0x000fe20000000f00 */
[----:B0-----:R-:W-:Y:S01]  /*1bb60*/  IMAD.U32 R58, RZ, RZ, UR4 ;  /* 0x00000004ff3a7e24 */ /* 0x001fe2000f8e00ff */
[----:B------:R-:W-:-:S07]  /*1bb70*/  MOV R57, UR5 ;  /* 0x0000000500397c02 */ /* 0x000fce0008000f00 */
[----:B------:R-:W-:Y:S05]  /*1bb80*/  CALL.REL.NOINC `($__internal_23_$__cuda_sm20_div_s64) ;  /* 0x0000022000847944 */ /* 0x000fea0003c00000 */
[----:B------:R-:W-:Y:S01]  /*1bb90*/  IMAD.MOV.U32 R76, RZ, RZ, R48 ;  /* 0x000000ffff4c7224 */ /* 0x000fe200078e0030 */
[----:B------:R-:W-:-:S07]  /*1bba0*/  MOV R77, R49 ;  /* 0x00000031004d7202 */ /* 0x000fce0000000f00 */
.L_x_1679:
[----:B------:R-:W-:Y:S05]  /*1bbb0*/  BSYNC.RECONVERGENT B2 ;  /* 0x0000000000027941 */ /* 0x000fea0003800200 */
.L_x_1677:
        /* <DEDUP_REMOVED lines=26> */
.L_x_1681:
[----:B------:R-:W0:Y:S01]  /*1bd60*/  LDCU.64 UR4, c[0x0][0x3e0] ;  /* 0x00007c00ff0477ac */ /* 0x000e220008000a00 */
[----:B------:R-:W-:Y:S01]  /*1bd70*/  MOV R60, 0x1bdb0 ;  /* 0x0001bdb0003c7802 */ /* 0x000fe20000000f00 */
[----:B0-----:R-:W-:Y:S01]  /*1bd80*/  IMAD.U32 R58, RZ, RZ, UR4 ;  /* 0x00000004ff3a7e24 */ /* 0x001fe2000f8e00ff */
[----:B------:R-:W-:-:S07]  /*1bd90*/  MOV R57, UR5 ;  /* 0x0000000500397c02 */ /* 0x000fce0008000f00 */
[----:B------:R-:W-:Y:S05]  /*1bda0*/  CALL.REL.NOINC `($__internal_23_$__cuda_sm20_div_s64) ;  /* 0x0000021c00fc7944 */ /* 0x000fea0003c00000 */
.L_x_1682:
[----:B------:R-:W-:Y:S05]  /*1bdb0*/  BSYNC.RECONVERGENT B2 ;  /* 0x0000000000027941 */ /* 0x000fea0003800200 */
.L_x_1680:
        /* <DEDUP_REMOVED lines=60> */
.L_x_1684:
[----:B------:R-:W0:Y:S01]  /*1c180*/  LDCU.64 UR4, c[0x0][0x3f0] ;  /* 0x00007e00ff0477ac */ /* 0x000e220008000a00 */
[----:B------:R-:W-:Y:S02]  /*1c190*/  MOV R60, 0x1c1d0 ;  /* 0x0001c1d0003c7802 */ /* 0x000fe40000000f00 */
[----:B0-----:R-:W-:Y:S01]  /*1c1a0*/  MOV R58, UR4 ;  /* 0x00000004003a7c02 */ /* 0x001fe20008000f00 */
[----:B------:R-:W-:-:S07]  /*1c1b0*/  IMAD.U32 R57, RZ, RZ, UR5 ;  /* 0x00000005ff397e24 */ /* 0x000fce000f8e00ff */
[----:B------:R-:W-:Y:S05]  /*1c1c0*/  CALL.REL.NOINC `($__internal_23_$__cuda_sm20_div_s64) ;  /* 0x0000021800f47944 */ /* 0x000fea0003c00000 */
[----:B------:R-:W-:Y:S01]  /*1c1d0*/  MOV R76, R48 ;  /* 0x00000030004c7202 */ /* 0x000fe20000000f00 */
[----:B------:R-:W-:-:S07]  /*1c1e0*/  IMAD.MOV.U32 R77, RZ, RZ, R49 ;  /* 0x000000ffff4d7224 */ /* 0x000fce00078e0031 */
.L_x_1685:
[----:B------:R-:W-:Y:S05]  /*1c1f0*/  BSYNC.RECONVERGENT B2 ;  /* 0x0000000000027941 */ /* 0x000fea0003800200 */
.L_x_1683:
        /* <DEDUP_REMOVED lines=26> */
.L_x_1687:
[----:B------:R-:W0:Y:S01]  /*1c3a0*/  LDCU.64 UR4, c[0x0][0x3e0] ;  /* 0x00007c00ff0477ac */ /* 0x000e220008000a00 */
[----:B------:R-:W-:Y:S02]  /*1c3b0*/  MOV R60, 0x1c3f0 ;  /* 0x0001c3f0003c7802 */ /* 0x000fe40000000f00 */
[----:B0-----:R-:W-:Y:S01]  /*1c3c0*/  MOV R58, UR4 ;  /* 0x00000004003a7c02 */ /* 0x001fe20008000f00 */
[----:B------:R-:W-:-:S07]  /*1c3d0*/  IMAD.U32 R57, RZ, RZ, UR5 ;  /* 0x00000005ff397e24 */ /* 0x000fce000f8e00ff */
[----:B------:R-:W-:Y:S05]  /*1c3e0*/  CALL.REL.NOINC `($__internal_23_$__cuda_sm20_div_s64) ;  /* 0x00000218006c7944 */ /* 0x000fea0003c00000 */
.L_x_1688:
[----:B------:R-:W-:Y:S05]  /*1c3f0*/  BSYNC.RECONVERGENT B2 ;  /* 0x0000000000027941 */ /* 0x000fea0003800200 */
.L_x_1686:
        /* <DEDUP_REMOVED lines=60> */
.L_x_1690:
[----:B------:R-:W0:Y:S01]  /*1c7c0*/  LDCU.64 UR4, c[0x0][0x3f0] ;  /* 0x00007e00ff0477ac */ /* 0x000e220008000a00 */
[----:B------:R-:W-:Y:S01]  /*1c7d0*/  MOV R60, 0x1c810 ;  /* 0x0001c810003c7802 */ /* 0x000fe20000000f00 */
[----:B0-----:R-:W-:Y:S01]  /*1c7e0*/  IMAD.U32 R58, RZ, RZ, UR4 ;  /* 0x00000004ff3a7e24 */ /* 0x001fe2000f8e00ff */
[----:B------:R-:W-:-:S07]  /*1c7f0*/  MOV R57, UR5 ;  /* 0x0000000500397c02 */ /* 0x000fce0008000f00 */
[----:B------:R-:W-:Y:S05]  /*1c800*/  CALL.REL.NOINC `($__internal_23_$__cuda_sm20_div_s64) ;  /* 0x0000021400647944 */ /* 0x000fea0003c00000 */
[----:B------:R-:W-:Y:S01]  /*1c810*/  IMAD.MOV.U32 R76, RZ, RZ, R48 ;  /* 0x000000ffff4c7224 */ /* 0x000fe200078e0030 */
[----:B------:R-:W-:-:S07]  /*1c820*/  MOV R77, R49 ;  /* 0x00000031004d7202 */ /* 0x000fce0000000f00 */
.L_x_1691:
[----:B------:R-:W-:Y:S05]  /*1c830*/  BSYNC.RECONVERGENT B2 ;  /* 0x0000000000027941 */ /* 0x000fea0003800200 */
.L_x_1689:
        /* <DEDUP_REMOVED lines=26> */
.L_x_1693:
[----:B------:R-:W0:Y:S01]  /*1c9e0*/  LDCU.64 UR4, c[0x0][0x3e0] ;  /* 0x00007c00ff0477ac */ /* 0x000e220008000a00 */
[----:B------:R-:W-:Y:S01]  /*1c9f0*/  MOV R60, 0x1ca30 ;  /* 0x0001ca30003c7802 */ /* 0x000fe20000000f00 */
[----:B0-----:R-:W-:Y:S01]  /*1ca00*/  IMAD.U32 R58, RZ, RZ, UR4 ;  /* 0x00000004ff3a7e24 */ /* 0x001fe2000f8e00ff */
[----:B------:R-:W-:-:S07]  /*1ca10*/  MOV R57, UR5 ;  /* 0x0000000500397c02 */ /* 0x000fce0008000f00 */
[----:B------:R-:W-:Y:S05]  /*1ca20*/  CALL.REL.NOINC `($__internal_23_$__cuda_sm20_div_s64) ;  /* 0x0000021000dc7944 */ /* 0x000fea0003c00000 */
.L_x_1694:
[----:B------:R-:W-:Y:S05]  /*1ca30*/  BSYNC.RECONVERGENT B2 ;  /* 0x0000000000027941 */ /* 0x000fea0003800200 */
.L_x_1692:
        /* <DEDUP_REMOVED lines=37> */
.L_x_1593:
[----:B------:R-:W-:Y:S05]  /*1cc90*/  BSYNC.RECONVERGENT B1 ;  /* 0x0000000000017941 */ /* 0x000fea0003800200 */
.L_x_1592:
        /* <DEDUP_REMOVED lines=30> */
.L_x_1699:
        /* <DEDUP_REMOVED lines=9> */
.L_x_1700:
[----:B------:R-:W-:Y:S05]  /*1cf10*/  BSYNC.RECONVERGENT B2 ;  /* 0x0000000000027941 */ /* 0x000fea0003800200 */
.L_x_1698:
        /* <DEDUP_REMOVED lines=26> */
.L_x_1702:
[----:B------:R-:W0:Y:S01]  /*1d0c0*/  LDCU.64 UR4, c[0x0][0x3d8] ;  /* 0x00007b00ff0477ac */ /* 0x000e220008000a00 */
[----:B------:R-:W-:Y:S01]  /*1d0d0*/  IMAD.MOV.U32 R61, RZ, RZ, R65 ;  /* 0x000000ffff3d7224 */ /* 0x000fe200078e0041 */
[----:B------:R-:W-:Y:S02]  /*1d0e0*/  MOV R62, R53 ;  /* 0x00000035003e7202 */ /* 0x000fe40000000f00 */
[----:B------:R-:W-:Y:S02]  /*1d0f0*/  MOV R60, 0x1d130 ;  /* 0x0001d130003c7802 */ /* 0x000fe40000000f00 */
[----:B0-----:R-:W-:Y:S01]  /*1d100*/  MOV R58, UR4 ;  /* 0x00000004003a7c02 */ /* 0x001fe20008000f00 */
[----:B------:R-:W-:-:S07]  /*1d110*/  IMAD.U32 R57, RZ, RZ, UR5 ;  /* 0x00000005ff397e24 */ /* 0x000fce000f8e00ff */
[----:B------:R-:W-:Y:S05]  /*1d120*/  CALL.REL.NOINC `($__internal_23_$__cuda_sm20_div_s64) ;  /* 0x0000020c001c7944 */ /* 0x000fea0003c00000 */
.L_x_1703:
[----:B------:R-:W-:Y:S05]  /*1d130*/  BSYNC.RECONVERGENT B2 ;  /* 0x0000000000027941 */ /* 0x000fea0003800200 */
.L_x_1701:
        /* <DEDUP_REMOVED lines=33> */
.L_x_1705:
[----:B------:R-:W-:Y:S01]  /*1d350*/  IMAD.MOV.U32 R49, RZ, RZ, R23 ;  /* 0x000000ffff317224 */ /* 0x000fe200078e0017 */
[----:B------:R-:W-:Y:S01]  /*1d360*/  MOV R48, R20 ;  /* 0x0000001400307202 */ /* 0x000fe20000000f00 */
[----:B------:R-:W-:Y:S01]  /*1d370*/  IMAD.MOV.U32 R68, RZ, RZ, R34 ;  /* 0x000000ffff447224 */ /* 0x000fe200078e0022 */
[----:B------:R-:W-:Y:S02]  /*1d380*/  MOV R61, R35 ;  /* 0x00000023003d7202 */ /* 0x000fe40000000f00 */
[----:B------:R-:W-:-:S07]  /*1d390*/  MOV R62, 0x1d3b0 ;  /* 0x0001d3b0003e7802 */ /* 0x000fce0000000f00 */
[----:B------:R-:W-:Y:S05]  /*1d3a0*/  CALL.REL.NOINC `($__internal_24_$__cuda_sm20_div_u64) ;  /* 0x0000020c00cc7944 */ /* 0x000fea0003c00000 */
.L_x_1706:
[----:B------:R-:W-:Y:S05]  /*1d3b0*/  BSYNC.RECONVERGENT B2 ;  /* 0x0000000000027941 */ /* 0x000fea0003800200 */
.L_x_1704:
        /* <DEDUP_REMOVED lines=38> */
.L_x_1710:
        /* <DEDUP_REMOVED lines=9> */
.L_x_1711:
[----:B------:R-:W-:Y:S05]  /*1d6b0*/  BSYNC.RECONVERGENT B3 ;  /* 0x0000000000037941 */ /* 0x000fea0003800200 */
.L_x_1709:
        /* <DEDUP_REMOVED lines=26> */
.L_x_1713:
[----:B------:R-:W0:Y:S01]  /*1d860*/  LDCU.64 UR4, c[0x0][0x3e0] ;  /* 0x00007c00ff0477ac */ /* 0x000e220008000a00 */
[----:B------:R-:W-:Y:S01]  /*1d870*/  MOV R61, R28 ;  /* 0x0000001c003d7202 */ /* 0x000fe20000000f00 */
[----:B------:R-:W-:Y:S01]  /*1d880*/  IMAD.MOV.U32 R62, RZ, RZ, R30 ;  /* 0x000000ffff3e7224 */ /* 0x000fe200078e001e */
[----:B------:R-:W-:Y:S01]  /*1d890*/  MOV R60, 0x1d8d0 ;  /* 0x0001d8d0003c7802 */ /* 0x000fe20000000f00 */
[----:B0-----:R-:W-:Y:S01]  /*1d8a0*/  IMAD.U32 R58, RZ, RZ, UR4 ;  /* 0x00000004ff3a7e24 */ /* 0x001fe2000f8e00ff */
[----:B------:R-:W-:-:S07]  /*1d8b0*/  MOV R57, UR5 ;  /* 0x0000000500397c02 */ /* 0x000fce0008000f00 */
[----:B------:R-:W-:Y:S05]  /*1d8c0*/  CALL.REL.NOINC `($__internal_23_$__cuda_sm20_div_s64) ;  /* 0x0000020400347944 */ /* 0x000fea0003c00000 */
.L_x_1714:
[----:B------:R-:W-:Y:S05]  /*1d8d0*/  BSYNC.RECONVERGENT B3 ;  /* 0x0000000000037941 */ /* 0x000fea0003800200 */
.L_x_1712:
        /* <DEDUP_REMOVED lines=63> */
.L_x_1716:
        /* <DEDUP_REMOVED lines=9> */
.L_x_1717:
[----:B------:R-:W-:Y:S05]  /*1dd60*/  BSYNC.RECONVERGENT B3 ;  /* 0x0000000000037941 */ /* 0x000fea0003800200 */
.L_x_1715:
        /* <DEDUP_REMOVED lines=27> */
.L_x_1719:
[----:B------:R-:W0:Y:S01]  /*1df20*/  LDCU.64 UR4, c[0x0][0x3e0] ;  /* 0x00007c00ff0477ac */ /* 0x000e220008000a00 */
[----:B------:R-:W-:Y:S01]  /*1df30*/  IMAD.MOV.U32 R61, RZ, RZ, R25 ;  /* 0x000000ffff3d7224 */ /* 0x000fe200078e0019 */
[----:B------:R-:W-:Y:S02]  /*1df40*/  MOV R62, R24 ;  /* 0x00000018003e7202 */ /* 0x000fe40000000f00 */
[----:B------:R-:W-:Y:S02]  /*1df50*/  MOV R60, 0x1df90 ;  /* 0x0001df90003c7802 */ /* 0x000fe40000000f00 */
[----:B0-----:R-:W-:Y:S01]  /*1df60*/  MOV R58, UR4 ;  /* 0x00000004003a7c02 */ /* 0x001fe20008000f00 */
[----:B------:R-:W-:-:S07]  /*1df70*/  IMAD.U32 R57, RZ, RZ, UR5 ;  /* 0x00000005ff397e24 */ /* 0x000fce000f8e00ff */
[----:B------:R-:W-:Y:S05]  /*1df80*/  CALL.REL.NOINC `($__internal_23_$__cuda_sm20_div_s64) ;  /* 0x000001fc00847944 */ /* 0x000fea0003c00000 */
.L_x_1720:
[----:B------:R-:W-:Y:S05]  /*1df90*/  BSYNC.RECONVERGENT B3 ;  /* 0x0000000000037941 */ /* 0x000fea0003800200 */
.L_x_1718:
        /* <DEDUP_REMOVED lines=63> */
.L_x_1722:
        /* <DEDUP_REMOVED lines=9> */
.L_x_1723:
[----:B------:R-:W-:Y:S05]  /*1e420*/  BSYNC.RECONVERGENT B3 ;  /* 0x0000000000037941 */ /* 0x000fea0003800200 */
.L_x_1721:
        /* <DEDUP_REMOVED lines=27> */
.L_x_1725:
[----:B------:R-:W0:Y:S01]  /*1e5e0*/  LDCU.64 UR4, c[0x0][0x3e0] ;  /* 0x00007c00ff0477ac */ /* 0x000e220008000a00 */
[----:B------:R-:W-:Y:S01]  /*1e5f0*/  MOV R61, R5 ;  /* 0x00000005003d7202 */ /* 0x000fe20000000f00 */
[----:B------:R-:W-:Y:S01]  /*1e600*/  IMAD.MOV.U32 R62, RZ, RZ, R3 ;  /* 0x000000ffff3e7224 */ /* 0x000fe200078e0003 */
[----:B------:R-:W-:Y:S01]  /*1e610*/  MOV R60, 0x1e650 ;  /* 0x0001e650003c7802 */ /* 0x000fe20000000f00 */
[----:B0-----:R-:W-:Y:S01]  /*1e620*/  IMAD.U32 R58, RZ, RZ, UR4 ;  /* 0x00000004ff3a7e24 */ /* 0x001fe2000f8e00ff */
[----:B------:R-:W-:-:S07]  /*1e630*/  MOV R57, UR5 ;  /* 0x0000000500397c02 */ /* 0x000fce0008000f00 */
[----:B------:R-:W-:Y:S05]  /*1e640*/  CALL.REL.NOINC `($__internal_23_$__cuda_sm20_div_s64) ;  /* 0x000001f400d47944 */ /* 0x000fea0003c00000 */
.L_x_1726:
[----:B------:R-:W-:Y:S05]  /*1e650*/  BSYNC.RECONVERGENT B3 ;  /* 0x0000000000037941 */ /* 0x000fea0003800200 */
.L_x_1724:
        /* <DEDUP_REMOVED lines=63> */
.L_x_1728:
        /* <DEDUP_REMOVED lines=9> */
.L_x_1729:
[----:B------:R-:W-:Y:S05]  /*1eae0*/  BSYNC.RECONVERGENT B3 ;  /* 0x0000000000037941 */ /* 0x000fea0003800200 */
.L_x_1727:
        /* <DEDUP_REMOVED lines=27> */
.L_x_1731:
[----:B------:R-:W0:Y:S01]  /*1eca0*/  LDCU.64 UR4, c[0x0][0x3e0] ;  /* 0x00007c00ff0477ac */ /* 0x000e220008000a00 */
[----:B------:R-:W-:Y:S01]  /*1ecb0*/  IMAD.MOV.U32 R61, RZ, RZ, R47 ;  /* 0x000000ffff3d7224 */ /* 0x000fe200078e002f */
[----:B------:R-:W-:Y:S02]  /*1ecc0*/  MOV R62, R19 ;  /* 0x00000013003e7202 */ /* 0x000fe40000000f00 */
[----:B------:R-:W-:Y:S02]  /*1ecd0*/  MOV R60, 0x1ed10 ;  /* 0x0001ed10003c7802 */ /* 0x000fe40000000f00 */
[----:B0-----:R-:W-:Y:S01]  /*1ece0*/  MOV R58, UR4 ;  /* 0x00000004003a7c02 */ /* 0x001fe20008000f00 */
[----:B------:R-:W-:-:S07]  /*1ecf0*/  IMAD.U32 R57, RZ, RZ, UR5 ;  /* 0x00000005ff397e24 */ /* 0x000fce000f8e00ff */
[----:B------:R-:W-:Y:S05]  /*1ed00*/  CALL.REL.NOINC `($__internal_23_$__cuda_sm20_div_s64) ;  /* 0x000001f000247944 */ /* 0x000fea0003c00000 */
.L_x_1732:
[----:B------:R-:W-:Y:S05]  /*1ed10*/  BSYNC.RECONVERGENT B3 ;  /* 0x0000000000037941 */ /* 0x000fea0003800200 */
.L_x_1730:
        /* <DEDUP_REMOVED lines=63> */
.L_x_1734:
        /* <DEDUP_REMOVED lines=9> */
.L_x_1735:
[----:B------:R-:W-:Y:S05]  /*1f1a0*/  BSYNC.RECONVERGENT B3 ;  /* 0x0000000000037941 */ /* 0x000fea0003800200 */
.L_x_1733:
        /* <DEDUP_REMOVED lines=27> */
.L_x_1737:
[----:B------:R-:W0:Y:S01]  /*1f360*/  LDCU.64 UR4, c[0x0][0x3e0] ;  /* 0x00007c00ff0477ac */ /* 0x000e220008000a00 */
[----:B------:R-:W-:Y:S01]  /*1f370*/  MOV R61, R17 ;  /* 0x00000011003d7202 */ /* 0x000fe20000000f00 */
[----:B------:R-:W-:Y:S01]  /*1f380*/  IMAD.MOV.U32 R62, RZ, RZ, R15 ;  /* 0x000000ffff3e7224 */ /* 0x000fe200078e000f */
[----:B------:R-:W-:Y:S01]  /*1f390*/  MOV R60, 0x1f3d0 ;  /* 0x0001f3d0003c7802 */ /* 0x000fe20000000f00 */
[----:B0-----:R-:W-:Y:S01]  /*1f3a0*/  IMAD.U32 R58, RZ, RZ, UR4 ;  /* 0x00000004ff3a7e24 */ /* 0x001fe2000f8e00ff */
[----:B------:R-:W-:-:S07]  /*1f3b0*/  MOV R57, UR5 ;  /* 0x0000000500397c02 */ /* 0x000fce0008000f00 */
[----:B------:R-:W-:Y:S05]  /*1f3c0*/  CALL.REL.NOINC `($__internal_23_$__cuda_sm20_div_s64) ;  /* 0x000001e800747944 */ /* 0x000fea0003c00000 */
.L_x_1738:
[----:B------:R-:W-:Y:S05]  /*1f3d0*/  BSYNC.RECONVERGENT B3 ;  /* 0x0000000000037941 */ /* 0x000fea0003800200 */
.L_x_1736:
        /* <DEDUP_REMOVED lines=63> */
.L_x_1740:
        /* <DEDUP_REMOVED lines=9> */
.L_x_1741:
[----:B------:R-:W-:Y:S05]  /*1f860*/  BSYNC.RECONVERGENT B3 ;  /* 0x0000000000037941 */ /* 0x000fea0003800200 */
.L_x_1739:
        /* <DEDUP_REMOVED lines=27> */
.L_x_1743:
[----:B------:R-:W0:Y:S01]  /*1fa20*/  LDCU.64 UR4, c[0x0][0x3e0] ;  /* 0x00007c00ff0477ac */ /* 0x000e220008000a00 */
[----:B------:R-:W-:Y:S01]  /*1fa30*/  IMAD.MOV.U32 R61, RZ, RZ, R13 ;  /* 0x000000ffff3d7224 */ /* 0x000fe200078e000d */
[----:B------:R-:W-:Y:S02]  /*1fa40*/  MOV R62, R11 ;  /* 0x0000000b003e7202 */ /* 0x000fe40000000f00 */
[----:B------:R-:W-:Y:S02]  /*1fa50*/  MOV R60, 0x1fa90 ;  /* 0x0001fa90003c7802 */ /* 0x000fe40000000f00 */
[----:B0-----:R-:W-:Y:S01]  /*1fa60*/  MOV R58, UR4 ;  /* 0x00000004003a7c02 */ /* 0x001fe20008000f00 */
[----:B------:R-:W-:-:S07]  /*1fa70*/  IMAD.U32 R57, RZ, RZ, UR5 ;  /* 0x00000005ff397e24 */ /* 0x000fce000f8e00ff */
[----:B------:R-:W-:Y:S05]  /*1fa80*/  CALL.REL.NOINC `($__internal_23_$__cuda_sm20_div_s64) ;  /* 0x000001e000c47944 */ /* 0x000fea0003c00000 */
.L_x_1744:
[----:B------:R-:W-:Y:S05]  /*1fa90*/  BSYNC.RECONVERGENT B3 ;  /* 0x0000000000037941 */ /* 0x000fea0003800200 */
.L_x_1742:
        /* <DEDUP_REMOVED lines=63> */
.L_x_1746:
        /* <DEDUP_REMOVED lines=9> */
.L_x_1747:
[----:B------:R-:W-:Y:S05]  /*1ff20*/  BSYNC.RECONVERGENT B3 ;  /* 0x0000000000037941 */ /* 0x000fea0003800200 */
.L_x_1745:
        /* <DEDUP_REMOVED lines=27> */
.L_x_1749:
[----:B------:R-:W0:Y:S01]  /*200e0*/  LDCU.64 UR4, c[0x0][0x3e0] ;  /* 0x00007c00ff0477ac */ /* 0x000e220008000a00 */
[----:B------:R-:W-:Y:S01]  /*200f0*/  MOV R61, R9 ;  /* 0x00000009003d7202 */ /* 0x000fe20000000f00 */
[----:B------:R-:W-:Y:S01]  /*20100*/  IMAD.MOV.U32 R62, RZ, RZ, R7 ;  /* 0x000000ffff3e7224 */ /* 0x000fe200078e0007 */
[----:B------:R-:W-:Y:S01]  /*20110*/  MOV R60, 0x20150 ;  /* 0x00020150003c7802 */ /* 0x000fe20000000f00 */
[----:B0-----:R-:W-:Y:S01]  /*20120*/  IMAD.U32 R58, RZ, RZ, UR4 ;  /* 0x00000004ff3a7e24 */ /* 0x001fe2000f8e00ff */
[----:B------:R-:W-:-:S07]  /*20130*/  MOV R57, UR5 ;  /* 0x0000000500397c02 */ /* 0x000fce0008000f00 */
[----:B------:R-:W-:Y:S05]  /*20140*/  CALL.REL.NOINC `($__internal_23_$__cuda_sm20_div_s64) ;  /* 0x000001dc00147944 */ /* 0x000fea0003c00000 */
.L_x_1750:
[----:B------:R-:W-:Y:S05]  /*20150*/  BSYNC.RECONVERGENT B3 ;  /* 0x0000000000037941 */ /* 0x000fea0003800200 */
.L_x_1748:
        /* <DEDUP_REMOVED lines=34> */
.L_x_1708:
[----:B------:R-:W-:Y:S05]  /*20380*/  BSYNC.RECONVERGENT B2 ;  /* 0x0000000000027941 */ /* 0x000fea0003800200 */
.L_x_1707:
[----:B------:R-:W-:-:S04]  /*20390*/  ISETP.GE.U32.AND P1, PT, R8, 0x7, PT ;  /* 0x000000070800780c */ /* 0x000fc80003f26070 */
[----:B------:R-:W-:-:S13]  /*203a0*/  ISETP.GE.U32.AND.EX P1, PT, R6, RZ, PT, P1 ;  /* 0x000000ff0600720c */ /* 0x000fda0003f26110 */
[----:B------:R-:W-:Y:S05]  /*203b0*/  @!P1 BRA `(.L_x_1697) ;  /* 0x00000030008c9947 */ /* 0x000fea0003800000 */
.L_x_1799:
        /* <DEDUP_REMOVED lines=26> */
.L_x_1752:
[----:B------:R-:W0:Y:S01]  /*20560*/  LDCU.64 UR4, c[0x0][0x3f0] ;  /* 0x00007e00ff0477ac */ /* 0x000e220008000a00 */
[----:B------:R-:W-:Y:S01]  /*20570*/  MOV R60, 0x205b0 ;  /* 0x000205b0003c7802 */ /* 0x000fe20000000f00 */
[----:B0-----:R-:W-:Y:S01]  /*20580*/  IMAD.U32 R58, RZ, RZ, UR4 ;  /* 0x00000004ff3a7e24 */ /* 0x001fe2000f8e00ff */
[----:B------:R-:W-:-:S07]  /*20590*/  MOV R57, UR5 ;  /* 0x0000000500397c02 */ /* 0x000fce0008000f00 */
[----:B------:R-:W-:Y:S05]  /*205a0*/  CALL.REL.NOINC `($__internal_23_$__cuda_sm20_div_s64) ;  /* 0x000001d400fc7944 */ /* 0x000fea0003c00000 */
[----:B------:R-:W-:Y:S01]  /*205b0*/  IMAD.MOV.U32 R76, RZ, RZ, R48 ;  /* 0x000000ffff4c7224 */ /* 0x000fe200078e0030 */
[----:B------:R-:W-:-:S07]  /*205c0*/  MOV R77, R49 ;  /* 0x00000031004d7202 */ /* 0x000fce0000000f00 */
.L_x_1753:
[----:B------:R-:W-:Y:S05]  /*205d0*/  BSYNC.RECONVERGENT B2 ;  /* 0x0000000000027941 */ /* 0x000fea0003800200 */
.L_x_1751:
        /* <DEDUP_REMOVED lines=26> */
.L_x_1755:
[----:B------:R-:W0:Y:S01]  /*20780*/  LDCU.64 UR4, c[0x0][0x3e0] ;  /* 0x00007c00ff0477ac */ /* 0x000e220008000a00 */
[----:B------:R-:W-:Y:S01]  /*20790*/  MOV R60, 0x207d0 ;  /* 0x000207d0003c7802 */ /* 0x000fe20000000f00 */
[----:B0-----:R-:W-:Y:S01]  /*207a0*/  IMAD.U32 R58, RZ, RZ, UR4 ;  /* 0x00000004ff3a7e24 */ /* 0x001fe2000f8e00ff */
[----:B------:R-:W-:-:S07]  /*207b0*/  MOV R57, UR5 ;  /* 0x0000000500397c02 */ /* 0x000fce0008000f00 */
[----:B------:R-:W-:Y:S05]  /*207c0*/  CALL.REL.NOINC `($__internal_23_$__cuda_sm20_div_s64) ;  /* 0x000001d400747944 */ /* 0x000fea0003c00000 */
.L_x_1756:
[----:B------:R-:W-:Y:S05]  /*207d0*/  BSYNC.RECONVERGENT B2 ;  /* 0x0000000000027941 */ /* 0x000fea0003800200 */
.L_x_1754:
        /* <DEDUP_REMOVED lines=60> */
.L_x_1758:
[----:B------:R-:W0:Y:S01]  /*20ba0*/  LDCU.64 UR4, c[0x0][0x3f0] ;  /* 0x00007e00ff0477ac */ /* 0x000e220008000a00 */
[----:B------:R-:W-:Y:S02]  /*20bb0*/  MOV R60, 0x20bf0 ;  /* 0x00020bf0003c7802 */ /* 0x000fe40000000f00 */
[----:B0-----:R-:W-:Y:S01]  /*20bc0*/  MOV R58, UR4 ;  /* 0x00000004003a7c02 */ /* 0x001fe20008000f00 */
[----:B------:R-:W-:-:S07]  /*20bd0*/  IMAD.U32 R57, RZ, RZ, UR5 ;  /* 0x00000005ff397e24 */ /* 0x000fce000f8e00ff */
[----:B------:R-:W-:Y:S05]  /*20be0*/  CALL.REL.NOINC `($__internal_23_$__cuda_sm20_div_s64) ;  /* 0x000001d0006c7944 */ /* 0x000fea0003c00000 */
[----:B------:R-:W-:Y:S01]  /*20bf0*/  MOV R76, R48 ;  /* 0x00000030004c7202 */ /* 0x000fe20000000f00 */
[----:B------:R-:W-:-:S07]  /*20c00*/  IMAD.MOV.U32 R77, RZ, RZ, R49 ;  /* 0x000000ffff4d7224 */ /* 0x000fce00078e0031 */
.L_x_1759:
[----:B------:R-:W-:Y:S05]  /*20c10*/  BSYNC.RECONVERGENT B2 ;  /* 0x0000000000027941 */ /* 0x000fea0003800200 */
.L_x_1757:
        /* <DEDUP_REMOVED lines=26> */
.L_x_1761:
[----:B------:R-:W0:Y:S01]  /*20dc0*/  LDCU.64 UR4, c[0x0][0x3e0] ;  /* 0x00007c00ff0477ac */ /* 0x000e220008000a00 */
[----:B------:R-:W-:Y:S02]  /*20dd0*/  MOV R60, 0x20e10 ;  /* 0x00020e10003c7802 */ /* 0x000fe40000000f00 */
[----:B0-----:R-:W-:Y:S01]  /*20de0*/  MOV R58, UR4 ;  /* 0x00000004003a7c02 */ /* 0x001fe20008000f00 */
[----:B------:R-:W-:-:S07]  /*20df0*/  IMAD.U32 R57, RZ, RZ, UR5 ;  /* 0x00000005ff397e24 */ /* 0x000fce000f8e00ff */
[----:B------:R-:W-:Y:S05]  /*20e00*/  CALL.REL.NOINC `($__internal_23_$__cuda_sm20_div_s64) ;  /* 0x000001cc00e47944 */ /* 0x000fea0003c00000 */
.L_x_1762:
[----:B------:R-:W-:Y:S05]  /*20e10*/  BSYNC.RECONVERGENT B2 ;  /* 0x0000000000027941 */ /* 0x000fea0003800200 */
.L_x_1760:
        /* <DEDUP_REMOVED lines=60> */
.L_x_1764:
[----:B------:R-:W0:Y:S01]  /*211e0*/  LDCU.64 UR4, c[0x0][0x3f0] ;  /* 0x00007e00ff0477ac */ /* 0x000e220008000a00 */
[----:B------:R-:W-:Y:S01]  /*211f0*/  MOV R60, 0x21230 ;  /* 0x00021230003c7802 */ /* 0x000fe20000000f00 */
[----:B0-----:R-:W-:Y:S01]  /*21200*/  IMAD.U32 R58, RZ, RZ, UR4 ;  /* 0x00000004ff3a7e24 */ /* 0x001fe2000f8e00ff */
[----:B------:R-:W-:-:S07]  /*21210*/  MOV R57, UR5 ;  /* 0x0000000500397c02 */ /* 0x000fce0008000f00 */
[----:B------:R-:W-:Y:S05]  /*21220*/  CALL.REL.NOINC `($__internal_23_$__cuda_sm20_div_s64) ;  /* 0x000001c800dc7944 */ /* 0x000fea0003c00000 */
[----:B------:R-:W-:Y:S01]  /*21230*/  IMAD.MOV.U32 R76, RZ, RZ, R48 ;  /* 0x000000ffff4c7224 */ /* 0x000fe200078e0030 */
[----:B------:R-:W-:-:S07]  /*21240*/  MOV R77, R49 ;  /* 0x00000031004d7202 */ /* 0x000fce0000000f00 */
.L_x_1765:
[----:B------:R-:W-:Y:S05]  /*21250*/  BSYNC.RECONVERGENT B2 ;  /* 0x0000000000027941 */ /* 0x000fea0003800200 */
.L_x_1763:
        /* <DEDUP_REMOVED lines=26> */
.L_x_1767:
[----:B------:R-:W0:Y:S01]  /*21400*/  LDCU.64 UR4, c[0x0][0x3e0] ;  /* 0x00007c00ff0477ac */ /* 0x000e220008000a00 */
[----:B------:R-:W-:Y:S01]  /*21410*/  MOV R60, 0x21450 ;  /* 0x00021450003c7802 */ /* 0x000fe20000000f00 */
[----:B0-----:R-:W-:Y:S01]  /*21420*/  IMAD.U32 R58, RZ, RZ, UR4 ;  /* 0x00000004ff3a7e24 */ /* 0x001fe2000f8e00ff */
[----:B------:R-:W-:-:S07]  /*21430*/  MOV R57, UR5 ;  /* 0x0000000500397c02 */ /* 0x000fce0008000f00 */
[----:B------:R-:W-:Y:S05]  /*21440*/  CALL.REL.NOINC `($__internal_23_$__cuda_sm20_div_s64) ;  /* 0x000001c800547944 */ /* 0x000fea0003c00000 */
.L_x_1768:
[----:B------:R-:W-:Y:S05]  /*21450*/  BSYNC.RECONVERGENT B2 ;  /* 0x0000000000027941 */ /* 0x000fea0003800200 */
.L_x_1766:
        /* <DEDUP_REMOVED lines=60> */
.L_x_1770:
[----:B------:R-:W0:Y:S01]  /*21820*/  LDCU.64 UR4, c[0x0][0x3f0] ;  /* 0x00007e00ff0477ac */ /* 0x000e220008000a00 */
[----:B------:R-:W-:Y:S02]  /*21830*/  MOV R60, 0x21870 ;  /* 0x00021870003c7802 */ /* 0x000fe40000000f00 */
[----:B0-----:R-:W-:Y:S01]  /*21840*/  MOV R58, UR4 ;  /* 0x00000004003a7c02 */ /* 0x001fe20008000f00 */
[----:B------:R-:W-:-:S07]  /*21850*/  IMAD.U32 R57, RZ, RZ, UR5 ;  /* 0x00000005ff397e24 */ /* 0x000fce000f8e00ff */
[----:B------:R-:W-:Y:S05]  /*21860*/  CALL.REL.NOINC `($__internal_23_$__cuda_sm20_div_s64) ;  /* 0x000001c4004c7944 */ /* 0x000fea0003c00000 */
[----:B------:R-:W-:Y:S01]  /*21870*/  MOV R76, R48 ;  /* 0x00000030004c7202 */ /* 0x000fe20000000f00 */
[----:B------:R-:W-:-:S07]  /*21880*/  IMAD.MOV.U32 R77, RZ, RZ, R49 ;  /* 0x000000ffff4d7224 */ /* 0x000fce00078e0031 */
.L_x_1771:
[----:B------:R-:W-:Y:S05]  /*21890*/  BSYNC.RECONVERGENT B2 ;  /* 0x0000000000027941 */ /* 0x000fea0003800200 */
.L_x_1769:
        /* <DEDUP_REMOVED lines=26> */
.L_x_1773:
[----:B------:R-:W0:Y:S01]  /*21a40*/  LDCU.64 UR4, c[0x0][0x3e0] ;  /* 0x00007c00ff0477ac */ /* 0x000e220008000a00 */
[----:B------:R-:W-:Y:S02]  /*21a50*/  MOV R60, 0x21a90 ;  /* 0x00021a90003c7802 */ /* 0x000fe40000000f00 */
[----:B0-----:R-:W-:Y:S01]  /*21a60*/  MOV R58, UR4 ;  /* 0x00000004003a7c02 */ /* 0x001fe20008000f00 */
[----:B------:R-:W-:-:S07]  /*21a70*/  IMAD.U32 R57, RZ, RZ, UR5 ;  /* 0x00000005ff397e24 */ /* 0x000fce000f8e00ff */
[----:B------:R-:W-:Y:S05]  /*21a80*/  CALL.REL.NOINC `($__internal_23_$__cuda_sm20_div_s64) ;  /* 0x000001c000c47944 */ /* 0x000fea0003c00000 */
.L_x_1774:
[----:B------:R-:W-:Y:S05]  /*21a90*/  BSYNC.RECONVERGENT B2 ;  /* 0x0000000000027941 */ /* 0x000fea0003800200 */
.L_x_1772:
        /* <DEDUP_REMOVED lines=60> */
.L_x_1776:
[----:B------:R-:W0:Y:S01]  /*21e60*/  LDCU.64 UR4, c[0x0][0x3f0] ;  /* 0x00007e00ff0477ac */ /* 0x000e220008000a00 */
[----:B------:R-:W-:Y:S01]  /*21e70*/  MOV R60, 0x21eb0 ;  /* 0x00021eb0003c7802 */ /* 0x000fe20000000f00 */
[----:B0-----:R-:W-:Y:S01]  /*21e80*/  IMAD.U32 R58, RZ, RZ, UR4 ;  /* 0x00000004ff3a7e24 */ /* 0x001fe2000f8e00ff */
[----:B------:R-:W-:-:S07]  /*21e90*/  MOV R57, UR5 ;  /* 0x0000000500397c02 */ /* 0x000fce0008000f00 */
[----:B------:R-:W-:Y:S05]  /*21ea0*/  CALL.REL.NOINC `($__internal_23_$__cuda_sm20_div_s64) ;  /* 0x000001bc00bc7944 */ /* 0x000fea0003c00000 */
[----:B------:R-:W-:Y:S01]  /*21eb0*/  IMAD.MOV.U32 R76, RZ, RZ, R48 ;  /* 0x000000ffff4c7224 */ /* 0x000fe200078e0030 */
[----:B------:R-:W-:-:S07]  /*21ec0*/  MOV R77, R49 ;  /* 0x00000031004d7202 */ /* 0x000fce0000000f00 */
.L_x_1777:
[----:B------:R-:W-:Y:S05]  /*21ed0*/  BSYNC.RECONVERGENT B2 ;  /* 0x0000000000027941 */ /* 0x000fea0003800200 */
.L_x_1775:
        /* <DEDUP_REMOVED lines=26> */
.L_x_1779:
[----:B------:R-:W0:Y:S01]  /*22080*/  LDCU.64 UR4, c[0x0][0x3e0] ;  /* 0x00007c00ff0477ac */ /* 0x000e220008000a00 */
[----:B------:R-:W-:Y:S01]  /*22090*/  MOV R60, 0x220d0 ;  /* 0x000220d0003c7802 */ /* 0x000fe20000000f00 */
[----:B0-----:R-:W-:Y:S01]  /*220a0*/  IMAD.U32 R58, RZ, RZ, UR4 ;  /* 0x00000004ff3a7e24 */ /* 0x001fe2000f8e00ff */
[----:B------:R-:W-:-:S07]  /*220b0*/  MOV R57, UR5 ;  /* 0x0000000500397c02 */ /* 0x000fce0008000f00 */
[----:B------:R-:W-:Y:S05]  /*220c0*/  CALL.REL.NOINC `($__internal_23_$__cuda_sm20_div_s64) ;  /* 0x000001bc00347944 */ /* 0x000fea0003c00000 */
.L_x_1780:
[----:B------:R-:W-:Y:S05]  /*220d0*/  BSYNC.RECONVERGENT B2 ;  /* 0x0000000000027941 */ /* 0x000fea0003800200 */
.L_x_1778:
        /* <DEDUP_REMOVED lines=60> */
.L_x_1782:
[----:B------:R-:W0:Y:S01]  /*224a0*/  LDCU.64 UR4, c[0x0][0x3f0] ;  /* 0x00007e00ff0477ac */ /* 0x000e220008000a00 */
[----:B------:R-:W-:Y:S02]  /*224b0*/  MOV R60, 0x224f0 ;  /* 0x000224f0003c7802 */ /* 0x000fe40000000f00 */
[----:B0-----:R-:W-:Y:S01]  /*224c0*/  MOV R58, UR4 ;  /* 0x00000004003a7c02 */ /* 0x001fe20008000f00 */
[----:B------:R-:W-:-:S07]  /*224d0*/  IMAD.U32 R57, RZ, RZ, UR5 ;  /* 0x00000005ff397e24 */ /* 0x000fce000f8e00ff */
[----:B------:R-:W-:Y:S05]  /*224e0*/  CALL.REL.NOINC `($__internal_23_$__cuda_sm20_div_s64) ;  /* 0x000001b8002c7944 */ /* 0x000fea0003c00000 */
[----:B------:R-:W-:Y:S01]  /*224f0*/  MOV R76, R48 ;  /* 0x00000030004c7202 */ /* 0x000fe20000000f00 */
[----:B------:R-:W-:-:S07]  /*22500*/  IMAD.MOV.U32 R77, RZ, RZ, R49 ;  /* 0x000000ffff4d7224 */ /* 0x000fce00078e0031 */
.L_x_1783:
[----:B------:R-:W-:Y:S05]  /*22510*/  BSYNC.RECONVERGENT B2 ;  /* 0x0000000000027941 */ /* 0x000fea0003800200 */
.L_x_1781:
        /* <DEDUP_REMOVED lines=26> */
.L_x_1785:
[----:B------:R-:W0:Y:S01]  /*226c0*/  LDCU.64 UR4, c[0x0][0x3e0] ;  /* 0x00007c00ff0477ac */ /* 0x000e220008000a00 */
[----:B------:R-:W-:Y:S02]  /*226d0*/  MOV R60, 0x22710 ;  /* 0x00022710003c7802 */ /* 0x000fe40000000f00 */
[----:B0-----:R-:W-:Y:S01]  /*226e0*/  MOV R58, UR4 ;  /* 0x00000004003a7c02 */ /* 0x001fe20008000f00 */
[----:B------:R-:W-:-:S07]  /*226f0*/  IMAD.U32 R57, RZ, RZ, UR5 ;  /* 0x00000005ff397e24 */ /* 0x000fce000f8e00ff */
[----:B------:R-:W-:Y:S05]  /*22700*/  CALL.REL.NOINC `($__internal_23_$__cuda_sm20_div_s64) ;  /* 0x000001b400a47944 */ /* 0x000fea0003c00000 */
.L_x_1786:
[----:B------:R-:W-:Y:S05]  /*22710*/  BSYNC.RECONVERGENT B2 ;  /* 0x0000000000027941 */ /* 0x000fea0003800200 */
.L_x_1784:
        /* <DEDUP_REMOVED lines=60> */
.L_x_1788:
[----:B------:R-:W0:Y:S01]  /*22ae0*/  LDCU.64 UR4, c[0x0][0x3f0] ;  /* 0x00007e00ff0477ac */ /* 0x000e220008000a00 */
[----:B------:R-:W-:Y:S01]  /*22af0*/  MOV R60, 0x22b30 ;  /* 0x00022b30003c7802 */ /* 0x000fe20000000f00 */
[----:B0-----:R-:W-:Y:S01]  /*22b00*/  IMAD.U32 R58, RZ, RZ, UR4 ;  /* 0x00000004ff3a7e24 */ /* 0x001fe2000f8e00ff */
[----:B------:R-:W-:-:S07]  /*22b10*/  MOV R57, UR5 ;  /* 0x0000000500397c02 */ /* 0x000fce0008000f00 */
[----:B------:R-:W-:Y:S05]  /*22b20*/  CALL.REL.NOINC `($__internal_23_$__cuda_sm20_div_s64) ;  /* 0x000001b0009c7944 */ /* 0x000fea0003c00000 */
[----:B------:R-:W-:Y:S01]  /*22b30*/  IMAD.MOV.U32 R76, RZ, RZ, R48 ;  /* 0x000000ffff4c7224 */ /* 0x000fe200078e0030 */
[----:B------:R-:W-:-:S07]  /*22b40*/  MOV R77, R49 ;  /* 0x00000031004d7202 */ /* 0x000fce0000000f00 */
.L_x_1789:
[----:B------:R-:W-:Y:S05]  /*22b50*/  BSYNC.RECONVERGENT B2 ;  /* 0x0000000000027941 */ /* 0x000fea0003800200 */
.L_x_1787:
        /* <DEDUP_REMOVED lines=26> */
.L_x_1791:
[----:B------:R-:W0:Y:S01]  /*22d00*/  LDCU.64 UR4, c[0x0][0x3e0] ;  /* 0x00007c00ff0477ac */ /* 0x000e220008000a00 */
[----:B------:R-:W-:Y:S01]  /*22d10*/  MOV R60, 0x22d50 ;  /* 0x00022d50003c7802 */ /* 0x000fe20000000f00 */
[----:B0-----:R-:W-:Y:S01]  /*22d20*/  IMAD.U32 R58, RZ, RZ, UR4 ;  /* 0x00000004ff3a7e24 */ /* 0x001fe2000f8e00ff */
[----:B------:R-:W-:-:S07]  /*22d30*/  MOV R57, UR5 ;  /* 0x0000000500397c02 */ /* 0x000fce0008000f00 */
[----:B------:R-:W-:Y:S05]  /*22d40*/  CALL.REL.NOINC `($__internal_23_$__cuda_sm20_div_s64) ;  /* 0x000001b000147944 */ /* 0x000fea0003c00000 */
.L_x_1792:
[----:B------:R-:W-:Y:S05]  /*22d50*/  BSYNC.RECONVERGENT B2 ;  /* 0x0000000000027941 */ /* 0x000fea0003800200 */
.L_x_1790:
        /* <DEDUP_REMOVED lines=60> */
.L_x_1794:
[----:B------:R-:W0:Y:S01]  /*23120*/  LDCU.64 UR4, c[0x0][0x3f0] ;  /* 0x00007e00ff0477ac */ /* 0x000e220008000a00 */
[----:B------:R-:W-:Y:S02]  /*23130*/  MOV R60, 0x23170 ;  /* 0x00023170003c7802 */ /* 0x000fe40000000f00 */
[----:B0-----:R-:W-:Y:S01]  /*23140*/  MOV R58, UR4 ;  /* 0x00000004003a7c02 */ /* 0x001fe20008000f00 */
[----:B------:R-:W-:-:S07]  /*23150*/  IMAD.U32 R57, RZ, RZ, UR5 ;  /* 0x00000005ff397e24 */ /* 0x000fce000f8e00ff */
[----:B------:R-:W-:Y:S05]  /*23160*/  CALL.REL.NOINC `($__internal_23_$__cuda_sm20_div_s64) ;  /* 0x000001ac000c7944 */ /* 0x000fea0003c00000 */
[----:B------:R-:W-:Y:S01]  /*23170*/  MOV R76, R48 ;  /* 0x00000030004c7202 */ /* 0x000fe20000000f00 */
[----:B------:R-:W-:-:S07]  /*23180*/  IMAD.MOV.U32 R77, RZ, RZ, R49 ;  /* 0x000000ffff4d7224 */ /* 0x000fce00078e0031 */
.L_x_1795:
[----:B------:R-:W-:Y:S05]  /*23190*/  BSYNC.RECONVERGENT B2 ;  /* 0x0000000000027941 */ /* 0x000fea0003800200 */
.L_x_1793:
        /* <DEDUP_REMOVED lines=26> */
.L_x_1797:
[----:B------:R-:W0:Y:S01]  /*23340*/  LDCU.64 UR4, c[0x0][0x3e0] ;  /* 0x00007c00ff0477ac */ /* 0x000e220008000a00 */
[----:B------:R-:W-:Y:S02]  /*23350*/  MOV R60, 0x23390 ;  /* 0x00023390003c7802 */ /* 0x000fe40000000f00 */
[----:B0-----:R-:W-:Y:S01]  /*23360*/  MOV R58, UR4 ;  /* 0x00000004003a7c02 */ /* 0x001fe20008000f00 */
[----:B------:R-:W-:-:S07]  /*23370*/  IMAD.U32 R57, RZ, RZ, UR5 ;  /* 0x00000005ff397e24 */ /* 0x000fce000f8e00ff */
[----:B------:R-:W-:Y:S05]  /*23380*/  CALL.REL.NOINC `($__internal_23_$__cuda_sm20_div_s64) ;  /* 0x000001a800847944 */ /* 0x000fea0003c00000 */
.L_x_1798:
[----:B------:R-:W-:Y:S05]  /*23390*/  BSYNC.RECONVERGENT B2 ;  /* 0x0000000000027941 */ /* 0x000fea0003800200 */
.L_x_1796:
        /* <DEDUP_REMOVED lines=37> */
.L_x_1697:
[----:B------:R-:W-:Y:S05]  /*235f0*/  BSYNC.RECONVERGENT B1 ;  /* 0x0000000000017941 */ /* 0x000fea0003800200 */
.L_x_1696:
        /* <DEDUP_REMOVED lines=30> */
.L_x_1803:
        /* <DEDUP_REMOVED lines=9> */
.L_x_1804:
[----:B------:R-:W-:Y:S05]  /*23870*/  BSYNC.RECONVERGENT B2 ;  /* 0x0000000000027941 */ /* 0x000fea0003800200 */
.L_x_1802:
        /* <DEDUP_REMOVED lines=26> */
.L_x_1806:
[----:B------:R-:W0:Y:S01]  /*23a20*/  LDCU.64 UR4, c[0x0][0x3d8] ;  /* 0x00007b00ff0477ac */ /* 0x000e220008000a00 */
[----:B------:R-:W-:Y:S01]  /*23a30*/  MOV R61, R65 ;  /* 0x00000041003d7202 */ /* 0x000fe20000000f00 */
[----:B------:R-:W-:Y:S01]  /*23a40*/  IMAD.MOV.U32 R62, RZ, RZ, R53 ;  /* 0x000000ffff3e7224 */ /* 0x000fe200078e0035 */
[----:B------:R-:W-:Y:S01]  /*23a50*/  MOV R60, 0x23a90 ;  /* 0x00023a90003c7802 */ /* 0x000fe20000000f00 */
[----:B0-----:R-:W-:Y:S01]  /*23a60*/  IMAD.U32 R58, RZ, RZ, UR4 ;  /* 0x00000004ff3a7e24 */ /* 0x001fe2000f8e00ff */
[----:B------:R-:W-:-:S07]  /*23a70*/  MOV R57, UR5 ;  /* 0x0000000500397c02 */ /* 0x000fce0008000f00 */
[----:B------:R-:W-:Y:S05]  /*23a80*/  CALL.REL.NOINC `($__internal_23_$__cuda_sm20_div_s64) ;  /* 0x000001a000c47944 */ /* 0x000fea0003c00000 */
.L_x_1807:
[----:B------:R-:W-:Y:S05]  /*23a90*/  BSYNC.RECONVERGENT B2 ;  /* 0x0000000000027941 */ /* 0x000fea0003800200 */
.L_x_1805:
        /* <DEDUP_REMOVED lines=33> */
.L_x_1809:
[----:B------:R-:W-:Y:S01]  /*23cb0*/  MOV R49, R23 ;  /* 0x0000001700317202 */ /* 0x000fe20000000f00 */
[----:B------:R-:W-:Y:S01]  /*23cc0*/  IMAD.MOV.U32 R48, RZ, RZ, R20 ;  /* 0x000000ffff307224 */ /* 0x000fe200078e0014 */
[----:B------:R-:W-:Y:S01]  /*23cd0*/  MOV R68, R34 ;  /* 0x0000002200447202 */ /* 0x000fe20000000f00 */
[----:B------:R-:W-:Y:S01]  /*23ce0*/  IMAD.MOV.U32 R61, RZ, RZ, R35 ;  /* 0x000000ffff3d7224 */ /* 0x000fe200078e0023 */
[----:B------:R-:W-:-:S07]  /*23cf0*/  MOV R62, 0x23d10 ;  /* 0x00023d10003e7802 */ /* 0x000fce0000000f00 */
[----:B------:R-:W-:Y:S05]  /*23d00*/  CALL.REL.NOINC `($__internal_24_$__cuda_sm20_div_u64) ;  /* 0x000001a400747944 */ /* 0x000fea0003c00000 */
.L_x_1810:
[----:B------:R-:W-:Y:S05]  /*23d10*/  BSYNC.RECONVERGENT B2 ;  /* 0x0000000000027941 */ /* 0x000fea0003800200 */
.L_x_1808:
        /* <DEDUP_REMOVED lines=38> */
.L_x_1814:
        /* <DEDUP_REMOVED lines=9> */
.L_x_1815:
[----:B------:R-:W-:Y:S05]  /*24010*/  BSYNC.RECONVERGENT B3 ;  /* 0x0000000000037941 */ /* 0x000fea0003800200 */
.L_x_1813:
        /* <DEDUP_REMOVED lines=26> */
.L_x_1817:
[----:B------:R-:W0:Y:S01]  /*241c0*/  LDCU.64 UR4, c[0x0][0x3e0] ;  /* 0x00007c00ff0477ac */ /* 0x000e220008000a00 */
[----:B------:R-:W-:Y:S01]  /*241d0*/  IMAD.MOV.U32 R61, RZ, RZ, R28 ;  /* 0x000000ffff3d7224 */ /* 0x000fe200078e001c */
[----:B------:R-:W-:Y:S02]  /*241e0*/  MOV R62, R30 ;  /* 0x0000001e003e7202 */ /* 0x000fe40000000f00 */
[----:B------:R-:W-:Y:S02]  /*241f0*/  MOV R60, 0x24230 ;  /* 0x00024230003c7802 */ /* 0x000fe40000000f00 */
[----:B0-----:R-:W-:Y:S01]  /*24200*/  MOV R58, UR4 ;  /* 0x00000004003a7c02 */ /* 0x001fe20008000f00 */
[----:B------:R-:W-:-:S07]  /*24210*/  IMAD.U32 R57, RZ, RZ, UR5 ;  /* 0x00000005ff397e24 */ /* 0x000fce000f8e00ff */
[----:B------:R-:W-:Y:S05]  /*24220*/  CALL.REL.NOINC `($__internal_23_$__cuda_sm20_div_s64) ;  /* 0x0000019800dc7944 */ /* 0x000fea0003c00000 */
.L_x_1818:
[----:B------:R-:W-:Y:S05]  /*24230*/  BSYNC.RECONVERGENT B3 ;  /* 0x0000000000037941 */ /* 0x000fea0003800200 */
.L_x_1816:
        /* <DEDUP_REMOVED lines=63> */
.L_x_1820:
        /* <DEDUP_REMOVED lines=9> */
.L_x_1821:
[----:B------:R-:W-:Y:S05]  /*246c0*/  BSYNC.RECONVERGENT B3 ;  /* 0x0000000000037941 */ /* 0x000fea0003800200 */
.L_x_1819:
        /* <DEDUP_REMOVED lines=27> */
.L_x_1823:
[----:B------:R-:W0:Y:S01]  /*24880*/  LDCU.64 UR4, c[0x0][0x3e0] ;  /* 0x00007c00ff0477ac */ /* 0x000e220008000a00 */
[----:B------:R-:W-:Y:S01]  /*24890*/  MOV R61, R25 ;  /* 0x00000019003d7202 */ /* 0x000fe20000000f00 */
[----:B------:R-:W-:Y:S01]  /*248a0*/  IMAD.MOV.U32 R62, RZ, RZ, R24 ;  /* 0x000000ffff3e7224 */ /* 0x000fe200078e0018 */
[----:B------:R-:W-:Y:S01]  /*248b0*/  MOV R60, 0x248f0 ;  /* 0x000248f0003c7802 */ /* 0x000fe20000000f00 */
[----:B0-----:R-:W-:Y:S01]  /*248c0*/  IMAD.U32 R58, RZ, RZ, UR4 ;  /* 0x00000004ff3a7e24 */ /* 0x001fe2000f8e00ff */
[----:B------:R-:W-:-:S07]  /*248d0*/  MOV R57, UR5 ;  /* 0x0000000500397c02 */ /* 0x000fce0008000f00 */
[----:B------:R-:W-:Y:S05]  /*248e0*/  CALL.REL.NOINC `($__internal_23_$__cuda_sm20_div_s64) ;  /* 0x00000194002c7944 */ /* 0x000fea0003c00000 */
.L_x_1824:
[----:B------:R-:W-:Y:S05]  /*248f0*/  BSYNC.RECONVERGENT B3 ;  /* 0x0000000000037941 */ /* 0x000fea0003800200 */
.L_x_1822:
        /* <DEDUP_REMOVED lines=63> */
.L_x_1826:
        /* <DEDUP_REMOVED lines=9> */
.L_x_1827:
[----:B------:R-:W-:Y:S05]  /*24d80*/  BSYNC.RECONVERGENT B3 ;  /* 0x0000000000037941 */ /* 0x000fea0003800200 */
.L_x_1825:
        /* <DEDUP_REMOVED lines=27> */
.L_x_1829:
[----:B------:R-:W0:Y:S01]  /*24f40*/  LDCU.64 UR4, c[0x0][0x3e0] ;  /* 0x00007c00ff0477ac */ /* 0x000e220008000a00 */
[----:B------:R-:W-:Y:S01]  /*24f50*/  IMAD.MOV.U32 R61, RZ, RZ, R5 ;  /* 0x000000ffff3d7224 */ /* 0x000fe200078e0005 */
[----:B------:R-:W-:Y:S02]  /*24f60*/  MOV R62, R3 ;  /* 0x00000003003e7202 */ /* 0x000fe40000000f00 */
[----:B------:R-:W-:Y:S02]  /*24f70*/  MOV R60, 0x24fb0 ;  /* 0x00024fb0003c7802 */ /* 0x000fe40000000f00 */
[----:B0-----:R-:W-:Y:S01]  /*24f80*/  MOV R58, UR4 ;  /* 0x00000004003a7c02 */ /* 0x001fe20008000f00 */
[----:B------:R-:W-:-:S07]  /*24f90*/  IMAD.U32 R57, RZ, RZ, UR5 ;  /* 0x00000005ff397e24 */ /* 0x000fce000f8e00ff */
[----:B------:R-:W-:Y:S05]  /*24fa0*/  CALL.REL.NOINC `($__internal_23_$__cuda_sm20_div_s64) ;  /* 0x0000018c007c7944 */ /* 0x000fea0003c00000 */
.L_x_1830:
[----:B------:R-:W-:Y:S05]  /*24fb0*/  BSYNC.RECONVERGENT B3 ;  /* 0x0000000000037941 */ /* 0x000fea0003800200 */
.L_x_1828:
        /* <DEDUP_REMOVED lines=63> */
.L_x_1832:
        /* <DEDUP_REMOVED lines=9> */
.L_x_1833:
[----:B------:R-:W-:Y:S05]  /*25440*/  BSYNC.RECONVERGENT B3 ;  /* 0x0000000000037941 */ /* 0x000fea0003800200 */
.L_x_1831:
        /* <DEDUP_REMOVED lines=27> */
.L_x_1835:
[----:B------:R-:W0:Y:S01]  /*25600*/  LDCU.64 UR4, c[0x0][0x3e0] ;  /* 0x00007c00ff0477ac */ /* 0x000e220008000a00 */
[----:B------:R-:W-:Y:S01]  /*25610*/  MOV R61, R47 ;  /* 0x0000002f003d7202 */ /* 0x000fe20000000f00 */
[----:B------:R-:W-:Y:S01]  /*25620*/  IMAD.MOV.U32 R62, RZ, RZ, R19 ;  /* 0x000000ffff3e7224 */ /* 0x000fe200078e0013 */
[----:B------:R-:W-:Y:S01]  /*25630*/  MOV R60, 0x25670 ;  /* 0x00025670003c7802 */ /* 0x000fe20000000f00 */
[----:B0-----:R-:W-:Y:S01]  /*25640*/  IMAD.U32 R58, RZ, RZ, UR4 ;  /* 0x00000004ff3a7e24 */ /* 0x001fe2000f8e00ff */
[----:B------:R-:W-:-:S07]  /*25650*/  MOV R57, UR5 ;  /* 0x0000000500397c02 */ /* 0x000fce0008000f00 */
[----:B------:R-:W-:Y:S05]  /*25660*/  CALL.REL.NOINC `($__internal_23_$__cuda_sm20_div_s64) ;  /* 0x0000018400cc7944 */ /* 0x000fea0003c00000 */
.L_x_1836:
[----:B------:R-:W-:Y:S05]  /*25670*/  BSYNC.RECONVERGENT B3 ;  /* 0x0000000000037941 */ /* 0x000fea0003800200 */
.L_x_1834:
        /* <DEDUP_REMOVED lines=63> */
.L_x_1838:
        /* <DEDUP_REMOVED lines=9> */
.L_x_1839:
[----:B------:R-:W-:Y:S05]  /*25b00*/  BSYNC.RECONVERGENT B3 ;  /* 0x0000000000037941 */ /* 0x000fea0003800200 */
.L_x_1837:
        /* <DEDUP_REMOVED lines=27> */
.L_x_1841:
[----:B------:R-:W0:Y:S01]  /*25cc0*/  LDCU.64 UR4, c[0x0][0x3e0] ;  /* 0x00007c00ff0477ac */ /* 0x000e220008000a00 */
[----:B------:R-:W-:Y:S01]  /*25cd0*/  IMAD.MOV.U32 R61, RZ, RZ, R17 ;  /* 0x000000ffff3d7224 */ /* 0x000fe200078e0011 */
[----:B------:R-:W-:Y:S02]  /*25ce0*/  MOV R62, R15 ;  /* 0x0000000f003e7202 */ /* 0x000fe40000000f00 */
[----:B------:R-:W-:Y:S02]  /*25cf0*/  MOV R60, 0x25d30 ;  /* 0x00025d30003c7802 */ /* 0x000fe40000000f00 */
[----:B0-----:R-:W-:Y:S01]  /*25d00*/  MOV R58, UR4 ;  /* 0x00000004003a7c02 */ /* 0x001fe20008000f00 */
[----:B------:R-:W-:-:S07]  /*25d10*/  IMAD.U32 R57, RZ, RZ, UR5 ;  /* 0x00000005ff397e24 */ /* 0x000fce000f8e00ff */
[----:B------:R-:W-:Y:S05]  /*25d20*/  CALL.REL.NOINC `($__internal_23_$__cuda_sm20_div_s64) ;  /* 0x00000180001c7944 */ /* 0x000fea0003c00000 */
.L_x_1842:
[----:B------:R-:W-:Y:S05]  /*25d30*/  BSYNC.RECONVERGENT B3 ;  /* 0x0000000000037941 */ /* 0x000fea0003800200 */
.L_x_1840:
        /* <DEDUP_REMOVED lines=63> */
.L_x_1844:
        /* <DEDUP_REMOVED lines=9> */
.L_x_1845:
[----:B------:R-:W-:Y:S05]  /*261c0*/  BSYNC.RECONVERGENT B3 ;  /* 0x0000000000037941 */ /* 0x000fea0003800200 */
.L_x_1843:
        /* <DEDUP_REMOVED lines=27> */
.L_x_1847:
[----:B------:R-:W0:Y:S01]  /*26380*/  LDCU.64 UR4, c[0x0][0x3e0] ;  /* 0x00007c00ff0477ac */ /* 0x000e220008000a00 */
[----:B------:R-:W-:Y:S01]  /*26390*/  MOV R61, R13 ;  /* 0x0000000d003d7202 */ /* 0x000fe20000000f00 */
[----:B------:R-:W-:Y:S01]  /*263a0*/  IMAD.MOV.U32 R62, RZ, RZ, R11 ;  /* 0x000000ffff3e7224 */ /* 0x000fe200078e000b */
[----:B------:R-:W-:Y:S01]  /*263b0*/  MOV R60, 0x263f0 ;  /* 0x000263f0003c7802 */ /* 0x000fe20000000f00 */
[----:B0-----:R-:W-:Y:S01]  /*263c0*/  IMAD.U32 R58, RZ, RZ, UR4 ;  /* 0x00000004ff3a7e24 */ /* 0x001fe2000f8e00ff */
[----:B------:R-:W-:-:S07]  /*263d0*/  MOV R57, UR5 ;  /* 0x0000000500397c02 */ /* 0x000fce0008000f00 */
[----:B------:R-:W-:Y:S05]  /*263e0*/  CALL.REL.NOINC `($__internal_23_$__cuda_sm20_div_s64) ;  /* 0x00000178006c7944 */ /* 0x000fea0003c00000 */
.L_x_1848:
[----:B------:R-:W-:Y:S05]  /*263f0*/  BSYNC.RECONVERGENT B3 ;  /* 0x0000000000037941 */ /* 0x000fea0003800200 */
.L_x_1846:
        /* <DEDUP_REMOVED lines=63> */
.L_x_1850:
        /* <DEDUP_REMOVED lines=9> */
.L_x_1851:
[----:B------:R-:W-:Y:S05]  /*26880*/  BSYNC.RECONVERGENT B3 ;  /* 0x0000000000037941 */ /* 0x000fea0003800200 */
.L_x_1849:
        /* <DEDUP_REMOVED lines=27> */
.L_x_1853:
[----:B------:R-:W0:Y:S01]  /*26a40*/  LDCU.64 UR4, c[0x0][0x3e0] ;  /* 0x00007c00ff0477ac */ /* 0x000e220008000a00 */
[----:B------:R-:W-:Y:S01]  /*26a50*/  IMAD.MOV.U32 R61, RZ, RZ, R9 ;  /* 0x000000ffff3d7224 */ /* 0x000fe200078e0009 */
[----:B------:R-:W-:Y:S02]  /*26a60*/  MOV R62, R7 ;  /* 0x00000007003e7202 */ /* 0x000fe40000000f00 */
[----:B------:R-:W-:Y:S02]  /*26a70*/  MOV R60, 0x26ab0 ;  /* 0x00026ab0003c7802 */ /* 0x000fe40000000f00 */
[----:B0-----:R-:W-:Y:S01]  /*26a80*/  MOV R58, UR4 ;  /* 0x00000004003a7c02 */ /* 0x001fe20008000f00 */
[----:B------:R-:W-:-:S07]  /*26a90*/  IMAD.U32 R57, RZ, RZ, UR5 ;  /* 0x00000005ff397e24 */ /* 0x000fce000f8e00ff */
[----:B------:R-:W-:Y:S05]  /*26aa0*/  CALL.REL.NOINC `($__internal_23_$__cuda_sm20_div_s64) ;  /* 0x0000017000bc7944 */ /* 0x000fea0003c00000 */
.L_x_1854:
[----:B------:R-:W-:Y:S05]  /*26ab0*/  BSYNC.RECONVERGENT B3 ;  /* 0x0000000000037941 */ /* 0x000fea0003800200 */
.L_x_1852:
        /* <DEDUP_REMOVED lines=34> */
.L_x_1812:
[----:B------:R-:W-:Y:S05]  /*26ce0*/  BSYNC.RECONVERGENT B2 ;  /* 0x0000000000027941 */ /* 0x000fea0003800200 */
.L_x_1811:
[----:B------:R-:W-:-:S04]  /*26cf0*/  ISETP.GE.U32.AND P1, PT, R8, 0x7, PT ;  /* 0x000000070800780c */ /* 0x000fc80003f26070 */
[----:B------:R-:W-:-:S13]  /*26d00*/  ISETP.GE.U32.AND.EX P1, PT, R6, RZ, PT, P1 ;  /* 0x000000ff0600720c */ /* 0x000fda0003f26110 */
[----:B------:R-:W-:Y:S05]  /*26d10*/  @!P1 BRA `(.L_x_1801) ;  /* 0x00000030008c9947 */ /* 0x000fea0003800000 */
.L_x_1903:
        /* <DEDUP_REMOVED lines=26> */
.L_x_1856:
[----:B------:R-:W0:Y:S01]  /*26ec0*/  LDCU.64 UR4, c[0x0][0x3f0] ;  /* 0x00007e00ff0477ac */ /* 0x000e220008000a00 */
[----:B------:R-:W-:Y:S02]  /*26ed0*/  MOV R60, 0x26f10 ;  /* 0x00026f10003c7802 */ /* 0x000fe40000000f00 */
[----:B0-----:R-:W-:Y:S01]  /*26ee0*/  MOV R58, UR4 ;  /* 0x00000004003a7c02 */ /* 0x001fe20008000f00 */
[----:B------:R-:W-:-:S07]  /*26ef0*/  IMAD.U32 R57, RZ, RZ, UR5 ;  /* 0x00000005ff397e24 */ /* 0x000fce000f8e00ff */
[----:B------:R-:W-:Y:S05]  /*26f00*/  CALL.REL.NOINC `($__internal_23_$__cuda_sm20_div_s64) ;  /* 0x0000016c00a47944 */ /* 0x000fea0003c00000 */
[----:B------:R-:W-:Y:S01]  /*26f10*/  MOV R76, R48 ;  /* 0x00000030004c7202 */ /* 0x000fe20000000f00 */
[----:B------:R-:W-:-:S07]  /*26f20*/  IMAD.MOV.U32 R77, RZ, RZ, R49 ;  /* 0x000000ffff4d7224 */ /* 0x000fce00078e0031 */
.L_x_1857:
[----:B------:R-:W-:Y:S05]  /*26f30*/  BSYNC.RECONVERGENT B2 ;  /* 0x0000000000027941 */ /* 0x000fea0003800200 */
.L_x_1855:
        /* <DEDUP_REMOVED lines=26> */
.L_x_1859:
[----:B------:R-:W0:Y:S01]  /*270e0*/  LDCU.64 UR4, c[0x0][0x3e0] ;  /* 0x00007c00ff0477ac */ /* 0x000e220008000a00 */
[----:B------:R-:W-:Y:S02]  /*270f0*/  MOV R60, 0x27130 ;  /* 0x00027130003c7802 */ /* 0x000fe40000000f00 */
[----:B0-----:R-:W-:Y:S01]  /*27100*/  MOV R58, UR4 ;  /* 0x00000004003a7c02 */ /* 0x001fe20008000f00 */
[----:B------:R-:W-:-:S07]  /*27110*/  IMAD.U32 R57, RZ, RZ, UR5 ;  /* 0x00000005ff397e24 */ /* 0x000fce000f8e00ff */
[----:B------:R-:W-:Y:S05]  /*27120*/  CALL.REL.NOINC `($__internal_23_$__cuda_sm20_div_s64) ;  /* 0x0000016c001c7944 */ /* 0x000fea0003c00000 */
.L_x_1860:
[----:B------:R-:W-:Y:S05]  /*27130*/  BSYNC.RECONVERGENT B2 ;  /* 0x0000000000027941 */ /* 0x000fea0003800200 */
.L_x_1858:
        /* <DEDUP_REMOVED lines=60> */
.L_x_1862:
[----:B------:R-:W0:Y:S01]  /*27500*/  LDCU.64 UR4, c[0x0][0x3f0] ;  /* 0x00007e00ff0477ac */ /* 0x000e220008000a00 */
[----:B------:R-:W-:Y:S01]  /*27510*/  MOV R60, 0x27550 ;  /* 0x00027550003c7802 */ /* 0x000fe20000000f00 */
[----:B0-----:R-:W-:Y:S01]  /*27520*/  IMAD.U32 R58, RZ, RZ, UR4 ;  /* 0x00000004ff3a7e24 */ /* 0x001fe2000f8e00ff */
[----:B------:R-:W-:-:S07]  /*27530*/  MOV R57, UR5 ;  /* 0x0000000500397c02 */ /* 0x000fce0008000f00 */
[----:B------:R-:W-:Y:S05]  /*27540*/  CALL.REL.NOINC `($__internal_23_$__cuda_sm20_div_s64) ;  /* 0x0000016800147944 */ /* 0x000fea0003c00000 */
[----:B------:R-:W-:Y:S01]  /*27550*/  IMAD.MOV.U32 R76, RZ, RZ, R48 ;  /* 0x000000ffff4c7224 */ /* 0x000fe200078e0030 */
[----:B------:R-:W-:-:S07]  /*27560*/  MOV R77, R49 ;  /* 0x00000031004d7202 */ /* 0x000fce0000000f00 */
.L_x_1863:
[----:B------:R-:W-:Y:S05]  /*27570*/  BSYNC.RECONVERGENT B2 ;  /* 0x0000000000027941 */ /* 0x000fea0003800200 */
.L_x_1861:
        /* <DEDUP_REMOVED lines=26> */
.L_x_1865:
[----:B------:R-:W0:Y:S01]  /*27720*/  LDCU.64 UR4, c[0x0][0x3e0] ;  /* 0x00007c00ff0477ac */ /* 0x000e220008000a00 */
[----:B------:R-:W-:Y:S01]  /*27730*/  MOV R60, 0x27770 ;  /* 0x00027770003c7802 */ /* 0x000fe20000000f00 */
[----:B0-----:R-:W-:Y:S01]  /*27740*/  IMAD.U32 R58, RZ, RZ, UR4 ;  /* 0x00000004ff3a7e24 */ /* 0x001fe2000f8e00ff */
[----:B------:R-:W-:-:S07]  /*27750*/  MOV R57, UR5 ;  /* 0x0000000500397c02 */ /* 0x000fce0008000f00 */
[----:B------:R-:W-:Y:S05]  /*27760*/  CALL.REL.NOINC `($__internal_23_$__cuda_sm20_div_s64) ;  /* 0x00000164008c7944 */ /* 0x000fea0003c00000 */
.L_x_1866:
[----:B------:R-:W-:Y:S05]  /*27770*/  BSYNC.RECONVERGENT B2 ;  /* 0x0000000000027941 */ /* 0x000fea0003800200 */
.L_x_1864:
        /* <DEDUP_REMOVED lines=60> */
.L_x_1868:
[----:B------:R-:W0:Y:S01]  /*27b40*/  LDCU.64 UR4, c[0x0][0x3f0] ;  /* 0x00007e00ff0477ac */ /* 0x000e220008000a00 */
[----:B------:R-:W-:Y:S02]  /*27b50*/  MOV R60, 0x27b90 ;  /* 0x00027b90003c7802 */ /* 0x000fe40000000f00 */
[----:B0-----:R-:W-:Y:S01]  /*27b60*/  MOV R58, UR4 ;  /* 0x00000004003a7c02 */ /* 0x001fe20008000f00 */
[----:B------:R-:W-:-:S07]  /*27b70*/  IMAD.U32 R57, RZ, RZ, UR5 ;  /* 0x00000005ff397e24 */ /* 0x000fce000f8e00ff */
[----:B------:R-:W-:Y:S05]  /*27b80*/  CALL.REL.NOINC `($__internal_23_$__cuda_sm20_div_s64) ;  /* 0x0000016000847944 */ /* 0x000fea0003c00000 */
[----:B------:R-:W-:Y:S01]  /*27b90*/  MOV R76, R48 ;  /* 0x00000030004c7202 */ /* 0x000fe20000000f00 */
[----:B------:R-:W-:-:S07]  /*27ba0*/  IMAD.MOV.U32 R77, RZ, RZ, R49 ;  /* 0x000000ffff4d7224 */ /* 0x000fce00078e0031 */
.L_x_1869:
[----:B------:R-:W-:Y:S05]  /*27bb0*/  BSYNC.RECONVERGENT B2 ;  /* 0x0000000000027941 */ /* 0x000fea0003800200 */
.L_x_1867:
        /* <DEDUP_REMOVED lines=26> */
.L_x_1871:
[----:B------:R-:W0:Y:S01]  /*27d60*/  LDCU.64 UR4, c[0x0][0x3e0] ;  /* 0x00007c00ff0477ac */ /* 0x000e220008000a00 */
[----:B------:R-:W-:Y:S02]  /*27d70*/  MOV R60, 0x27db0 ;  /* 0x00027db0003c7802 */ /* 0x000fe40000000f00 */
[----:B0-----:R-:W-:Y:S01]  /*27d80*/  MOV R58, UR4 ;  /* 0x00000004003a7c02 */ /* 0x001fe20008000f00 */
[----:B------:R-:W-:-:S07]  /*27d90*/  IMAD.U32 R57, RZ, RZ, UR5 ;  /* 0x00000005ff397e24 */ /* 0x000fce000f8e00ff */
[----:B------:R-:W-:Y:S05]  /*27da0*/  CALL.REL.NOINC `($__internal_23_$__cuda_sm20_div_s64) ;  /* 0x0000015c00fc7944 */ /* 0x000fea0003c00000 */
.L_x_1872:
[----:B------:R-:W-:Y:S05]  /*27db0*/  BSYNC.RECONVERGENT B2 ;  /* 0x0000000000027941 */ /* 0x000fea0003800200 */
.L_x_1870:
        /* <DEDUP_REMOVED lines=60> */
.L_x_1874:
[----:B------:R-:W0:Y:S01]  /*28180*/  LDCU.64 UR4, c[0x0][0x3f0] ;  /* 0x00007e00ff0477ac */ /* 0x000e220008000a00 */
[----:B------:R-:W-:Y:S01]  /*28190*/  MOV R60, 0x281d0 ;  /* 0x000281d0003c7802 */ /* 0x000fe20000000f00 */
[----:B0-----:R-:W-:Y:S01]  /*281a0*/  IMAD.U32 R58, RZ, RZ, UR4 ;  /* 0x00000004ff3a7e24 */ /* 0x001fe2000f8e00ff */
[----:B------:R-:W-:-:S07]  /*281b0*/  MOV R57, UR5 ;  /* 0x0000000500397c02 */ /* 0x000fce0008000f00 */
[----:B------:R-:W-:Y:S05]  /*281c0*/  CALL.REL.NOINC `($__internal_23_$__cuda_sm20_div_s64) ;  /* 0x0000015800f47944 */ /* 0x000fea0003c00000 */
[----:B------:R-:W-:Y:S01]  /*281d0*/  IMAD.MOV.U32 R76, RZ, RZ, R48 ;  /* 0x000000ffff4c7224 */ /* 0x000fe200078e0030 */
[----:B------:R-:W-:-:S07]  /*281e0*/  MOV R77, R49 ;  /* 0x00000031004d7202 */ /* 0x000fce0000000f00 */
.L_x_1875:
[----:B------:R-:W-:Y:S05]  /*281f0*/  BSYNC.RECONVERGENT B2 ;  /* 0x0000000000027941 */ /* 0x000fea0003800200 */
.L_x_1873:
        /* <DEDUP_REMOVED lines=26> */
.L_x_1877:
[----:B------:R-:W0:Y:S01]  /*283a0*/  LDCU.64 UR4, c[0x0][0x3e0] ;  /* 0x00007c00ff0477ac */ /* 0x000e220008000a00 */
[----:B------:R-:W-:Y:S01]  /*283b0*/  MOV R60, 0x283f0 ;  /* 0x000283f0003c7802 */ /* 0x000fe20000000f00 */
[----:B0-----:R-:W-:Y:S01]  /*283c0*/  IMAD.U32 R58, RZ, RZ, UR4 ;  /* 0x00000004ff3a7e24 */ /* 0x001fe2000f8e00ff */
[----:B------:R-:W-:-:S07]  /*283d0*/  MOV R57, UR5 ;  /* 0x0000000500397c02 */ /* 0x000fce0008000f00 */
[----:B------:R-:W-:Y:S05]  /*283e0*/  CALL.REL.NOINC `($__internal_23_$__cuda_sm20_div_s64) ;  /* 0x00000158006c7944 */ /* 0x000fea0003c00000 */
.L_x_1878:
[----:B------:R-:W-:Y:S05]  /*283f0*/  BSYNC.RECONVERGENT B2 ;  /* 0x0000000000027941 */ /* 0x000fea0003800200 */
.L_x_1876:
        /* <DEDUP_REMOVED lines=60> */
.L_x_1880:
[----:B------:R-:W0:Y:S01]  /*287c0*/  LDCU.64 UR4, c[0x0][0x3f0] ;  /* 0x00007e00ff0477ac */ /* 0x000e220008000a00 */
[----:B------:R-:W-:Y:S02]  /*287d0*/  MOV R60, 0x28810 ;  /* 0x00028810003c7802 */ /* 0x000fe40000000f00 */
[----:B0-----:R-:W-:Y:S01]  /*287e0*/  MOV R58, UR4 ;  /* 0x00000004003a7c02 */ /* 0x001fe20008000f00 */
[----:B------:R-:W-:-:S07]  /*287f0*/  IMAD.U32 R57, RZ, RZ, UR5 ;  /* 0x00000005ff397e24 */ /* 0x000fce000f8e00ff */
[----:B------:R-:W-:Y:S05]  /*28800*/  CALL.REL.NOINC `($__internal_23_$__cuda_sm20_div_s64) ;  /* 0x0000015400647944 */ /* 0x000fea0003c00000 */
[----:B------:R-:W-:Y:S01]  /*28810*/  MOV R76, R48 ;  /* 0x00000030004c7202 */ /* 0x000fe20000000f00 */
[----:B------:R-:W-:-:S07]  /*28820*/  IMAD.MOV.U32 R77, RZ, RZ, R49 ;  /* 0x000000ffff4d7224 */ /* 0x000fce00078e0031 */
.L_x_1881:
[----:B------:R-:W-:Y:S05]  /*28830*/  BSYNC.RECONVERGENT B2 ;  /* 0x0000000000027941 */ /* 0x000fea0003800200 */
.L_x_1879:
        /* <DEDUP_REMOVED lines=26> */
.L_x_1883:
[----:B------:R-:W0:Y:S01]  /*289e0*/  LDCU.64 UR4, c[0x0][0x3e0] ;  /* 0x00007c00ff0477ac */ /* 0x000e220008000a00 */
[----:B------:R-:W-:Y:S02]  /*289f0*/  MOV R60, 0x28a30 ;  /* 0x00028a30003c7802 */ /* 0x000fe40000000f00 */
[----:B0-----:R-:W-:Y:S01]  /*28a00*/  MOV R58, UR4 ;  /* 0x00000004003a7c02 */ /* 0x001fe20008000f00 */
[----:B------:R-:W-:-:S07]  /*28a10*/  IMAD.U32 R57, RZ, RZ, UR5 ;  /* 0x00000005ff397e24 */ /* 0x000fce000f8e00ff */
[----:B------:R-:W-:Y:S05]  /*28a20*/  CALL.REL.NOINC `($__internal_23_$__cuda_sm20_div_s64) ;  /* 0x0000015000dc7944 */ /* 0x000fea0003c00000 */
.L_x_1884:
[----:B------:R-:W-:Y:S05]  /*28a30*/  BSYNC.RECONVERGENT B2 ;  /* 0x0000000000027941 */ /* 0x000fea0003800200 */
.L_x_1882:
        /* <DEDUP_REMOVED lines=60> */
.L_x_1886:
[----:B------:R-:W0:Y:S01]  /*28e00*/  LDCU.64 UR4, c[0x0][0x3f0] ;  /* 0x00007e00ff0477ac */ /* 0x000e220008000a00 */
[----:B------:R-:W-:Y:S01]  /*28e10*/  MOV R60, 0x28e50 ;  /* 0x00028e50003c7802 */ /* 0x000fe20000000f00 */
[----:B0-----:R-:W-:Y:S01]  /*28e20*/  IMAD.U32 R58, RZ, RZ, UR4 ;  /* 0x00000004ff3a7e24 */ /* 0x001fe2000f8e00ff */
[----:B------:R-:W-:-:S07]  /*28e30*/  MOV R57, UR5 ;  /* 0x0000000500397c02 */ /* 0x000fce0008000f00 */
[----:B------:R-:W-:Y:S05]  /*28e40*/  CALL.REL.NOINC `($__internal_23_$__cuda_sm20_div_s64) ;  /* 0x0000014c00d47944 */ /* 0x000fea0003c00000 */
[----:B------:R-:W-:Y:S01]  /*28e50*/  IMAD.MOV.U32 R76, RZ, RZ, R48 ;  /* 0x000000ffff4c7224 */ /* 0x000fe200078e0030 */
[----:B------:R-:W-:-:S07]  /*28e60*/  MOV R77, R49 ;  /* 0x00000031004d7202 */ /* 0x000fce0000000f00 */
.L_x_1887:
[----:B------:R-:W-:Y:S05]  /*28e70*/  BSYNC.RECONVERGENT B2 ;  /* 0x0000000000027941 */ /* 0x000fea0003800200 */
.L_x_1885:
        /* <DEDUP_REMOVED lines=26> */
.L_x_1889:
[----:B------:R-:W0:Y:S01]  /*29020*/  LDCU.64 UR4, c[0x0][0x3e0] ;  /* 0x00007c00ff0477ac */ /* 0x000e220008000a00 */
[----:B------:R-:W-:Y:S01]  /*29030*/  MOV R60, 0x29070 ;  /* 0x00029070003c7802 */ /* 0x000fe20000000f00 */
[----:B0-----:R-:W-:Y:S01]  /*29040*/  IMAD.U32 R58, RZ, RZ, UR4 ;  /* 0x00000004ff3a7e24 */ /* 0x001fe2000f8e00ff */
[----:B------:R-:W-:-:S07]  /*29050*/  MOV R57, UR5 ;  /* 0x0000000500397c02 */ /* 0x000fce0008000f00 */
[----:B------:R-:W-:Y:S05]  /*29060*/  CALL.REL.NOINC `($__internal_23_$__cuda_sm20_div_s64) ;  /* 0x0000014c004c7944 */ /* 0x000fea0003c00000 */
.L_x_1890:
[----:B------:R-:W-:Y:S05]  /*29070*/  BSYNC.RECONVERGENT B2 ;  /* 0x0000000000027941 */ /* 0x000fea0003800200 */
.L_x_1888:
        /* <DEDUP_REMOVED lines=60> */
.L_x_1892:
[----:B------:R-:W0:Y:S01]  /*29440*/  LDCU.64 UR4, c[0x0][0x3f0] ;  /* 0x00007e00ff0477ac */ /* 0x000e220008000a00 */
[----:B------:R-:W-:Y:S02]  /*29450*/  MOV R60, 0x29490 ;  /* 0x00029490003c7802 */ /* 0x000fe40000000f00 */
[----:B0-----:R-:W-:Y:S01]  /*29460*/  MOV R58, UR4 ;  /* 0x00000004003a7c02 */ /* 0x001fe20008000f00 */
[----:B------:R-:W-:-:S07]  /*29470*/  IMAD.U32 R57, RZ, RZ, UR5 ;  /* 0x00000005ff397e24 */ /* 0x000fce000f8e00ff */
[----:B------:R-:W-:Y:S05]  /*29480*/  CALL.REL.NOINC `($__internal_23_$__cuda_sm20_div_s64) ;  /* 0x0000014800447944 */ /* 0x000fea0003c00000 */
[----:B------:R-:W-:Y:S01]  /*29490*/  MOV R76, R48 ;  /* 0x00000030004c7202 */ /* 0x000fe20000000f00 */
[----:B------:R-:W-:-:S07]  /*294a0*/  IMAD.MOV.U32 R77, RZ, RZ, R49 ;  /* 0x000000ffff4d7224 */ /* 0x000fce00078e0031 */
.L_x_1893:
[----:B------:R-:W-:Y:S05]  /*294b0*/  BSYNC.RECONVERGENT B2 ;  /* 0x0000000000027941 */ /* 0x000fea0003800200 */
.L_x_1891:
        /* <DEDUP_REMOVED lines=26> */
.L_x_1895:
[----:B------:R-:W0:Y:S01]  /*29660*/  LDCU.64 UR4, c[0x0][0x3e0] ;  /* 0x00007c00ff0477ac */ /* 0x000e220008000a00 */
[----:B------:R-:W-:Y:S02]  /*29670*/  MOV R60, 0x296b0 ;  /* 0x000296b0003c7802 */ /* 0x000fe40000000f00 */
[----:B0-----:R-:W-:Y:S01]  /*29680*/  MOV R58, UR4 ;  /* 0x00000004003a7c02 */ /* 0x001fe20008000f00 */
[----:B------:R-:W-:-:S07]  /*29690*/  IMAD.U32 R57, RZ, RZ, UR5 ;  /* 0x00000005ff397e24 */ /* 0x000fce000f8e00ff */
[----:B------:R-:W-:Y:S05]  /*296a0*/  CALL.REL.NOINC `($__internal_23_$__cuda_sm20_div_s64) ;  /* 0x0000014400bc7944 */ /* 0x000fea0003c00000 */
.L_x_1896:
[----:B------:R-:W-:Y:S05]  /*296b0*/  BSYNC.RECONVERGENT B2 ;  /* 0x0000000000027941 */ /* 0x000fea0003800200 */
.L_x_1894:
        /* <DEDUP_REMOVED lines=60> */
.L_x_1898:
[----:B------:R-:W0:Y:S01]  /*29a80*/  LDCU.64 UR4, c[0x0][0x3f0] ;  /* 0x00007e00ff0477ac */ /* 0x000e220008000a00 */
[----:B------:R-:W-:Y:S01]  /*29a90*/  MOV R60, 0x29ad0 ;  /* 0x00029ad0003c7802 */ /* 0x000fe20000000f00 */
[----:B0-----:R-:W-:Y:S01]  /*29aa0*/  IMAD.U32 R58, RZ, RZ, UR4 ;  /* 0x00000004ff3a7e24 */ /* 0x001fe2000f8e00ff */
[----:B------:R-:W-:-:S07]  /*29ab0*/  MOV R57, UR5 ;  /* 0x0000000500397c02 */ /* 0x000fce0008000f00 */
[----:B------:R-:W-:Y:S05]  /*29ac0*/  CALL.REL.NOINC `($__internal_23_$__cuda_sm20_div_s64) ;  /* 0x0000014000b47944 */ /* 0x000fea0003c00000 */
[----:B------:R-:W-:Y:S01]  /*29ad0*/  IMAD.MOV.U32 R76, RZ, RZ, R48 ;  /* 0x000000ffff4c7224 */ /* 0x000fe200078e0030 */
[----:B------:R-:W-:-:S07]  /*29ae0*/  MOV R77, R49 ;  /* 0x00000031004d7202 */ /* 0x000fce0000000f00 */
.L_x_1899:
[----:B------:R-:W-:Y:S05]  /*29af0*/  BSYNC.RECONVERGENT B2 ;  /* 0x0000000000027941 */ /* 0x000fea0003800200 */
.L_x_1897:
        /* <DEDUP_REMOVED lines=26> */
.L_x_1901:
[----:B------:R-:W0:Y:S01]  /*29ca0*/  LDCU.64 UR4, c[0x0][0x3e0] ;  /* 0x00007c00ff0477ac */ /* 0x000e220008000a00 */
[----:B------:R-:W-:Y:S01]  /*29cb0*/  MOV R60, 0x29cf0 ;  /* 0x00029cf0003c7802 */ /* 0x000fe20000000f00 */
[----:B0-----:R-:W-:Y:S01]  /*29cc0*/  IMAD.U32 R58, RZ, RZ, UR4 ;  /* 0x00000004ff3a7e24 */ /* 0x001fe2000f8e00ff */
[----:B------:R-:W-:-:S07]  /*29cd0*/  MOV R57, UR5 ;  /* 0x0000000500397c02 */ /* 0x000fce0008000f00 */
[----:B------:R-:W-:Y:S05]  /*29ce0*/  CALL.REL.NOINC `($__internal_23_$__cuda_sm20_div_s64) ;  /* 0x00000140002c7944 */ /* 0x000fea0003c00000 */
.L_x_1902:
[----:B------:R-:W-:Y:S05]  /*29cf0*/  BSYNC.RECONVERGENT B2 ;  /* 0x0000000000027941 */ /* 0x000fea0003800200 */
.L_x_1900:
        /* <DEDUP_REMOVED lines=37> */
.L_x_1801:
[----:B------:R-:W-:Y:S05]  /*29f50*/  BSYNC.RECONVERGENT B1 ;  /* 0x0000000000017941 */ /* 0x000fea0003800200 */
.L_x_1800:
        /* <DEDUP_REMOVED lines=30> */
.L_x_1907:
        /* <DEDUP_REMOVED lines=9> */
.L_x_1908:
[----:B------:R-:W-:Y:S05]  /*2a1d0*/  BSYNC.RECONVERGENT B2 ;  /* 0x0000000000027941 */ /* 0x000fea0003800200 */
.L_x_1906:
        /* <DEDUP_REMOVED lines=26> */
.L_x_1910:
[----:B------:R-:W0:Y:S01]  /*2a380*/  LDCU.64 UR4, c[0x0][0x3d8] ;  /* 0x00007b00ff0477ac */ /* 0x000e220008000a00 */
[----:B------:R-:W-:Y:S01]  /*2a390*/  IMAD.MOV.U32 R61, RZ, RZ, R65 ;  /* 0x000000ffff3d7224 */ /* 0x000fe200078e0041 */
[----:B------:R-:W-:Y:S02]  /*2a3a0*/  MOV R62, R53 ;  /* 0x00000035003e7202 */ /* 0x000fe40000000f00 */
[----:B------:R-:W-:Y:S02]  /*2a3b0*/  MOV R60, 0x2a3f0 ;  /* 0x0002a3f0003c7802 */ /* 0x000fe40000000f00 */
[----:B0-----:R-:W-:Y:S01]  /*2a3c0*/  MOV R58, UR4 ;  /* 0x00000004003a7c02 */ /* 0x001fe20008000f00 */
[----:B------:R-:W-:-:S07]  /*2a3d0*/  IMAD.U32 R57, RZ, RZ, UR5 ;  /* 0x00000005ff397e24 */ /* 0x000fce000f8e00ff */
[----:B------:R-:W-:Y:S05]  /*2a3e0*/  CALL.REL.NOINC `($__internal_23_$__cuda_sm20_div_s64) ;  /* 0x00000138006c7944 */ /* 0x000fea0003c00000 */
.L_x_1911:
[----:B------:R-:W-:Y:S05]  /*2a3f0*/  BSYNC.RECONVERGENT B2 ;  /* 0x0000000000027941 */ /* 0x000fea0003800200 */
.L_x_1909:
        /* <DEDUP_REMOVED lines=33> */
.L_x_1913:
[----:B------:R-:W-:Y:S01]  /*2a610*/  IMAD.MOV.U32 R49, RZ, RZ, R23 ;  /* 0x000000ffff317224 */ /* 0x000fe200078e0017 */
[----:B------:R-:W-:Y:S01]  /*2a620*/  MOV R48, R20 ;  /* 0x0000001400307202 */ /* 0x000fe20000000f00 */
[----:B------:R-:W-:Y:S01]  /*2a630*/  IMAD.MOV.U32 R68, RZ, RZ, R34 ;  /* 0x000000ffff447224 */ /* 0x000fe200078e0022 */
[----:B------:R-:W-:Y:S02]  /*2a640*/  MOV R61, R35 ;  /* 0x00000023003d7202 */ /* 0x000fe40000000f00 */
[----:B------:R-:W-:-:S07]  /*2a650*/  MOV R62, 0x2a670 ;  /* 0x0002a670003e7802 */ /* 0x000fce0000000f00 */
[----:B------:R-:W-:Y:S05]  /*2a660*/  CALL.REL.NOINC `($__internal_24_$__cuda_sm20_div_u64) ;  /* 0x0000013c001c7944 */ /* 0x000fea0003c00000 */
.L_x_1914:
[----:B------:R-:W-:Y:S05]  /*2a670*/  BSYNC.RECONVERGENT B2 ;  /* 0x0000000000027941 */ /* 0x000fea0003800200 */
.L_x_1912:
        /* <DEDUP_REMOVED lines=38> */
.L_x_1918:
        /* <DEDUP_REMOVED lines=9> */
.L_x_1919:
[----:B------:R-:W-:Y:S05]  /*2a970*/  BSYNC.RECONVERGENT B3 ;  /* 0x0000000000037941 */ /* 0x000fea0003800200 */
.L_x_1917:
        /* <DEDUP_REMOVED lines=26> */
.L_x_1921:
[----:B------:R-:W0:Y:S01]  /*2ab20*/  LDCU.64 UR4, c[0x0][0x3e0] ;  /* 0x00007c00ff0477ac */ /* 0x000e220008000a00 */
[----:B------:R-:W-:Y:S01]  /*2ab30*/  MOV R61, R28 ;  /* 0x0000001c003d7202 */ /* 0x000fe20000000f00 */
[----:B------:R-:W-:Y:S01]  /*2ab40*/  IMAD.MOV.U32 R62, RZ, RZ, R30 ;  /* 0x000000ffff3e7224 */ /* 0x000fe200078e001e */
[----:B------:R-:W-:Y:S01]  /*2ab50*/  MOV R60, 0x2ab90 ;  /* 0x0002ab90003c7802 */ /* 0x000fe20000000f00 */
[----:B0-----:R-:W-:Y:S01]  /*2ab60*/  IMAD.U32 R58, RZ, RZ, UR4 ;  /* 0x00000004ff3a7e24 */ /* 0x001fe2000f8e00ff */
[----:B------:R-:W-:-:S07]  /*2ab70*/  MOV R57, UR5 ;  /* 0x0000000500397c02 */ /* 0x000fce0008000f00 */
[----:B------:R-:W-:Y:S05]  /*2ab80*/  CALL.REL.NOINC `($__internal_23_$__cuda_sm20_div_s64) ;  /* 0x0000013000847944 */ /* 0x000fea0003c00000 */
.L_x_1922:
[----:B------:R-:W-:Y:S05]  /*2ab90*/  BSYNC.RECONVERGENT B3 ;  /* 0x0000000000037941 */ /* 0x000fea0003800200 */
.L_x_1920:
        /* <DEDUP_REMOVED lines=63> */
.L_x_1924:
        /* <DEDUP_REMOVED lines=9> */
.L_x_1925:
[----:B------:R-:W-:Y:S05]  /*2b020*/  BSYNC.RECONVERGENT B3 ;  /* 0x0000000000037941 */ /* 0x000fea0003800200 */
.L_x_1923:
        /* <DEDUP_REMOVED lines=27> */
.L_x_1927:
[----:B------:R-:W0:Y:S01]  /*2b1e0*/  LDCU.64 UR4, c[0x0][0x3e0] ;  /* 0x00007c00ff0477ac */ /* 0x000e220008000a00 */
[----:B------:R-:W-:Y:S01]  /*2b1f0*/  IMAD.MOV.U32 R61, RZ, RZ, R25 ;  /* 0x000000ffff3d7224 */ /* 0x000fe200078e0019 */
[----:B------:R-:W-:Y:S02]  /*2b200*/  MOV R62, R24 ;  /* 0x00000018003e7202 */ /* 0x000fe40000000f00 */
[----:B------:R-:W-:Y:S02]  /*2b210*/  MOV R60, 0x2b250 ;  /* 0x0002b250003c7802 */ /* 0x000fe40000000f00 */
[----:B0-----:R-:W-:Y:S01]  /*2b220*/  MOV R58, UR4 ;  /* 0x00000004003a7c02 */ /* 0x001fe20008000f00 */
[----:B------:R-:W-:-:S07]  /*2b230*/  IMAD.U32 R57, RZ, RZ, UR5 ;  /* 0x00000005ff397e24 */ /* 0x000fce000f8e00ff */
[----:B------:R-:W-:Y:S05]  /*2b240*/  CALL.REL.NOINC `($__internal_23_$__cuda_sm20_div_s64) ;  /* 0x0000012800d47944 */ /* 0x000fea0003c00000 */
.L_x_1928:
[----:B------:R-:W-:Y:S05]  /*2b250*/  BSYNC.RECONVERGENT B3 ;  /* 0x0000000000037941 */ /* 0x000fea0003800200 */
.L_x_1926:
        /* <DEDUP_REMOVED lines=63> */
.L_x_1930:
        /* <DEDUP_REMOVED lines=9> */
.L_x_1931:
[----:B------:R-:W-:Y:S05]  /*2b6e0*/  BSYNC.RECONVERGENT B3 ;  /* 0x0000000000037941 */ /* 0x000fea0003800200 */
.L_x_1929:
        /* <DEDUP_REMOVED lines=27> */
.L_x_1933:
[----:B------:R-:W0:Y:S01]  /*2b8a0*/  LDCU.64 UR4, c[0x0][0x3e0] ;  /* 0x00007c00ff0477ac */ /* 0x000e220008000a00 */
[----:B------:R-:W-:Y:S01]  /*2b8b0*/  MOV R61, R5 ;  /* 0x00000005003d7202 */ /* 0x000fe20000000f00 */
[----:B------:R-:W-:Y:S01]  /*2b8c0*/  IMAD.MOV.U32 R62, RZ, RZ, R3 ;  /* 0x000000ffff3e7224 */ /* 0x000fe200078e0003 */
[----:B------:R-:W-:Y:S01]  /*2b8d0*/  MOV R60, 0x2b910 ;  /* 0x0002b910003c7802 */ /* 0x000fe20000000f00 */
[----:B0-----:R-:W-:Y:S01]  /*2b8e0*/  IMAD.U32 R58, RZ, RZ, UR4 ;  /* 0x00000004ff3a7e24 */ /* 0x001fe2000f8e00ff */
[----:B------:R-:W-:-:S07]  /*2b8f0*/  MOV R57, UR5 ;  /* 0x0000000500397c02 */ /* 0x000fce0008000f00 */
[----:B------:R-:W-:Y:S05]  /*2b900*/  CALL.REL.NOINC `($__internal_23_$__cuda_sm20_div_s64) ;  /* 0x0000012400247944 */ /* 0x000fea0003c00000 */
.L_x_1934:
[----:B------:R-:W-:Y:S05]  /*2b910*/  BSYNC.RECONVERGENT B3 ;  /* 0x0000000000037941 */ /* 0x000fea0003800200 */
.L_x_1932:
        /* <DEDUP_REMOVED lines=63> */
.L_x_1936:
        /* <DEDUP_REMOVED lines=9> */
.L_x_1937:
[----:B------:R-:W-:Y:S05]  /*2bda0*/  BSYNC.RECONVERGENT B3 ;  /* 0x0000000000037941 */ /* 0x000fea0003800200 */
.L_x_1935:
        /* <DEDUP_REMOVED lines=27> */
.L_x_1939:
[----:B------:R-:W0:Y:S01]  /*2bf60*/  LDCU.64 UR4, c[0x0][0x3e0] ;  /* 0x00007c00ff0477ac */ /* 0x000e220008000a00 */
[----:B------:R-:W-:Y:S01]  /*2bf70*/  IMAD.MOV.U32 R61, RZ, RZ, R47 ;  /* 0x000000ffff3d7224 */ /* 0x000fe200078e002f */
[----:B------:R-:W-:Y:S02]  /*2bf80*/  MOV R62, R19 ;  /* 0x00000013003e7202 */ /* 0x000fe40000000f00 */
[----:B------:R-:W-:Y:S02]  /*2bf90*/  MOV R60, 0x2bfd0 ;  /* 0x0002bfd0003c7802 */ /* 0x000fe40000000f00 */
[----:B0-----:R-:W-:Y:S01]  /*2bfa0*/  MOV R58, UR4 ;  /* 0x00000004003a7c02 */ /* 0x001fe20008000f00 */
[----:B------:R-:W-:-:S07]  /*2bfb0*/  IMAD.U32 R57, RZ, RZ, UR5 ;  /* 0x00000005ff397e24 */ /* 0x000fce000f8e00ff */
[----:B------:R-:W-:Y:S05]  /*2bfc0*/  CALL.REL.NOINC `($__internal_23_$__cuda_sm20_div_s64) ;  /* 0x0000011c00747944 */ /* 0x000fea0003c00000 */
.L_x_1940:
[----:B------:R-:W-:Y:S05]  /*2bfd0*/  BSYNC.RECONVERGENT B3 ;  /* 0x0000000000037941 */ /* 0x000fea0003800200 */
.L_x_1938:
        /* <DEDUP_REMOVED lines=63> */
.L_x_1942:
        /* <DEDUP_REMOVED lines=9> */
.L_x_1943:
[----:B------:R-:W-:Y:S05]  /*2c460*/  BSYNC.RECONVERGENT B3 ;  /* 0x0000000000037941 */ /* 0x000fea0003800200 */
.L_x_1941:
        /* <DEDUP_REMOVED lines=27> */
.L_x_1945:
[----:B------:R-:W0:Y:S01]  /*2c620*/  LDCU.64 UR4, c[0x0][0x3e0] ;  /* 0x00007c00ff0477ac */ /* 0x000e220008000a00 */
[----:B------:R-:W-:Y:S01]  /*2c630*/  MOV R61, R17 ;  /* 0x00000011003d7202 */ /* 0x000fe20000000f00 */
[----:B------:R-:W-:Y:S01]  /*2c640*/  IMAD.MOV.U32 R62, RZ, RZ, R15 ;  /* 0x000000ffff3e7224 */ /* 0x000fe200078e000f */
[----:B------:R-:W-:Y:S01]  /*2c650*/  MOV R60, 0x2c690 ;  /* 0x0002c690003c7802 */ /* 0x000fe20000000f00 */
[----:B0-----:R-:W-:Y:S01]  /*2c660*/  IMAD.U32 R58, RZ, RZ, UR4 ;  /* 0x00000004ff3a7e24 */ /* 0x001fe2000f8e00ff */
[----:B------:R-:W-:-:S07]  /*2c670*/  MOV R57, UR5 ;  /* 0x0000000500397c02 */ /* 0x000fce0008000f00 */
[----:B------:R-:W-:Y:S05]  /*2c680*/  CALL.REL.NOINC `($__internal_23_$__cuda_sm20_div_s64) ;  /* 0x0000011400c47944 */ /* 0x000fea0003c00000 */
.L_x_1946:
[----:B------:R-:W-:Y:S05]  /*2c690*/  BSYNC.RECONVERGENT B3 ;  /* 0x0000000000037941 */ /* 0x000fea0003800200 */
.L_x_1944:
        /* <DEDUP_REMOVED lines=63> */
.L_x_1948:
        /* <DEDUP_REMOVED lines=9> */
.L_x_1949:
[----:B------:R-:W-:Y:S05]  /*2cb20*/  BSYNC.RECONVERGENT B3 ;  /* 0x0000000000037941 */ /* 0x000fea0003800200 */
.L_x_1947:
        /* <DEDUP_REMOVED lines=27> */
.L_x_1951:
[----:B------:R-:W0:Y:S01]  /*2cce0*/  LDCU.64 UR4, c[0x0][0x3e0] ;  /* 0x00007c00ff0477ac */ /* 0x000e220008000a00 */
[----:B------:R-:W-:Y:S01]  /*2ccf0*/  IMAD.MOV.U32 R61, RZ, RZ, R13 ;  /* 0x000000ffff3d7224 */ /* 0x000fe200078e000d */
[----:B------:R-:W-:Y:S02]  /*2cd00*/  MOV R62, R11 ;  /* 0x0000000b003e7202 */ /* 0x000fe40000000f00 */
[----:B------:R-:W-:Y:S02]  /*2cd10*/  MOV R60, 0x2cd50 ;  /* 0x0002cd50003c7802 */ /* 0x000fe40000000f00 */
[----:B0-----:R-:W-:Y:S01]  /*2cd20*/  MOV R58, UR4 ;  /* 0x00000004003a7c02 */ /* 0x001fe20008000f00 */
[----:B------:R-:W-:-:S07]  /*2cd30*/  IMAD.U32 R57, RZ, RZ, UR5 ;  /* 0x00000005ff397e24 */ /* 0x000fce000f8e00ff */
[----:B------:R-:W-:Y:S05]  /*2cd40*/  CALL.REL.NOINC `($__internal_23_$__cuda_sm20_div_s64) ;  /* 0x0000011000147944 */ /* 0x000fea0003c00000 */
.L_x_1952:
[----:B------:R-:W-:Y:S05]  /*2cd50*/  BSYNC.RECONVERGENT B3 ;  /* 0x0000000000037941 */ /* 0x000fea0003800200 */
.L_x_1950:
        /* <DEDUP_REMOVED lines=63> */
.L_x_1954:
        /* <DEDUP_REMOVED lines=9> */
.L_x_1955:
[----:B------:R-:W-:Y:S05]  /*2d1e0*/  BSYNC.RECONVERGENT B3 ;  /* 0x0000000000037941 */ /* 0x000fea0003800200 */
.L_x_1953:
        /* <DEDUP_REMOVED lines=27> */
.L_x_1957:
[----:B------:R-:W0:Y:S01]  /*2d3a0*/  LDCU.64 UR4, c[0x0][0x3e0] ;  /* 0x00007c00ff0477ac */ /* 0x000e220008000a00 */
[----:B------:R-:W-:Y:S01]  /*2d3b0*/  MOV R61, R9 ;  /* 0x00000009003d7202 */ /* 0x000fe20000000f00 */
[----:B------:R-:W-:Y:S01]  /*2d3c0*/  IMAD.MOV.U32 R62, RZ, RZ, R7 ;  /* 0x000000ffff3e7224 */ /* 0x000fe200078e0007 */
[----:B------:R-:W-:Y:S01]  /*2d3d0*/  MOV R60, 0x2d410 ;  /* 0x0002d410003c7802 */ /* 0x000fe20000000f00 */
[----:B0-----:R-:W-:Y:S01]  /*2d3e0*/  IMAD.U32 R58, RZ, RZ, UR4 ;  /* 0x00000004ff3a7e24 */ /* 0x001fe2000f8e00ff */
[----:B------:R-:W-:-:S07]  /*2d3f0*/  MOV R57, UR5 ;  /* 0x0000000500397c02 */ /* 0x000fce0008000f00 */
[----:B------:R-:W-:Y:S05]  /*2d400*/  CALL.REL.NOINC `($__internal_23_$__cuda_sm20_div_s64) ;  /* 0x0000010800647944 */ /* 0x000fea0003c00000 */
.L_x_1958:
[----:B------:R-:W-:Y:S05]  /*2d410*/  BSYNC.RECONVERGENT B3 ;  /* 0x0000000000037941 */ /* 0x000fea0003800200 */
.L_x_1956:
        /* <DEDUP_REMOVED lines=34> */
.L_x_1916:
[----:B------:R-:W-:Y:S05]  /*2d640*/  BSYNC.RECONVERGENT B2 ;  /* 0x0000000000027941 */ /* 0x000fea0003800200 */
.L_x_1915:
[----:B------:R-:W-:-:S04]  /*2d650*/  ISETP.GE.U32.AND P1, PT, R8, 0x7, PT ;  /* 0x000000070800780c */ /* 0x000fc80003f26070 */
[----:B------:R-:W-:-:S13]  /*2d660*/  ISETP.GE.U32.AND.EX P1, PT, R6, RZ, PT, P1 ;  /* 0x000000ff0600720c */ /* 0x000fda0003f26110 */
[----:B------:R-:W-:Y:S05]  /*2d670*/  @!P1 BRA `(.L_x_1905) ;  /* 0x00000030008c9947 */ /* 0x000fea0003800000 */
.L_x_2007:
        /* <DEDUP_REMOVED lines=26> */
.L_x_1960:
[----:B------:R-:W0:Y:S01]  /*2d820*/  LDCU.64 UR4, c[0x0][0x3f0] ;  /* 0x00007e00ff0477ac */ /* 0x000e220008000a00 */
[----:B------:R-:W-:Y:S01]  /*2d830*/  MOV R60, 0x2d870 ;  /* 0x0002d870003c7802 */ /* 0x000fe20000000f00 */
[----:B0-----:R-:W-:Y:S01]  /*2d840*/  IMAD.U32 R58, RZ, RZ, UR4 ;  /* 0x00000004ff3a7e24 */ /* 0x001fe2000f8e00ff */
[----:B------:R-:W-:-:S07]  /*2d850*/  MOV R57, UR5 ;  /* 0x0000000500397c02 */ /* 0x000fce0008000f00 */
[----:B------:R-:W-:Y:S05]  /*2d860*/  CALL.REL.NOINC `($__internal_23_$__cuda_sm20_div_s64) ;  /* 0x00000104004c7944 */ /* 0x000fea0003c00000 */
[----:B------:R-:W-:Y:S01]  /*2d870*/  IMAD.MOV.U32 R76, RZ, RZ, R48 ;  /* 0x000000ffff4c7224 */ /* 0x000fe200078e0030 */
[----:B------:R-:W-:-:S07]  /*2d880*/  MOV R77, R49 ;  /* 0x00000031004d7202 */ /* 0x000fce0000000f00 */
.L_x_1961:
[----:B------:R-:W-:Y:S05]  /*2d890*/  BSYNC.RECONVERGENT B2 ;  /* 0x0000000000027941 */ /* 0x000fea0003800200 */
.L_x_1959:
        /* <DEDUP_REMOVED lines=26> */
.L_x_1963:
[----:B------:R-:W0:Y:S01]  /*2da40*/  LDCU.64 UR4, c[0x0][0x3e0] ;  /* 0x00007c00ff0477ac */ /* 0x000e220008000a00 */
[----:B------:R-:W-:Y:S01]  /*2da50*/  MOV R60, 0x2da90 ;  /* 0x0002da90003c7802 */ /* 0x000fe20000000f00 */
[----:B0-----:R-:W-:Y:S01]  /*2da60*/  IMAD.U32 R58, RZ, RZ, UR4 ;  /* 0x00000004ff3a7e24 */ /* 0x001fe2000f8e00ff */
[----:B------:R-:W-:-:S07]  /*2da70*/  MOV R57, UR5 ;  /* 0x0000000500397c02 */ /* 0x000fce0008000f00 */
[----:B------:R-:W-:Y:S05]  /*2da80*/  CALL.REL.NOINC `($__internal_23_$__cuda_sm20_div_s64) ;  /* 0x0000010000c47944 */ /* 0x000fea0003c00000 */
.L_x_1964:
[----:B------:R-:W-:Y:S05]  /*2da90*/  BSYNC.RECONVERGENT B2 ;  /* 0x0000000000027941 */ /* 0x000fea0003800200 */
.L_x_1962:
        /* <DEDUP_REMOVED lines=60> */
.L_x_1966:
[----:B------:R-:W0:Y:S01]  /*2de60*/  LDCU.64 UR4, c[0x0][0x3f0] ;  /* 0x00007e00ff0477ac */ /* 0x000e220008000a00 */
[----:B------:R-:W-:Y:S02]  /*2de70*/  MOV R60, 0x2deb0 ;  /* 0x0002deb0003c7802 */ /* 0x000fe40000000f00 */
[----:B0-----:R-:W-:Y:S01]  /*2de80*/  MOV R58, UR4 ;  /* 0x00000004003a7c02 */ /* 0x001fe20008000f00 */
[----:B------:R-:W-:-:S07]  /*2de90*/  IMAD.U32 R57, RZ, RZ, UR5 ;  /* 0x00000005ff397e24 */ /* 0x000fce000f8e00ff */
[----:B------:R-:W-:Y:S05]  /*2dea0*/  CALL.REL.NOINC `($__internal_23_$__cuda_sm20_div_s64) ;  /* 0x000000fc00bc7944 */ /* 0x000fea0003c00000 */
[----:B------:R-:W-:Y:S01]  /*2deb0*/  MOV R76, R48 ;  /* 0x00000030004c7202 */ /* 0x000fe20000000f00 */
[----:B------:R-:W-:-:S07]  /*2dec0*/  IMAD.MOV.U32 R77, RZ, RZ, R49 ;  /* 0x000000ffff4d7224 */ /* 0x000fce00078e0031 */
.L_x_1967:
[----:B------:R-:W-:Y:S05]  /*2ded0*/  BSYNC.RECONVERGENT B2 ;  /* 0x0000000000027941 */ /* 0x000fea0003800200 */
.L_x_1965:
        /* <DEDUP_REMOVED lines=26> */
.L_x_1969:
[----:B------:R-:W0:Y:S01]  /*2e080*/  LDCU.64 UR4, c[0x0][0x3e0] ;  /* 0x00007c00ff0477ac */ /* 0x000e220008000a00 */
[----:B------:R-:W-:Y:S02]  /*2e090*/  MOV R60, 0x2e0d0 ;  /* 0x0002e0d0003c7802 */ /* 0x000fe40000000f00 */
[----:B0-----:R-:W-:Y:S01]  /*2e0a0*/  MOV R58, UR4 ;  /* 0x00000004003a7c02 */ /* 0x001fe20008000f00 */
[----:B------:R-:W-:-:S07]  /*2e0b0*/  IMAD.U32 R57, RZ, RZ, UR5 ;  /* 0x00000005ff397e24 */ /* 0x000fce000f8e00ff */
[----:B------:R-:W-:Y:S05]  /*2e0c0*/  CALL.REL.NOINC `($__internal_23_$__cuda_sm20_div_s64) ;  /* 0x000000fc00347944 */ /* 0x000fea0003c00000 */
.L_x_1970:
[----:B------:R-:W-:Y:S05]  /*2e0d0*/  BSYNC.RECONVERGENT B2 ;  /* 0x0000000000027941 */ /* 0x000fea0003800200 */
.L_x_1968:
        /* <DEDUP_REMOVED lines=60> */
.L_x_1972:
[----:B------:R-:W0:Y:S01]  /*2e4a0*/  LDCU.64 UR4, c[0x0][0x3f0] ;  /* 0x00007e00ff0477ac */ /* 0x000e220008000a00 */
[----:B------:R-:W-:Y:S01]  /*2e4b0*/  MOV R60, 0x2e4f0 ;  /* 0x0002e4f0003c7802 */ /* 0x000fe20000000f00 */
[----:B0-----:R-:W-:Y:S01]  /*2e4c0*/  IMAD.U32 R58, RZ, RZ, UR4 ;  /* 0x00000004ff3a7e24 */ /* 0x001fe2000f8e00ff */
[----:B------:R-:W-:-:S07]  /*2e4d0*/  MOV R57, UR5 ;  /* 0x0000000500397c02 */ /* 0x000fce0008000f00 */
[----:B------:R-:W-:Y:S05]  /*2e4e0*/  CALL.REL.NOINC `($__internal_23_$__cuda_sm20_div_s64) ;  /* 0x000000f8002c7944 */ /* 0x000fea0003c00000 */
[----:B------:R-:W-:Y:S01]  /*2e4f0*/  IMAD.MOV.U32 R76, RZ, RZ, R48 ;  /* 0x000000ffff4c7224 */ /* 0x000fe200078e0030 */
[----:B------:R-:W-:-:S07]  /*2e500*/  MOV R77, R49 ;  /* 0x00000031004d7202 */ /* 0x000fce0000000f00 */
.L_x_1973:
[----:B------:R-:W-:Y:S05]  /*2e510*/  BSYNC.RECONVERGENT B2 ;  /* 0x0000000000027941 */ /* 0x000fea0003800200 */
.L_x_1971:
        /* <DEDUP_REMOVED lines=26> */
.L_x_1975:
[----:B------:R-:W0:Y:S01]  /*2e6c0*/  LDCU.64 UR4, c[0x0][0x3e0] ;  /* 0x00007c00ff0477ac */ /* 0x000e220008000a00 */
[----:B------:R-:W-:Y:S01]  /*2e6d0*/  MOV R60, 0x2e710 ;  /* 0x0002e710003c7802 */ /* 0x000fe20000000f00 */
[----:B0-----:R-:W-:Y:S01]  /*2e6e0*/  IMAD.U32 R58, RZ, RZ, UR4 ;  /* 0x00000004ff3a7e24 */ /* 0x001fe2000f8e00ff */
[----:B------:R-:W-:-:S07]  /*2e6f0*/  MOV R57, UR5 ;  /* 0x0000000500397c02 */ /* 0x000fce0008000f00 */
[----:B------:R-:W-:Y:S05]  /*2e700*/  CALL.REL.NOINC `($__internal_23_$__cuda_sm20_div_s64) ;  /* 0x000000f400a47944 */ /* 0x000fea0003c00000 */
.L_x_1976:
[----:B------:R-:W-:Y:S05]  /*2e710*/  BSYNC.RECONVERGENT B2 ;  /* 0x0000000000027941 */ /* 0x000fea0003800200 */
.L_x_1974:
        /* <DEDUP_REMOVED lines=60> */
.L_x_1978:
[----:B------:R-:W0:Y:S01]  /*2eae0*/  LDCU.64 UR4, c[0x0][0x3f0] ;  /* 0x00007e00ff0477ac */ /* 0x000e220008000a00 */
[----:B------:R-:W-:Y:S02]  /*2eaf0*/  MOV R60, 0x2eb30 ;  /* 0x0002eb30003c7802 */ /* 0x000fe40000000f00 */
[----:B0-----:R-:W-:Y:S01]  /*2eb00*/  MOV R58, UR4 ;  /* 0x00000004003a7c02 */ /* 0x001fe20008000f00 */
[----:B------:R-:W-:-:S07]  /*2eb10*/  IMAD.U32 R57, RZ, RZ, UR5 ;  /* 0x00000005ff397e24 */ /* 0x000fce000f8e00ff */
[----:B------:R-:W-:Y:S05]  /*2eb20*/  CALL.REL.NOINC `($__internal_23_$__cuda_sm20_div_s64) ;  /* 0x000000f0009c7944 */ /* 0x000fea0003c00000 */
[----:B------:R-:W-:Y:S01]  /*2eb30*/  MOV R76, R48 ;  /* 0x00000030004c7202 */ /* 0x000fe20000000f00 */
[----:B------:R-:W-:-:S07]  /*2eb40*/  IMAD.MOV.U32 R77, RZ, RZ, R49 ;  /* 0x000000ffff4d7224 */ /* 0x000fce00078e0031 */
.L_x_1979:
[----:B------:R-:W-:Y:S05]  /*2eb50*/  BSYNC.RECONVERGENT B2 ;  /* 0x0000000000027941 */ /* 0x000fea0003800200 */
.L_x_1977:
        /* <DEDUP_REMOVED lines=26> */
.L_x_1981:
[----:B------:R-:W0:Y:S01]  /*2ed00*/  LDCU.64 UR4, c[0x0][0x3e0] ;  /* 0x00007c00ff0477ac */ /* 0x000e220008000a00 */
[----:B------:R-:W-:Y:S02]  /*2ed10*/  MOV R60, 0x2ed50 ;  /* 0x0002ed50003c7802 */ /* 0x000fe40000000f00 */
[----:B0-----:R-:W-:Y:S01]  /*2ed20*/  MOV R58, UR4 ;  /* 0x00000004003a7c02 */ /* 0x001fe20008000f00 */
[----:B------:R-:W-:-:S07]  /*2ed30*/  IMAD.U32 R57, RZ, RZ, UR5 ;  /* 0x00000005ff397e24 */ /* 0x000fce000f8e00ff */
[----:B------:R-:W-:Y:S05]  /*2ed40*/  CALL.REL.NOINC `($__internal_23_$__cuda_sm20_div_s64) ;  /* 0x000000f000147944 */ /* 0x000fea0003c00000 */
.L_x_1982:
[----:B------:R-:W-:Y:S05]  /*2ed50*/  BSYNC.RECONVERGENT B2 ;  /* 0x0000000000027941 */ /* 0x000fea0003800200 */
.L_x_1980:
        /* <DEDUP_REMOVED lines=60> */
.L_x_1984:
[----:B------:R-:W0:Y:S01]  /*2f120*/  LDCU.64 UR4, c[0x0][0x3f0] ;  /* 0x00007e00ff0477ac */ /* 0x000e220008000a00 */
[----:B------:R-:W-:Y:S01]  /*2f130*/  MOV R60, 0x2f170 ;  /* 0x0002f170003c7802 */ /* 0x000fe20000000f00 */
[----:B0-----:R-:W-:Y:S01]  /*2f140*/  IMAD.U32 R58, RZ, RZ, UR4 ;  /* 0x00000004ff3a7e24 */ /* 0x001fe2000f8e00ff */
[----:B------:R-:W-:-:S07]  /*2f150*/  MOV R57, UR5 ;  /* 0x0000000500397c02 */ /* 0x000fce0008000f00 */
[----:B------:R-:W-:Y:S05]  /*2f160*/  CALL.REL.NOINC `($__internal_23_$__cuda_sm20_div_s64) ;  /* 0x000000ec000c7944 */ /* 0x000fea0003c00000 */
[----:B------:R-:W-:Y:S01]  /*2f170*/  IMAD.MOV.U32 R76, RZ, RZ, R48 ;  /* 0x000000ffff4c7224 */ /* 0x000fe200078e0030 */
[----:B------:R-:W-:-:S07]  /*2f180*/  MOV R77, R49 ;  /* 0x00000031004d7202 */ /* 0x000fce0000000f00 */
.L_x_1985:
[----:B------:R-:W-:Y:S05]  /*2f190*/  BSYNC.RECONVERGENT B2 ;  /* 0x0000000000027941 */ /* 0x000fea0003800200 */
.L_x_1983:
        /* <DEDUP_REMOVED lines=26> */
.L_x_1987:
[----:B------:R-:W0:Y:S01]  /*2f340*/  LDCU.64 UR4, c[0x0][0x3e0] ;  /* 0x00007c00ff0477ac */ /* 0x000e220008000a00 */
[----:B------:R-:W-:Y:S01]  /*2f350*/  MOV R60, 0x2f390 ;  /* 0x0002f390003c7802 */ /* 0x000fe20000000f00 */
[----:B0-----:R-:W-:Y:S01]  /*2f360*/  IMAD.U32 R58, RZ, RZ, UR4 ;  /* 0x00000004ff3a7e24 */ /* 0x001fe2000f8e00ff */
[----:B------:R-:W-:-:S07]  /*2f370*/  MOV R57, UR5 ;  /* 0x0000000500397c02 */ /* 0x000fce0008000f00 */
[----:B------:R-:W-:Y:S05]  /*2f380*/  CALL.REL.NOINC `($__internal_23_$__cuda_sm20_div_s64) ;  /* 0x000000e800847944 */ /* 0x000fea0003c00000 */
.L_x_1988:
[----:B------:R-:W-:Y:S05]  /*2f390*/  BSYNC.RECONVERGENT B2 ;  /* 0x0000000000027941 */ /* 0x000fea0003800200 */
.L_x_1986:
        /* <DEDUP_REMOVED lines=60> */
.L_x_1990:
[----:B------:R-:W0:Y:S01]  /*2f760*/  LDCU.64 UR4, c[0x0][0x3f0] ;  /* 0x00007e00ff0477ac */ /* 0x000e220008000a00 */
[----:B------:R-:W-:Y:S02]  /*2f770*/  MOV R60, 0x2f7b0 ;  /* 0x0002f7b0003c7802 */ /* 0x000fe40000000f00 */
[----:B0-----:R-:W-:Y:S01]  /*2f780*/  MOV R58, UR4 ;  /* 0x00000004003a7c02 */ /* 0x001fe20008000f00 */
[----:B------:R-:W-:-:S07]  /*2f790*/  IMAD.U32 R57, RZ, RZ, UR5 ;  /* 0x00000005ff397e24 */ /* 0x000fce000f8e00ff */
[----:B------:R-:W-:Y:S05]  /*2f7a0*/  CALL.REL.NOINC `($__internal_23_$__cuda_sm20_div_s64) ;  /* 0x000000e4007c7944 */ /* 0x000fea0003c00000 */
[----:B------:R-:W-:Y:S01]  /*2f7b0*/  MOV R76, R48 ;  /* 0x00000030004c7202 */ /* 0x000fe20000000f00 */
[----:B------:R-:W-:-:S07]  /*2f7c0*/  IMAD.MOV.U32 R77, RZ, RZ, R49 ;  /* 0x000000ffff4d7224 */ /* 0x000fce00078e0031 */
.L_x_1991:
[----:B------:R-:W-:Y:S05]  /*2f7d0*/  BSYNC.RECONVERGENT B2 ;  /* 0x0000000000027941 */ /* 0x000fea0003800200 */
.L_x_1989:
        /* <DEDUP_REMOVED lines=26> */
.L_x_1993:
[----:B------:R-:W0:Y:S01]  /*2f980*/  LDCU.64 UR4, c[0x0][0x3e0] ;  /* 0x00007c00ff0477ac */ /* 0x000e220008000a00 */
[----:B------:R-:W-:Y:S02]  /*2f990*/  MOV R60, 0x2f9d0 ;  /* 0x0002f9d0003c7802 */ /* 0x000fe40000000f00 */
[----:B0-----:R-:W-:Y:S01]  /*2f9a0*/  MOV R58, UR4 ;  /* 0x00000004003a7c02 */ /* 0x001fe20008000f00 */
[----:B------:R-:W-:-:S07]  /*2f9b0*/  IMAD.U32 R57, RZ, RZ, UR5 ;  /* 0x00000005ff397e24 */ /* 0x000fce000f8e00ff */
[----:B------:R-:W-:Y:S05]  /*2f9c0*/  CALL.REL.NOINC `($__internal_23_$__cuda_sm20_div_s64) ;  /* 0x000000e000f47944 */ /* 0x000fea0003c00000 */
.L_x_1994:
[----:B------:R-:W-:Y:S05]  /*2f9d0*/  BSYNC.RECONVERGENT B2 ;  /* 0x0000000000027941 */ /* 0x000fea0003800200 */
.L_x_1992:
        /* <DEDUP_REMOVED lines=60> */
.L_x_1996:
[----:B------:R-:W0:Y:S01]  /*2fda0*/  LDCU.64 UR4, c[0x0][0x3f0] ;  /* 0x00007e00ff0477ac */ /* 0x000e220008000a00 */
[----:B------:R-:W-:Y:S01]  /*2fdb0*/  MOV R60, 0x2fdf0 ;  /* 0x0002fdf0003c7802 */ /* 0x000fe20000000f00 */
[----:B0-----:R-:W-:Y:S01]  /*2fdc0*/  IMAD.U32 R58, RZ, RZ, UR4 ;  /* 0x00000004ff3a7e24 */ /* 0x001fe2000f8e00ff */
[----:B------:R-:W-:-:S07]  /*2fdd0*/  MOV R57, UR5 ;  /* 0x0000000500397c02 */ /* 0x000fce0008000f00 */
[----:B------:R-:W-:Y:S05]  /*2fde0*/  CALL.REL.NOINC `($__internal_23_$__cuda_sm20_div_s64) ;  /* 0x000000dc00ec7944 */ /* 0x000fea0003c00000 */
[----:B------:R-:W-:Y:S01]  /*2fdf0*/  IMAD.MOV.U32 R76, RZ, RZ, R48 ;  /* 0x000000ffff4c7224 */ /* 0x000fe200078e0030 */
[----:B------:R-:W-:-:S07]  /*2fe00*/  MOV R77, R49 ;  /* 0x00000031004d7202 */ /* 0x000fce0000000f00 */
.L_x_1997:
[----:B------:R-:W-:Y:S05]  /*2fe10*/  BSYNC.RECONVERGENT B2 ;  /* 0x0000000000027941 */ /* 0x000fea0003800200 */
.L_x_1995:
        /* <DEDUP_REMOVED lines=26> */
.L_x_1999:
[----:B------:R-:W0:Y:S01]  /*2ffc0*/  LDCU.64 UR4, c[0x0][0x3e0] ;  /* 0x00007c00ff0477ac */ /* 0x000e220008000a00 */
[----:B------:R-:W-:Y:S01]  /*2ffd0*/  MOV R60, 0x30010 ;  /* 0x00030010003c7802 */ /* 0x000fe20000000f00 */
[----:B0-----:R-:W-:Y:S01]  /*2ffe0*/  IMAD.U32 R58, RZ, RZ, UR4 ;  /* 0x00000004ff3a7e24 */ /* 0x001fe2000f8e00ff */
[----:B------:R-:W-:-:S07]  /*2fff0*/  MOV R57, UR5 ;  /* 0x0000000500397c02 */ /* 0x000fce0008000f00 */
[----:B------:R-:W-:Y:S05]  /*30000*/  CALL.REL.NOINC `($__internal_23_$__cuda_sm20_div_s64) ;  /* 0x000000dc00647944 */ /* 0x000fea0003c00000 */
.L_x_2000:
[----:B------:R-:W-:Y:S05]  /*30010*/  BSYNC.RECONVERGENT B2 ;  /* 0x0000000000027941 */ /* 0x000fea0003800200 */
.L_x_1998:
        /* <DEDUP_REMOVED lines=60> */
.L_x_2002:
[----:B------:R-:W0:Y:S01]  /*303e0*/  LDCU.64 UR4, c[0x0][0x3f0] ;  /* 0x00007e00ff0477ac */ /* 0x000e220008000a00 */
[----:B------:R-:W-:Y:S02]  /*303f0*/  MOV R60, 0x30430 ;  /* 0x00030430003c7802 */ /* 0x000fe40000000f00 */
[----:B0-----:R-:W-:Y:S01]  /*30400*/  MOV R58, UR4 ;  /* 0x00000004003a7c02 */ /* 0x001fe20008000f00 */
[----:B------:R-:W-:-:S07]  /*30410*/  IMAD.U32 R57, RZ, RZ, UR5 ;  /* 0x00000005ff397e24 */ /* 0x000fce000f8e00ff */
[----:B------:R-:W-:Y:S05]  /*30420*/  CALL.REL.NOINC `($__internal_23_$__cuda_sm20_div_s64) ;  /* 0x000000d8005c7944 */ /* 0x000fea0003c00000 */
[----:B------:R-:W-:Y:S01]  /*30430*/  MOV R76, R48 ;  /* 0x00000030004c7202 */ /* 0x000fe20000000f00 */
[----:B------:R-:W-:-:S07]  /*30440*/  IMAD.MOV.U32 R77, RZ, RZ, R49 ;  /* 0x000000ffff4d7224 */ /* 0x000fce00078e0031 */
.L_x_2003:
[----:B------:R-:W-:Y:S05]  /*30450*/  BSYNC.RECONVERGENT B2 ;  /* 0x0000000000027941 */ /* 0x000fea0003800200 */
.L_x_2001:
        /* <DEDUP_REMOVED lines=26> */
.L_x_2005:
[----:B------:R-:W0:Y:S01]  /*30600*/  LDCU.64 UR4, c[0x0][0x3e0] ;  /* 0x00007c00ff0477ac */ /* 0x000e220008000a00 */
[----:B------:R-:W-:Y:S02]  /*30610*/  MOV R60, 0x30650 ;  /* 0x00030650003c7802 */ /* 0x000fe40000000f00 */
[----:B0-----:R-:W-:Y:S01]  /*30620*/  MOV R58, UR4 ;  /* 0x00000004003a7c02 */ /* 0x001fe20008000f00 */
[----:B------:R-:W-:-:S07]  /*30630*/  IMAD.U32 R57, RZ, RZ, UR5 ;  /* 0x00000005ff397e24 */ /* 0x000fce000f8e00ff */
[----:B------:R-:W-:Y:S05]  /*30640*/  CALL.REL.NOINC `($__internal_23_$__cuda_sm20_div_s64) ;  /* 0x000000d400d47944 */ /* 0x000fea0003c00000 */
.L_x_2006:
[----:B------:R-:W-:Y:S05]  /*30650*/  BSYNC.RECONVERGENT B2 ;  /* 0x0000000000027941 */ /* 0x000fea0003800200 */
.L_x_2004:
        /* <DEDUP_REMOVED lines=37> */
.L_x_1905:
[----:B------:R-:W-:Y:S05]  /*308b0*/  BSYNC.RECONVERGENT B1 ;  /* 0x0000000000017941 */ /* 0x000fea0003800200 */
.L_x_1904:
        /* <DEDUP_REMOVED lines=30> */
.L_x_2011:
        /* <DEDUP_REMOVED lines=9> */
.L_x_2012:
[----:B------:R-:W-:Y:S05]  /*30b30*/  BSYNC.RECONVERGENT B2 ;  /* 0x0000000000027941 */ /* 0x000fea0003800200 */
.L_x_2010:
        /* <DEDUP_REMOVED lines=26> */
.L_x_2014:
[----:B------:R-:W0:Y:S01]  /*30ce0*/  LDCU.64 UR4, c[0x0][0x3d8] ;  /* 0x00007b00ff0477ac */ /* 0x000e220008000a00 */
[----:B------:R-:W-:Y:S01]  /*30cf0*/  MOV R61, R65 ;  /* 0x00000041003d7202 */ /* 0x000fe20000000f00 */
[----:B------:R-:W-:Y:S01]  /*30d00*/  IMAD.MOV.U32 R62, RZ, RZ, R53 ;  /* 0x000000ffff3e7224 */ /* 0x000fe200078e0035 */
[----:B------:R-:W-:Y:S01]  /*30d10*/  MOV R60, 0x30d50 ;  /* 0x00030d50003c7802 */ /* 0x000fe20000000f00 */
[----:B0-----:R-:W-:Y:S01]  /*30d20*/  IMAD.U32 R58, RZ, RZ, UR4 ;  /* 0x00000004ff3a7e24 */ /* 0x001fe2000f8e00ff */
[----:B------:R-:W-:-:S07]  /*30d30*/  MOV R57, UR5 ;  /* 0x0000000500397c02 */ /* 0x000fce0008000f00 */
[----:B------:R-:W-:Y:S05]  /*30d40*/  CALL.REL.NOINC `($__internal_23_$__cuda_sm20_div_s64) ;  /* 0x000000d000147944 */ /* 0x000fea0003c00000 */
.L_x_2015:
[----:B------:R-:W-:Y:S05]  /*30d50*/  BSYNC.RECONVERGENT B2 ;  /* 0x0000000000027941 */ /* 0x000fea0003800200 */
.L_x_2013:
        /* <DEDUP_REMOVED lines=33> */
.L_x_2017:
[----:B------:R-:W-:Y:S01]  /*30f70*/  MOV R49, R23 ;  /* 0x0000001700317202 */ /* 0x000fe20000000f00 */
[----:B------:R-:W-:Y:S01]  /*30f80*/  IMAD.MOV.U32 R48, RZ, RZ, R20 ;  /* 0x000000ffff307224 */ /* 0x000fe200078e0014 */
[----:B------:R-:W-:Y:S01]  /*30f90*/  MOV R68, R34 ;  /* 0x0000002200447202 */ /* 0x000fe20000000f00 */
[----:B------:R-:W-:Y:S01]  /*30fa0*/  IMAD.MOV.U32 R61, RZ, RZ, R35 ;  /* 0x000000ffff3d7224 */ /* 0x000fe200078e0023 */
[----:B------:R-:W-:-:S07]  /*30fb0*/  MOV R62, 0x30fd0 ;  /* 0x00030fd0003e7802 */ /* 0x000fce0000000f00 */
[----:B------:R-:W-:Y:S05]  /*30fc0*/  CALL.REL.NOINC `($__internal_24_$__cuda_sm20_div_u64) ;  /* 0x000000d000c47944 */ /* 0x000fea0003c00000 */
.L_x_2018:
[----:B------:R-:W-:Y:S05]  /*30fd0*/  BSYNC.RECONVERGENT B2 ;  /* 0x0000000000027941 */ /* 0x000fea0003800200 */
.L_x_2016:
        /* <DEDUP_REMOVED lines=38> */
.L_x_2022:
        /* <DEDUP_REMOVED lines=9> */
.L_x_2023:
[----:B------:R-:W-:Y:S05]  /*312d0*/  BSYNC.RECONVERGENT B3 ;  /* 0x0000000000037941 */ /* 0x000fea0003800200 */
.L_x_2021:
        /* <DEDUP_REMOVED lines=26> */
.L_x_2025:
[----:B------:R-:W0:Y:S01]  /*31480*/  LDCU.64 UR4, c[0x0][0x3e0] ;  /* 0x00007c00ff0477ac */ /* 0x000e220008000a00 */
[----:B------:R-:W-:Y:S01]  /*31490*/  IMAD.MOV.U32 R61, RZ, RZ, R28 ;  /* 0x000000ffff3d7224 */ /* 0x000fe200078e001c */
[----:B------:R-:W-:Y:S02]  /*314a0*/  MOV R62, R30 ;  /* 0x0000001e003e7202 */ /* 0x000fe40000000f00 */
[----:B------:R-:W-:Y:S02]  /*314b0*/  MOV R60, 0x314f0 ;  /* 0x000314f0003c7802 */ /* 0x000fe40000000f00 */
[----:B0-----:R-:W-:Y:S01]  /*314c0*/  MOV R58, UR4 ;  /* 0x00000004003a7c02 */ /* 0x001fe20008000f00 */
[----:B------:R-:W-:-:S07]  /*314d0*/  IMAD.U32 R57, RZ, RZ, UR5 ;  /* 0x00000005ff397e24 */ /* 0x000fce000f8e00ff */
[----:B------:R-:W-:Y:S05]  /*314e0*/  CALL.REL.NOINC `($__internal_23_$__cuda_sm20_div_s64) ;  /* 0x000000c8002c7944 */ /* 0x000fea0003c00000 */
.L_x_2026:
[----:B------:R-:W-:Y:S05]  /*314f0*/  BSYNC.RECONVERGENT B3 ;  /* 0x0000000000037941 */ /* 0x000fea0003800200 */
.L_x_2024:
        /* <DEDUP_REMOVED lines=63> */
.L_x_2028:
        /* <DEDUP_REMOVED lines=9> */
.L_x_2029:
[----:B------:R-:W-:Y:S05]  /*31980*/  BSYNC.RECONVERGENT B3 ;  /* 0x0000000000037941 */ /* 0x000fea0003800200 */
.L_x_2027:
        /* <DEDUP_REMOVED lines=27> */
.L_x_2031:
[----:B------:R-:W0:Y:S01]  /*31b40*/  LDCU.64 UR4, c[0x0][0x3e0] ;  /* 0x00007c00ff0477ac */ /* 0x000e220008000a00 */
[----:B------:R-:W-:Y:S01]  /*31b50*/  MOV R61, R25 ;  /* 0x00000019003d7202 */ /* 0x000fe20000000f00 */
[----:B------:R-:W-:Y:S01]  /*31b60*/  IMAD.MOV.U32 R62, RZ, RZ, R24 ;  /* 0x000000ffff3e7224 */ /* 0x000fe200078e0018 */
[----:B------:R-:W-:Y:S01]  /*31b70*/  MOV R60, 0x31bb0 ;  /* 0x00031bb0003c7802 */ /* 0x000fe20000000f00 */
[----:B0-----:R-:W-:Y:S01]  /*31b80*/  IMAD.U32 R58, RZ, RZ, UR4 ;  /* 0x00000004ff3a7e24 */ /* 0x001fe2000f8e00ff */
[----:B------:R-:W-:-:S07]  /*31b90*/  MOV R57, UR5 ;  /* 0x0000000500397c02 */ /* 0x000fce0008000f00 */
[----:B------:R-:W-:Y:S05]  /*31ba0*/  CALL.REL.NOINC `($__internal_23_$__cuda_sm20_div_s64) ;  /* 0x000000c0007c7944 */ /* 0x000fea0003c00000 */
.L_x_2032:
[----:B------:R-:W-:Y:S05]  /*31bb0*/  BSYNC.RECONVERGENT B3 ;  /* 0x0000000000037941 */ /* 0x000fea0003800200 */
.L_x_2030:
        /* <DEDUP_REMOVED lines=63> */
.L_x_2034:
        /* <DEDUP_REMOVED lines=9> */
.L_x_2035:
[----:B------:R-:W-:Y:S05]  /*32040*/  BSYNC.RECONVERGENT B3 ;  /* 0x0000000000037941 */ /* 0x000fea0003800200 */
.L_x_2033:
        /* <DEDUP_REMOVED lines=27> */
.L_x_2037:
[----:B------:R-:W0:Y:S01]  /*32200*/  LDCU.64 UR4, c[0x0][0x3e0] ;  /* 0x00007c00ff0477ac */ /* 0x000e220008000a00 */
[----:B------:R-:W-:Y:S01]  /*32210*/  IMAD.MOV.U32 R61, RZ, RZ, R5 ;  /* 0x000000ffff3d7224 */ /* 0x000fe200078e0005 */
[----:B------:R-:W-:Y:S02]  /*32220*/  MOV R62, R3 ;  /* 0x00000003003e7202 */ /* 0x000fe40000000f00 */
[----:B------:R-:W-:Y:S02]  /*32230*/  MOV R60, 0x32270 ;  /* 0x00032270003c7802 */ /* 0x000fe40000000f00 */
[----:B0-----:R-:W-:Y:S01]  /*32240*/  MOV R58, UR4 ;  /* 0x00000004003a7c02 */ /* 0x001fe20008000f00 */
[----:B------:R-:W-:-:S07]  /*32250*/  IMAD.U32 R57, RZ, RZ, UR5 ;  /* 0x00000005ff397e24 */ /* 0x000fce000f8e00ff */
[----:B------:R-:W-:Y:S05]  /*32260*/  CALL.REL.NOINC `($__internal_23_$__cuda_sm20_div_s64) ;  /* 0x000000b800cc7944 */ /* 0x000fea0003c00000 */
.L_x_2038:
[----:B------:R-:W-:Y:S05]  /*32270*/  BSYNC.RECONVERGENT B3 ;  /* 0x0000000000037941 */ /* 0x000fea0003800200 */
.L_x_2036:
        /* <DEDUP_REMOVED lines=63> */
.L_x_2040:
        /* <DEDUP_REMOVED lines=9> */
.L_x_2041:
[----:B------:R-:W-:Y:S05]  /*32700*/  BSYNC.RECONVERGENT B3 ;  /* 0x0000000000037941 */ /* 0x000fea0003800200 */
.L_x_2039:
        /* <DEDUP_REMOVED lines=27> */
.L_x_2043:
[----:B------:R-:W0:Y:S01]  /*328c0*/  LDCU.64 UR4, c[0x0][0x3e0] ;  /* 0x00007c00ff0477ac */ /* 0x000e220008000a00 */
[----:B------:R-:W-:Y:S01]  /*328d0*/  MOV R61, R47 ;  /* 0x0000002f003d7202 */ /* 0x000fe20000000f00 */
[----:B------:R-:W-:Y:S01]  /*328e0*/  IMAD.MOV.U32 R62, RZ, RZ, R19 ;  /* 0x000000ffff3e7224 */ /* 0x000fe200078e0013 */
[----:B------:R-:W-:Y:S01]  /*328f0*/  MOV R60, 0x32930 ;  /* 0x00032930003c7802 */ /* 0x000fe20000000f00 */
[----:B0-----:R-:W-:Y:S01]  /*32900*/  IMAD.U32 R58, RZ, RZ, UR4 ;  /* 0x00000004ff3a7e24 */ /* 0x001fe2000f8e00ff */
[----:B------:R-:W-:-:S07]  /*32910*/  MOV R57, UR5 ;  /* 0x0000000500397c02 */ /* 0x000fce0008000f00 */
[----:B------:R-:W-:Y:S05]  /*32920*/  CALL.REL.NOINC `($__internal_23_$__cuda_sm20_div_s64) ;  /* 0x000000b4001c7944 */ /* 0x000fea0003c00000 */
.L_x_2044:
[----:B------:R-:W-:Y:S05]  /*32930*/  BSYNC.RECONVERGENT B3 ;  /* 0x0000000000037941 */ /* 0x000fea0003800200 */
.L_x_2042:
        /* <DEDUP_REMOVED lines=63> */
.L_x_2046:
        /* <DEDUP_REMOVED lines=9> */
.L_x_2047:
[----:B------:R-:W-:Y:S05]  /*32dc0*/  BSYNC.RECONVERGENT B3 ;  /* 0x0000000000037941 */ /* 0x000fea0003800200 */
.L_x_2045:
        /* <DEDUP_REMOVED lines=27> */
.L_x_2049:
[----:B------:R-:W0:Y:S01]  /*32f80*/  LDCU.64 UR4, c[0x0][0x3e0] ;  /* 0x00007c00ff0477ac */ /* 0x000e220008000a00 */
[----:B------:R-:W-:Y:S01]  /*32f90*/  IMAD.MOV.U32 R61, RZ, RZ, R17 ;  /* 0x000000ffff3d7224 */ /* 0x000fe200078e0011 */
[----:B------:R-:W-:Y:S02]  /*32fa0*/  MOV R62, R15 ;  /* 0x0000000f003e7202 */ /* 0x000fe40000000f00 */
[----:B------:R-:W-:Y:S02]  /*32fb0*/  MOV R60, 0x32ff0 ;  /* 0x00032ff0003c7802 */ /* 0x000fe40000000f00 */
[----:B0-----:R-:W-:Y:S01]  /*32fc0*/  MOV R58, UR4 ;  /* 0x00000004003a7c02 */ /* 0x001fe20008000f00 */
[----:B------:R-:W-:-:S07]  /*32fd0*/  IMAD.U32 R57, RZ, RZ, UR5 ;  /* 0x00000005ff397e24 */ /* 0x000fce000f8e00ff */
[----:B------:R-:W-:Y:S05]  /*32fe0*/  CALL.REL.NOINC `($__internal_23_$__cuda_sm20_div_s64) ;  /* 0x000000ac006c7944 */ /* 0x000fea0003c00000 */
.L_x_2050:
[----:B------:R-:W-:Y:S05]  /*32ff0*/  BSYNC.RECONVERGENT B3 ;  /* 0x0000000000037941 */ /* 0x000fea0003800200 */
.L_x_2048:
        /* <DEDUP_REMOVED lines=63> */
.L_x_2052:
        /* <DEDUP_REMOVED lines=9> */
.L_x_2053:
[----:B------:R-:W-:Y:S05]  /*33480*/  BSYNC.RECONVERGENT B3 ;  /* 0x0000000000037941 */ /* 0x000fea0003800200 */
.L_x_2051:
        /* <DEDUP_REMOVED lines=27> */
.L_x_2055:
[----:B------:R-:W0:Y:S01]  /*33640*/  LDCU.64 UR4, c[0x0][0x3e0] ;  /* 0x00007c00ff0477ac */ /* 0x000e220008000a00 */
[----:B------:R-:W-:Y:S01]  /*33650*/  MOV R61, R13 ;  /* 0x0000000d003d7202 */ /* 0x000fe20000000f00 */
[----:B------:R-:W-:Y:S01]  /*33660*/  IMAD.MOV.U32 R62, RZ, RZ, R11 ;  /* 0x000000ffff3e7224 */ /* 0x000fe200078e000b */
[----:B------:R-:W-:Y:S01]  /*33670*/  MOV R60, 0x336b0 ;  /* 0x000336b0003c7802 */ /* 0x000fe20000000f00 */
[----:B0-----:R-:W-:Y:S01]  /*33680*/  IMAD.U32 R58, RZ, RZ, UR4 ;  /* 0x00000004ff3a7e24 */ /* 0x001fe2000f8e00ff */
[----:B------:R-:W-:-:S07]  /*33690*/  MOV R57, UR5 ;  /* 0x0000000500397c02 */ /* 0x000fce0008000f00 */
[----:B------:R-:W-:Y:S05]  /*336a0*/  CALL.REL.NOINC `($__internal_23_$__cuda_sm20_div_s64) ;  /* 0x000000a400bc7944 */ /* 0x000fea0003c00000 */
.L_x_2056:
[----:B------:R-:W-:Y:S05]  /*336b0*/  BSYNC.RECONVERGENT B3 ;  /* 0x0000000000037941 */ /* 0x000fea0003800200 */
.L_x_2054:
        /* <DEDUP_REMOVED lines=63> */
.L_x_2058:
        /* <DEDUP_REMOVED lines=9> */
.L_x_2059:
[----:B------:R-:W-:Y:S05]  /*33b40*/  BSYNC.RECONVERGENT B3 ;  /* 0x0000000000037941 */ /* 0x000fea0003800200 */
.L_x_2057:
        /* <DEDUP_REMOVED lines=27> */
.L_x_2061:
[----:B------:R-:W0:Y:S01]  /*33d00*/  LDCU.64 UR4, c[0x0][0x3e0] ;  /* 0x00007c00ff0477ac */ /* 0x000e220008000a00 */
[----:B------:R-:W-:Y:S01]  /*33d10*/  IMAD.MOV.U32 R61, RZ, RZ, R9 ;  /* 0x000000ffff3d7224 */ /* 0x000fe200078e0009 */
[----:B------:R-:W-:Y:S02]  /*33d20*/  MOV R62, R7 ;  /* 0x00000007003e7202 */ /* 0x000fe40000000f00 */
[----:B------:R-:W-:Y:S02]  /*33d30*/  MOV R60, 0x33d70 ;  /* 0x00033d70003c7802 */ /* 0x000fe40000000f00 */
[----:B0-----:R-:W-:Y:S01]  /*33d40*/  MOV R58, UR4 ;  /* 0x00000004003a7c02 */ /* 0x001fe20008000f00 */
[----:B------:R-:W-:-:S07]  /*33d50*/  IMAD.U32 R57, RZ, RZ, UR5 ;  /* 0x00000005ff397e24 */ /* 0x000fce000f8e00ff */
[----:B------:R-:W-:Y:S05]  /*33d60*/  CALL.REL.NOINC `($__internal_23_$__cuda_sm20_div_s64) ;  /* 0x000000a0000c7944 */ /* 0x000fea0003c00000 */
.L_x_2062:
[----:B------:R-:W-:Y:S05]  /*33d70*/  BSYNC.RECONVERGENT B3 ;  /* 0x0000000000037941 */ /* 0x000fea0003800200 */
.L_x_2060:
        /* <DEDUP_REMOVED lines=34> */
.L_x_2020:
[----:B------:R-:W-:Y:S05]  /*33fa0*/  BSYNC.RECONVERGENT B2 ;  /* 0x0000000000027941 */ /* 0x000fea0003800200 */
.L_x_2019:
[----:B------:R-:W-:-:S04]  /*33fb0*/  ISETP.GE.U32.AND P1, PT, R8, 0x7, PT ;  /* 0x000000070800780c */ /* 0x000fc80003f26070 */
[----:B------:R-:W-:-:S13]  /*33fc0*/  ISETP.GE.U32.AND.EX P1, PT, R6, RZ, PT, P1 ;  /* 0x000000ff0600720c */ /* 0x000fda0003f26110 */
[----:B------:R-:W-:Y:S05]  /*33fd0*/  @!P1 BRA `(.L_x_2009) ;  /* 0x00000030008c9947 */ /* 0x000fea0003800000 */
.L_x_2111:
        /* <DEDUP_REMOVED lines=26> */
.L_x_2064:
[----:B------:R-:W0:Y:S01]  /*34180*/  LDCU.64 UR4, c[0x0][0x3f0] ;  /* 0x00007e00ff0477ac */ /* 0x000e220008000a00 */
[----:B------:R-:W-:Y:S02]  /*34190*/  MOV R60, 0x341d0 ;  /* 0x000341d0003c7802 */ /* 0x000fe40000000f00 */
[----:B0-----:R-:W-:Y:S01]  /*341a0*/  MOV R58, UR4 ;  /* 0x00000004003a7c02 */ /* 0x001fe20008000f00 */
[----:B------:R-:W-:-:S07]  /*341b0*/  IMAD.U32 R57, RZ, RZ, UR5 ;  /* 0x00000005ff397e24 */ /* 0x000fce000f8e00ff */
[----:B------:R-:W-:Y:S05]  /*341c0*/  CALL.REL.NOINC `($__internal_23_$__cuda_sm20_div_s64) ;  /* 0x0000009800f47944 */ /* 0x000fea0003c00000 */
[----:B------:R-:W-:Y:S01]  /*341d0*/  MOV R76, R48 ;  /* 0x00000030004c7202 */ /* 0x000fe20000000f00 */
[----:B------:R-:W-:-:S07]  /*341e0*/  IMAD.MOV.U32 R77, RZ, RZ, R49 ;  /* 0x000000ffff4d7224 */ /* 0x000fce00078e0031 */
.L_x_2065:
[----:B------:R-:W-:Y:S05]  /*341f0*/  BSYNC.RECONVERGENT B2 ;  /* 0x0000000000027941 */ /* 0x000fea0003800200 */
.L_x_2063:
        /* <DEDUP_REMOVED lines=26> */
.L_x_2067:
[----:B------:R-:W0:Y:S01]  /*343a0*/  LDCU.64 UR4, c[0x0][0x3e0] ;  /* 0x00007c00ff0477ac */ /* 0x000e220008000a00 */
[----:B------:R-:W-:Y:S02]  /*343b0*/  MOV R60, 0x343f0 ;  /* 0x000343f0003c7802 */ /* 0x000fe40000000f00 */
[----:B0-----:R-:W-:Y:S01]  /*343c0*/  MOV R58, UR4 ;  /* 0x00000004003a7c02 */ /* 0x001fe20008000f00 */
[----:B------:R-:W-:-:S07]  /*343d0*/  IMAD.U32 R57, RZ, RZ, UR5 ;  /* 0x00000005ff397e24 */ /* 0x000fce000f8e00ff */
[----:B------:R-:W-:Y:S05]  /*343e0*/  CALL.REL.NOINC `($__internal_23_$__cuda_sm20_div_s64) ;  /* 0x00000098006c7944 */ /* 0x000fea0003c00000 */
.L_x_2068:
[----:B------:R-:W-:Y:S05]  /*343f0*/  BSYNC.RECONVERGENT B2 ;  /* 0x0000000000027941 */ /* 0x000fea0003800200 */
.L_x_2066:
        /* <DEDUP_REMOVED lines=60> */
.L_x_2070:
[----:B------:R-:W0:Y:S01]  /*347c0*/  LDCU.64 UR4, c[0x0][0x3f0] ;  /* 0x00007e00ff0477ac */ /* 0x000e220008000a00 */
[----:B------:R-:W-:Y:S01]  /*347d0*/  MOV R60, 0x34810 ;  /* 0x00034810003c7802 */ /* 0x000fe20000000f00 */
[----:B0-----:R-:W-:Y:S01]  /*347e0*/  IMAD.U32 R58, RZ, RZ, UR4 ;  /* 0x00000004ff3a7e24 */ /* 0x001fe2000f8e00ff */
[----:B------:R-:W-:-:S07]  /*347f0*/  MOV R57, UR5 ;  /* 0x0000000500397c02 */ /* 0x000fce0008000f00 */
[----:B------:R-:W-:Y:S05]  /*34800*/  CALL.REL.NOINC `($__internal_23_$__cuda_sm20_div_s64) ;  /* 0x0000009400647944 */ /* 0x000fea0003c00000 */
[----:B------:R-:W-:Y:S01]  /*34810*/  IMAD.MOV.U32 R76, RZ, RZ, R48 ;  /* 0x000000ffff4c7224 */ /* 0x000fe200078e0030 */
[----:B------:R-:W-:-:S07]  /*34820*/  MOV R77, R49 ;  /* 0x00000031004d7202 */ /* 0x000fce0000000f00 */
.L_x_2071:
[----:B------:R-:W-:Y:S05]  /*34830*/  BSYNC.RECONVERGENT B2 ;  /* 0x0000000000027941 */ /* 0x000fea0003800200 */
.L_x_2069:
        /* <DEDUP_REMOVED lines=26> */
.L_x_2073:
[----:B------:R-:W0:Y:S01]  /*349e0*/  LDCU.64 UR4, c[0x0][0x3e0] ;  /* 0x00007c00ff0477ac */ /* 0x000e220008000a00 */
[----:B------:R-:W-:Y:S01]  /*349f0*/  MOV R60, 0x34a30 ;  /* 0x00034a30003c7802 */ /* 0x000fe20000000f00 */
[----:B0-----:R-:W-:Y:S01]  /*34a00*/  IMAD.U32 R58, RZ, RZ, UR4 ;  /* 0x00000004ff3a7e24 */ /* 0x001fe2000f8e00ff */
[----:B------:R-:W-:-:S07]  /*34a10*/  MOV R57, UR5 ;  /* 0x0000000500397c02 */ /* 0x000fce0008000f00 */
[----:B------:R-:W-:Y:S05]  /*34a20*/  CALL.REL.NOINC `($__internal_23_$__cuda_sm20_div_s64) ;  /* 0x0000009000dc7944 */ /* 0x000fea0003c00000 */
.L_x_2074:
[----:B------:R-:W-:Y:S05]  /*34a30*/  BSYNC.RECONVERGENT B2 ;  /* 0x0000000000027941 */ /* 0x000fea0003800200 */
.L_x_2072:
        /* <DEDUP_REMOVED lines=60> */
.L_x_2076:
[----:B------:R-:W0:Y:S01]  /*34e00*/  LDCU.64 UR4, c[0x0][0x3f0] ;  /* 0x00007e00ff0477ac */ /* 0x000e220008000a00 */
[----:B------:R-:W-:Y:S02]  /*34e10*/  MOV R60, 0x34e50 ;  /* 0x00034e50003c7802 */ /* 0x000fe40000000f00 */
[----:B0-----:R-:W-:Y:S01]  /*34e20*/  MOV R58, UR4 ;  /* 0x00000004003a7c02 */ /* 0x001fe20008000f00 */
[----:B------:R-:W-:-:S07]  /*34e30*/  IMAD.U32 R57, RZ, RZ, UR5 ;  /* 0x00000005ff397e24 */ /* 0x000fce000f8e00ff */
[----:B------:R-:W-:Y:S05]  /*34e40*/  CALL.REL.NOINC `($__internal_23_$__cuda_sm20_div_s64) ;  /* 0x0000008c00d47944 */ /* 0x000fea0003c00000 */
[----:B------:R-:W-:Y:S01]  /*34e50*/  MOV R76, R48 ;  /* 0x00000030004c7202 */ /* 0x000fe20000000f00 */
[----:B------:R-:W-:-:S07]  /*34e60*/  IMAD.MOV.U32 R77, RZ, RZ, R49 ;  /* 0x000000ffff4d7224 */ /* 0x000fce00078e0031 */
.L_x_2077:
[----:B------:R-:W-:Y:S05]  /*34e70*/  BSYNC.RECONVERGENT B2 ;  /* 0x0000000000027941 */ /* 0x000fea0003800200 */
.L_x_2075:
        /* <DEDUP_REMOVED lines=26> */
.L_x_2079:
[----:B------:R-:W0:Y:S01]  /*35020*/  LDCU.64 UR4, c[0x0][0x3e0] ;  /* 0x00007c00ff0477ac */ /* 0x000e220008000a00 */
[----:B------:R-:W-:Y:S02]  /*35030*/  MOV R60, 0x35070 ;  /* 0x00035070003c7802 */ /* 0x000fe40000000f00 */
[----:B0-----:R-:W-:Y:S01]  /*35040*/  MOV R58, UR4 ;  /* 0x00000004003a7c02 */ /* 0x001fe20008000f00 */
[----:B------:R-:W-:-:S07]  /*35050*/  IMAD.U32 R57, RZ, RZ, UR5 ;  /* 0x00000005ff397e24 */ /* 0x000fce000f8e00ff */
[----:B------:R-:W-:Y:S05]  /*35060*/  CALL.REL.NOINC `($__internal_23_$__cuda_sm20_div_s64) ;  /* 0x0000008c004c7944 */ /* 0x000fea0003c00000 */
.L_x_2080:
[----:B------:R-:W-:Y:S05]  /*35070*/  BSYNC.RECONVERGENT B2 ;  /* 0x0000000000027941 */ /* 0x000fea0003800200 */
.L_x_2078:
        /* <DEDUP_REMOVED lines=60> */
.L_x_2082:
[----:B------:R-:W0:Y:S01]  /*35440*/  LDCU.64 UR4, c[0x0][0x3f0] ;  /* 0x00007e00ff0477ac */ /* 0x000e220008000a00 */
[----:B------:R-:W-:Y:S01]  /*35450*/  MOV R60, 0x35490 ;  /* 0x00035490003c7802 */ /* 0x000fe20000000f00 */
[----:B0-----:R-:W-:Y:S01]  /*35460*/  IMAD.U32 R58, RZ, RZ, UR4 ;  /* 0x00000004ff3a7e24 */ /* 0x001fe2000f8e00ff */
[----:B------:R-:W-:-:S07]  /*35470*/  MOV R57, UR5 ;  /* 0x0000000500397c02 */ /* 0x000fce0008000f00 */
[----:B------:R-:W-:Y:S05]  /*35480*/  CALL.REL.NOINC `($__internal_23_$__cuda_sm20_div_s64) ;  /* 0x0000008800447944 */ /* 0x000fea0003c00000 */
[----:B------:R-:W-:Y:S01]  /*35490*/  IMAD.MOV.U32 R76, RZ, RZ, R48 ;  /* 0x000000ffff4c7224 */ /* 0x000fe200078e0030 */
[----:B------:R-:W-:-:S07]  /*354a0*/  MOV R77, R49 ;  /* 0x00000031004d7202 */ /* 0x000fce0000000f00 */
.L_x_2083:
[----:B------:R-:W-:Y:S05]  /*354b0*/  BSYNC.RECONVERGENT B2 ;  /* 0x0000000000027941 */ /* 0x000fea0003800200 */
.L_x_2081:
        /* <DEDUP_REMOVED lines=26> */
.L_x_2085:
[----:B------:R-:W0:Y:S01]  /*35660*/  LDCU.64 UR4, c[0x0][0x3e0] ;  /* 0x00007c00ff0477ac */ /* 0x000e220008000a00 */
[----:B------:R-:W-:Y:S01]  /*35670*/  MOV R60, 0x356b0 ;  /* 0x000356b0003c7802 */ /* 0x000fe20000000f00 */
[----:B0-----:R-:W-:Y:S01]  /*35680*/  IMAD.U32 R58, RZ, RZ, UR4 ;  /* 0x00000004ff3a7e24 */ /* 0x001fe2000f8e00ff */
[----:B------:R-:W-:-:S07]  /*35690*/  MOV R57, UR5 ;  /* 0x0000000500397c02 */ /* 0x000fce0008000f00 */
[----:B------:R-:W-:Y:S05]  /*356a0*/  CALL.REL.NOINC `($__internal_23_$__cuda_sm20_div_s64) ;  /* 0x0000008400bc7944 */ /* 0x000fea0003c00000 */
.L_x_2086:
[----:B------:R-:W-:Y:S05]  /*356b0*/  BSYNC.RECONVERGENT B2 ;  /* 0x0000000000027941 */ /* 0x000fea0003800200 */
.L_x_2084:
        /* <DEDUP_REMOVED lines=60> */
.L_x_2088:
[----:B------:R-:W0:Y:S01]  /*35a80*/  LDCU.64 UR4, c[0x0][0x3f0] ;  /* 0x00007e00ff0477ac */ /* 0x000e220008000a00 */
[----:B------:R-:W-:Y:S02]  /*35a90*/  MOV R60, 0x35ad0 ;  /* 0x00035ad0003c7802 */ /* 0x000fe40000000f00 */
[----:B0-----:R-:W-:Y:S01]  /*35aa0*/  MOV R58, UR4 ;  /* 0x00000004003a7c02 */ /* 0x001fe20008000f00 */
[----:B------:R-:W-:-:S07]  /*35ab0*/  IMAD.U32 R57, RZ, RZ, UR5 ;  /* 0x00000005ff397e24 */ /* 0x000fce000f8e00ff */
[----:B------:R-:W-:Y:S05]  /*35ac0*/  CALL.REL.NOINC `($__internal_23_$__cuda_sm20_div_s64) ;  /* 0x0000008000b47944 */ /* 0x000fea0003c00000 */
[----:B------:R-:W-:Y:S01]  /*35ad0*/  MOV R76, R48 ;  /* 0x00000030004c7202 */ /* 0x000fe20000000f00 */
[----:B------:R-:W-:-:S07]  /*35ae0*/  IMAD.MOV.U32 R77, RZ, RZ, R49 ;  /* 0x000000ffff4d7224 */ /* 0x000fce00078e0031 */
.L_x_2089:
[----:B------:R-:W-:Y:S05]  /*35af0*/  BSYNC.RECONVERGENT B2 ;  /* 0x0000000000027941 */ /* 0x000fea0003800200 */
.L_x_2087:
        /* <DEDUP_REMOVED lines=26> */
.L_x_2091:
[----:B------:R-:W0:Y:S01]  /*35ca0*/  LDCU.64 UR4, c[0x0][0x3e0] ;  /* 0x00007c00ff0477ac */ /* 0x000e220008000a00 */
[----:B------:R-:W-:Y:S02]  /*35cb0*/  MOV R60, 0x35cf0 ;  /* 0x00035cf0003c7802 */ /* 0x000fe40000000f00 */
[----:B0-----:R-:W-:Y:S01]  /*35cc0*/  MOV R58, UR4 ;  /* 0x00000004003a7c02 */ /* 0x001fe20008000f00 */
[----:B------:R-:W-:-:S07]  /*35cd0*/  IMAD.U32 R57, RZ, RZ, UR5 ;  /* 0x00000005ff397e24 */ /* 0x000fce000f8e00ff */
[----:B------:R-:W-:Y:S05]  /*35ce0*/  CALL.REL.NOINC `($__internal_23_$__cuda_sm20_div_s64) ;  /* 0x00000080002c7944 */ /* 0x000fea0003c00000 */
.L_x_2092:
[----:B------:R-:W-:Y:S05]  /*35cf0*/  BSYNC.RECONVERGENT B2 ;  /* 0x0000000000027941 */ /* 0x000fea0003800200 */
.L_x_2090:
        /* <DEDUP_REMOVED lines=60> */
.L_x_2094:
[----:B------:R-:W0:Y:S01]  /*360c0*/  LDCU.64 UR4, c[0x0][0x3f0] ;  /* 0x00007e00ff0477ac */ /* 0x000e220008000a00 */
[----:B------:R-:W-:Y:S01]  /*360d0*/  MOV R60, 0x36110 ;  /* 0x00036110003c7802 */ /* 0x000fe20000000f00 */
[----:B0-----:R-:W-:Y:S01]  /*360e0*/  IMAD.U32 R58, RZ, RZ, UR4 ;  /* 0x00000004ff3a7e24 */ /* 0x001fe2000f8e00ff */
[----:B------:R-:W-:-:S07]  /*360f0*/  MOV R57, UR5 ;  /* 0x0000000500397c02 */ /* 0x000fce0008000f00 */
[----:B------:R-:W-:Y:S05]  /*36100*/  CALL.REL.NOINC `($__internal_23_$__cuda_sm20_div_s64) ;  /* 0x0000007c00247944 */ /* 0x000fea0003c00000 */
[----:B------:R-:W-:Y:S01]  /*36110*/  IMAD.MOV.U32 R76, RZ, RZ, R48 ;  /* 0x000000ffff4c7224 */ /* 0x000fe200078e0030 */
[----:B------:R-:W-:-:S07]  /*36120*/  MOV R77, R49 ;  /* 0x00000031004d7202 */ /* 0x000fce0000000f00 */
.L_x_2095:
[----:B------:R-:W-:Y:S05]  /*36130*/  BSYNC.RECONVERGENT B2 ;  /* 0x0000000000027941 */ /* 0x000fea0003800200 */
.L_x_2093:
        /* <DEDUP_REMOVED lines=26> */
.L_x_2097:
[----:B------:R-:W0:Y:S01]  /*362e0*/  LDCU.64 UR4, c[0x0][0x3e0] ;  /* 0x00007c00ff0477ac */ /* 0x000e220008000a00 */
[----:B------:R-:W-:Y:S01]  /*362f0*/  MOV R60, 0x36330 ;  /* 0x00036330003c7802 */ /* 0x000fe20000000f00 */
[----:B0-----:R-:W-:Y:S01]  /*36300*/  IMAD.U32 R58, RZ, RZ, UR4 ;  /* 0x00000004ff3a7e24 */ /* 0x001fe2000f8e00ff */
[----:B------:R-:W-:-:S07]  /*36310*/  MOV R57, UR5 ;  /* 0x0000000500397c02 */ /* 0x000fce0008000f00 */
[----:B------:R-:W-:Y:S05]  /*36320*/  CALL.REL.NOINC `($__internal_23_$__cuda_sm20_div_s64) ;  /* 0x00000078009c7944 */ /* 0x000fea0003c00000 */
.L_x_2098:
[----:B------:R-:W-:Y:S05]  /*36330*/  BSYNC.RECONVERGENT B2 ;  /* 0x0000000000027941 */ /* 0x000fea0003800200 */
.L_x_2096:
        /* <DEDUP_REMOVED lines=60> */
.L_x_2100:
[----:B------:R-:W0:Y:S01]  /*36700*/  LDCU.64 UR4, c[0x0][0x3f0] ;  /* 0x00007e00ff0477ac */ /* 0x000e220008000a00 */
[----:B------:R-:W-:Y:S02]  /*36710*/  MOV R60, 0x36750 ;  /* 0x00036750003c7802 */ /* 0x000fe40000000f00 */
[----:B0-----:R-:W-:Y:S01]  /*36720*/  MOV R58, UR4 ;  /* 0x00000004003a7c02 */ /* 0x001fe20008000f00 */
[----:B------:R-:W-:-:S07]  /*36730*/  IMAD.U32 R57, RZ, RZ, UR5 ;  /* 0x00000005ff397e24 */ /* 0x000fce000f8e00ff */
[----:B------:R-:W-:Y:S05]  /*36740*/  CALL.REL.NOINC `($__internal_23_$__cuda_sm20_div_s64) ;  /* 0x0000007400947944 */ /* 0x000fea0003c00000 */
[----:B------:R-:W-:Y:S01]  /*36750*/  MOV R76, R48 ;  /* 0x00000030004c7202 */ /* 0x000fe20000000f00 */
[----:B------:R-:W-:-:S07]  /*36760*/  IMAD.MOV.U32 R77, RZ, RZ, R49 ;  /* 0x000000ffff4d7224 */ /* 0x000fce00078e0031 */
.L_x_2101:
[----:B------:R-:W-:Y:S05]  /*36770*/  BSYNC.RECONVERGENT B2 ;  /* 0x0000000000027941 */ /* 0x000fea0003800200 */
.L_x_2099:
        /* <DEDUP_REMOVED lines=26> */
.L_x_2103:
[----:B------:R-:W0:Y:S01]  /*36920*/  LDCU.64 UR4, c[0x0][0x3e0] ;  /* 0x00007c00ff0477ac */ /* 0x000e220008000a00 */
[----:B------:R-:W-:Y:S02]  /*36930*/  MOV R60, 0x36970 ;  /* 0x00036970003c7802 */ /* 0x000fe40000000f00 */
[----:B0-----:R-:W-:Y:S01]  /*36940*/  MOV R58, UR4 ;  /* 0x00000004003a7c02 */ /* 0x001fe20008000f00 */
[----:B------:R-:W-:-:S07]  /*36950*/  IMAD.U32 R57, RZ, RZ, UR5 ;  /* 0x00000005ff397e24 */ /* 0x000fce000f8e00ff */
[----:B------:R-:W-:Y:S05]  /*36960*/  CALL.REL.NOINC `($__internal_23_$__cuda_sm20_div_s64) ;  /* 0x00000074000c7944 */ /* 0x000fea0003c00000 */
.L_x_2104:
[----:B------:R-:W-:Y:S05]  /*36970*/  BSYNC.RECONVERGENT B2 ;  /* 0x0000000000027941 */ /* 0x000fea0003800200 */
.L_x_2102:
        /* <DEDUP_REMOVED lines=60> */
.L_x_2106:
[----:B------:R-:W0:Y:S01]  /*36d40*/  LDCU.64 UR4, c[0x0][0x3f0] ;  /* 0x00007e00ff0477ac */ /* 0x000e220008000a00 */
[----:B------:R-:W-:Y:S01]  /*36d50*/  MOV R60, 0x36d90 ;  /* 0x00036d90003c7802 */ /* 0x000fe20000000f00 */
[----:B0-----:R-:W-:Y:S01]  /*36d60*/  IMAD.U32 R58, RZ, RZ, UR4 ;  /* 0x00000004ff3a7e24 */ /* 0x001fe2000f8e00ff */
[----:B------:R-:W-:-:S07]  /*36d70*/  MOV R57, UR5 ;  /* 0x0000000500397c02 */ /* 0x000fce0008000f00 */
[----:B------:R-:W-:Y:S05]  /*36d80*/  CALL.REL.NOINC `($__internal_23_$__cuda_sm20_div_s64) ;  /* 0x0000007000047944 */ /* 0x000fea0003c00000 */
[----:B------:R-:W-:Y:S01]  /*36d90*/  IMAD.MOV.U32 R76, RZ, RZ, R48 ;  /* 0x000000ffff4c7224 */ /* 0x000fe200078e0030 */
[----:B------:R-:W-:-:S07]  /*36da0*/  MOV R77, R49 ;  /* 0x00000031004d7202 */ /* 0x000fce0000000f00 */
.L_x_2107:
[----:B------:R-:W-:Y:S05]  /*36db0*/  BSYNC.RECONVERGENT B2 ;  /* 0x0000000000027941 */ /* 0x000fea0003800200 */
.L_x_2105:
        /* <DEDUP_REMOVED lines=26> */
.L_x_2109:
[----:B------:R-:W0:Y:S01]  /*36f60*/  LDCU.64 UR4, c[0x0][0x3e0] ;  /* 0x00007c00ff0477ac */ /* 0x000e220008000a00 */
[----:B------:R-:W-:Y:S01]  /*36f70*/  MOV R60, 0x36fb0 ;  /* 0x00036fb0003c7802 */ /* 0x000fe20000000f00 */
[----:B0-----:R-:W-:Y:S01]  /*36f80*/  IMAD.U32 R58, RZ, RZ, UR4 ;  /* 0x00000004ff3a7e24 */ /* 0x001fe2000f8e00ff */
[----:B------:R-:W-:-:S07]  /*36f90*/  MOV R57, UR5 ;  /* 0x0000000500397c02 */ /* 0x000fce0008000f00 */
[----:B------:R-:W-:Y:S05]  /*36fa0*/  CALL.REL.NOINC `($__internal_23_$__cuda_sm20_div_s64) ;  /* 0x0000006c007c7944 */ /* 0x000fea0003c00000 */
.L_x_2110:
[----:B------:R-:W-:Y:S05]  /*36fb0*/  BSYNC.RECONVERGENT B2 ;  /* 0x0000000000027941 */ /* 0x000fea0003800200 */
.L_x_2108:
        /* <DEDUP_REMOVED lines=37> */
.L_x_2009:
[----:B------:R-:W-:Y:S05]  /*37210*/  BSYNC.RECONVERGENT B1 ;  /* 0x0000000000017941 */ /* 0x000fea0003800200 */
.L_x_2008:
        /* <DEDUP_REMOVED lines=30> */
.L_x_2115:
        /* <DEDUP_REMOVED lines=9> */
.L_x_2116:
[----:B------:R-:W-:Y:S05]  /*37490*/  BSYNC.RECONVERGENT B2 ;  /* 0x0000000000027941 */ /* 0x000fea0003800200 */
.L_x_2114:
        /* <DEDUP_REMOVED lines=26> */
.L_x_2118:
[----:B------:R-:W0:Y:S01]  /*37640*/  LDCU.64 UR4, c[0x0][0x3d8] ;  /* 0x00007b00ff0477ac */ /* 0x000e220008000a00 */
[----:B------:R-:W-:Y:S01]  /*37650*/  IMAD.MOV.U32 R61, RZ, RZ, R65 ;  /* 0x000000ffff3d7224 */ /* 0x000fe200078e0041 */
[----:B------:R-:W-:Y:S02]  /*37660*/  MOV R62, R53 ;  /* 0x00000035003e7202 */ /* 0x000fe40000000f00 */
[----:B------:R-:W-:Y:S02]  /*37670*/  MOV R60, 0x376b0 ;  /* 0x000376b0003c7802 */ /* 0x000fe40000000f00 */
[----:B0-----:R-:W-:Y:S01]  /*37680*/  MOV R58, UR4 ;  /* 0x00000004003a7c02 */ /* 0x001fe20008000f00 */
[----:B------:R-:W-:-:S07]  /*37690*/  IMAD.U32 R57, RZ, RZ, UR5 ;  /* 0x00000005ff397e24 */ /* 0x000fce000f8e00ff */
[----:B------:R-:W-:Y:S05]  /*376a0*/  CALL.REL.NOINC `($__internal_23_$__cuda_sm20_div_s64) ;  /* 0x0000006400bc7944 */ /* 0x000fea0003c00000 */
.L_x_2119:
[----:B------:R-:W-:Y:S05]  /*376b0*/  BSYNC.RECONVERGENT B2 ;  /* 0x0000000000027941 */ /* 0x000fea0003800200 */
.L_x_2117:
        /* <DEDUP_REMOVED lines=33> */
.L_x_2121:
[----:B------:R-:W-:Y:S01]  /*378d0*/  IMAD.MOV.U32 R49, RZ, RZ, R23 ;  /* 0x000000ffff317224 */ /* 0x000fe200078e0017 */
[----:B------:R-:W-:Y:S01]  /*378e0*/  MOV R48, R20 ;  /* 0x0000001400307202 */ /* 0x000fe20000000f00 */
[----:B------:R-:W-:Y:S01]  /*378f0*/  IMAD.MOV.U32 R68, RZ, RZ, R34 ;  /* 0x000000ffff447224 */ /* 0x000fe200078e0022 */
[----:B------:R-:W-:Y:S02]  /*37900*/  MOV R61, R35 ;  /* 0x00000023003d7202 */ /* 0x000fe40000000f00 */
[----:B------:R-:W-:-:S07]  /*37910*/  MOV R62, 0x37930 ;  /* 0x00037930003e7802 */ /* 0x000fce0000000f00 */
[----:B------:R-:W-:Y:S05]  /*37920*/  CALL.REL.NOINC `($__internal_24_$__cuda_sm20_div_u64) ;  /* 0x00000068006c7944 */ /* 0x000fea0003c00000 */
.L_x_2122:
[----:B------:R-:W-:Y:S05]  /*37930*/  BSYNC.RECONVERGENT B2 ;  /* 0x0000000000027941 */ /* 0x000fea0003800200 */
.L_x_2120:
        /* <DEDUP_REMOVED lines=38> */
.L_x_2126:
        /* <DEDUP_REMOVED lines=9> */
.L_x_2127:
[----:B------:R-:W-:Y:S05]  /*37c30*/  BSYNC.RECONVERGENT B3 ;  /* 0x0000000000037941 */ /* 0x000fea0003800200 */
.L_x_2125:
        /* <DEDUP_REMOVED lines=26> */
.L_x_2129:
[----:B------:R-:W0:Y:S01]  /*37de0*/  LDCU.64 UR4, c[0x0][0x3e0] ;  /* 0x00007c00ff0477ac */ /* 0x000e220008000a00 */
[----:B------:R-:W-:Y:S01]  /*37df0*/  MOV R61, R28 ;  /* 0x0000001c003d7202 */ /* 0x000fe20000000f00 */
[----:B------:R-:W-:Y:S01]  /*37e00*/  IMAD.MOV.U32 R62, RZ, RZ, R30 ;  /* 0x000000ffff3e7224 */ /* 0x000fe200078e001e */
[----:B------:R-:W-:Y:S01]  /*37e10*/  MOV R60, 0x37e50 ;  /* 0x00037e50003c7802 */ /* 0x000fe20000000f00 */
[----:B0-----:R-:W-:Y:S01]  /*37e20*/  IMAD.U32 R58, RZ, RZ, UR4 ;  /* 0x00000004ff3a7e24 */ /* 0x001fe2000f8e00ff */
[----:B------:R-:W-:-:S07]  /*37e30*/  MOV R57, UR5 ;  /* 0x0000000500397c02 */ /* 0x000fce0008000f00 */
[----:B------:R-:W-:Y:S05]  /*37e40*/  CALL.REL.NOINC `($__internal_23_$__cuda_sm20_div_s64) ;  /* 0x0000005c00d47944 */ /* 0x000fea0003c00000 */
.L_x_2130:
[----:B------:R-:W-:Y:S05]  /*37e50*/  BSYNC.RECONVERGENT B3 ;  /* 0x0000000000037941 */ /* 0x000fea0003800200 */
.L_x_2128:
        /* <DEDUP_REMOVED lines=63> */
.L_x_2132:
        /* <DEDUP_REMOVED lines=9> */
.L_x_2133:
[----:B------:R-:W-:Y:S05]  /*382e0*/  BSYNC.RECONVERGENT B3 ;  /* 0x0000000000037941 */ /* 0x000fea0003800200 */
.L_x_2131:
        /* <DEDUP_REMOVED lines=27> */
.L_x_2135:
[----:B------:R-:W0:Y:S01]  /*384a0*/  LDCU.64 UR4, c[0x0][0x3e0] ;  /* 0x00007c00ff0477ac */ /* 0x000e220008000a00 */
[----:B------:R-:W-:Y:S01]  /*384b0*/  IMAD.MOV.U32 R61, RZ, RZ, R25 ;  /* 0x000000ffff3d7224 */ /* 0x000fe200078e0019 */
[----:B------:R-:W-:Y:S02]  /*384c0*/  MOV R62, R24 ;  /* 0x00000018003e7202 */ /* 0x000fe40000000f00 */
[----:B------:R-:W-:Y:S02]  /*384d0*/  MOV R60, 0x38510 ;  /* 0x00038510003c7802 */ /* 0x000fe40000000f00 */
[----:B0-----:R-:W-:Y:S01]  /*384e0*/  MOV R58, UR4 ;  /* 0x00000004003a7c02 */ /* 0x001fe20008000f00 */
[----:B------:R-:W-:-:S07]  /*384f0*/  IMAD.U32 R57, RZ, RZ, UR5 ;  /* 0x00000005ff397e24 */ /* 0x000fce000f8e00ff */
[----:B------:R-:W-:Y:S05]  /*38500*/  CALL.REL.NOINC `($__internal_23_$__cuda_sm20_div_s64) ;  /* 0x0000005800247944 */ /* 0x000fea0003c00000 */
.L_x_2136:
[----:B------:R-:W-:Y:S05]  /*38510*/  BSYNC.RECONVERGENT B3 ;  /* 0x0000000000037941 */ /* 0x000fea0003800200 */
.L_x_2134:
        /* <DEDUP_REMOVED lines=63> */
.L_x_2138:
        /* <DEDUP_REMOVED lines=9> */
.L_x_2139:
[----:B------:R-:W-:Y:S05]  /*389a0*/  BSYNC.RECONVERGENT B3 ;  /* 0x0000000000037941 */ /* 0x000fea0003800200 */
.L_x_2137:
        /* <DEDUP_REMOVED lines=27> */
.L_x_2141:
[----:B------:R-:W0:Y:S01]  /*38b60*/  LDCU.64 UR4, c[0x0][0x3e0] ;  /* 0x00007c00ff0477ac */ /* 0x000e220008000a00 */
[----:B------:R-:W-:Y:S01]  /*38b70*/  MOV R61, R5 ;  /* 0x00000005003d7202 */ /* 0x000fe20000000f00 */
[----:B------:R-:W-:Y:S01]  /*38b80*/  IMAD.MOV.U32 R62, RZ, RZ, R3 ;  /* 0x000000ffff3e7224 */ /* 0x000fe200078e0003 */
[----:B------:R-:W-:Y:S01]  /*38b90*/  MOV R60, 0x38bd0 ;  /* 0x00038bd0003c7802 */ /* 0x000fe20000000f00 */
[----:B0-----:R-:W-:Y:S01]  /*38ba0*/  IMAD.U32 R58, RZ, RZ, UR4 ;  /* 0x00000004ff3a7e24 */ /* 0x001fe2000f8e00ff */
[----:B------:R-:W-:-:S07]  /*38bb0*/  MOV R57, UR5 ;  /* 0x0000000500397c02 */ /* 0x000fce0008000f00 */
[----:B------:R-:W-:Y:S05]  /*38bc0*/  CALL.REL.NOINC `($__internal_23_$__cuda_sm20_div_s64) ;  /* 0x0000005000747944 */ /* 0x000fea0003c00000 */
.L_x_2142:
[----:B------:R-:W-:Y:S05]  /*38bd0*/  BSYNC.RECONVERGENT B3 ;  /* 0x0000000000037941 */ /* 0x000fea0003800200 */
.L_x_2140:
        /* <DEDUP_REMOVED lines=63> */
.L_x_2144:
        /* <DEDUP_REMOVED lines=9> */
.L_x_2145:
[----:B------:R-:W-:Y:S05]  /*39060*/  BSYNC.RECONVERGENT B3 ;  /* 0x0000000000037941 */ /* 0x000fea0003800200 */
.L_x_2143:
        /* <DEDUP_REMOVED lines=27> */
.L_x_2147:
[----:B------:R-:W0:Y:S01]  /*39220*/  LDCU.64 UR4, c[0x0][0x3e0] ;  /* 0x00007c00ff0477ac */ /* 0x000e220008000a00 */
[----:B------:R-:W-:Y:S01]  /*39230*/  IMAD.MOV.U32 R61, RZ, RZ, R47 ;  /* 0x000000ffff3d7224 */ /* 0x000fe200078e002f */
[----:B------:R-:W-:Y:S02]  /*39240*/  MOV R62, R19 ;  /* 0x00000013003e7202 */ /* 0x000fe40000000f00 */
[----:B------:R-:W-:Y:S02]  /*39250*/  MOV R60, 0x39290 ;  /* 0x00039290003c7802 */ /* 0x000fe40000000f00 */
[----:B0-----:R-:W-:Y:S01]  /*39260*/  MOV R58, UR4 ;  /* 0x00000004003a7c02 */ /* 0x001fe20008000f00 */
[----:B------:R-:W-:-:S07]  /*39270*/  IMAD.U32 R57, RZ, RZ, UR5 ;  /* 0x00000005ff397e24 */ /* 0x000fce000f8e00ff */
[----:B------:R-:W-:Y:S05]  /*39280*/  CALL.REL.NOINC `($__internal_23_$__cuda_sm20_div_s64) ;  /* 0x0000004800c47944 */ /* 0x000fea0003c00000 */
.L_x_2148:
[----:B------:R-:W-:Y:S05]  /*39290*/  BSYNC.RECONVERGENT B3 ;  /* 0x0000000000037941 */ /* 0x000fea0003800200 */
.L_x_2146:
        /* <DEDUP_REMOVED lines=63> */
.L_x_2150:
        /* <DEDUP_REMOVED lines=9> */
.L_x_2151:
[----:B------:R-:W-:Y:S05]  /*39720*/  BSYNC.RECONVERGENT B3 ;  /* 0x0000000000037941 */ /* 0x000fea0003800200 */
.L_x_2149:
        /* <DEDUP_REMOVED lines=27> */
.L_x_2153:
[----:B------:R-:W0:Y:S01]  /*398e0*/  LDCU.64 UR4, c[0x0][0x3e0] ;  /* 0x00007c00ff0477ac */ /* 0x000e220008000a00 */
[----:B------:R-:W-:Y:S01]  /*398f0*/  MOV R61, R17 ;  /* 0x00000011003d7202 */ /* 0x000fe20000000f00 */
[----:B------:R-:W-:Y:S01]  /*39900*/  IMAD.MOV.U32 R62, RZ, RZ, R15 ;  /* 0x000000ffff3e7224 */ /* 0x000fe200078e000f */
[----:B------:R-:W-:Y:S01]  /*39910*/  MOV R60, 0x39950 ;  /* 0x00039950003c7802 */ /* 0x000fe20000000f00 */
[----:B0-----:R-:W-:Y:S01]  /*39920*/  IMAD.U32 R58, RZ, RZ, UR4 ;  /* 0x00000004ff3a7e24 */ /* 0x001fe2000f8e00ff */
[----:B------:R-:W-:-:S07]  /*39930*/  MOV R57, UR5 ;  /* 0x0000000500397c02 */ /* 0x000fce0008000f00 */
[----:B------:R-:W-:Y:S05]  /*39940*/  CALL.REL.NOINC `($__internal_23_$__cuda_sm20_div_s64) ;  /* 0x0000004400147944 */ /* 0x000fea0003c00000 */
.L_x_2154:
[----:B------:R-:W-:Y:S05]  /*39950*/  BSYNC.RECONVERGENT B3 ;  /* 0x0000000000037941 */ /* 0x000fea0003800200 */
.L_x_2152:
        /* <DEDUP_REMOVED lines=63> */
.L_x_2156:
        /* <DEDUP_REMOVED lines=9> */
.L_x_2157:
[----:B------:R-:W-:Y:S05]  /*39de0*/  BSYNC.RECONVERGENT B3 ;  /* 0x0000000000037941 */ /* 0x000fea0003800200 */
.L_x_2155:
        /* <DEDUP_REMOVED lines=27> */
.L_x_2159:
[----:B------:R-:W0:Y:S01]  /*39fa0*/  LDCU.64 UR4, c[0x0][0x3e0] ;  /* 0x00007c00ff0477ac */ /* 0x000e220008000a00 */
[----:B------:R-:W-:Y:S01]  /*39fb0*/  IMAD.MOV.U32 R61, RZ, RZ, R13 ;  /* 0x000000ffff3d7224 */ /* 0x000fe200078e000d */
[----:B------:R-:W-:Y:S02]  /*39fc0*/  MOV R62, R11 ;  /* 0x0000000b003e7202 */ /* 0x000fe40000000f00 */
[----:B------:R-:W-:Y:S02]  /*39fd0*/  MOV R60, 0x3a010 ;  /* 0x0003a010003c7802 */ /* 0x000fe40000000f00 */
[----:B0-----:R-:W-:Y:S01]  /*39fe0*/  MOV R58, UR4 ;  /* 0x00000004003a7c02 */ /* 0x001fe20008000f00 */
[----:B------:R-:W-:-:S07]  /*39ff0*/  IMAD.U32 R57, RZ, RZ, UR5 ;  /* 0x00000005ff397e24 */ /* 0x000fce000f8e00ff */
[----:B------:R-:W-:Y:S05]  /*3a000*/  CALL.REL.NOINC `($__internal_23_$__cuda_sm20_div_s64) ;  /* 0x0000003c00647944 */ /* 0x000fea0003c00000 */
.L_x_2160:
[----:B------:R-:W-:Y:S05]  /*3a010*/  BSYNC.RECONVERGENT B3 ;  /* 0x0000000000037941 */ /* 0x000fea0003800200 */
.L_x_2158:
        /* <DEDUP_REMOVED lines=63> */
.L_x_2162:
        /* <DEDUP_REMOVED lines=9> */
.L_x_2163:
[----:B------:R-:W-:Y:S05]  /*3a4a0*/  BSYNC.RECONVERGENT B3 ;  /* 0x0000000000037941 */ /* 0x000fea0003800200 */
.L_x_2161:
        /* <DEDUP_REMOVED lines=27> */
.L_x_2165:
[----:B------:R-:W0:Y:S01]  /*3a660*/  LDCU.64 UR4, c[0x0][0x3e0] ;  /* 0x00007c00ff0477ac */ /* 0x000e220008000a00 */
[----:B------:R-:W-:Y:S01]  /*3a670*/  MOV R61, R9 ;  /* 0x00000009003d7202 */ /* 0x000fe20000000f00 */
[----:B------:R-:W-:Y:S01]  /*3a680*/  IMAD.MOV.U32 R62, RZ, RZ, R7 ;  /* 0x000000ffff3e7224 */ /* 0x000fe200078e0007 */
[----:B------:R-:W-:Y:S01]  /*3a690*/  MOV R60, 0x3a6d0 ;  /* 0x0003a6d0003c7802 */ /* 0x000fe20000000f00 */
[----:B0-----:R-:W-:Y:S01]  /*3a6a0*/  IMAD.U32 R58, RZ, RZ, UR4 ;  /* 0x00000004ff3a7e24 */ /* 0x001fe2000f8e00ff */
[----:B------:R-:W-:-:S07]  /*3a6b0*/  MOV R57, UR5 ;  /* 0x0000000500397c02 */ /* 0x000fce0008000f00 */
[----:B------:R-:W-:Y:S05]  /*3a6c0*/  CALL.REL.NOINC `($__internal_23_$__cuda_sm20_div_s64) ;  /* 0x0000003400b47944 */ /* 0x000fea0003c00000 */
.L_x_2166:
[----:B------:R-:W-:Y:S05]  /*3a6d0*/  BSYNC.RECONVERGENT B3 ;  /* 0x0000000000037941 */ /* 0x000fea0003800200 */
.L_x_2164:
        /* <DEDUP_REMOVED lines=34> */
.L_x_2124:
[----:B------:R-:W-:Y:S05]  /*3a900*/  BSYNC.RECONVERGENT B2 ;  /* 0x0000000000027941 */ /* 0x000fea0003800200 */
.L_x_2123:
[----:B------:R-:W-:-:S04]  /*3a910*/  ISETP.GE.U32.AND P0, PT, R8, 0x7, PT ;  /* 0x000000070800780c */ /* 0x000fc80003f06070 */
[----:B------:R-:W-:-:S13]  /*3a920*/  ISETP.GE.U32.AND.EX P0, PT, R6, RZ, PT, P0 ;  /* 0x000000ff0600720c */ /* 0x000fda0003f06100 */
[----:B------:R-:W-:Y:S05]  /*3a930*/  @!P0 BRA `(.L_x_2113) ;  /* 0x00000030008c8947 */ /* 0x000fea0003800000 */
.L_x_2215:
        /* <DEDUP_REMOVED lines=26> */
.L_x_2168:
[----:B------:R-:W0:Y:S01]  /*3aae0*/  LDCU.64 UR4, c[0x0][0x3f0] ;  /* 0x00007e00ff0477ac */ /* 0x000e220008000a00 */
[----:B------:R-:W-:Y:S01]  /*3aaf0*/  MOV R60, 0x3ab30 ;  /* 0x0003ab30003c7802 */ /* 0x000fe20000000f00 */
[----:B0-----:R-:W-:Y:S01]  /*3ab00*/  IMAD.U32 R58, RZ, RZ, UR4 ;  /* 0x00000004ff3a7e24 */ /* 0x001fe2000f8e00ff */
[----:B------:R-:W-:-:S07]  /*3ab10*/  MOV R57, UR5 ;  /* 0x0000000500397c02 */ /* 0x000fce0008000f00 */
[----:B------:R-:W-:Y:S05]  /*3ab20*/  CALL.REL.NOINC `($__internal_23_$__cuda_sm20_div_s64) ;  /* 0x00000030009c7944 */ /* 0x000fea0003c00000 */
[----:B------:R-:W-:Y:S01]  /*3ab30*/  IMAD.MOV.U32 R76, RZ, RZ, R48 ;  /* 0x000000ffff4c7224 */ /* 0x000fe200078e0030 */
[----:B------:R-:W-:-:S07]  /*3ab40*/  MOV R77, R49 ;  /* 0x00000031004d7202 */ /* 0x000fce0000000f00 */
.L_x_2169:
[----:B------:R-:W-:Y:S05]  /*3ab50*/  BSYNC.RECONVERGENT B2 ;  /* 0x0000000000027941 */ /* 0x000fea0003800200 */
.L_x_2167:
        /* <DEDUP_REMOVED lines=26> */
.L_x_2171:
[----:B------:R-:W0:Y:S01]  /*3ad00*/  LDCU.64 UR4, c[0x0][0x3e0] ;  /* 0x00007c00ff0477ac */ /* 0x000e220008000a00 */
[----:B------:R-:W-:Y:S01]  /*3ad10*/  MOV R60, 0x3ad50 ;  /* 0x0003ad50003c7802 */ /* 0x000fe20000000f00 */
[----:B0-----:R-:W-:Y:S01]  /*3ad20*/  IMAD.U32 R58, RZ, RZ, UR4 ;  /* 0x00000004ff3a7e24 */ /* 0x001fe2000f8e00ff */
[----:B------:R-:W-:-:S07]  /*3ad30*/  MOV R57, UR5 ;  /* 0x0000000500397c02 */ /* 0x000fce0008000f00 */
[----:B------:R-:W-:Y:S05]  /*3ad40*/  CALL.REL.NOINC `($__internal_23_$__cuda_sm20_div_s64) ;  /* 0x0000003000147944 */ /* 0x000fea0003c00000 */
.L_x_2172:
[----:B------:R-:W-:Y:S05]  /*3ad50*/  BSYNC.RECONVERGENT B2 ;  /* 0x0000000000027941 */ /* 0x000fea0003800200 */
.L_x_2170:
        /* <DEDUP_REMOVED lines=60> */
.L_x_2174:
[----:B------:R-:W0:Y:S01]  /*3b120*/  LDCU.64 UR4, c[0x0][0x3f0] ;  /* 0x00007e00ff0477ac */ /* 0x000e220008000a00 */
[----:B------:R-:W-:Y:S02]  /*3b130*/  MOV R60, 0x3b170 ;  /* 0x0003b170003c7802 */ /* 0x000fe40000000f00 */
[----:B0-----:R-:W-:Y:S01]  /*3b140*/  MOV R58, UR4 ;  /* 0x00000004003a7c02 */ /* 0x001fe20008000f00 */
[----:B------:R-:W-:-:S07]  /*3b150*/  IMAD.U32 R57, RZ, RZ, UR5 ;  /* 0x00000005ff397e24 */ /* 0x000fce000f8e00ff */
[----:B------:R-:W-:Y:S05]  /*3b160*/  CALL.REL.NOINC `($__internal_23_$__cuda_sm20_div_s64) ;  /* 0x0000002c000c7944 */ /* 0x000fea0003c00000 */
[----:B------:R-:W-:Y:S01]  /*3b170*/  MOV R76, R48 ;  /* 0x00000030004c7202 */ /* 0x000fe20000000f00 */
[----:B------:R-:W-:-:S07]  /*3b180*/  IMAD.MOV.U32 R77, RZ, RZ, R49 ;  /* 0x000000ffff4d7224 */ /* 0x000fce00078e0031 */
.L_x_2175:
[----:B------:R-:W-:Y:S05]  /*3b190*/  BSYNC.RECONVERGENT B2 ;  /* 0x0000000000027941 */ /* 0x000fea0003800200 */
.L_x_2173:
        /* <DEDUP_REMOVED lines=26> */
.L_x_2177:
[----:B------:R-:W0:Y:S01]  /*3b340*/  LDCU.64 UR4, c[0x0][0x3e0] ;  /* 0x00007c00ff0477ac */ /* 0x000e220008000a00 */
[----:B------:R-:W-:Y:S02]  /*3b350*/  MOV R60, 0x3b390 ;  /* 0x0003b390003c7802 */ /* 0x000fe40000000f00 */
[----:B0-----:R-:W-:Y:S01]  /*3b360*/  MOV R58, UR4 ;  /* 0x00000004003a7c02 */ /* 0x001fe20008000f00 */
[----:B------:R-:W-:-:S07]  /*3b370*/  IMAD.U32 R57, RZ, RZ, UR5 ;  /* 0x00000005ff397e24 */ /* 0x000fce000f8e00ff */
[----:B------:R-:W-:Y:S05]  /*3b380*/  CALL.REL.NOINC `($__internal_23_$__cuda_sm20_div_s64) ;  /* 0x0000002800847944 */ /* 0x000fea0003c00000 */
.L_x_2178:
[----:B------:R-:W-:Y:S05]  /*3b390*/  BSYNC.RECONVERGENT B2 ;  /* 0x0000000000027941 */ /* 0x000fea0003800200 */
.L_x_2176:
        /* <DEDUP_REMOVED lines=60> */
.L_x_2180:
[----:B------:R-:W0:Y:S01]  /*3b760*/  LDCU.64 UR4, c[0x0][0x3f0] ;  /* 0x00007e00ff0477ac */ /* 0x000e220008000a00 */
[----:B------:R-:W-:Y:S01]  /*3b770*/  MOV R60, 0x3b7b0 ;  /* 0x0003b7b0003c7802 */ /* 0x000fe20000000f00 */
[----:B0-----:R-:W-:Y:S01]  /*3b780*/  IMAD.U32 R58, RZ, RZ, UR4 ;  /* 0x00000004ff3a7e24 */ /* 0x001fe2000f8e00ff */
[----:B------:R-:W-:-:S07]  /*3b790*/  MOV R57, UR5 ;  /* 0x0000000500397c02 */ /* 0x000fce0008000f00 */
[----:B------:R-:W-:Y:S05]  /*3b7a0*/  CALL.REL.NOINC `($__internal_23_$__cuda_sm20_div_s64) ;  /* 0x00000024007c7944 */ /* 0x000fea0003c00000 */
[----:B------:R-:W-:Y:S01]  /*3b7b0*/  IMAD.MOV.U32 R76, RZ, RZ, R48 ;  /* 0x000000ffff4c7224 */ /* 0x000fe200078e0030 */
[----:B------:R-:W-:-:S07]  /*3b7c0*/  MOV R77, R49 ;  /* 0x00000031004d7202 */ /* 0x000fce0000000f00 */
.L_x_2181:
[----:B------:R-:W-:Y:S05]  /*3b7d0*/  BSYNC.RECONVERGENT B2 ;  /* 0x0000000000027941 */ /* 0x000fea0003800200 */
.L_x_2179:
        /* <DEDUP_REMOVED lines=26> */
.L_x_2183:
[----:B------:R-:W0:Y:S01]  /*3b980*/  LDCU.64 UR4, c[0x0][0x3e0] ;  /* 0x00007c00ff0477ac */ /* 0x000e220008000a00 */
[----:B------:R-:W-:Y:S01]  /*3b990*/  MOV R60, 0x3b9d0 ;  /* 0x0003b9d0003c7802 */ /* 0x000fe20000000f00 */
[----:B0-----:R-:W-:Y:S01]  /*3b9a0*/  IMAD.U32 R58, RZ, RZ, UR4 ;  /* 0x00000004ff3a7e24 */ /* 0x001fe2000f8e00ff */
[----:B------:R-:W-:-:S07]  /*3b9b0*/  MOV R57, UR5 ;  /* 0x0000000500397c02 */ /* 0x000fce0008000f00 */
[----:B------:R-:W-:Y:S05]  /*3b9c0*/  CALL.REL.NOINC `($__internal_23_$__cuda_sm20_div_s64) ;  /* 0x0000002000f47944 */ /* 0x000fea0003c00000 */
.L_x_2184:
[----:B------:R-:W-:Y:S05]  /*3b9d0*/  BSYNC.RECONVERGENT B2 ;  /* 0x0000000000027941 */ /* 0x000fea0003800200 */
.L_x_2182:
        /* <DEDUP_REMOVED lines=60> */
.L_x_2186:
[----:B------:R-:W0:Y:S01]  /*3bda0*/  LDCU.64 UR4, c[0x0][0x3f0] ;  /* 0x00007e00ff0477ac */ /* 0x000e220008000a00 */
[----:B------:R-:W-:Y:S02]  /*3bdb0*/  MOV R60, 0x3bdf0 ;  /* 0x0003bdf0003c7802 */ /* 0x000fe40000000f00 */
[----:B0-----:R-:W-:Y:S01]  /*3bdc0*/  MOV R58, UR4 ;  /* 0x00000004003a7c02 */ /* 0x001fe20008000f00 */
[----:B------:R-:W-:-:S07]  /*3bdd0*/  IMAD.U32 R57, RZ, RZ, UR5 ;  /* 0x00000005ff397e24 */ /* 0x000fce000f8e00ff */
[----:B------:R-:W-:Y:S05]  /*3bde0*/  CALL.REL.NOINC `($__internal_23_$__cuda_sm20_div_s64) ;  /* 0x0000001c00ec7944 */ /* 0x000fea0003c00000 */
[----:B------:R-:W-:Y:S01]  /*3bdf0*/  MOV R76, R48 ;  /* 0x00000030004c7202 */ /* 0x000fe20000000f00 */
[----:B------:R-:W-:-:S07]  /*3be00*/  IMAD.MOV.U32 R77, RZ, RZ, R49 ;  /* 0x000000ffff4d7224 */ /* 0x000fce00078e0031 */
.L_x_2187:
[----:B------:R-:W-:Y:S05]  /*3be10*/  BSYNC.RECONVERGENT B2 ;  /* 0x0000000000027941 */ /* 0x000fea0003800200 */
.L_x_2185:
        /* <DEDUP_REMOVED lines=26> */
.L_x_2189:
[----:B------:R-:W0:Y:S01]  /*3bfc0*/  LDCU.64 UR4, c[0x0][0x3e0] ;  /* 0x00007c00ff0477ac */ /* 0x000e220008000a00 */
[----:B------:R-:W-:Y:S02]  /*3bfd0*/  MOV R60, 0x3c010 ;  /* 0x0003c010003c7802 */ /* 0x000fe40000000f00 */
[----:B0-----:R-:W-:Y:S01]  /*3bfe0*/  MOV R58, UR4 ;  /* 0x00000004003a7c02 */ /* 0x001fe20008000f00 */
[----:B------:R-:W-:-:S07]  /*3bff0*/  IMAD.U32 R57, RZ, RZ, UR5 ;  /* 0x00000005ff397e24 */ /* 0x000fce000f8e00ff */
[----:B------:R-:W-:Y:S05]  /*3c000*/  CALL.REL.NOINC `($__internal_23_$__cuda_sm20_div_s64) ;  /* 0x0000001c00647944 */ /* 0x000fea0003c00000 */
.L_x_2190:
[----:B------:R-:W-:Y:S05]  /*3c010*/  BSYNC.RECONVERGENT B2 ;  /* 0x0000000000027941 */ /* 0x000fea0003800200 */
.L_x_2188:
        /* <DEDUP_REMOVED lines=60> */
.L_x_2192:
[----:B------:R-:W0:Y:S01]  /*3c3e0*/  LDCU.64 UR4, c[0x0][0x3f0] ;  /* 0x00007e00ff0477ac */ /* 0x000e220008000a00 */
[----:B------:R-:W-:Y:S01]  /*3c3f0*/  MOV R60, 0x3c430 ;  /* 0x0003c430003c7802 */ /* 0x000fe20000000f00 */
[----:B0-----:R-:W-:Y:S01]  /*3c400*/  IMAD.U32 R58, RZ, RZ, UR4 ;  /* 0x00000004ff3a7e24 */ /* 0x001fe2000f8e00ff */
[----:B------:R-:W-:-:S07]  /*3c410*/  MOV R57, UR5 ;  /* 0x0000000500397c02 */ /* 0x000fce0008000f00 */
[----:B------:R-:W-:Y:S05]  /*3c420*/  CALL.REL.NOINC `($__internal_23_$__cuda_sm20_div_s64) ;  /* 0x00000018005c7944 */ /* 0x000fea0003c00000 */
[----:B------:R-:W-:Y:S01]  /*3c430*/  IMAD.MOV.U32 R76, RZ, RZ, R48 ;  /* 0x000000ffff4c7224 */ /* 0x000fe200078e0030 */
[----:B------:R-:W-:-:S07]  /*3c440*/  MOV R77, R49 ;  /* 0x00000031004d7202 */ /* 0x000fce0000000f00 */
.L_x_2193:
[----:B------:R-:W-:Y:S05]  /*3c450*/  BSYNC.RECONVERGENT B2 ;  /* 0x0000000000027941 */ /* 0x000fea0003800200 */
.L_x_2191:
        /* <DEDUP_REMOVED lines=26> */
.L_x_2195:
[----:B------:R-:W0:Y:S01]  /*3c600*/  LDCU.64 UR4, c[0x0][0x3e0] ;  /* 0x00007c00ff0477ac */ /* 0x000e220008000a00 */
[----:B------:R-:W-:Y:S01]  /*3c610*/  MOV R60, 0x3c650 ;  /* 0x0003c650003c7802 */ /* 0x000fe20000000f00 */
[----:B0-----:R-:W-:Y:S01]  /*3c620*/  IMAD.U32 R58, RZ, RZ, UR4 ;  /* 0x00000004ff3a7e24 */ /* 0x001fe2000f8e00ff */
[----:B------:R-:W-:-:S07]  /*3c630*/  MOV R57, UR5 ;  /* 0x0000000500397c02 */ /* 0x000fce0008000f00 */
[----:B------:R-:W-:Y:S05]  /*3c640*/  CALL.REL.NOINC `($__internal_23_$__cuda_sm20_div_s64) ;  /* 0x0000001400d47944 */ /* 0x000fea0003c00000 */
.L_x_2196:
[----:B------:R-:W-:Y:S05]  /*3c650*/  BSYNC.RECONVERGENT B2 ;  /* 0x0000000000027941 */ /* 0x000fea0003800200 */
.L_x_2194:
        /* <DEDUP_REMOVED lines=60> */
.L_x_2198:
[----:B------:R-:W0:Y:S01]  /*3ca20*/  LDCU.64 UR4, c[0x0][0x3f0] ;  /* 0x00007e00ff0477ac */ /* 0x000e220008000a00 */
[----:B------:R-:W-:Y:S02]  /*3ca30*/  MOV R60, 0x3ca70 ;  /* 0x0003ca70003c7802 */ /* 0x000fe40000000f00 */
[----:B0-----:R-:W-:Y:S01]  /*3ca40*/  MOV R58, UR4 ;  /* 0x00000004003a7c02 */ /* 0x001fe20008000f00 */
[----:B------:R-:W-:-:S07]  /*3ca50*/  IMAD.U32 R57, RZ, RZ, UR5 ;  /* 0x00000005ff397e24 */ /* 0x000fce000f8e00ff */
[----:B------:R-:W-:Y:S05]  /*3ca60*/  CALL.REL.NOINC `($__internal_23_$__cuda_sm20_div_s64) ;  /* 0x0000001000cc7944 */ /* 0x000fea0003c00000 */
[----:B------:R-:W-:Y:S01]  /*3ca70*/  MOV R76, R48 ;  /* 0x00000030004c7202 */ /* 0x000fe20000000f00 */
[----:B------:R-:W-:-:S07]  /*3ca80*/  IMAD.MOV.U32 R77, RZ, RZ, R49 ;  /* 0x000000ffff4d7224 */ /* 0x000fce00078e0031 */
.L_x_2199:
[----:B------:R-:W-:Y:S05]  /*3ca90*/  BSYNC.RECONVERGENT B2 ;  /* 0x0000000000027941 */ /* 0x000fea0003800200 */
.L_x_2197:
        /* <DEDUP_REMOVED lines=26> */
.L_x_2201:
[----:B------:R-:W0:Y:S01]  /*3cc40*/  LDCU.64 UR4, c[0x0][0x3e0] ;  /* 0x00007c00ff0477ac */ /* 0x000e220008000a00 */
[----:B------:R-:W-:Y:S02]  /*3cc50*/  MOV R60, 0x3cc90 ;  /* 0x0003cc90003c7802 */ /* 0x000fe40000000f00 */
[----:B0-----:R-:W-:Y:S01]  /*3cc60*/  MOV R58, UR4 ;  /* 0x00000004003a7c02 */ /* 0x001fe20008000f00 */
[----:B------:R-:W-:-:S07]  /*3cc70*/  IMAD.U32 R57, RZ, RZ, UR5 ;  /* 0x00000005ff397e24 */ /* 0x000fce000f8e00ff */
[----:B------:R-:W-:Y:S05]  /*3cc80*/  CALL.REL.NOINC `($__internal_23_$__cuda_sm20_div_s64) ;  /* 0x0000001000447944 */ /* 0x000fea0003c00000 */
.L_x_2202:
[----:B------:R-:W-:Y:S05]  /*3cc90*/  BSYNC.RECONVERGENT B2 ;  /* 0x0000000000027941 */ /* 0x000fea0003800200 */
.L_x_2200:
        /* <DEDUP_REMOVED lines=60> */
.L_x_2204:
[----:B------:R-:W0:Y:S01]  /*3d060*/  LDCU.64 UR4, c[0x0][0x3f0] ;  /* 0x00007e00ff0477ac */ /* 0x000e220008000a00 */
[----:B------:R-:W-:Y:S01]  /*3d070*/  MOV R60, 0x3d0b0 ;  /* 0x0003d0b0003c7802 */ /* 0x000fe20000000f00 */
[----:B0-----:R-:W-:Y:S01]  /*3d080*/  IMAD.U32 R58, RZ, RZ, UR4 ;  /* 0x00000004ff3a7e24 */ /* 0x001fe2000f8e00ff */
[----:B------:R-:W-:-:S07]  /*3d090*/  MOV R57, UR5 ;  /* 0x0000000500397c02 */ /* 0x000fce0008000f00 */
[----:B------:R-:W-:Y:S05]  /*3d0a0*/  CALL.REL.NOINC `($__internal_23_$__cuda_sm20_div_s64) ;  /* 0x0000000c003c7944 */ /* 0x000fea0003c00000 */
[----:B------:R-:W-:Y:S01]  /*3d0b0*/  IMAD.MOV.U32 R76, RZ, RZ, R48 ;  /* 0x000000ffff4c7224 */ /* 0x000fe200078e0030 */
[----:B------:R-:W-:-:S07]  /*3d0c0*/  MOV R77, R49 ;  /* 0x00000031004d7202 */ /* 0x000fce0000000f00 */
.L_x_2205:
[----:B------:R-:W-:Y:S05]  /*3d0d0*/  BSYNC.RECONVERGENT B2 ;  /* 0x0000000000027941 */ /* 0x000fea0003800200 */
.L_x_2203:
        /* <DEDUP_REMOVED lines=26> */
.L_x_2207:
[----:B------:R-:W0:Y:S01]  /*3d280*/  LDCU.64 UR4, c[0x0][0x3e0] ;  /* 0x00007c00ff0477ac */ /* 0x000e220008000a00 */
[----:B------:R-:W-:Y:S01]  /*3d290*/  MOV R60, 0x3d2d0 ;  /* 0x0003d2d0003c7802 */ /* 0x000fe20000000f00 */
[----:B0-----:R-:W-:Y:S01]  /*3d2a0*/  IMAD.U32 R58, RZ, RZ, UR4 ;  /* 0x00000004ff3a7e24 */ /* 0x001fe2000f8e00ff */
[----:B------:R-:W-:-:S07]  /*3d2b0*/  MOV R57, UR5 ;  /* 0x0000000500397c02 */ /* 0x000fce0008000f00 */
[----:B------:R-:W-:Y:S05]  /*3d2c0*/  CALL.REL.NOINC `($__internal_23_$__cuda_sm20_div_s64) ;  /* 0x0000000800b47944 */ /* 0x000fea0003c00000 */
.L_x_2208:
[----:B------:R-:W-:Y:S05]  /*3d2d0*/  BSYNC.RECONVERGENT B2 ;  /* 0x0000000000027941 */ /* 0x000fea0003800200 */
.L_x_2206:
        /* <DEDUP_REMOVED lines=60> */
.L_x_2210:
[----:B------:R-:W0:Y:S01]  /*3d6a0*/  LDCU.64 UR4, c[0x0][0x3f0] ;  /* 0x00007e00ff0477ac */ /* 0x000e220008000a00 */
[----:B------:R-:W-:Y:S02]  /*3d6b0*/  MOV R60, 0x3d6f0 ;  /* 0x0003d6f0003c7802 */ /* 0x000fe40000000f00 */
[----:B0-----:R-:W-:Y:S01]  /*3d6c0*/  MOV R58, UR4 ;  /* 0x00000004003a7c02 */ /* 0x001fe20008000f00 */
[----:B------:R-:W-:-:S07]  /*3d6d0*/  IMAD.U32 R57, RZ, RZ, UR5 ;  /* 0x00000005ff397e24 */ /* 0x000fce000f8e00ff */
[----:B------:R-:W-:Y:S05]  /*3d6e0*/  CALL.REL.NOINC `($__internal_23_$__cuda_sm20_div_s64) ;  /* 0x0000000400ac7944 */ /* 0x000fea0003c00000 */
[----:B------:R-:W-:Y:S01]  /*3d6f0*/  MOV R76, R48 ;  /* 0x00000030004c7202 */ /* 0x000fe20000000f00 */
[----:B------:R-:W-:-:S07]  /*3d700*/  IMAD.MOV.U32 R77, RZ, RZ, R49 ;  /* 0x000000ffff4d7224 */ /* 0x000fce00078e0031 */
.L_x_2211:
[----:B------:R-:W-:Y:S05]  /*3d710*/  BSYNC.RECONVERGENT B2 ;  /* 0x0000000000027941 */ /* 0x000fea0003800200 */
.L_x_2209:
        /* <DEDUP_REMOVED lines=26> */
.L_x_2213:
[----:B------:R-:W0:Y:S01]  /*3d8c0*/  LDCU.64 UR4, c[0x0][0x3e0] ;  /* 0x00007c00ff0477ac */ /* 0x000e220008000a00 */
[----:B------:R-:W-:Y:S02]  /*3d8d0*/  MOV R60, 0x3d910 ;  /* 0x0003d910003c7802 */ /* 0x000fe40000000f00 */
[----:B0-----:R-:W-:Y:S01]  /*3d8e0*/  MOV R58, UR4 ;  /* 0x00000004003a7c02 */ /* 0x001fe20008000f00 */
[----:B------:R-:W-:-:S07]  /*3d8f0*/  IMAD.U32 R57, RZ, RZ, UR5 ;  /* 0x00000005ff397e24 */ /* 0x000fce000f8e00ff */
[----:B------:R-:W-:Y:S05]  /*3d900*/  CALL.REL.NOINC `($__internal_23_$__cuda_sm20_div_s64) ;  /* 0x0000000400247944 */ /* 0x000fea0003c00000 */
.L_x_2214:
[----:B------:R-:W-:Y:S05]  /*3d910*/  BSYNC.RECONVERGENT B2 ;  /* 0x0000000000027941 */ /* 0x000fea0003800200 */
.L_x_2212:
        /* <DEDUP_REMOVED lines=37> */
.L_x_2113:
[----:B------:R-:W-:Y:S05]  /*3db70*/  BSYNC.RECONVERGENT B1 ;  /* 0x0000000000017941 */ /* 0x000fea0003800200 */
.L_x_2112:
[----:B------:R-:W-:-:S05]  /*3db80*/  IADD3 R51, P0, PT, R38, R65, RZ ;  /* 0x0000004126337210 */ /* 0x000fca0007f1e0ff */
[----:B------:R-:W-:Y:S01]  /*3db90*/  IMAD.X R53, R39, 0x1, R53, P0 ;  /* 0x0000000127357824 */ /* 0x000fe200000e0635 */
[----:B------:R-:W-:-:S04]  /*3dba0*/  ISETP.GE.U32.AND P0, PT, R51, R50, PT ;  /* 0x000000323300720c */ /* 0x000fc80003f06070 */
[----:B------:R-:W-:-:S13]  /*3dbb0*/  ISETP.GE.AND.EX P0, PT, R53, R31, PT, P0 ;  /* 0x0000001f3500720c */ /* 0x000fda0003f06300 */
[----:B------:R-:W-:Y:S05]  /*3dbc0*/  @!P0 BRA `(.L_x_2216) ;  /* 0xfffffcb400d48947 */ /* 0x000fea000383ffff */
.L_x_1277:
[----:B0-----:R-:W-:Y:S05]  /*3dbd0*/  BSYNC.RECONVERGENT B0 ;  /* 0x0000000000007941 */ /* 0x001fea0003800200 */
.L_x_1276:
        /* <DEDUP_REMOVED lines=28> */
        .weak           $__internal_23_$__cuda_sm20_div_s64
        .type           $__internal_23_$__cuda_sm20_div_s64,@function
        .size           $__internal_23_$__cuda_sm20_div_s64,($__internal_24_$__cuda_sm20_div_u64 - $__internal_23_$__cuda_sm20_div_s64)
$__internal_23_$__cuda_sm20_div_s64:
[-C--:B------:R-:W-:Y:S02]  /*3dda0*/  IADD3 R49, P2, PT, RZ, -R58.reuse, RZ ;  /* 0x8000003aff317210 */ /* 0x080fe40007f5e0ff */
[----:B------:R-:W-:Y:S02]  /*3ddb0*/  ISETP.GE.AND P1, PT, R57, RZ, PT ;  /* 0x000000ff3900720c */ /* 0x000fe40003f26270 */
[----:B------:R-:W-:Y:S01]  /*3ddc0*/  ISETP.GE.AND P3, PT, R62, RZ, PT ;  /* 0x000000ff3e00720c */ /* 0x000fe20003f66270 */
        /* <DEDUP_REMOVED lines=15> */
[----:B------:R-:W-:-:S04]  /*3dec0*/  IMAD.HI.U32 R63, R71, R59, RZ ;  /* 0x0000003b473f7227 */ /* 0x000fc800078e00ff */
[----:B------:R-:W-:-:S04]  /*3ded0*/  IMAD.HI.U32 R68, P2, R71, R68, R74 ;  /* 0x0000004447447227 */ /* 0x000fc8000784004a */
[----:B------:R-:W-:Y:S02]  /*3dee0*/  IMAD R59, R71, R59, RZ ;  /* 0x0000003b473b7224 */ /* 0x000fe400078e02ff */
[----:B------:R-:W-:Y:S02]  /*3def0*/  IMAD.X R63, R63, 0x1, R71, P1 ;  /* 0x000000013f3f7824 */ /* 0x000fe400008e0647 */
[----:B------:R-:W-:Y:S01]  /*3df00*/  IMAD.MOV.U32 R75, RZ, RZ, RZ ;  /* 0x000000ffff4b7224 */ /* 0x000fe200078e00ff */
[----:B------:R-:W-:-:S04]  /*3df10*/  IADD3 R69, P1, PT, R59, R68, RZ ;  /* 0x000000443b457210 */ /* 0x000fc80007f3e0ff */
[----:B------:R-:W-:Y:S01]  /*3df20*/  IADD3.X R63, PT, PT, RZ, RZ, R63, P1, P2 ;  /* 0x000000ffff3f7210 */ /* 0x000fe20000fe443f */
[----:B------:R-:W-:-:S04]  /*3df30*/  IMAD.WIDE.U32 R70, R69, R48, RZ ;  /* 0x0000003045467225 */ /* 0x000fc800078e00ff */
[----:B------:R-:W-:Y:S01]  /*3df40*/  IMAD R74, R69, R49, R71 ;  /* 0x00000031454a7224 */ /* 0x000fe200078e0247 */
[----:B------:R-:W-:-:S03]  /*3df50*/  IADD3 R70, P1, PT, RZ, -R70, RZ ;  /* 0x80000046ff467210 */ /* 0x000fc60007f3e0ff */
[----:B------:R-:W-:Y:S02]  /*3df60*/  IMAD R74, R63, R48, R74 ;  /* 0x000000303f4a7224 */ /* 0x000fe400078e024a */
[----:B------:R-:W-:-:S03]  /*3df70*/  IMAD.HI.U32 R68, R69, R70, RZ ;  /* 0x0000004645447227 */ /* 0x000fc600078e00ff */
[----:B------:R-:W-:-:S05]  /*3df80*/  IADD3.X R74, PT, PT, RZ, ~R74, RZ, P1, !PT ;  /* 0x8000004aff4a7210 */ /* 0x000fca0000ffe4ff */
[----:B------:R-:W-:-:S04]  /*3df90*/  IMAD.WIDE.U32 R68, P1, R69, R74, R68 ;  /* 0x0000004a45447225 */ /* 0x000fc80007820044 */
[C---:B------:R-:W-:Y:S02]  /*3dfa0*/  IMAD R59, R63.reuse, R74, RZ ;  /* 0x0000004a3f3b7224 */ /* 0x040fe400078e02ff */
[----:B------:R-:W-:-:S04]  /*3dfb0*/  IMAD.HI.U32 R70, P2, R63, R70, R68 ;  /* 0x000000463f467227 */ /* 0x000fc80007840044 */
[----:B------:R-:W-:Y:S01]  /*3dfc0*/  IMAD.HI.U32 R68, R63, R74, RZ ;  /* 0x0000004a3f447227 */ /* 0x000fe200078e00ff */
[----:B------:R-:W-:-:S03]  /*3dfd0*/  IADD3 R74, P4, PT, RZ, -R61, RZ ;  /* 0x8000003dff4a7210 */ /* 0x000fc60007f9e0ff */
[----:B------:R-:W-:Y:S01]  /*3dfe0*/  IMAD.X R68, R68, 0x1, R63, P1 ;  /* 0x0000000144447824 */ /* 0x000fe200008e063f */
[----:B------:R-:W-:Y:S02]  /*3dff0*/  IADD3 R70, P1, PT, R59, R70, RZ ;  /* 0x000000463b467210 */ /* 0x000fe40007f3e0ff */
[----:B------:R-:W-:Y:S02]  /*3e000*/  SEL R69, R74, R61, !P3 ;  /* 0x0000003d4a457207 */ /* 0x000fe40005800000 */
[-C--:B------:R-:W-:Y:S02]  /*3e010*/  IADD3.X R59, PT, PT, RZ, ~R62.reuse, RZ, P4, !PT ;  /* 0x8000003eff3b7210 */ /* 0x080fe400027fe4ff */
[----:B------:R-:W-:Y:S01]  /*3e020*/  IADD3.X R68, PT, PT, RZ, RZ, R68, P1, P2 ;  /* 0x000000ffff447210 */ /* 0x000fe20000fe4444 */
[----:B------:R-:W-:Y:S01]  /*3e030*/  IMAD.HI.U32 R74, R70, R69, RZ ;  /* 0x00000045464a7227 */ /* 0x000fe200078e00ff */
[----:B------:R-:W-:-:S05]  /*3e040*/  SEL R59, R59, R62, !P3 ;  /* 0x0000003e3b3b7207 */ /* 0x000fca0005800000 */
[----:B------:R-:W-:-:S04]  /*3e050*/  IMAD.WIDE.U32 R70, R70, R59, R74 ;  /* 0x0000003b46467225 */ /* 0x000fc800078e004a */
[----:B------:R-:W-:-:S04]  /*3e060*/  IMAD.HI.U32 R63, P1, R68, R69, R70 ;  /* 0x00000045443f7227 */ /* 0x000fc80007820046 */
[CC--:B------:R-:W-:Y:S02]  /*3e070*/  IMAD R70, R68.reuse, R59.reuse, RZ ;  /* 0x0000003b44467224 */ /* 0x0c0fe400078e02ff */
[----:B------:R-:W-:-:S03]  /*3e080*/  IMAD.HI.U32 R71, R68, R59, RZ ;  /* 0x0000003b44477227 */ /* 0x000fc600078e00ff */
[----:B------:R-:W-:Y:S02]  /*3e090*/  IADD3 R63, P2, PT, R70, R63, RZ ;  /* 0x0000003f463f7210 */ /* 0x000fe40007f5e0ff */
[----:B------:R-:W-:-:S03]  /*3e0a0*/  IADD3.X R71, PT, PT, R71, RZ, RZ, P1, !PT ;  /* 0x000000ff47477210 */ /* 0x000fc60000ffe4ff */
[----:B------:R-:W-:-:S04]  /*3e0b0*/  IMAD.WIDE.U32 R74, R63, R48, RZ ;  /* 0x000000303f4a7225 */ /* 0x000fc800078e00ff */
[----:B------:R-:W-:Y:S01]  /*3e0c0*/  IMAD R68, R63, R49, R75 ;  /* 0x000000313f447224 */ /* 0x000fe200078e024b */
[----:B------:R-:W-:Y:S01]  /*3e0d0*/  IADD3 R69, P1, PT, -R74, R69, RZ ;  /* 0x000000454a457210 */ /* 0x000fe20007f3e1ff */
[----:B------:R-:W-:-:S04]  /*3e0e0*/  IMAD.X R71, RZ, RZ, R71, P2 ;  /* 0x000000ffff477224 */ /* 0x000fc800010e0647 */
[----:B------:R-:W-:-:S05]  /*3e0f0*/  IMAD R68, R71, R48, R68 ;  /* 0x0000003047447224 */ /* 0x000fca00078e0244 */
[----:B------:R-:W-:Y:S02]  /*3e100*/  IADD3.X R59, PT, PT, ~R68, R59, RZ, P1, !PT ;  /* 0x0000003b443b7210 */ /* 0x000fe40000ffe5ff */
[CC--:B------:R-:W-:Y:S02]  /*3e110*/  ISETP.GE.U32.AND P1, PT, R69.reuse, R48.reuse, PT ;  /* 0x000000304500720c */ /* 0x0c0fe40003f26070 */
[----:B------:R-:W-:Y:S02]  /*3e120*/  IADD3 R68, P3, PT, R69, -R48, RZ ;  /* 0x8000003045447210 */ /* 0x000fe40007f7e0ff */
[----:B------:R-:W-:-:S04]  /*3e130*/  ISETP.GE.U32.AND.EX P1, PT, R59, R49, PT, P1 ;  /* 0x000000313b00720c */ /* 0x000fc80003f26110 */
[----:B------:R-:W-:-:S04]  /*3e140*/  SEL R69, R68, R69, P1 ;  /* 0x0000004544457207 */ /* 0x000fc80000800000 */
[----:B------:R-:W-:Y:S01]  /*3e150*/  ISETP.GE.U32.AND P2, PT, R69, R48, PT ;  /* 0x000000304500720c */ /* 0x000fe20003f46070 */
[----:B------:R-:W-:-:S05]  /*3e160*/  IMAD.X R48, R59, 0x1, ~R49, P3 ;  /* 0x000000013b307824 */ /* 0x000fca00018e0e31 */
[----:B------:R-:W-:Y:S02]  /*3e170*/  SEL R48, R48, R59, P1 ;  /* 0x0000003b30307207 */ /* 0x000fe40000800000 */
[----:B------:R-:W-:Y:S02]  /*3e180*/  LOP3.LUT R59, R57, R62, RZ, 0x3c, !PT ;  /* 0x0000003e393b7212 */ /* 0x000fe400078e3cff */
[----:B------:R-:W-:Y:S02]  /*3e190*/  ISETP.GE.U32.AND.EX P2, PT, R48, R49, PT, P2 ;  /* 0x000000313000720c */ /* 0x000fe40003f46120 */
[----:B------:R-:W-:-:S04]  /*3e1a0*/  IADD3 R48, P3, PT, R63, 0x1, RZ ;  /* 0x000000013f307810 */ /* 0x000fc80007f7e0ff */
[----:B------:R-:W-:Y:S02]  /*3e1b0*/  SEL R63, R48, R63, P1 ;  /* 0x0000003f303f7207 */ /* 0x000fe40000800000 */
[-C--:B------:R-:W-:Y:S02]  /*3e1c0*/  IADD3.X R48, PT, PT, RZ, R71.reuse, RZ, P3, !PT ;  /* 0x00000047ff307210 */ /* 0x080fe40001ffe4ff */
[----:B------:R-:W-:Y:S02]  /*3e1d0*/  IADD3 R68, P3, PT, R63, 0x1, RZ ;  /* 0x000000013f447810 */ /* 0x000fe40007f7e0ff */
[----:B------:R-:W-:Y:S02]  /*3e1e0*/  SEL R48, R48, R71, P1 ;  /* 0x0000004730307207 */ /* 0x000fe40000800000 */
[----:B------:R-:W-:Y:S02]  /*3e1f0*/  SEL R68, R68, R63, P2 ;  /* 0x0000003f44447207 */ /* 0x000fe40001000000 */
[----:B------:R-:W-:Y:S01]  /*3e200*/  ISETP.NE.U32.AND P1, PT, R58, RZ, PT ;  /* 0x000000ff3a00720c */ /* 0x000fe20003f25070 */
[----:B------:R-:W-:-:S02]  /*3e210*/  IMAD.X R49, RZ, RZ, R48, P3 ;  /* 0x000000ffff317224 */ /* 0x000fc400018e0630 */
[----:B------:R-:W-:Y:S01]  /*3e220*/  IMAD.MOV.U32 R58, RZ, RZ, R60 ;  /* 0x000000ffff3a7224 */ /* 0x000fe200078e003c */
[----:B------:R-:W-:Y:S02]  /*3e230*/  ISETP.NE.AND.EX P1, PT, R57, RZ, PT, P1 ;  /* 0x000000ff3900720c */ /* 0x000fe40003f25310 */
[----:B------:R-:W-:Y:S02]  /*3e240*/  SEL R48, R49, R48, P2 ;  /* 0x0000003031307207 */ /* 0x000fe40001000000 */
[----:B------:R-:W-:Y:S02]  /*3e250*/  IADD3 R49, P3, PT, RZ, -R68, RZ ;  /* 0x80000044ff317210 */ /* 0x000fe40007f7e0ff */
[----:B------:R-:W-:Y:S02]  /*3e260*/  ISETP.GE.AND P2, PT, R59, RZ, PT ;  /* 0x000000ff3b00720c */ /* 0x000fe40003f46270 */
[----:B------:R-:W-:Y:S02]  /*3e270*/  IADD3.X R59, PT, PT, RZ, ~R48, RZ, P3, !PT ;  /* 0x80000030ff3b7210 */ /* 0x000fe40001ffe4ff */
[----:B------:R-:W-:-:S02]  /*3e280*/  SEL R49, R49, R68, !P2 ;  /* 0x0000004431317207 */ /* 0x000fc40005000000 */
[----:B------:R-:W-:Y:S02]  /*3e290*/  SEL R59, R59, R48, !P2 ;  /* 0x000000303b3b7207 */ /* 0x000fe40005000000 */
[----:B------:R-:W-:Y:S02]  /*3e2a0*/  SEL R48, R49, 0xffffffff, P1 ;  /* 0xffffffff31307807 */ /* 0x000fe40000800000 */
[----:B------:R-:W-:Y:S01]  /*3e2b0*/  SEL R49, R59, 0xffffffff, P1 ;  /* 0xffffffff3b317807 */ /* 0x000fe20000800000 */
[----:B------:R-:W-:-:S04]  /*3e2c0*/  HFMA2 R59, -RZ, RZ, 0, 0 ;  /* 0x00000000ff3b7431 */ /* 0x000fc800000001ff */
[----:B------:R-:W-:Y:S05]  /*3e2d0*/  RET.REL.NODEC R58 `(Xcol2imKernelFlip) ;  /* 0xfffffc1c3a487950 */ /* 0x000fea0003c3ffff */
        .weak           $__internal_24_$__cuda_sm20_div_u64
        .type           $__internal_24_$__cuda_sm20_div_u64,@function
        .size           $__internal_24_$__cuda_sm20_div_u64,($__internal_25_$__cuda_sm20_rem_s64 - $__internal_24_$__cuda_sm20_div_u64)
$__internal_24_$__cuda_sm20_div_u64:
[----:B------:R-:W-:-:S04]  /*3e2e0*/  IMAD.MOV.U32 R69, RZ, RZ, R61 ;  /* 0x000000ffff457224 */ /* 0x000fc800078e003d */
        /* <DEDUP_REMOVED lines=28> */
[----:B------:R-:W-:-:S03]  /*3e4b0*/  IADD3 R60, P3, PT, R57, R60, RZ ;  /* 0x0000003c393c7210 */ /* 0x000fc60007f7e0ff */
[----:B------:R-:W-:Y:S02]  /*3e4c0*/  IMAD.X R57, R58, 0x1, R59, P1 ;  /* 0x000000013a397824 */ /* 0x000fe400008e063b */
[----:B------:R-:W-:Y:S02]  /*3e4d0*/  HFMA2 R59, -RZ, RZ, 0, 0 ;  /* 0x00000000ff3b7431 */ /* 0x000fe400000001ff */
[----:B------:R-:W-:Y:S01]  /*3e4e0*/  IMAD.HI.U32 R58, R60, R49, RZ ;  /* 0x000000313c3a7227 */ /* 0x000fe200078e00ff */
[----:B------:R-:W-:-:S05]  /*3e4f0*/  IADD3.X R57, PT, PT, RZ, RZ, R57, P3, P2 ;  /* 0x000000ffff397210 */ /* 0x000fca0001fe4439 */
[-C--:B------:R-:W-:Y:S02]  /*3e500*/  IMAD R69, R57, R48.reuse, RZ ;  /* 0x0000003039457224 */ /* 0x080fe400078e02ff */
[----:B------:R-:W-:-:S04]  /*3e510*/  IMAD.WIDE.U32 R58, R60, R48, R58 ;  /* 0x000000303c3a7225 */ /* 0x000fc800078e003a */
[----:B------:R-:W-:-:S04]  /*3e520*/  IMAD.HI.U32 R58, P1, R57, R49, R58 ;  /* 0x00000031393a7227 */ /* 0x000fc8000782003a */
[----:B------:R-:W-:Y:S01]  /*3e530*/  IMAD.HI.U32 R57, R57, R48, RZ ;  /* 0x0000003039397227 */ /* 0x000fe200078e00ff */
[----:B------:R-:W-:-:S03]  /*3e540*/  IADD3 R69, P2, PT, R69, R58, RZ ;  /* 0x0000003a45457210 */ /* 0x000fc60007f5e0ff */
[----:B------:R-:W-:Y:S01]  /*3e550*/  IMAD.X R57, RZ, RZ, R57, P1 ;  /* 0x000000ffff397224 */ /* 0x000fe200008e0639 */
[C---:B------:R-:W-:Y:S01]  /*3e560*/  IADD3 R60, P3, PT, R69.reuse, 0x1, RZ ;  /* 0x00000001453c7810 */ /* 0x040fe20007f7e0ff */
[----:B------:R-:W-:-:S03]  /*3e570*/  IMAD.WIDE.U32 R58, R69, R68, RZ ;  /* 0x00000044453a7225 */ /* 0x000fc600078e00ff */
[----:B------:R-:W-:Y:S01]  /*3e580*/  IADD3.X R63, PT, PT, RZ, R57, RZ, P2, !PT ;  /* 0x00000039ff3f7210 */ /* 0x000fe200017fe4ff */
[----:B------:R-:W-:Y:S01]  /*3e590*/  IMAD R57, R69, R61, R59 ;  /* 0x0000003d45397224 */ /* 0x000fe200078e023b */
[----:B------:R-:W-:-:S03]  /*3e5a0*/  IADD3 R49, P2, PT, -R58, R49, RZ ;  /* 0x000000313a317210 */ /* 0x000fc60007f5e1ff */
[-C--:B------:R-:W-:Y:S01]  /*3e5b0*/  IMAD R57, R63, R68.reuse, R57 ;  /* 0x000000443f397224 */ /* 0x080fe200078e0239 */
[----:B------:R-:W-:Y:S01]  /*3e5c0*/  ISETP.GE.U32.AND P1, PT, R49, R68, PT ;  /* 0x000000443100720c */ /* 0x000fe20003f26070 */
[----:B------:R-:W-:Y:S02]  /*3e5d0*/  IMAD.X R59, RZ, RZ, R63, P3 ;  /* 0x000000ffff3b7224 */ /* 0x000fe400018e063f */
[----:B------:R-:W-:Y:S01]  /*3e5e0*/  IMAD.X R48, R48, 0x1, ~R57, P2 ;  /* 0x0000000130307824 */ /* 0x000fe200010e0e39 */
[----:B------:R-:W-:-:S04]  /*3e5f0*/  IADD3 R58, P2, PT, -R68, R49, RZ ;  /* 0x00000031443a7210 */ /* 0x000fc80007f5e1ff */
[----:B------:R-:W-:Y:S02]  /*3e600*/  ISETP.GE.U32.AND.EX P1, PT, R48, R61, PT, P1 ;  /* 0x0000003d3000720c */ /* 0x000fe40003f26110 */
[-C--:B------:R-:W-:Y:S02]  /*3e610*/  IADD3.X R57, PT, PT, ~R61, R48.reuse, RZ, P2, !PT ;  /* 0x000000303d397210 */ /* 0x080fe400017fe5ff */
[----:B------:R-:W-:Y:S02]  /*3e620*/  SEL R49, R58, R49, P1 ;  /* 0x000000313a317207 */ /* 0x000fe40000800000 */
[----:B------:R-:W-:Y:S02]  /*3e630*/  SEL R60, R60, R69, P1 ;  /* 0x000000453c3c7207 */ /* 0x000fe40000800000 */
[----:B------:R-:W-:Y:S02]  /*3e640*/  SEL R48, R57, R48, P1 ;  /* 0x0000003039307207 */ /* 0x000fe40000800000 */
[----:B------:R-:W-:Y:S01]  /*3e650*/  SEL R59, R59, R63, P1 ;  /* 0x0000003f3b3b7207 */ /* 0x000fe20000800000 */
[----:B------:R-:W-:Y:S01]  /*3e660*/  IMAD.MOV.U32 R63, RZ, RZ, 0x0 ;  /* 0x00000000ff3f7424 */ /* 0x000fe200078e00ff */
[----:B------:R-:W-:-:S02]  /*3e670*/  ISETP.GE.U32.AND P1, PT, R49, R68, PT ;  /* 0x000000443100720c */ /* 0x000fc40003f26070 */
[----:B------:R-:W-:Y:S02]  /*3e680*/  IADD3 R49, P3, PT, R60, 0x1, RZ ;  /* 0x000000013c317810 */ /* 0x000fe40007f7e0ff */
[----:B------:R-:W-:Y:S02]  /*3e690*/  ISETP.GE.U32.AND.EX P1, PT, R48, R61, PT, P1 ;  /* 0x0000003d3000720c */ /* 0x000fe40003f26110 */
[----:B------:R-:W-:Y:S02]  /*3e6a0*/  ISETP.NE.U32.AND P2, PT, R68, RZ, PT ;  /* 0x000000ff4400720c */ /* 0x000fe40003f45070 */
[----:B------:R-:W-:Y:S02]  /*3e6b0*/  IADD3.X R48, PT, PT, RZ, R59, RZ, P3, !PT ;  /* 0x0000003bff307210 */ /* 0x000fe40001ffe4ff */
[----:B------:R-:W-:Y:S02]  /*3e6c0*/  ISETP.NE.AND.EX P2, PT, R61, RZ, PT, P2 ;  /* 0x000000ff3d00720c */ /* 0x000fe40003f45320 */
[----:B------:R-:W-:-:S02]  /*3e6d0*/  SEL R49, R49, R60, P1 ;  /* 0x0000003c31317207 */ /* 0x000fc40000800000 */
[----:B------:R-:W-:Y:S02]  /*3e6e0*/  SEL R48, R48, R59, P1 ;  /* 0x0000003b30307207 */ /* 0x000fe40000800000 */
[----:B------:R-:W-:Y:S02]  /*3e6f0*/  SEL R58, R49, 0xffffffff, P2 ;  /* 0xffffffff313a7807 */ /* 0x000fe40001000000 */
[----:B------:R-:W-:Y:S01]  /*3e700*/  SEL R59, R48, 0xffffffff, P2 ;  /* 0xffffffff303b7807 */ /* 0x000fe20001000000 */
[----:B------:R-:W-:Y:S06]  /*3e710*/  RET.REL.NODEC R62 `(Xcol2imKernelFlip) ;  /* 0xfffffc183e387950 */ /* 0x000fec0003c3ffff */
        .weak           $__internal_25_$__cuda_sm20_rem_s64
        .type           $__internal_25_$__cuda_sm20_rem_s64,@function
        .size           $__internal_25_$__cuda_sm20_rem_s64,(.L_x_3608 - $__internal_25_$__cuda_sm20_rem_s64)
$__internal_25_$__cuda_sm20_rem_s64:
[----:B------:R-:W-:Y:S02]  /*3e720*/  IADD3 R5, P1, PT, RZ, -R10, RZ ;  /* 0x8000000aff057210 */ /* 0x000fe40007f3e0ff */
[----:B------:R-:W-:Y:S02]  /*3e730*/  ISETP.GE.AND P0, PT, R8, RZ, PT ;  /* 0x000000ff0800720c */ /* 0x000fe40003f06270 */
[----:B------:R-:W-:Y:S02]  /*3e740*/  IADD3.X R11, PT, PT, RZ, ~R8, RZ, P1, !PT ;  /* 0x80000008ff0b7210 */ /* 0x000fe40000ffe4ff */
        /* <DEDUP_REMOVED lines=23> */
[----:B------:R-:W-:Y:S01]  /*3e8c0*/  ISETP.GE.AND P1, PT, R7, RZ, PT ;  /* 0x000000ff0700720c */ /* 0x000fe20003f26270 */
[----:B------:R-:W-:Y:S01]  /*3e8d0*/  IMAD R13, R11, R4, R13 ;  /* 0x000000040b0d7224 */ /* 0x000fe200078e020d */
[----:B------:R-:W-:Y:S01]  /*3e8e0*/  IADD3 R12, P4, PT, RZ, -R9, RZ ;  /* 0x80000009ff0c7210 */ /* 0x000fe20007f9e0ff */
[----:B------:R-:W-:-:S04]  /*3e8f0*/  IMAD.HI.U32 R14, R15, R17, RZ ;  /* 0x000000110f0e7227 */ /* 0x000fc800078e00ff */
[----:B------:R-:W-:Y:S01]  /*3e900*/  IMAD.X R16, RZ, RZ, ~R13, P0 ;  /* 0x000000ffff107224 */ /* 0x000fe200000e0e0d */
[----:B------:R-:W-:-:S03]  /*3e910*/  MOV R13, RZ ;  /* 0x000000ff000d7202 */ /* 0x000fc60000000f00 */
[----:B------:R-:W-:-:S04]  /*3e920*/  IMAD.WIDE.U32 R14, P0, R15, R16, R14 ;  /* 0x000000100f0e7225 */ /* 0x000fc8000780000e */
[----:B------:R-:W-:Y:S01]  /*3e930*/  IMAD.HI.U32 R15, P2, R11, R17, R14 ;  /* 0x000000110b0f7227 */ /* 0x000fe2000784000e */
[----:B------:R-:W-:-:S03]  /*3e940*/  SEL R17, R12, R9, !P1 ;  /* 0x000000090c117207 */ /* 0x000fc60004800000 */
[CC--:B------:R-:W-:Y:S02]  /*3e950*/  IMAD R14, R11.reuse, R16.reuse, RZ ;  /* 0x000000100b0e7224 */ /* 0x0c0fe400078e02ff */
[----:B------:R-:W-:-:S03]  /*3e960*/  IMAD.HI.U32 R16, R11, R16, RZ ;  /* 0x000000100b107227 */ /* 0x000fc600078e00ff */
[----:B------:R-:W-:Y:S01]  /*3e970*/  IADD3 R15, P3, PT, R14, R15, RZ ;  /* 0x0000000f0e0f7210 */ /* 0x000fe20007f7e0ff */
[----:B------:R-:W-:Y:S01]  /*3e980*/  IMAD.X R11, R16, 0x1, R11, P0 ;  /* 0x00000001100b7824 */ /* 0x000fe200000e060b */
[----:B------:R-:W-:-:S03]  /*3e990*/  IADD3.X R14, PT, PT, RZ, ~R7, RZ, P4, !PT ;  /* 0x80000007ff0e7210 */ /* 0x000fc600027fe4ff */
[----:B------:R-:W-:Y:S01]  /*3e9a0*/  IMAD.HI.U32 R12, R15, R17, RZ ;  /* 0x000000110f0c7227 */ /* 0x000fe200078e00ff */
[----:B------:R-:W-:Y:S02]  /*3e9b0*/  SEL R14, R14, R7, !P1 ;  /* 0x000000070e0e7207 */ /* 0x000fe40004800000 */
[----:B------:R-:W-:-:S03]  /*3e9c0*/  IADD3.X R11, PT, PT, RZ, RZ, R11, P3, P2 ;  /* 0x000000ffff0b7210 */ /* 0x000fc60001fe440b */
[----:B------:R-:W-:-:S04]  /*3e9d0*/  IMAD.WIDE.U32 R12, R15, R14, R12 ;  /* 0x0000000e0f0c7225 */ /* 0x000fc800078e000c */
[C---:B------:R-:W-:Y:S02]  /*3e9e0*/  IMAD R15, R11.reuse, R14, RZ ;  /* 0x0000000e0b0f7224 */ /* 0x040fe400078e02ff */
[----:B------:R-:W-:-:S04]  /*3e9f0*/  IMAD.HI.U32 R12, P0, R11, R17, R12 ;  /* 0x000000110b0c7227 */ /* 0x000fc8000780000c */
[----:B------:R-:W-:Y:S01]  /*3ea00*/  IMAD.HI.U32 R11, R11, R14, RZ ;  /* 0x0000000e0b0b7227 */ /* 0x000fe200078e00ff */
[----:B------:R-:W-:-:S03]  /*3ea10*/  IADD3 R15, P2, PT, R15, R12, RZ ;  /* 0x0000000c0f0f7210 */ /* 0x000fc60007f5e0ff */
[----:B------:R-:W-:Y:S02]  /*3ea20*/  IMAD.X R11, RZ, RZ, R11, P0 ;  /* 0x000000ffff0b7224 */ /* 0x000fe400000e060b */
[----:B------:R-:W-:-:S03]  /*3ea30*/  IMAD.WIDE.U32 R12, R15, R4, RZ ;  /* 0x000000040f0c7225 */ /* 0x000fc600078e00ff */
[----:B------:R-:W-:Y:S01]  /*3ea40*/  IADD3.X R11, PT, PT, RZ, R11, RZ, P2, !PT ;  /* 0x0000000bff0b7210 */ /* 0x000fe200017fe4ff */
        /* <DEDUP_REMOVED lines=16> */
[----:B------:R-:W-:Y:S02]  /*3eb50*/  ISETP.NE.U32.AND P0, PT, R10, RZ, PT ;  /* 0x000000ff0a00720c */ /* 0x000fe40003f05070 */
[-C--:B------:R-:W-:Y:S02]  /*3eb60*/  IADD3 R5, P2, PT, RZ, -R4.reuse, RZ ;  /* 0x80000004ff057210 */ /* 0x080fe40007f5e0ff */
[----:B------:R-:W-:Y:S02]  /*3eb70*/  ISETP.NE.AND.EX P0, PT, R8, RZ, PT, P0 ;  /* 0x000000ff0800720c */ /* 0x000fe40003f05300 */
[----:B------:R-:W-:Y:S01]  /*3eb80*/  SEL R8, R5, R4, !P1 ;  /* 0x0000000405087207 */ /* 0x000fe20004800000 */
[----:B------:R-:W-:Y:S01]  /*3eb90*/  HFMA2 R5, -RZ, RZ, 0, 0 ;  /* 0x00000000ff057431 */ /* 0x000fe200000001ff */
[----:B------:R-:W-:Y:S01]  /*3eba0*/  IADD3.X R10, PT, PT, RZ, ~R11, RZ, P2, !PT ;  /* 0x8000000bff0a7210 */ /* 0x000fe200017fe4ff */
[----:B------:R-:W-:Y:S01]  /*3ebb0*/  IMAD.MOV.U32 R4, RZ, RZ, R6 ;  /* 0x000000ffff047224 */ /* 0x000fe200078e0006 */
[----:B------:R-:W-:-:S02]  /*3ebc0*/  SEL R8, R8, 0xffffffff, P0 ;  /* 0xffffffff08087807 */ /* 0x000fc40000000000 */
[----:B------:R-:W-:-:S04]  /*3ebd0*/  SEL R11, R10, R11, !P1 ;  /* 0x0000000b0a0b7207 */ /* 0x000fc80004800000 */
[----:B------:R-:W-:Y:S01]  /*3ebe0*/  SEL R11, R11, 0xffffffff, P0 ;  /* 0xffffffff0b0b7807 */ /* 0x000fe20000000000 */
[----:B------:R-:W-:Y:S06]  /*3ebf0*/  RET.REL.NODEC R4 `(Xcol2imKernelFlip) ;  /* 0xfffffc1404007950 */ /* 0x000fec0003c3ffff */
.L_x_2217:
        /* <DEDUP_REMOVED lines=16> */
.L_x_3608:


//--------------------- .text.Xim2colKernelNormal --------------------------
	.section	.text.Xim2colKernelNormal,"ax",@progbits
	.align	128
        .global         Xim2colKernelNormal
        .type           Xim2colKernelNormal,@function
        .size           Xim2colKernelNormal,(.L_x_3609 - Xim2colKernelNormal)
        .other          Xim2colKernelNormal,@"STO_CUDA_ENTRY STV_DEFAULT"
Xim2colKernelNormal:
.text.Xim2colKernelNormal:
        /* <DEDUP_REMOVED lines=15> */
[----:B------:R-:W0:Y:S02]  /*00f0*/  LDCU UR7, c[0x0][0x3ac] ;  /* 0x00007580ff0777ac */ /* 0x000e240008000800 */
[----:B0-----:R-:W-:-:S09]  /*0100*/  UISETP.NE.U32.AND UP0, UPT, UR7, URZ, UPT ;  /* 0x000000ff0700728c */ /* 0x001fd2000bf05070 */
[----:B------:R-:W-:Y:S05]  /*0110*/  BRA.U UP0, `(.L_x_2218) ;  /* 0x0000000100607547 */ /* 0x000fea000b800000 */
[----:B------:R-:W0:Y:S01]  /*0120*/  LDCU UR4, c[0x0][0x3a8] ;  /* 0x00007500ff0477ac */ /* 0x000e220008000800 */
[----:B------:R-:W-:Y:S01]  /*0130*/  IMAD.MOV.U32 R35, RZ, RZ, RZ ;  /* 0x000000ffff237224 */ /* 0x000fe200078e00ff */
[----:B0-----:R-:W0:Y:S01]  /*0140*/  I2F.U32.RP R3, UR4 ;  /* 0x0000000400037d06 */ /* 0x001e220008209000 */
[----:B------:R-:W-:-:S07]  /*0150*/  ISETP.NE.U32.AND P2, PT, RZ, UR4, PT ;  /* 0x00000004ff007c0c */ /* 0x000fce000bf45070 */
[----:B0-----:R-:W0:Y:S02]  /*0160*/  MUFU.RCP R3, R3 ;  /* 0x0000000300037308 */ /* 0x001e240000001000 */
[----:B0-----:R-:W-:Y:S02]  /*0170*/  VIADD R4, R3, 0xffffffe ;  /* 0x0ffffffe03047836 */ /* 0x001fe40000000000 */
[----:B------:R-:W-:-:S04]  /*0180*/  IMAD.MOV.U32 R3, RZ, RZ, RZ ;  /* 0x000000ffff037224 */ /* 0x000fc800078e00ff */
[----:B------:R0:W1:Y:S02]  /*0190*/  F2I.FTZ.U32.TRUNC.NTZ R5, R4 ;  /* 0x0000000400057305 */ /* 0x000064000021f000 */
[----:B0-----:R-:W-:Y:S02]  /*01a0*/  IMAD.MOV.U32 R4, RZ, RZ, RZ ;  /* 0x000000ffff047224 */ /* 0x001fe400078e00ff */
[----:B-1----:R-:W-:-:S04]  /*01b0*/  IMAD.MOV R7, RZ, RZ, -R5 ;  /* 0x000000ffff077224 */ /* 0x002fc800078e0a05 */
[----:B------:R-:W-:-:S04]  /*01c0*/  IMAD R7, R7, UR4, RZ ;  /* 0x0000000407077c24 */ /* 0x000fc8000f8e02ff */
[----:B------:R-:W-:-:S06]  /*01d0*/  IMAD.HI.U32 R5, R5, R7, R4 ;  /* 0x0000000705057227 */ /* 0x000fcc00078e0004 */
[----:B------:R-:W-:-:S04]  /*01e0*/  IMAD.HI.U32 R34, R5, R2, RZ ;  /* 0x0000000205227227 */ /* 0x000fc800078e00ff */
[----:B------:R-:W-:-:S04]  /*01f0*/  IMAD.MOV R5, RZ, RZ, -R34 ;  /* 0x000000ffff057224 */ /* 0x000fc800078e0a22 */
[----:B------:R-:W-:-:S05]  /*0200*/  IMAD R5, R5, UR4, R2 ;  /* 0x0000000405057c24 */ /* 0x000fca000f8e0202 */
[----:B------:R-:W-:-:S13]  /*0210*/  ISETP.GE.U32.AND P0, PT, R5, UR4, PT ;  /* 0x0000000405007c0c */ /* 0x000fda000bf06070 */
[----:B------:R-:W-:Y:S02]  /*0220*/  @P0 VIADD R5, R5, -UR4 ;  /* 0x8000000405050c36 */ /* 0x000fe40008000000 */
[----:B------:R-:W-:-:S03]  /*0230*/  @P0 VIADD R34, R34, 0x1 ;  /* 0x0000000122220836 */ /* 0x000fc60000000000 */
[----:B------:R-:W-:-:S13]  /*0240*/  ISETP.GE.U32.AND P1, PT, R5, UR4, PT ;  /* 0x0000000405007c0c */ /* 0x000fda000bf26070 */
[----:B------:R-:W-:Y:S01]  /*0250*/  @P1 VIADD R34, R34, 0x1 ;  /* 0x0000000122221836 */ /* 0x000fe20000000000 */
[----:B------:R-:W-:-:S05]  /*0260*/  @!P2 LOP3.LUT R34, RZ, UR4, RZ, 0x33, !PT ;  /* 0x00000004ff22ac12 */ /* 0x000fca000f8e33ff */
[----:B------:R-:W-:-:S04]  /*0270*/  IMAD.MOV R5, RZ, RZ, -R34 ;  /* 0x000000ffff057224 */ /* 0x000fc800078e0a22 */
[----:B------:R-:W-:Y:S01]  /*0280*/  IMAD R2, R5, UR4, R2 ;  /* 0x0000000405027c24 */ /* 0x000fe2000f8e0202 */
[----:B------:R-:W-:Y:S06]  /*0290*/  BRA `(.L_x_2219) ;  /* 0x0000000000287947 */ /* 0x000fec0003800000 */
.L_x_2218:
[----:B------:R-:W-:-:S07]  /*02a0*/  MOV R6, 0x2c0 ;  /* 0x000002c000067802 */ /* 0x000fce0000000f00 */
[----:B------:R-:W-:Y:S05]  /*02b0*/  CALL.REL.NOINC `($__internal_26_$__cuda_sm20_div_s64) ;  /* 0x0000011000d87944 */ /* 0x000fea0003c00000 */
[----:B------:R-:W0:Y:S01]  /*02c0*/  LDCU.64 UR6, c[0x0][0x3a8] ;  /* 0x00007500ff0677ac */ /* 0x000e220008000a00 */
[----:B------:R-:W-:Y:S01]  /*02d0*/  IADD3 R5, P0, PT, RZ, -R34, RZ ;  /* 0x80000022ff057210 */ /* 0x000fe20007f1e0ff */
[----:B------:R-:W-:-:S04]  /*02e0*/  IMAD.MOV.U32 R3, RZ, RZ, RZ ;  /* 0x000000ffff037224 */ /* 0x000fc800078e00ff */
[----:B------:R-:W-:-:S04]  /*02f0*/  IMAD.X R4, RZ, RZ, ~R35, P0 ;  /* 0x000000ffff047224 */ /* 0x000fc800000e0e23 */
[----:B0-----:R-:W-:Y:S02]  /*0300*/  IMAD R4, R4, UR6, RZ ;  /* 0x0000000604047c24 */ /* 0x001fe4000f8e02ff */
[----:B------:R-:W-:-:S04]  /*0310*/  IMAD.WIDE.U32 R2, R5, UR6, R2 ;  /* 0x0000000605027c25 */ /* 0x000fc8000f8e0002 */
[----:B------:R-:W-:-:S04]  /*0320*/  IMAD R5, R5, UR7, R4 ;  /* 0x0000000705057c24 */ /* 0x000fc8000f8e0204 */
[----:B------:R-:W-:-:S07]  /*0330*/  IMAD.IADD R3, R3, 0x1, R5 ;  /* 0x0000000103037824 */ /* 0x000fce00078e0205 */
.L_x_2219:
[----:B------:R-:W0:Y:S01]  /*0340*/  LDCU.128 UR12, c[0x0][0x3b0] ;  /* 0x00007600ff0c77ac */ /* 0x000e220008000c00 */
[----:B------:R-:W1:Y:S01]  /*0350*/  LDCU.64 UR4, c[0x0][0x3a0] ;  /* 0x00007400ff0477ac */ /* 0x000e620008000a00 */
[----:B0-----:R-:W-:Y:S01]  /*0360*/  ISETP.GE.U32.AND P0, PT, R0, UR12, PT ;  /* 0x0000000c00007c0c */ /* 0x001fe2000bf06070 */
[----:B------:R-:W-:Y:S01]  /*0370*/  UISETP.LT.U32.AND UP0, UPT, UR14, 0x1, UPT ;  /* 0x000000010e00788c */ /* 0x000fe2000bf01070 */
[----:B------:R-:W-:Y:S02]  /*0380*/  IMAD.U32 R4, RZ, RZ, UR15 ;  /* 0x0000000fff047e24 */ /* 0x000fe4000f8e00ff */
[----:B------:R-:W-:Y:S02]  /*0390*/  ISETP.GE.AND.EX P0, PT, RZ, UR13, PT, P0 ;  /* 0x0000000dff007c0c */ /* 0x000fe4000bf06300 */
[----:B-1----:R-:W-:Y:S02]  /*03a0*/  ISETP.GE.U32.AND P1, PT, R34, UR4, PT ;  /* 0x0000000422007c0c */ /* 0x002fe4000bf26070 */
[----:B------:R-:W-:-:S02]  /*03b0*/  ISETP.GT.OR P0, PT, RZ, UR7, P0 ;  /* 0x00000007ff007c0c */ /* 0x000fc40008704670 */
[----:B------:R-:W-:Y:S02]  /*03c0*/  PLOP3.LUT P2, PT, PT, PT, UP0, 0x80, 0x8 ;  /* 0x000000000008781c */ /* 0x000fe40003f4f008 */
[----:B------:R-:W-:-:S04]  /*03d0*/  ISETP.GE.OR.EX P0, PT, R35, UR5, P0, P1 ;  /* 0x0000000523007c0c */ /* 0x000fc80008706710 */
[----:B------:R-:W-:-:S13]  /*03e0*/  ISETP.LT.OR.EX P0, PT, R4, RZ, P0, P2 ;  /* 0x000000ff0400720c */ /* 0x000fda0000701720 */
[----:B------:R-:W-:Y:S05]  /*03f0*/  @P0 EXIT ;  /* 0x000000000000094d */ /* 0x000fea0003800000 */
[----:B------:R-:W0:Y:S01]  /*0400*/  LDC.64 R8, c[0x0][0x3c0] ;  /* 0x0000f000ff087b82 */ /* 0x000e220000000a00 */
[----:B------:R-:W1:Y:S02]  /*0410*/  LDCU.64 UR4, c[0x0][0x410] ;  /* 0x00008200ff0477ac */ /* 0x000e640008000a00 */
[----:B-1----:R-:W-:Y:S02]  /*0420*/  IADD3 R18, P1, PT, R0, UR4, RZ ;  /* 0x0000000400127c10 */ /* 0x002fe4000ff3e0ff */
[----:B0-----:R-:W-:-:S03]  /*0430*/  ISETP.GE.U32.AND P0, PT, R8, 0x1, PT ;  /* 0x000000010800780c */ /* 0x001fc60003f06070 */
[----:B------:R-:W-:Y:S01]  /*0440*/  IMAD.X R19, RZ, RZ, UR5, P1 ;  /* 0x00000005ff137e24 */ /* 0x000fe200088e06ff */
[----:B------:R-:W-:-:S13]  /*0450*/  ISETP.GE.AND.EX P0, PT, R9, RZ, PT, P0 ;  /* 0x000000ff0900720c */ /* 0x000fda0003f06300 */
[----:B------:R-:W-:Y:S05]  /*0460*/  @!P0 EXIT ;  /* 0x000000000000894d */ /* 0x000fea0003800000 */
[----:B------:R-:W-:Y:S01]  /*0470*/  UISETP.GE.U32.AND UP0, UPT, UR14, 0x8, UPT ;  /* 0x000000080e00788c */ /* 0x000fe2000bf06070 */
[----:B------:R-:W-:Y:S01]  /*0480*/  IADD3 R4, P0, PT, R8, -0x1, RZ ;  /* 0xffffffff08047810 */ /* 0x000fe20007f1e0ff */
[----:B------:R-:W0:Y:S03]  /*0490*/  LDCU.64 UR16, c[0x0][0x358] ;  /* 0x00006b00ff1077ac */ /* 0x000e260008000a00 */
[----:B------:R-:W-:Y:S01]  /*04a0*/  IADD3.X R5, PT, PT, R9, -0x1, RZ, P0, !PT ;  /* 0xffffffff09057810 */ /* 0x000fe200007fe4ff */
[----:B------:R-:W-:Y:S02]  /*04b0*/  UISETP.GE.U32.AND.EX UP0, UPT, UR15, URZ, UPT, UP0 ;  /* 0x000000ff0f00728c */ /* 0x000fe4000bf06100 */
[----:B------:R-:W-:Y:S01]  /*04c0*/  ULOP3.LUT UR18, UR14, 0x7, URZ, 0xc0, !UPT ;  /* 0x000000070e127892 */ /* 0x000fe2000f8ec0ff */
[----:B------:R-:W-:Y:S01]  /*04d0*/  UMOV UR4, URZ ;  /* 0x000000ff00047c82 */ /* 0x000fe20008000000 */
[----:B------:R-:W-:-:S05]  /*04e0*/  UMOV UR5, URZ ;  /* 0x000000ff00057c82 */ /* 0x000fca0008000000 */
[----:B------:R-:W-:Y:S05]  /*04f0*/  BRA.U !UP0, `(.L_x_2220) ;  /* 0x000000e908ac7547 */ /* 0x000fea000b800000 */
[C---:B------:R-:W-:Y:S01]  /*0500*/  LOP3.LUT R7, R8.reuse, 0x7, RZ, 0xc0, !PT ;  /* 0x0000000708077812 */ /* 0x040fe200078ec0ff */
[----:B------:R-:W-:Y:S01]  /*0510*/  ULOP3.LUT UR4, UR14, 0xfffffff8, URZ, 0xc0, !UPT ;  /* 0xfffffff80e047892 */ /* 0x000fe2000f8ec0ff */
[----:B------:R-:W-:Y:S01]  /*0520*/  LOP3.LUT R6, R9, 0x7fffffff, RZ, 0xc0, !PT ;  /* 0x7fffffff09067812 */ /* 0x000fe200078ec0ff */
[----:B------:R-:W-:Y:S01]  /*0530*/  ULOP3.LUT UR5, UR15, 0x7fffffff, URZ, 0xc0, !UPT ;  /* 0x7fffffff0f057892 */ /* 0x000fe2000f8ec0ff */
[----:B------:R-:W-:Y:S01]  /*0540*/  LOP3.LUT R8, R8, 0xfffffff8, RZ, 0xc0, !PT ;  /* 0xfffffff808087812 */ /* 0x000fe200078ec0ff */
[----:B------:R-:W-:Y:S01]  /*0550*/  UMOV UR6, URZ ;  /* 0x000000ff00067c82 */ /* 0x000fe20008000000 */
[----:B------:R-:W-:-:S09]  /*0560*/  UMOV UR7, URZ ;  /* 0x000000ff00077c82 */ /* 0x000fd20008000000 */
.L_x_2245:
[----:B-1----:R-:W1:Y:S01]  /*0570*/  LDCU.128 UR24, c[0x0][0x3c0] ;  /* 0x00007800ff1877ac */ /* 0x002e620008000c00 */
[----:B--234-:R-:W2:Y:S01]  /*0580*/  LDC.64 R16, c[0x0][0x3d8] ;  /* 0x0000f600ff107b82 */ /* 0x01cea20000000a00 */
[----:B------:R-:W-:Y:S02]  /*0590*/  ISETP.GE.U32.AND P1, PT, R4, 0x7, PT ;  /* 0x000000070400780c */ /* 0x000fe40003f26070 */
[----:B------:R-:W-:Y:S01]  /*05a0*/  CS2R R42, SRZ ;  /* 0x00000000002a7805 */ /* 0x000fe2000001ff00 */
[----:B------:R-:W3:Y:S01]  /*05b0*/  LDCU.64 UR20, c[0x0][0x3e8] ;  /* 0x00007d00ff1477ac */ /* 0x000ee20008000a00 */
[----:B------:R-:W-:Y:S01]  /*05c0*/  ISETP.GE.U32.AND.EX P1, PT, R5, RZ, PT, P1 ;  /* 0x000000ff0500720c */ /* 0x000fe20003f26110 */
[----:B------:R-:W4:Y:S02]  /*05d0*/  LDCU.128 UR8, c[0x0][0x390] ;  /* 0x00007200ff0877ac */ /* 0x000f240008000c00 */
[----:B------:R-:W5:Y:S08]  /*05e0*/  LDC.64 R20, c[0x0][0x3b8] ;  /* 0x0000ee00ff147b82 */ /* 0x000f700000000a00 */
[----:B0-----:R-:W0:Y:S01]  /*05f0*/  LDC.64 R26, c[0x0][0x400] ;  /* 0x00010000ff1a7b82 */ /* 0x001e220000000a00 */
[----:B-1----:R-:W-:-:S02]  /*0600*/  UIADD3 UR12, UP0, UPT, URZ, -UR26, URZ ;  /* 0x8000001aff0c7290 */ /* 0x002fc4000ff1e0ff */
[----:B---3--:R-:W-:Y:S02]  /*0610*/  UIMAD UR19, UR7, UR20, URZ ;  /* 0x00000014071372a4 */ /* 0x008fe4000f8e02ff */
[----:B------:R-:W-:Y:S01]  /*0620*/  UIADD3.X UR13, UPT, UPT, URZ, ~UR27, URZ, UP0, !UPT ;  /* 0x8000001bff0d7290 */ /* 0x000fe200087fe4ff */
[----:B--2---:R-:W-:Y:S01]  /*0630*/  IMAD R9, R3, R16, RZ ;  /* 0x0000001003097224 */ /* 0x004fe200078e02ff */
[----:B------:R-:W-:Y:S01]  /*0640*/  UIMAD UR19, UR6, UR21, UR19 ;  /* 0x00000015061372a4 */ /* 0x000fe2000f8e0213 */
[C---:B----4-:R-:W-:Y:S01]  /*0650*/  IMAD R11, R35.reuse, UR8, RZ ;  /* 0x00000008230b7c24 */ /* 0x050fe2000f8e02ff */
[----:B------:R-:W-:Y:S01]  /*0660*/  UIMAD.WIDE.U32 UR12, UR6, UR20, UR12 ;  /* 0x00000014060c72a5 */ /* 0x000fe2000f8e000c */
[----:B------:R-:W-:Y:S02]  /*0670*/  IMAD R17, R2, R17, R9 ;  /* 0x0000001102117224 */ /* 0x000fe400078e0209 */
[----:B------:R-:W-:Y:S01]  /*0680*/  IMAD R11, R34, UR9, R11 ;  /* 0x00000009220b7c24 */ /* 0x000fe2000f8e020b */
[----:B------:R-:W-:Y:S01]  /*0690*/  UIADD3 UR13, UPT, UPT, UR13, UR19, URZ ;  /* 0x000000130d0d7290 */ /* 0x000fe2000fffe0ff */
[----:B-----5:R-:W-:-:S04]  /*06a0*/  IMAD R10, R35, R20, RZ ;  /* 0x00000014230a7224 */ /* 0x020fc800078e02ff */
[----:B------:R-:W-:Y:S02]  /*06b0*/  IMAD R9, R34, R21, R10 ;  /* 0x0000001522097224 */ /* 0x000fe400078e020a */
[----:B------:R-:W-:-:S04]  /*06c0*/  IMAD.WIDE.U32 R14, R2, R16, UR12 ;  /* 0x0000000c020e7e25 */ /* 0x000fc8000f8e0010 */
[----:B------:R-:W-:Y:S01]  /*06d0*/  IMAD.IADD R17, R15, 0x1, R17 ;  /* 0x000000010f117824 */ /* 0x000fe200078e0211 */
[C---:B------:R-:W-:Y:S01]  /*06e0*/  ISETP.GE.U32.AND P0, PT, R14.reuse, UR8, PT ;  /* 0x000000080e007c0c */ /* 0x040fe2000bf06070 */
[----:B------:R-:W-:Y:S01]  /*06f0*/  IMAD.MOV.U32 R16, RZ, RZ, R14 ;  /* 0x000000ffff107224 */ /* 0x000fe200078e000e */
[----:B------:R-:W-:Y:S01]  /*0700*/  ISETP.GT.U32.AND P2, PT, R14, -0x1, PT ;  /* 0xffffffff0e00780c */ /* 0x000fe20003f44070 */
[C---:B------:R-:W-:Y:S01]  /*0710*/  IMAD.WIDE.U32 R20, R34.reuse, R20, UR6 ;  /* 0x0000000622147e25 */ /* 0x040fe2000f8e0014 */
[----:B------:R-:W-:Y:S01]  /*0720*/  UIADD3 UR6, UP0, UPT, UR6, 0x8, URZ ;  /* 0x0000000806067890 */ /* 0x000fe2000ff1e0ff */
[C---:B------:R-:W-:Y:S02]  /*0730*/  ISETP.GE.AND.EX P0, PT, R17.reuse, UR9, PT, P0 ;  /* 0x0000000911007c0c */ /* 0x040fe4000bf06300 */
[----:B------:R-:W-:Y:S01]  /*0740*/  IMAD.WIDE.U32 R24, R34, UR8, R16 ;  /* 0x0000000822187c25 */ /* 0x000fe2000f8e0010 */
[----:B------:R-:W-:Y:S01]  /*0750*/  UIADD3.X UR7, UPT, UPT, URZ, UR7, URZ, UP0, !UPT ;  /* 0x00000007ff077290 */ /* 0x000fe200087fe4ff */
[----:B------:R-:W-:Y:S01]  /*0760*/  ISETP.GT.AND.EX P0, PT, R17, -0x1, !P0, P2 ;  /* 0xffffffff1100780c */ /* 0x000fe20004704320 */
[----:B------:R-:W-:Y:S01]  /*0770*/  UISETP.NE.U32.AND UP0, UPT, UR6, UR4, UPT ;  /* 0x000000040600728c */ /* 0x000fe2000bf05070 */
[----:B------:R-:W-:-:S02]  /*0780*/  IMAD.IADD R9, R21, 0x1, R9 ;  /* 0x0000000115097824 */ /* 0x000fc400078e0209 */
[----:B------:R-:W-:Y:S01]  /*0790*/  IMAD.IADD R10, R25, 0x1, R11 ;  /* 0x00000001190a7824 */ /* 0x000fe200078e020b */
[----:B------:R-:W-:Y:S01]  /*07a0*/  UISETP.NE.AND.EX UP0, UPT, UR7, UR5, UPT, UP0 ;  /* 0x000000050700728c */ /* 0x000fe2000bf05300 */
[----:B------:R-:W-:Y:S02]  /*07b0*/  IMAD R13, R9, UR24, RZ ;  /* 0x00000018090d7c24 */ /* 0x000fe4000f8e02ff */
[----:B------:R-:W-:Y:S02]  /*07c0*/  IMAD R11, R10, UR10, RZ ;  /* 0x0000000a0a0b7c24 */ /* 0x000fe4000f8e02ff */
[C---:B------:R-:W-:Y:S02]  /*07d0*/  IMAD R29, R20.reuse, UR25, R13 ;  /* 0x00000019141d7c24 */ /* 0x040fe4000f8e020d */
[----:B------:R-:W-:-:S04]  /*07e0*/  IMAD.WIDE.U32 R22, R20, UR24, RZ ;  /* 0x0000001814167c25 */ /* 0x000fc8000f8e00ff */
[----:B0-----:R-:W-:-:S04]  /*07f0*/  IMAD.WIDE.U32 R26, R24, UR10, R26 ;  /* 0x0000000a181a7c25 */ /* 0x001fc8000f8e001a */
[----:B------:R-:W-:Y:S02]  /*0800*/  IMAD R13, R24, UR11, R11 ;  /* 0x0000000b180d7c24 */ /* 0x000fe4000f8e020b */
[----:B------:R-:W-:Y:S02]  /*0810*/  IMAD.IADD R11, R23, 0x1, R29 ;  /* 0x00000001170b7824 */ /* 0x000fe400078e021d */
[----:B------:R-:W-:Y:S01]  /*0820*/  IMAD.IADD R12, R27, 0x1, R13 ;  /* 0x000000011b0c7824 */ /* 0x000fe200078e020d */
[----:B------:R-:W-:Y:S06]  /*0830*/  @!P1 BRA `(.L_x_2221) ;  /* 0x0000001800749947 */ /* 0x000fec0003800000 */
[----:B------:R-:W0:Y:S01]  /*0840*/  LDCU.64 UR8, c[0x0][0x3d0] ;  /* 0x00007a00ff0877ac */ /* 0x000e220008000a00 */
[----:B------:R-:W1:Y:S01]  /*0850*/  LDC.64 R38, c[0x0][0x3e0] ;  /* 0x0000f800ff267b82 */ /* 0x000e620000000a00 */
[----:B------:R-:W-:Y:S01]  /*0860*/  IMAD.MOV.U32 R50, RZ, RZ, RZ ;  /* 0x000000ffff327224 */ /* 0x000fe200078e00ff */
[----:B------:R-:W2:Y:S01]  /*0870*/  LDCU.64 UR12, c[0x0][0x3f0] ;  /* 0x00007e00ff0c77ac */ /* 0x000ea20008000a00 */
[----:B------:R-:W-:Y:S02]  /*0880*/  IMAD.MOV.U32 R59, RZ, RZ, RZ ;  /* 0x000000ffff3b7224 */ /* 0x000fe400078e00ff */
[----:B------:R-:W-:Y:S01]  /*0890*/  IMAD.MOV.U32 R61, RZ, RZ, RZ ;  /* 0x000000ffff3d7224 */ /* 0x000fe200078e00ff */
[----:B------:R-:W3:Y:S01]  /*08a0*/  LDCU.64 UR20, c[0x0][0x3b0] ;  /* 0x00007600ff1477ac */ /* 0x000ee20008000a00 */
[----:B0-----:R-:W-:-:S04]  /*08b0*/  UIADD3 UR8, UP1, UPT, URZ, -UR8, URZ ;  /* 0x80000008ff087290 */ /* 0x001fc8000ff3e0ff */
[----:B------:R-:W-:-:S06]  /*08c0*/  UIADD3.X UR9, UPT, UPT, URZ, ~UR9, URZ, UP1, !UPT ;  /* 0x80000009ff097290 */ /* 0x000fcc0008ffe4ff */
[----:B-1----:R-:W-:-:S04]  /*08d0*/  IMAD.WIDE.U32 R36, R0, R38, UR8 ;  /* 0x0000000800247e25 */ /* 0x002fc8000f8e0026 */
[----:B------:R-:W-:Y:S01]  /*08e0*/  IMAD R39, R0, R39, R37 ;  /* 0x0000002700277224 */ /* 0x000fe200078e0225 */
[C---:B------:R-:W-:Y:S01]  /*08f0*/  ISETP.GE.U32.AND P3, PT, R36.reuse, UR10, PT ;  /* 0x0000000a24007c0c */ /* 0x040fe2000bf66070 */
[----:B------:R-:W0:Y:S01]  /*0900*/  LDCU.64 UR8, c[0x0][0x408] ;  /* 0x00008100ff0877ac */ /* 0x000e220008000a00 */
[C---:B--2---:R-:W-:Y:S02]  /*0910*/  IADD3 R13, P4, PT, R36.reuse, UR12, RZ ;  /* 0x0000000c240d7c10 */ /* 0x044fe4000ff9e0ff */
[----:B------:R-:W-:Y:S02]  /*0920*/  ISETP.GT.U32.AND P2, PT, R36, -0x1, PT ;  /* 0xffffffff2400780c */ /* 0x000fe40003f44070 */
[----:B------:R-:W-:Y:S02]  /*0930*/  ISETP.GE.AND.EX P3, PT, R39, UR11, PT, P3 ;  /* 0x0000000b27007c0c */ /* 0x000fe4000bf66330 */
[----:B------:R-:W-:Y:S02]  /*0940*/  ISETP.GE.U32.AND P1, PT, R13, UR10, PT ;  /* 0x0000000a0d007c0c */ /* 0x000fe4000bf26070 */
[----:B------:R-:W-:-:S02]  /*0950*/  IADD3.X R37, PT, PT, R39, UR13, RZ, P4, !PT ;  /* 0x0000000d27257c10 */ /* 0x000fc4000a7fe4ff */
[----:B------:R-:W-:Y:S02]  /*0960*/  ISETP.GT.AND.EX P3, PT, R39, -0x1, !P3, P2 ;  /* 0xffffffff2700780c */ /* 0x000fe40005f64320 */
[C---:B------:R-:W-:Y:S02]  /*0970*/  IADD3 R55, P4, PT, R13.reuse, UR12, RZ ;  /* 0x0000000c0d377c10 */ /* 0x040fe4000ff9e0ff */
[----:B------:R-:W-:Y:S02]  /*0980*/  ISETP.GT.U32.AND P2, PT, R13, -0x1, PT ;  /* 0xffffffff0d00780c */ /* 0x000fe40003f44070 */
[----:B------:R-:W-:Y:S02]  /*0990*/  ISETP.GE.AND.EX P5, PT, R37, UR11, PT, P1 ;  /* 0x0000000b25007c0c */ /* 0x000fe4000bfa6310 */
[----:B------:R-:W-:Y:S02]  /*09a0*/  PLOP3.LUT P1, PT, P0, P3, PT, 0x80, 0x8 ;  /* 0x000000000008781c */ /* 0x000fe40000727070 */
[----:B------:R-:W-:-:S02]  /*09b0*/  ISETP.GE.U32.AND P3, PT, R55, UR10, PT ;  /* 0x0000000a37007c0c */ /* 0x000fc4000bf66070 */
[C---:B------:R-:W-:Y:S02]  /*09c0*/  IADD3.X R57, PT, PT, R37.reuse, UR13, RZ, P4, !PT ;  /* 0x0000000d25397c10 */ /* 0x040fe4000a7fe4ff */
[----:B------:R-:W-:Y:S02]  /*09d0*/  ISETP.GT.AND.EX P2, PT, R37, -0x1, !P5, P2 ;  /* 0xffffffff2500780c */ /* 0x000fe40006f44320 */
[----:B------:R-:W-:Y:S02]  /*09e0*/  ISETP.GE.AND.EX P4, PT, R57, UR11, PT, P3 ;  /* 0x0000000b39007c0c */ /* 0x000fe4000bf86330 */
[----:B------:R-:W-:Y:S02]  /*09f0*/  ISETP.GT.U32.AND P5, PT, R55, -0x1, PT ;  /* 0xffffffff3700780c */ /* 0x000fe40003fa4070 */
[----:B------:R-:W-:Y:S01]  /*0a00*/  PLOP3.LUT P3, PT, P0, P2, PT, 0x80, 0x8 ;  /* 0x000000000008781c */ /* 0x000fe20000765070 */
[----:B------:R-:W1:Y:S01]  /*0a10*/  @P1 LDC.64 R32, c[0x0][0x3f8] ;  /* 0x0000fe00ff201b82 */ /* 0x000e620000000a00 */
[----:B------:R-:W-:-:S02]  /*0a20*/  ISETP.GT.AND.EX P2, PT, R57, -0x1, !P4, P5 ;  /* 0xffffffff3900780c */ /* 0x000fc40006744350 */
[----:B------:R-:W-:Y:S02]  /*0a30*/  @P1 IADD3 R38, P4, PT, R26, R36, RZ ;  /* 0x000000241a261210 */ /* 0x000fe40007f9e0ff */
[----:B------:R-:W-:-:S03]  /*0a40*/  PLOP3.LUT P2, PT, P0, P2, PT, 0x80, 0x8 ;  /* 0x000000000008781c */ /* 0x000fc60000745070 */
[----:B------:R-:W-:-:S04]  /*0a50*/  @P1 IMAD.X R39, R39, 0x1, R12, P4 ;  /* 0x0000000127271824 */ /* 0x000fc800020e060c */
[----:B------:R-:W2:Y:S01]  /*0a60*/  @P3 LDC.64 R30, c[0x0][0x3f8] ;  /* 0x0000fe00ff1e3b82 */ /* 0x000ea20000000a00 */
[----:B------:R-:W-:-:S05]  /*0a70*/  @P3 IADD3 R36, P5, PT, R13, R26, RZ ;  /* 0x0000001a0d243210 */ /* 0x000fca0007fbe0ff */
[----:B------:R-:W-:Y:S01]  /*0a80*/  @P3 IMAD.X R37, R37, 0x1, R12, P5 ;  /* 0x0000000125253824 */ /* 0x000fe200028e060c */
[----:B------:R-:W-:Y:S01]  /*0a90*/  @P2 IADD3 R13, P5, PT, R55, R26, RZ ;  /* 0x0000001a370d2210 */ /* 0x000fe20007fbe0ff */
[----:B------:R-:W4:Y:S01]  /*0aa0*/  @P2 LDC.64 R28, c[0x0][0x3f8] ;  /* 0x0000fe00ff1c2b82 */ /* 0x000f220000000a00 */
[----:B-1----:R-:W-:-:S04]  /*0ab0*/  @P1 LEA R32, P4, R38, R32, 0x2 ;  /* 0x0000002026201211 */ /* 0x002fc800078810ff */
[----:B------:R-:W-:-:S05]  /*0ac0*/  @P1 LEA.HI.X R33, R38, R33, R39, 0x2, P4 ;  /* 0x0000002126211211 */ /* 0x000fca00020f1427 */
[----:B------:R-:W5:Y:S01]  /*0ad0*/  @P1 LDG.E.CONSTANT R50, desc[UR16][R32.64] ;  /* 0x0000001020321981 */ /* 0x000f62000c1e9900 */
[----:B--2---:R-:W-:-:S04]  /*0ae0*/  @P3 LEA R30, P4, R36, R30, 0x2 ;  /* 0x0000001e241e3211 */ /* 0x004fc800078810ff */
[----:B------:R-:W-:Y:S02]  /*0af0*/  @P3 LEA.HI.X R31, R36, R31, R37, 0x2, P4 ;  /* 0x0000001f241f3211 */ /* 0x000fe400020f1425 */
[----:B------:R-:W-:Y:S01]  /*0b00*/  IADD3 R55, P4, PT, R55, UR12, RZ ;  /* 0x0000000c37377c10 */ /* 0x000fe2000ff9e0ff */
[----:B------:R-:W-:Y:S01]  /*0b10*/  @P2 IMAD.X R36, R57, 0x1, R12, P5 ;  /* 0x0000000139242824 */ /* 0x000fe200028e060c */
[----:B----4-:R-:W-:Y:S01]  /*0b20*/  @P2 LEA R28, P1, R13, R28, 0x2 ;  /* 0x0000001c0d1c2211 */ /* 0x010fe200078210ff */
[----:B------:R-:W2:Y:S01]  /*0b30*/  @P3 LDG.E.CONSTANT R61, desc[UR16][R30.64] ;  /* 0x000000101e3d3981 */ /* 0x000ea2000c1e9900 */
[----:B------:R-:W-:Y:S02]  /*0b40*/  IADD3.X R57, PT, PT, R57, UR13, RZ, P4, !PT ;  /* 0x0000000d39397c10 */ /* 0x000fe4000a7fe4ff */
[----:B------:R-:W-:Y:S02]  /*0b50*/  ISETP.GE.U32.AND P5, PT, R55, UR10, PT ;  /* 0x0000000a37007c0c */ /* 0x000fe4000bfa6070 */
[----:B------:R-:W-:-:S02]  /*0b60*/  @P2 LEA.HI.X R29, R13, R29, R36, 0x2, P1 ;  /* 0x0000001d0d1d2211 */ /* 0x000fc400008f1424 */
[----:B------:R-:W-:Y:S02]  /*0b70*/  ISETP.GT.U32.AND P1, PT, R55, -0x1, PT ;  /* 0xffffffff3700780c */ /* 0x000fe40003f24070 */
[----:B------:R-:W-:Y:S01]  /*0b80*/  ISETP.GE.AND.EX P5, PT, R57, UR11, PT, P5 ;  /* 0x0000000b39007c0c */ /* 0x000fe2000bfa6350 */
[----:B------:R1:W4:Y:S01]  /*0b90*/  @P2 LDG.E.CONSTANT R59, desc[UR16][R28.64] ;  /* 0x000000101c3b2981 */ /* 0x000322000c1e9900 */
[----:B------:R-:W-:Y:S02]  /*0ba0*/  IADD3 R51, P4, PT, R55, UR12, RZ ;  /* 0x0000000c37337c10 */ /* 0x000fe4000ff9e0ff */
[----:B------:R-:W-:Y:S02]  /*0bb0*/  ISETP.GT.AND.EX P1, PT, R57, -0x1, !P5, P1 ;  /* 0xffffffff3900780c */ /* 0x000fe40006f24310 */
[----:B------:R-:W-:Y:S02]  /*0bc0*/  ISETP.GE.U32.AND P2, PT, R51, UR10, PT ;  /* 0x0000000a33007c0c */ /* 0x000fe4000bf46070 */
[----:B------:R-:W-:-:S02]  /*0bd0*/  PLOP3.LUT P1, PT, P0, P1, PT, 0x80, 0x8 ;  /* 0x000000000008781c */ /* 0x000fc40000723070 */
[----:B------:R-:W-:Y:S02]  /*0be0*/  IADD3.X R53, PT, PT, R57, UR13, RZ, P4, !PT ;  /* 0x0000000d39357c10 */ /* 0x000fe4000a7fe4ff */
[C---:B------:R-:W-:Y:S02]  /*0bf0*/  IADD3 R49, P3, PT, R51.reuse, UR12, RZ ;  /* 0x0000000c33317c10 */ /* 0x040fe4000ff7e0ff */
[----:B------:R-:W-:Y:S02]  /*0c00*/  ISETP.GT.U32.AND P5, PT, R51, -0x1, PT ;  /* 0xffffffff3300780c */ /* 0x000fe40003fa4070 */
[----:B------:R-:W-:Y:S02]  /*0c10*/  ISETP.GE.AND.EX P2, PT, R53, UR11, PT, P2 ;  /* 0x0000000b35007c0c */ /* 0x000fe4000bf46320 */
[----:B------:R-:W-:Y:S02]  /*0c20*/  ISETP.GE.U32.AND P4, PT, R49, UR10, PT ;  /* 0x0000000a31007c0c */ /* 0x000fe4000bf86070 */
[----:B------:R-:W-:Y:S01]  /*0c30*/  IADD3.X R47, PT, PT, R53, UR13, RZ, P3, !PT ;  /* 0x0000000d352f7c10 */ /* 0x000fe20009ffe4ff */
[----:B------:R-:W3:Y:S01]  /*0c40*/  @P1 LDC.64 R38, c[0x0][0x3f8] ;  /* 0x0000fe00ff261b82 */ /* 0x000ee20000000a00 */
[----:B------:R-:W-:-:S02]  /*0c50*/  IADD3 R45, P6, PT, R49, UR12, RZ ;  /* 0x0000000c312d7c10 */ /* 0x000fc4000ffde0ff */
[----:B------:R-:W-:Y:S02]  /*0c60*/  ISETP.GT.AND.EX P5, PT, R53, -0x1, !P2, P5 ;  /* 0xffffffff3500780c */ /* 0x000fe400057a4350 */
[----:B------:R-:W-:Y:S02]  /*0c70*/  ISETP.GT.U32.AND P3, PT, R49, -0x1, PT ;  /* 0xffffffff3100780c */ /* 0x000fe40003f64070 */
[C---:B------:R-:W-:Y:S02]  /*0c80*/  ISETP.GE.AND.EX P4, PT, R47.reuse, UR11, PT, P4 ;  /* 0x0000000b2f007c0c */ /* 0x040fe4000bf86340 */
[----:B------:R-:W-:Y:S02]  /*0c90*/  IADD3.X R41, PT, PT, R47, UR13, RZ, P6, !PT ;  /* 0x0000000d2f297c10 */ /* 0x000fe4000b7fe4ff */
[----:B------:R-:W-:Y:S02]  /*0ca0*/  ISETP.GE.U32.AND P2, PT, R45, UR10, PT ;  /* 0x0000000a2d007c0c */ /* 0x000fe4000bf46070 */
[----:B------:R-:W-:-:S02]  /*0cb0*/  PLOP3.LUT P5, PT, P0, P5, PT, 0x80, 0x8 ;  /* 0x000000000008781c */ /* 0x000fc400007ab070 */
[----:B------:R-:W-:Y:S02]  /*0cc0*/  IADD3 R43, P6, PT, R45, UR12, RZ ;  /* 0x0000000c2d2b7c10 */ /* 0x000fe4000ffde0ff */
[----:B------:R-:W-:Y:S02]  /*0cd0*/  ISETP.GT.AND.EX P3, PT, R47, -0x1, !P4, P3 ;  /* 0xffffffff2f00780c */ /* 0x000fe40006764330 */
[----:B------:R-:W-:Y:S02]  /*0ce0*/  ISETP.GT.U32.AND P4, PT, R45, -0x1, PT ;  /* 0xffffffff2d00780c */ /* 0x000fe40003f84070 */
[C---:B------:R-:W-:Y:S02]  /*0cf0*/  ISETP.GE.AND.EX P2, PT, R41.reuse, UR11, PT, P2 ;  /* 0x0000000b29007c0c */ /* 0x040fe4000bf46320 */
[----:B------:R-:W-:Y:S01]  /*0d00*/  IADD3.X R13, PT, PT, R41, UR13, RZ, P6, !PT ;  /* 0x0000000d290d7c10 */ /* 0x000fe2000b7fe4ff */
[----:B------:R-:W0:Y:S01]  /*0d10*/  LDCU.64 UR12, c[0x0][0x3a8] ;  /* 0x00007500ff0c77ac */ /* 0x000e220008000a00 */
[----:B------:R-:W-:Y:S01]  /*0d20*/  ISETP.GE.U32.AND P6, PT, R43, UR10, PT ;  /* 0x0000000a2b007c0c */ /* 0x000fe2000bfc6070 */
[----:B------:R-:W0:Y:S01]  /*0d30*/  @P5 LDC.64 R36, c[0x0][0x3f8] ;  /* 0x0000fe00ff245b82 */ /* 0x000e220000000a00 */
[----:B------:R-:W-:-:S02]  /*0d40*/  ISETP.GT.AND.EX P4, PT, R41, -0x1, !P2, P4 ;  /* 0xffffffff2900780c */ /* 0x000fc40005784340 */
[----:B------:R-:W-:Y:S02]  /*0d50*/  ISETP.GT.U32.AND P2, PT, R43, -0x1, PT ;  /* 0xffffffff2b00780c */ /* 0x000fe40003f44070 */
[C---:B------:R-:W-:Y:S02]  /*0d60*/  ISETP.GE.AND.EX P6, PT, R13.reuse, UR11, PT, P6 ;  /* 0x0000000b0d007c0c */ /* 0x040fe4000bfc6360 */
[----:B------:R-:W-:Y:S02]  /*0d70*/  PLOP3.LUT P3, PT, P0, P3, PT, 0x80, 0x8 ;  /* 0x000000000008781c */ /* 0x000fe40000767070 */
[----:B------:R-:W-:Y:S02]  /*0d80*/  ISETP.GT.AND.EX P2, PT, R13, -0x1, !P6, P2 ;  /* 0xffffffff0d00780c */ /* 0x000fe40007744320 */
[----:B------:R-:W-:Y:S02]  /*0d90*/  PLOP3.LUT P4, PT, P0, P4, PT, 0x80, 0x8 ;  /* 0x000000000008781c */ /* 0x000fe40000789070 */
[----:B------:R-:W-:-:S02]  /*0da0*/  PLOP3.LUT P2, PT, P0, P2, PT, 0x80, 0x8 ;  /* 0x000000000008781c */ /* 0x000fc40000745070 */
[----:B-1----:R-:W-:-:S05]  /*0db0*/  @P1 IADD3 R28, P6, PT, R55, R26, RZ ;  /* 0x0000001a371c1210 */ /* 0x002fca0007fde0ff */
[----:B------:R-:W-:Y:S01]  /*0dc0*/  @P1 IMAD.X R29, R57, 0x1, R12, P6 ;  /* 0x00000001391d1824 */ /* 0x000fe200030e060c */
[C---:B---3--:R-:W-:Y:S01]  /*0dd0*/  @P1 LEA R38, P6, R28.reuse, R38, 0x2 ;  /* 0x000000261c261211 */ /* 0x048fe200078c10ff */
[----:B------:R-:W1:Y:S03]  /*0de0*/  @P3 LDC.64 R32, c[0x0][0x3f8] ;  /* 0x0000fe00ff203b82 */ /* 0x000e660000000a00 */
[----:B------:R-:W-:Y:S02]  /*0df0*/  @P1 LEA.HI.X R39, R28, R39, R29, 0x2, P6 ;  /* 0x000000271c271211 */ /* 0x000fe400030f141d */
[----:B------:R-:W-:-:S03]  /*0e00*/  @P5 IADD3 R40, P6, PT, R51, R26, RZ ;  /* 0x0000001a33285210 */ /* 0x000fc60007fde0ff */
[----:B------:R-:W3:Y:S01]  /*0e10*/  @P4 LDC.64 R28, c[0x0][0x3f8] ;  /* 0x0000fe00ff1c4b82 */ /* 0x000ee20000000a00 */
[----:B------:R-:W-:-:S07]  /*0e20*/  IMAD.MOV.U32 R57, RZ, RZ, RZ ;  /* 0x000000ffff397224 */ /* 0x000fce00078e00ff */
[----:B------:R-:W3:Y:S01]  /*0e30*/  @P2 LDC.64 R30, c[0x0][0x3f8] ;  /* 0x0000fe00ff1e2b82 */ /* 0x000ee20000000a00 */
[----:B------:R-:W-:Y:S01]  /*0e40*/  @P5 IMAD.X R42, R53, 0x1, R12, P6 ;  /* 0x00000001352a5824 */ /* 0x000fe200030e060c */
[C---:B0-----:R-:W-:Y:S01]  /*0e50*/  @P5 LEA R36, P6, R40.reuse, R36, 0x2 ;  /* 0x0000002428245211 */ /* 0x041fe200078c10ff */
[----:B------:R-:W-:Y:S01]  /*0e60*/  IMAD.MOV.U32 R55, RZ, RZ, RZ ;  /* 0x000000ffff377224 */ /* 0x000fe200078e00ff */
[----:B------:R-:W4:Y:S02]  /*0e70*/  @P1 LDG.E.CONSTANT R57, desc[UR16][R38.64] ;  /* 0x0000001026391981 */ /* 0x000f24000c1e9900 */
[----:B------:R-:W-:Y:S02]  /*0e80*/  @P5 LEA.HI.X R37, R40, R37, R42, 0x2, P6 ;  /* 0x0000002528255211 */ /* 0x000fe400030f142a */
[-C--:B------:R-:W-:Y:S02]  /*0e90*/  @P3 IADD3 R40, P1, PT, R49, R26.reuse, RZ ;  /* 0x0000001a31283210 */ /* 0x080fe40007f3e0ff */
[----:B------:R-:W-:Y:S01]  /*0ea0*/  @P4 IADD3 R45, P6, PT, R45, R26, RZ ;  /* 0x0000001a2d2d4210 */ /* 0x000fe20007fde0ff */
[----:B------:R0:W4:Y:S01]  /*0eb0*/  @P5 LDG.E.CONSTANT R55, desc[UR16][R36.64] ;  /* 0x0000001024375981 */ /* 0x000122000c1e9900 */
[----:B-1----:R-:W-:Y:S01]  /*0ec0*/  @P3 LEA R32, P5, R40, R32, 0x2 ;  /* 0x0000002028203211 */ /* 0x002fe200078a10ff */
[--C-:B------:R-:W-:Y:S01]  /*0ed0*/  @P3 IMAD.X R47, R47, 0x1, R12.reuse, P1 ;  /* 0x000000012f2f3824 */ /* 0x100fe200008e060c */
[----:B------:R-:W-:Y:S01]  /*0ee0*/  @P2 IADD3 R43, P1, PT, R43, R26, RZ ;  /* 0x0000001a2b2b2210 */ /* 0x000fe20007f3e0ff */
[----:B------:R-:W-:-:S03]  /*0ef0*/  @P4 IMAD.X R42, R41, 0x1, R12, P6 ;  /* 0x00000001292a4824 */ /* 0x000fc600030e060c */
[----:B------:R-:W-:Y:S01]  /*0f00*/  @P3 LEA.HI.X R33, R40, R33, R47, 0x2, P5 ;  /* 0x0000002128213211 */ /* 0x000fe200028f142f */
[----:B------:R-:W-:Y:S01]  /*0f10*/  @P2 IMAD.X R40, R13, 0x1, R12, P1 ;  /* 0x000000010d282824 */ /* 0x000fe200008e060c */
[----:B---3--:R-:W-:Y:S01]  /*0f20*/  @P4 LEA R28, P5, R45, R28, 0x2 ;  /* 0x0000001c2d1c4211 */ /* 0x008fe200078a10ff */
[----:B------:R-:W-:Y:S01]  /*0f30*/  IMAD.MOV.U32 R53, RZ, RZ, RZ ;  /* 0x000000ffff357224 */ /* 0x000fe200078e00ff */
[----:B------:R-:W-:Y:S01]  /*0f40*/  @P2 LEA R30, P1, R43, R30, 0x2 ;  /* 0x0000001e2b1e2211 */ /* 0x000fe200078210ff */
[----:B------:R-:W-:Y:S01]  /*0f50*/  IMAD.MOV.U32 R51, RZ, RZ, RZ ;  /* 0x000000ffff337224 */ /* 0x000fe200078e00ff */
[----:B------:R-:W-:Y:S01]  /*0f60*/  @P4 LEA.HI.X R29, R45, R29, R42, 0x2, P5 ;  /* 0x0000001d2d1d4211 */ /* 0x000fe200028f142a */
[----:B------:R-:W-:Y:S01]  /*0f70*/  IMAD.MOV.U32 R13, RZ, RZ, RZ ;  /* 0x000000ffff0d7224 */ /* 0x000fe200078e00ff */
[----:B------:R-:W-:Y:S01]  /*0f80*/  @P2 LEA.HI.X R31, R43, R31, R40, 0x2, P1 ;  /* 0x0000001f2b1f2211 */ /* 0x000fe200008f1428 */
[----:B------:R-:W3:Y:S04]  /*0f90*/  @P3 LDG.E.CONSTANT R53, desc[UR16][R32.64] ;  /* 0x0000001020353981 */ /* 0x000ee8000c1e9900 */
[----:B------:R1:W3:Y:S04]  /*0fa0*/  @P4 LDG.E.CONSTANT R51, desc[UR16][R28.64] ;  /* 0x000000101c334981 */ /* 0x0002e8000c1e9900 */
[----:B------:R1:W3:Y:S01]  /*0fb0*/  @P2 LDG.E.CONSTANT R13, desc[UR16][R30.64] ;  /* 0x000000101e0d2981 */ /* 0x0002e2000c1e9900 */
[----:B0-----:R-:W-:-:S02]  /*0fc0*/  IMAD R37, R11, UR12, RZ ;  /* 0x0000000c0b257c24 */ /* 0x001fc4000f8e02ff */
[----:B------:R-:W-:-:S04]  /*0fd0*/  IMAD.WIDE.U32 R38, R22, UR12, R2 ;  /* 0x0000000c16267c25 */ /* 0x000fc8000f8e0002 */
[----:B------:R-:W-:Y:S01]  /*0fe0*/  IMAD R37, R22, UR13, R37 ;  /* 0x0000000d16257c24 */ /* 0x000fe2000f8e0225 */
[----:B------:R-:W-:-:S03]  /*0ff0*/  IADD3 R41, P1, PT, R38, UR12, RZ ;  /* 0x0000000c26297c10 */ /* 0x000fc6000ff3e0ff */
[----:B------:R-:W-:Y:S01]  /*1000*/  IMAD.IADD R39, R39, 0x1, R37 ;  /* 0x0000000127277824 */ /* 0x000fe200078e0225 */
[----:B------:R-:W-:-:S03]  /*1010*/  IADD3 R43, P2, PT, R41, UR12, RZ ;  /* 0x0000000c292b7c10 */ /* 0x000fc6000ff5e0ff */
[C---:B-1----:R-:W-:Y:S01]  /*1020*/  IMAD R29, R39.reuse, UR20, RZ ;  /* 0x00000014271d7c24 */ /* 0x042fe2000f8e02ff */
[----:B------:R-:W-:Y:S01]  /*1030*/  IADD3.X R39, PT, PT, R39, UR13, RZ, P1, !PT ;  /* 0x0000000d27277c10 */ /* 0x000fe20008ffe4ff */
[----:B------:R-:W-:-:S04]  /*1040*/  IMAD.WIDE.U32 R36, R38, UR20, R18 ;  /* 0x0000001426247c25 */ /* 0x000fc8000f8e0012 */
[----:B------:R-:W-:Y:S02]  /*1050*/  IMAD R29, R38, UR21, R29 ;  /* 0x00000015261d7c24 */ /* 0x000fe4000f8e021d */
[C---:B------:R-:W-:Y:S01]  /*1060*/  IMAD R30, R39.reuse, UR20, RZ ;  /* 0x00000014271e7c24 */ /* 0x040fe2000f8e02ff */
[----:B------:R-:W-:Y:S01]  /*1070*/  IADD3.X R39, PT, PT, R39, UR13, RZ, P2, !PT ;  /* 0x0000000d27277c10 */ /* 0x000fe200097fe4ff */
[----:B------:R-:W-:Y:S01]  /*1080*/  IMAD.IADD R29, R37, 0x1, R29 ;  /* 0x00000001251d7824 */ /* 0x000fe200078e021d */
[----:B------:R-:W-:Y:S01]  /*1090*/  LEA R28, P1, R36, UR8, 0x2 ;  /* 0x00000008241c7c11 */ /* 0x000fe2000f8210ff */
[----:B------:R-:W-:-:S04]  /*10a0*/  IMAD.WIDE.U32 R32, R41, UR20, R18 ;  /* 0x0000001429207c25 */ /* 0x000fc8000f8e0012 */
[----:B------:R-:W-:Y:S01]  /*10b0*/  IMAD R31, R41, UR21, R30 ;  /* 0x00000015291f7c24 */ /* 0x000fe2000f8e021e */
[----:B------:R-:W-:Y:S01]  /*10c0*/  IADD3 R41, P2, PT, R43, UR12, RZ ;  /* 0x0000000c2b297c10 */ /* 0x000fe2000ff5e0ff */
[----:B------:R-:W-:Y:S01]  /*10d0*/  IMAD R38, R39, UR20, RZ ;  /* 0x0000001427267c24 */ /* 0x000fe2000f8e02ff */
[----:B------:R-:W-:Y:S01]  /*10e0*/  LEA.HI.X R29, R36, UR9, R29, 0x2, P1 ;  /* 0x00000009241d7c11 */ /* 0x000fe200088f141d */
[----:B------:R-:W-:Y:S01]  /*10f0*/  IMAD.IADD R31, R33, 0x1, R31 ;  /* 0x00000001211f7824 */ /* 0x000fe200078e021f */
[----:B------:R-:W-:Y:S01]  /*1100*/  IADD3.X R39, PT, PT, R39, UR13, RZ, P2, !PT ;  /* 0x0000000d27277c10 */ /* 0x000fe200097fe4ff */
[----:B------:R-:W-:-:S04]  /*1110*/  IMAD.WIDE.U32 R36, R43, UR20, R18 ;  /* 0x000000142b247c25 */ /* 0x000fc8000f8e0012 */
[----:B------:R-:W-:Y:S01]  /*1120*/  IMAD R33, R43, UR21, R38 ;  /* 0x000000152b217c24 */ /* 0x000fe2000f8e0226 */
[----:B------:R-:W-:Y:S01]  /*1130*/  IADD3 R43, P2, PT, R41, UR12, RZ ;  /* 0x0000000c292b7c10 */ /* 0x000fe2000ff5e0ff */
[C---:B------:R-:W-:Y:S01]  /*1140*/  IMAD R40, R39.reuse, UR20, RZ ;  /* 0x0000001427287c24 */ /* 0x040fe2000f8e02ff */
[C---:B------:R-:W-:Y:S02]  /*1150*/  LEA R30, P1, R32.reuse, UR8, 0x2 ;  /* 0x00000008201e7c11 */ /* 0x040fe4000f8210ff */
[----:B------:R-:W-:Y:S02]  /*1160*/  IADD3.X R44, PT, PT, R39, UR13, RZ, P2, !PT ;  /* 0x0000000d272c7c10 */ /* 0x000fe400097fe4ff */
[----:B------:R-:W-:Y:S01]  /*1170*/  IADD3 R45, P2, PT, R43, UR12, RZ ;  /* 0x0000000c2b2d7c10 */ /* 0x000fe2000ff5e0ff */
[----:B------:R-:W-:Y:S01]  /*1180*/  IMAD.IADD R33, R37, 0x1, R33 ;  /* 0x0000000125217824 */ /* 0x000fe200078e0221 */
[----:B------:R-:W-:Y:S01]  /*1190*/  LEA.HI.X R31, R32, UR9, R31, 0x2, P1 ;  /* 0x00000009201f7c11 */ /* 0x000fe200088f141f */
[----:B------:R-:W-:Y:S01]  /*11a0*/  IMAD.WIDE.U32 R38, R41, UR20, R18 ;  /* 0x0000001429267c25 */ /* 0x000fe2000f8e0012 */
[----:B------:R-:W-:-:S03]  /*11b0*/  LEA R32, P1, R36, UR8, 0x2 ;  /* 0x0000000824207c11 */ /* 0x000fc6000f8210ff */
[----:B------:R-:W-:Y:S02]  /*11c0*/  IMAD R37, R41, UR21, R40 ;  /* 0x0000001529257c24 */ /* 0x000fe4000f8e0228 */
[C---:B------:R-:W-:Y:S01]  /*11d0*/  IMAD R42, R44.reuse, UR20, RZ ;  /* 0x000000142c2a7c24 */ /* 0x040fe2000f8e02ff */
[----:B------:R-:W-:Y:S01]  /*11e0*/  IADD3.X R44, PT, PT, R44, UR13, RZ, P2, !PT ;  /* 0x0000000d2c2c7c10 */ /* 0x000fe200097fe4ff */
[----:B------:R-:W-:Y:S01]  /*11f0*/  IMAD.IADD R37, R39, 0x1, R37 ;  /* 0x0000000127257824 */ /* 0x000fe200078e0225 */
[----:B------:R-:W-:Y:S01]  /*1200*/  LEA.HI.X R33, R36, UR9, R33, 0x2, P1 ;  /* 0x0000000924217c11 */ /* 0x000fe200088f1421 */
[C---:B------:R-:W-:Y:S01]  /*1210*/  IMAD R39, R43.reuse, UR21, R42 ;  /* 0x000000152b277c24 */ /* 0x040fe2000f8e022a */
[----:B------:R-:W-:Y:S01]  /*1220*/  LEA R36, P1, R38, UR8, 0x2 ;  /* 0x0000000826247c11 */ /* 0x000fe2000f8210ff */
[----:B------:R-:W-:Y:S01]  /*1230*/  IMAD.WIDE.U32 R40, R43, UR20, R18 ;  /* 0x000000142b287c25 */ /* 0x000fe2000f8e0012 */
[----:B------:R-:W-:-:S03]  /*1240*/  IADD3 R47, P2, PT, R45, UR12, RZ ;  /* 0x0000000c2d2f7c10 */ /* 0x000fc6000ff5e0ff */
[----:B------:R-:W-:Y:S01]  /*1250*/  IMAD R42, R44, UR20, RZ ;  /* 0x000000142c2a7c24 */ /* 0x000fe2000f8e02ff */
[----:B------:R-:W-:Y:S01]  /*1260*/  LEA.HI.X R37, R38, UR9, R37, 0x2, P1 ;  /* 0x0000000926257c11 */ /* 0x000fe200088f1425 */
[----:B------:R-:W-:Y:S01]  /*1270*/  IMAD.IADD R39, R41, 0x1, R39 ;  /* 0x0000000129277824 */ /* 0x000fe200078e0227 */
[----:B------:R-:W-:Y:S01]  /*1280*/  LEA R38, P1, R40, UR8, 0x2 ;  /* 0x0000000828267c11 */ /* 0x000fe2000f8210ff */
[C---:B------:R-:W-:Y:S02]  /*1290*/  IMAD R46, R45.reuse, UR21, R42 ;  /* 0x000000152d2e7c24 */ /* 0x040fe4000f8e022a */
[----:B------:R-:W-:Y:S01]  /*12a0*/  IMAD.WIDE.U32 R42, R45, UR20, R18 ;  /* 0x000000142d2a7c25 */ /* 0x000fe2000f8e0012 */
[----:B------:R-:W-:Y:S02]  /*12b0*/  IADD3.X R45, PT, PT, R44, UR13, RZ, P2, !PT ;  /* 0x0000000d2c2d7c10 */ /* 0x000fe400097fe4ff */
[----:B------:R-:W-:Y:S01]  /*12c0*/  LEA.HI.X R39, R40, UR9, R39, 0x2, P1 ;  /* 0x0000000928277c11 */ /* 0x000fe200088f1427 */
[----:B------:R-:W-:Y:S01]  /*12d0*/  IMAD.IADD R41, R43, 0x1, R46 ;  /* 0x000000012b297824 */ /* 0x000fe200078e022e */
[----:B------:R-:W-:Y:S01]  /*12e0*/  LEA R40, P1, R42, UR8, 0x2 ;  /* 0x000000082a287c11 */ /* 0x000fe2000f8210ff */
[----:B------:R-:W-:Y:S01]  /*12f0*/  IMAD R46, R45, UR20, RZ ;  /* 0x000000142d2e7c24 */ /* 0x000fe2000f8e02ff */
[----:B------:R-:W-:-:S02]  /*1300*/  IADD3 R49, P2, PT, R47, UR12, RZ ;  /* 0x0000000c2f317c10 */ /* 0x000fc4000ff5e0ff */
[----:B------:R-:W-:Y:S01]  /*1310*/  LEA.HI.X R41, R42, UR9, R41, 0x2, P1 ;  /* 0x000000092a297c11 */ /* 0x000fe200088f1429 */
[C---:B------:R-:W-:Y:S02]  /*1320*/  IMAD R48, R47.reuse, UR21, R46 ;  /* 0x000000152f307c24 */ /* 0x040fe4000f8e022e */
[----:B------:R-:W-:Y:S01]  /*1330*/  IMAD.WIDE.U32 R42, R47, UR20, R18 ;  /* 0x000000142f2a7c25 */ /* 0x000fe2000f8e0012 */
[----:B------:R-:W-:-:S03]  /*1340*/  IADD3.X R44, PT, PT, R45, UR13, RZ, P2, !PT ;  /* 0x0000000d2d2c7c10 */ /* 0x000fc600097fe4ff */
[----:B------:R-:W-:Y:S01]  /*1350*/  IMAD.IADD R47, R43, 0x1, R48 ;  /* 0x000000012b2f7824 */ /* 0x000fe200078e0230 */
[----:B------:R-:W-:Y:S01]  /*1360*/  LEA R46, P1, R42, UR8, 0x2 ;  /* 0x000000082a2e7c11 */ /* 0x000fe2000f8210ff */
[----:B------:R-:W-:-:S03]  /*1370*/  IMAD R52, R44, UR20, RZ ;  /* 0x000000142c347c24 */ /* 0x000fc6000f8e02ff */
[----:B------:R-:W-:Y:S01]  /*1380*/  LEA.HI.X R47, R42, UR9, R47, 0x2, P1 ;  /* 0x000000092a2f7c11 */ /* 0x000fe200088f142f */
[----:B------:R-:W-:Y:S01]  /*1390*/  IMAD.WIDE.U32 R44, R49, UR20, R18 ;  /* 0x00000014312c7c25 */ /* 0x000fe2000f8e0012 */
[----:B------:R-:W-:-:S03]  /*13a0*/  ISETP.NE.U32.AND P1, PT, R8, 0x8, PT ;  /* 0x000000080800780c */ /* 0x000fc60003f25070 */
[----:B------:R-:W-:Y:S01]  /*13b0*/  IMAD R49, R49, UR21, R52 ;  /* 0x0000001531317c24 */ /* 0x000fe2000f8e0234 */
[----:B------:R-:W-:Y:S02]  /*13c0*/  ISETP.NE.AND.EX P1, PT, R6, RZ, PT, P1 ;  /* 0x000000ff0600720c */ /* 0x000fe40003f25310 */
[----:B------:R-:W-:Y:S01]  /*13d0*/  LEA R48, P2, R44, UR8, 0x2 ;  /* 0x000000082c307c11 */ /* 0x000fe2000f8410ff */
[----:B------:R-:W-:-:S05]  /*13e0*/  IMAD.IADD R43, R45, 0x1, R49 ;  /* 0x000000012d2b7824 */ /* 0x000fca00078e0231 */
[----:B------:R-:W-:Y:S01]  /*13f0*/  LEA.HI.X R49, R44, UR9, R43, 0x2, P2 ;  /* 0x000000092c317c11 */ /* 0x000fe200090f142b */
[----:B------:R-:W-:Y:S02]  /*1400*/  IMAD.MOV.U32 R43, RZ, RZ, R8 ;  /* 0x000000ffff2b7224 */ /* 0x000fe400078e0008 */
[----:B------:R-:W-:Y:S01]  /*1410*/  IMAD.MOV.U32 R42, RZ, RZ, R6 ;  /* 0x000000ffff2a7224 */ /* 0x000fe200078e0006 */
[----:B-----5:R0:W-:Y:S04]  /*1420*/  STG.E desc[UR16][R28.64], R50 ;  /* 0x000000321c007986 */ /* 0x0201e8000c101910 */
[----:B--2---:R0:W-:Y:S04]  /*1430*/  STG.E desc[UR16][R30.64], R61 ;  /* 0x0000003d1e007986 */ /* 0x0041e8000c101910 */
[----:B----4-:R0:W-:Y:S04]  /*1440*/  STG.E desc[UR16][R32.64], R59 ;  /* 0x0000003b20007986 */ /* 0x0101e8000c101910 */
[----:B------:R0:W-:Y:S04]  /*1450*/  STG.E desc[UR16][R36.64], R57 ;  /* 0x0000003924007986 */ /* 0x0001e8000c101910 */
[----:B------:R0:W-:Y:S04]  /*1460*/  STG.E desc[UR16][R38.64], R55 ;  /* 0x0000003726007986 */ /* 0x0001e8000c101910 */
[----:B---3--:R0:W-:Y:S04]  /*1470*/  STG.E desc[UR16][R40.64], R53 ;  /* 0x0000003528007986 */ /* 0x0081e8000c101910 */
[----:B------:R0:W-:Y:S04]  /*1480*/  STG.E desc[UR16][R46.64], R51 ;  /* 0x000000332e007986 */ /* 0x0001e8000c101910 */
[----:B------:R0:W-:Y:S01]  /*1490*/  STG.E desc[UR16][R48.64], R13 ;  /* 0x0000000d30007986 */ /* 0x0001e2000c101910 */
[----:B------:R-:W-:Y:S05]  /*14a0*/  @!P1 BRA `(.L_x_2221) ;  /* 0x0000000c00589947 */ /* 0x000fea0003800000 */
[----:B------:R-:W1:Y:S01]  /*14b0*/  LDCU.64 UR24, c[0x0][0x3a8] ;  /* 0x00007500ff1877ac */ /* 0x000e620008000a00 */
[----:B------:R-:W2:Y:S01]  /*14c0*/  LDCU.64 UR22, c[0x0][0x3f0] ;  /* 0x00007e00ff1677ac */ /* 0x000ea20008000a00 */
[----:B------:R-:W3:Y:S01]  /*14d0*/  LDCU.64 UR20, c[0x0][0x3d0] ;  /* 0x00007a00ff1477ac */ /* 0x000ee20008000a00 */
[----:B------:R-:W4:Y:S01]  /*14e0*/  LDCU.64 UR26, c[0x0][0x3b0] ;  /* 0x00007600ff1a77ac */ /* 0x000f220008000a00 */
[----:B------:R-:W0:Y:S01]  /*14f0*/  LDCU.64 UR28, c[0x0][0x408] ;  /* 0x00008100ff1c77ac */ /* 0x000e220008000a00 */
[----:B------:R-:W0:Y:S01]  /*1500*/  LDCU.64 UR12, c[0x0][0x398] ;  /* 0x00007300ff0c77ac */ /* 0x000e220008000a00 */
[----:B------:R-:W-:Y:S01]  /*1510*/  UMOV UR19, 0x8 ;  /* 0x0000000800137882 */ /* 0x000fe20000000000 */
[----:B------:R-:W-:-:S05]  /*1520*/  UMOV UR8, URZ ;  /* 0x000000ff00087c82 */ /* 0x000fca0008000000 */
.L_x_2222:
[----:B0-----:R-:W0:Y:S01]  /*1530*/  LDC.64 R28, c[0x0][0x3e0] ;  /* 0x0000f800ff1c7b82 */ /* 0x001e220000000a00 */
[----:B---3--:R-:W-:Y:S01]  /*1540*/  UIADD3 UR10, UP1, UPT, URZ, -UR20, URZ ;  /* 0x80000014ff0a7290 */ /* 0x008fe2000ff3e0ff */
[----:B------:R-:W-:Y:S01]  /*1550*/  IMAD.MOV.U32 R50, RZ, RZ, RZ ;  /* 0x000000ffff327224 */ /* 0x000fe200078e00ff */
[----:B--2---:R-:W-:Y:S02]  /*1560*/  UIMAD UR9, UR8, UR22, URZ ;  /* 0x00000016080972a4 */ /* 0x004fe4000f8e02ff */
[----:B------:R-:W-:Y:S02]  /*1570*/  UIADD3.X UR11, UPT, UPT, URZ, ~UR21, URZ, UP1, !UPT ;  /* 0x80000015ff0b7290 */ /* 0x000fe40008ffe4ff */
[----:B------:R-:W-:Y:S02]  /*1580*/  UIMAD UR9, UR19, UR23, UR9 ;  /* 0x00000017130972a4 */ /* 0x000fe4000f8e0209 */
[----:B------:R-:W-:-:S04]  /*1590*/  UIMAD.WIDE.U32 UR10, UR19, UR22, UR10 ;  /* 0x00000016130a72a5 */ /* 0x000fc8000f8e000a */
[----:B------:R-:W-:-:S06]  /*15a0*/  UIADD3 UR11, UPT, UPT, UR11, UR9, URZ ;  /* 0x000000090b0b7290 */ /* 0x000fcc000fffe0ff */
[C---:B0-----:R-:W-:Y:S01]  /*15b0*/  IMAD.WIDE.U32 R36, R0.reuse, R28, UR10 ;  /* 0x0000000a00247e25 */ /* 0x041fe2000f8e001c */
[----:B------:R-:W-:Y:S01]  /*15c0*/  UMOV UR10, UR12 ;  /* 0x0000000c000a7c82 */ /* 0x000fe20008000000 */
[----:B------:R-:W-:Y:S02]  /*15d0*/  UMOV UR11, UR13 ;  /* 0x0000000d000b7c82 */ /* 0x000fe40008000000 */
[----:B------:R-:W-:Y:S01]  /*15e0*/  IMAD R13, R0, R29, R37 ;  /* 0x0000001d000d7224 */ /* 0x000fe200078e0225 */
[C---:B------:R-:W-:Y:S02]  /*15f0*/  ISETP.GE.U32.AND P3, PT, R36.reuse, UR10, PT ;  /* 0x0000000a24007c0c */ /* 0x040fe4000bf66070 */
[C---:B------:R-:W-:Y:S02]  /*1600*/  IADD3 R37, P4, PT, R36.reuse, UR22, RZ ;  /* 0x0000001624257c10 */ /* 0x040fe4000ff9e0ff */
[----:B------:R-:W-:Y:S02]  /*1610*/  ISETP.GT.U32.AND P2, PT, R36, -0x1, PT ;  /* 0xffffffff2400780c */ /* 0x000fe40003f44070 */
[----:B------:R-:W-:-:S02]  /*1620*/  ISETP.GE.AND.EX P3, PT, R13, UR11, PT, P3 ;  /* 0x0000000b0d007c0c */ /* 0x000fc4000bf66330 */
[----:B------:R-:W-:Y:S02]  /*1630*/  ISETP.GE.U32.AND P1, PT, R37, UR10, PT ;  /* 0x0000000a25007c0c */ /* 0x000fe4000bf26070 */
[C---:B------:R-:W-:Y:S02]  /*1640*/  IADD3.X R39, PT, PT, R13.reuse, UR23, RZ, P4, !PT ;  /* 0x000000170d277c10 */ /* 0x040fe4000a7fe4ff */
[----:B------:R-:W-:Y:S02]  /*1650*/  ISETP.GT.AND.EX P3, PT, R13, -0x1, !P3, P2 ;  /* 0xffffffff0d00780c */ /* 0x000fe40005f64320 */
[C---:B------:R-:W-:Y:S02]  /*1660*/  IADD3 R41, P4, PT, R37.reuse, UR22, RZ ;  /* 0x0000001625297c10 */ /* 0x040fe4000ff9e0ff */
[----:B------:R-:W-:Y:S02]  /*1670*/  ISETP.GT.U32.AND P2, PT, R37, -0x1, PT ;  /* 0xffffffff2500780c */ /* 0x000fe40003f44070 */
[----:B------:R-:W-:-:S02]  /*1680*/  ISETP.GE.AND.EX P5, PT, R39, UR11, PT, P1 ;  /* 0x0000000b27007c0c */ /* 0x000fc4000bfa6310 */
[----:B------:R-:W-:Y:S02]  /*1690*/  PLOP3.LUT P1, PT, P0, P3, PT, 0x80, 0x8 ;  /* 0x000000000008781c */ /* 0x000fe40000727070 */
[----:B------:R-:W-:Y:S02]  /*16a0*/  ISETP.GE.U32.AND P3, PT, R41, UR10, PT ;  /* 0x0000000a29007c0c */ /* 0x000fe4000bf66070 */
[C---:B------:R-:W-:Y:S02]  /*16b0*/  IADD3.X R43, PT, PT, R39.reuse, UR23, RZ, P4, !PT ;  /* 0x00000017272b7c10 */ /* 0x040fe4000a7fe4ff */
[----:B------:R-:W-:Y:S02]  /*16c0*/  ISETP.GT.AND.EX P2, PT, R39, -0x1, !P5, P2 ;  /* 0xffffffff2700780c */ /* 0x000fe40006f44320 */
[----:B------:R-:W-:Y:S02]  /*16d0*/  ISETP.GT.U32.AND P5, PT, R41, -0x1, PT ;  /* 0xffffffff2900780c */ /* 0x000fe40003fa4070 */
[----:B------:R-:W-:-:S02]  /*16e0*/  ISETP.GE.AND.EX P4, PT, R43, UR11, PT, P3 ;  /* 0x0000000b2b007c0c */ /* 0x000fc4000bf86330 */
[----:B------:R-:W-:Y:S01]  /*16f0*/  PLOP3.LUT P3, PT, P0, P2, PT, 0x80, 0x8 ;  /* 0x000000000008781c */ /* 0x000fe20000765070 */
[----:B------:R-:W0:Y:S01]  /*1700*/  @P1 LDC.64 R32, c[0x0][0x3f8] ;  /* 0x0000fe00ff201b82 */ /* 0x000e220000000a00 */
[----:B------:R-:W-:Y:S02]  /*1710*/  ISETP.GT.AND.EX P2, PT, R43, -0x1, !P4, P5 ;  /* 0xffffffff2b00780c */ /* 0x000fe40006744350 */
[----:B------:R-:W-:Y:S02]  /*1720*/  @P1 IADD3 R36, P4, PT, R26, R36, RZ ;  /* 0x000000241a241210 */ /* 0x000fe40007f9e0ff */
[----:B------:R-:W-:-:S03]  /*1730*/  PLOP3.LUT P2, PT, P0, P2, PT, 0x80, 0x8 ;  /* 0x000000000008781c */ /* 0x000fc60000745070 */
[----:B------:R-:W-:-:S04]  /*1740*/  @P1 IMAD.X R13, R13, 0x1, R12, P4 ;  /* 0x000000010d0d1824 */ /* 0x000fc800020e060c */
[----:B------:R-:W2:Y:S01]  /*1750*/  @P3 LDC.64 R30, c[0x0][0x3f8] ;  /* 0x0000fe00ff1e3b82 */ /* 0x000ea20000000a00 */
[----:B------:R-:W-:-:S07]  /*1760*/  @P3 IADD3 R37, P5, PT, R37, R26, RZ ;  /* 0x0000001a25253210 */ /* 0x000fce0007fbe0ff */
[----:B------:R-:W3:Y:S01]  /*1770*/  @P2 LDC.64 R28, c[0x0][0x3f8] ;  /* 0x0000fe00ff1c2b82 */ /* 0x000ee20000000a00 */
[----:B0-----:R-:W-:-:S04]  /*1780*/  @P1 LEA R32, P4, R36, R32, 0x2 ;  /* 0x0000002024201211 */ /* 0x001fc800078810ff */
[----:B------:R-:W-:Y:S01]  /*1790*/  @P1 LEA.HI.X R33, R36, R33, R13, 0x2, P4 ;  /* 0x0000002124211211 */ /* 0x000fe200020f140d */
[----:B------:R-:W-:Y:S01]  /*17a0*/  @P3 IMAD.X R36, R39, 0x1, R12, P5 ;  /* 0x0000000127243824 */ /* 0x000fe200028e060c */
[----:B------:R-:W-:-:S03]  /*17b0*/  @P2 IADD3 R13, P5, PT, R41, R26, RZ ;  /* 0x0000001a290d2210 */ /* 0x000fc60007fbe0ff */
[----:B------:R0:W5:Y:S01]  /*17c0*/  @P1 LDG.E.CONSTANT R50, desc[UR16][R32.64] ;  /* 0x0000001020321981 */ /* 0x000162000c1e9900 */
[----:B--2---:R-:W-:-:S04]  /*17d0*/  @P3 LEA R30, P4, R37, R30, 0x2 ;  /* 0x0000001e251e3211 */ /* 0x004fc800078810ff */
[----:B------:R-:W-:Y:S01]  /*17e0*/  @P3 LEA.HI.X R31, R37, R31, R36, 0x2, P4 ;  /* 0x0000001f251f3211 */ /* 0x000fe200020f1424 */
[----:B------:R-:W-:Y:S01]  /*17f0*/  @P2 IMAD.X R36, R43, 0x1, R12, P5 ;  /* 0x000000012b242824 */ /* 0x000fe200028e060c */
[----:B------:R-:W-:Y:S02]  /*1800*/  IADD3 R37, P4, PT, R41, UR22, RZ ;  /* 0x0000001629257c10 */ /* 0x000fe4000ff9e0ff */
[----:B---3--:R-:W-:Y:S01]  /*1810*/  @P2 LEA R28, P1, R13, R28, 0x2 ;  /* 0x0000001c0d1c2211 */ /* 0x008fe200078210ff */
[----:B------:R-:W-:Y:S01]  /*1820*/  IMAD.MOV.U32 R61, RZ, RZ, RZ ;  /* 0x000000ffff3d7224 */ /* 0x000fe200078e00ff */
[----:B------:R-:W-:Y:S02]  /*1830*/  IADD3.X R49, PT, PT, R43, UR23, RZ, P4, !PT ;  /* 0x000000172b317c10 */ /* 0x000fe4000a7fe4ff */
[----:B------:R-:W-:Y:S02]  /*1840*/  @P2 LEA.HI.X R29, R13, R29, R36, 0x2, P1 ;  /* 0x0000001d0d1d2211 */ /* 0x000fe400008f1424 */
[C---:B------:R-:W-:Y:S01]  /*1850*/  ISETP.GE.U32.AND P1, PT, R37.reuse, UR10, PT ;  /* 0x0000000a25007c0c */ /* 0x040fe2000bf26070 */
[----:B------:R-:W-:Y:S01]  /*1860*/  IMAD.MOV.U32 R59, RZ, RZ, RZ ;  /* 0x000000ffff3b7224 */ /* 0x000fe200078e00ff */
[----:B------:R-:W-:Y:S01]  /*1870*/  ISETP.GT.U32.AND P4, PT, R37, -0x1, PT ;  /* 0xffffffff2500780c */ /* 0x000fe20003f84070 */
[----:B------:R-:W2:Y:S01]  /*1880*/  @P3 LDG.E.CONSTANT R61, desc[UR16][R30.64] ;  /* 0x000000101e3d3981 */ /* 0x000ea2000c1e9900 */
[----:B------:R-:W-:-:S02]  /*1890*/  ISETP.GE.AND.EX P1, PT, R49, UR11, PT, P1 ;  /* 0x0000000b31007c0c */ /* 0x000fc4000bf26310 */
[----:B0-----:R-:W-:Y:S01]  /*18a0*/  IADD3 R33, P3, PT, R37, UR22, RZ ;  /* 0x0000001625217c10 */ /* 0x001fe2000ff7e0ff */
[----:B------:R0:W3:Y:S01]  /*18b0*/  @P2 LDG.E.CONSTANT R59, desc[UR16][R28.64] ;  /* 0x000000101c3b2981 */ /* 0x0000e2000c1e9900 */
[----:B------:R-:W-:Y:S02]  /*18c0*/  ISETP.GT.AND.EX P1, PT, R49, -0x1, !P1, P4 ;  /* 0xffffffff3100780c */ /* 0x000fe40004f24340 */
[C---:B------:R-:W-:Y:S02]  /*18d0*/  ISETP.GE.U32.AND P5, PT, R33.reuse, UR10, PT ;  /* 0x0000000a21007c0c */ /* 0x040fe4000bfa6070 */
[----:B------:R-:W-:Y:S02]  /*18e0*/  IADD3 R53, P2, PT, R33, UR22, RZ ;  /* 0x0000001621357c10 */ /* 0x000fe4000ff5e0ff */
[----:B------:R-:W-:Y:S02]  /*18f0*/  IADD3.X R51, PT, PT, R49, UR23, RZ, P3, !PT ;  /* 0x0000001731337c10 */ /* 0x000fe40009ffe4ff */
[----:B------:R-:W-:-:S02]  /*1900*/  PLOP3.LUT P1, PT, P0, P1, PT, 0x80, 0x8 ;  /* 0x000000000008781c */ /* 0x000fc40000723070 */
[----:B------:R-:W-:Y:S02]  /*1910*/  ISETP.GT.U32.AND P3, PT, R33, -0x1, PT ;  /* 0xffffffff2100780c */ /* 0x000fe40003f64070 */
[----:B------:R-:W-:Y:S02]  /*1920*/  ISETP.GE.U32.AND P4, PT, R53, UR10, PT ;  /* 0x0000000a35007c0c */ /* 0x000fe4000bf86070 */
[C---:B------:R-:W-:Y:S02]  /*1930*/  IADD3.X R47, PT, PT, R51.reuse, UR23, RZ, P2, !PT ;  /* 0x00000017332f7c10 */ /* 0x040fe400097fe4ff */
[----:B------:R-:W-:Y:S02]  /*1940*/  ISETP.GE.AND.EX P5, PT, R51, UR11, PT, P5 ;  /* 0x0000000b33007c0c */ /* 0x000fe4000bfa6350 */
[C---:B------:R-:W-:Y:S02]  /*1950*/  IADD3 R45, P6, PT, R53.reuse, UR22, RZ ;  /* 0x00000016352d7c10 */ /* 0x040fe4000ffde0ff */
[----:B------:R-:W-:Y:S01]  /*1960*/  ISETP.GT.U32.AND P2, PT, R53, -0x1, PT ;  /* 0xffffffff3500780c */ /* 0x000fe20003f44070 */
[----:B------:R-:W1:Y:S01]  /*1970*/  @P1 LDC.64 R38, c[0x0][0x3f8] ;  /* 0x0000fe00ff261b82 */ /* 0x000e620000000a00 */
[----:B------:R-:W-:-:S02]  /*1980*/  ISETP.GE.AND.EX P4, PT, R47, UR11, PT, P4 ;  /* 0x0000000b2f007c0c */ /* 0x000fc4000bf86340 */
[----:B------:R-:W-:Y:S02]  /*1990*/  ISETP.GT.AND.EX P3, PT, R51, -0x1, !P5, P3 ;  /* 0xffffffff3300780c */ /* 0x000fe40006f64330 */
[----:B------:R-:W-:Y:S02]  /*19a0*/  ISETP.GE.U32.AND P5, PT, R45, UR10, PT ;  /* 0x0000000a2d007c0c */ /* 0x000fe4000bfa6070 */
[C---:B------:R-:W-:Y:S02]  /*19b0*/  IADD3.X R41, PT, PT, R47.reuse, UR23, RZ, P6, !PT ;  /* 0x000000172f297c10 */ /* 0x040fe4000b7fe4ff */
[----:B------:R-:W-:Y:S02]  /*19c0*/  ISETP.GT.AND.EX P2, PT, R47, -0x1, !P4, P2 ;  /* 0xffffffff2f00780c */ /* 0x000fe40006744320 */
[----:B------:R-:W-:Y:S02]  /*19d0*/  PLOP3.LUT P3, PT, P0, P3, PT, 0x80, 0x8 ;  /* 0x000000000008781c */ /* 0x000fe40000767070 */
[----:B------:R-:W-:-:S02]  /*19e0*/  ISETP.GT.U32.AND P4, PT, R45, -0x1, PT ;  /* 0xffffffff2d00780c */ /* 0x000fc40003f84070 */
[----:B------:R-:W-:Y:S02]  /*19f0*/  ISETP.GE.AND.EX P6, PT, R41, UR11, PT, P5 ;  /* 0x0000000b29007c0c */ /* 0x000fe4000bfc6350 */
[----:B------:R-:W-:Y:S02]  /*1a00*/  IADD3 R43, P5, PT, R45, UR22, RZ ;  /* 0x000000162d2b7c10 */ /* 0x000fe4000ffbe0ff */
[----:B------:R-:W-:Y:S02]  /*1a10*/  ISETP.GT.AND.EX P4, PT, R41, -0x1, !P6, P4 ;  /* 0xffffffff2900780c */ /* 0x000fe40007784340 */
[----:B------:R-:W-:Y:S02]  /*1a20*/  ISETP.GE.U32.AND P6, PT, R43, UR10, PT ;  /* 0x0000000a2b007c0c */ /* 0x000fe4000bfc6070 */
[----:B------:R-:W-:Y:S01]  /*1a30*/  IADD3.X R13, PT, PT, R41, UR23, RZ, P5, !PT ;  /* 0x00000017290d7c10 */ /* 0x000fe2000affe4ff */
[----:B0-----:R-:W0:Y:S01]  /*1a40*/  @P3 LDC.64 R28, c[0x0][0x3f8] ;  /* 0x0000fe00ff1c3b82 */ /* 0x001e220000000a00 */
[----:B------:R-:W-:-:S02]  /*1a50*/  ISETP.GT.U32.AND P5, PT, R43, -0x1, PT ;  /* 0xffffffff2b00780c */ /* 0x000fc40003fa4070 */
[C---:B------:R-:W-:Y:S02]  /*1a60*/  ISETP.GE.AND.EX P6, PT, R13.reuse, UR11, PT, P6 ;  /* 0x0000000b0d007c0c */ /* 0x040fe4000bfc6360 */
[----:B------:R-:W-:Y:S02]  /*1a70*/  PLOP3.LUT P2, PT, P0, P2, PT, 0x80, 0x8 ;  /* 0x000000000008781c */ /* 0x000fe40000745070 */
[----:B------:R-:W-:Y:S02]  /*1a80*/  ISETP.GT.AND.EX P5, PT, R13, -0x1, !P6, P5 ;  /* 0xffffffff0d00780c */ /* 0x000fe400077a4350 */
[----:B------:R-:W-:Y:S02]  /*1a90*/  PLOP3.LUT P4, PT, P0, P4, PT, 0x80, 0x8 ;  /* 0x000000000008781c */ /* 0x000fe40000789070 */
[----:B------:R-:W-:Y:S02]  /*1aa0*/  PLOP3.LUT P5, PT, P0, P5, PT, 0x80, 0x8 ;  /* 0x000000000008781c */ /* 0x000fe400007ab070 */
[----:B------:R-:W-:-:S05]  /*1ab0*/  @P1 IADD3 R30, P6, PT, R37, R26, RZ ;  /* 0x0000001a251e1210 */ /* 0x000fca0007fde0ff */
[----:B------:R-:W-:Y:S01]  /*1ac0*/  @P1 IMAD.X R31, R49, 0x1, R12, P6 ;  /* 0x00000001311f1824 */ /* 0x000fe200030e060c */
[----:B------:R-:W4:Y:S01]  /*1ad0*/  @P2 LDC.64 R36, c[0x0][0x3f8] ;  /* 0x0000fe00ff242b82 */ /* 0x000f220000000a00 */
[----:B-1----:R-:W-:-:S04]  /*1ae0*/  @P1 LEA R38, P6, R30, R38, 0x2 ;  /* 0x000000261e261211 */ /* 0x002fc800078c10ff */
[----:B------:R-:W-:Y:S02]  /*1af0*/  @P1 LEA.HI.X R39, R30, R39, R31, 0x2, P6 ;  /* 0x000000271e271211 */ /* 0x000fe400030f141f */
[----:B------:R-:W-:Y:S01]  /*1b00*/  @P3 IADD3 R40, P6, PT, R33, R26, RZ ;  /* 0x0000001a21283210 */ /* 0x000fe20007fde0ff */
[----:B------:R-:W1:Y:S01]  /*1b10*/  @P4 LDC.64 R30, c[0x0][0x3f8] ;  /* 0x0000fe00ff1e4b82 */ /* 0x000e620000000a00 */
[----:B------:R-:W-:-:S07]  /*1b20*/  IMAD.MOV.U32 R57, RZ, RZ, RZ ;  /* 0x000000ffff397224 */ /* 0x000fce00078e00ff */
[----:B------:R-:W1:Y:S01]  /*1b30*/  @P5 LDC.64 R32, c[0x0][0x3f8] ;  /* 0x0000fe00ff205b82 */ /* 0x000e620000000a00 */
[----:B------:R-:W-:Y:S01]  /*1b40*/  @P3 IMAD.X R42, R51, 0x1, R12, P6 ;  /* 0x00000001332a3824 */ /* 0x000fe200030e060c */
[C---:B0-----:R-:W-:Y:S01]  /*1b50*/  @P3 LEA R28, P6, R40.reuse, R28, 0x2 ;  /* 0x0000001c281c3211 */ /* 0x041fe200078c10ff */
[----:B------:R-:W-:Y:S01]  /*1b60*/  IMAD.MOV.U32 R55, RZ, RZ, RZ ;  /* 0x000000ffff377224 */ /* 0x000fe200078e00ff */
[----:B------:R0:W3:Y:S02]  /*1b70*/  @P1 LDG.E.CONSTANT R57, desc[UR16][R38.64] ;  /* 0x0000001026391981 */ /* 0x0000e4000c1e9900 */
[----:B------:R-:W-:Y:S02]  /*1b80*/  @P3 LEA.HI.X R29, R40, R29, R42, 0x2, P6 ;  /* 0x0000001d281d3211 */ /* 0x000fe400030f142a */
[-C--:B------:R-:W-:Y:S02]  /*1b90*/  @P2 IADD3 R40, P1, PT, R53, R26.reuse, RZ ;  /* 0x0000001a35282210 */ /* 0x080fe40007f3e0ff */
[----:B------:R-:W-:Y:S01]  /*1ba0*/  @P4 IADD3 R45, P6, PT, R45, R26, RZ ;  /* 0x0000001a2d2d4210 */ /* 0x000fe20007fde0ff */
[----:B------:R0:W3:Y:S01]  /*1bb0*/  @P3 LDG.E.CONSTANT R55, desc[UR16][R28.64] ;  /* 0x000000101c373981 */ /* 0x0000e2000c1e9900 */
[----:B----4-:R-:W-:Y:S01]  /*1bc0*/  @P2 LEA R36, P3, R40, R36, 0x2 ;  /* 0x0000002428242211 */ /* 0x010fe200078610ff */
[----:B------:R-:W-:Y:S01]  /*1bd0*/  @P2 IMAD.X R47, R47, 0x1, R12, P1 ;  /* 0x000000012f2f2824 */ /* 0x000fe200008e060c */
[----:B------:R-:W-:-:S04]  /*1be0*/  @P5 IADD3 R43, P1, PT, R43, R26, RZ ;  /* 0x0000001a2b2b5210 */ /* 0x000fc80007f3e0ff */
[----:B------:R-:W-:Y:S01]  /*1bf0*/  @P2 LEA.HI.X R37, R40, R37, R47, 0x2, P3 ;  /* 0x0000002528252211 */ /* 0x000fe200018f142f */
[--C-:B------:R-:W-:Y:S01]  /*1c00*/  @P4 IMAD.X R40, R41, 0x1, R12.reuse, P6 ;  /* 0x0000000129284824 */ /* 0x100fe200030e060c */
[----:B-1----:R-:W-:Y:S01]  /*1c10*/  @P4 LEA R30, P3, R45, R30, 0x2 ;  /* 0x0000001e2d1e4211 */ /* 0x002fe200078610ff */
[----:B------:R-:W-:Y:S02]  /*1c20*/  @P5 IMAD.X R42, R13, 0x1, R12, P1 ;  /* 0x000000010d2a5824 */ /* 0x000fe400008e060c */
[----:B------:R-:W-:Y:S01]  /*1c30*/  IMAD.MOV.U32 R53, RZ, RZ, RZ ;  /* 0x000000ffff357224 */ /* 0x000fe200078e00ff */
[----:B------:R-:W-:Y:S01]  /*1c40*/  @P5 LEA R32, P1, R43, R32, 0x2 ;  /* 0x000000202b205211 */ /* 0x000fe200078210ff */
[----:B------:R-:W-:Y:S01]  /*1c50*/  IMAD.MOV.U32 R51, RZ, RZ, RZ ;  /* 0x000000ffff337224 */ /* 0x000fe200078e00ff */
[----:B------:R-:W-:Y:S01]  /*1c60*/  @P4 LEA.HI.X R31, R45, R31, R40, 0x2, P3 ;  /* 0x0000001f2d1f4211 */ /* 0x000fe200018f1428 */
[----:B------:R-:W-:Y:S01]  /*1c70*/  IMAD.MOV.U32 R13, RZ, RZ, RZ ;  /* 0x000000ffff0d7224 */ /* 0x000fe200078e00ff */
[----:B------:R-:W-:Y:S01]  /*1c80*/  @P5 LEA.HI.X R33, R43, R33, R42, 0x2, P1 ;  /* 0x000000212b215211 */ /* 0x000fe200008f142a */
[----:B------:R1:W4:Y:S04]  /*1c90*/  @P2 LDG.E.CONSTANT R53, desc[UR16][R36.64] ;  /* 0x0000001024352981 */ /* 0x000328000c1e9900 */
[----:B------:R1:W4:Y:S04]  /*1ca0*/  @P4 LDG.E.CONSTANT R51, desc[UR16][R30.64] ;  /* 0x000000101e334981 */ /* 0x000328000c1e9900 */
[----:B------:R1:W4:Y:S01]  /*1cb0*/  @P5 LDG.E.CONSTANT R13, desc[UR16][R32.64] ;  /* 0x00000010200d5981 */ /* 0x000322000c1e9900 */
[----:B0-----:R-:W-:-:S04]  /*1cc0*/  IADD3 R39, P1, PT, R22, UR19, RZ ;  /* 0x0000001316277c10 */ /* 0x001fc8000ff3e0ff */
[----:B------:R-:W-:-:S05]  /*1cd0*/  IADD3.X R28, PT, PT, R11, UR8, RZ, P1, !PT ;  /* 0x000000080b1c7c10 */ /* 0x000fca0008ffe4ff */
[----:B------:R-:W-:Y:S02]  /*1ce0*/  IMAD R38, R28, UR24, RZ ;  /* 0x000000181c267c24 */ /* 0x000fe4000f8e02ff */
[----:B------:R-:W-:-:S04]  /*1cf0*/  IMAD.WIDE.U32 R28, R39, UR24, R2 ;  /* 0x00000018271c7c25 */ /* 0x000fc8000f8e0002 */
[----:B------:R-:W-:Y:S01]  /*1d00*/  IMAD R39, R39, UR25, R38 ;  /* 0x0000001927277c24 */ /* 0x000fe2000f8e0226 */
[----:B------:R-:W-:-:S03]  /*1d10*/  IADD3 R40, P1, PT, R28, UR24, RZ ;  /* 0x000000181c287c10 */ /* 0x000fc6000ff3e0ff */
[----:B------:R-:W-:Y:S02]  /*1d20*/  IMAD.IADD R39, R29, 0x1, R39 ;  /* 0x000000011d277824 */ /* 0x000fe400078e0227 */
[----:B------:R-:W-:Y:S02]  /*1d30*/  IMAD.MOV.U32 R42, RZ, RZ, R18 ;  /* 0x000000ffff2a7224 */ /* 0x000fe400078e0012 */
[----:B------:R-:W-:Y:S02]  /*1d40*/  IMAD.MOV.U32 R43, RZ, RZ, R19 ;  /* 0x000000ffff2b7224 */ /* 0x000fe400078e0013 */
[C---:B------:R-:W-:Y:S01]  /*1d50*/  IMAD R29, R39.reuse, UR26, RZ ;  /* 0x0000001a271d7c24 */ /* 0x040fe2000f8e02ff */
[----:B-1----:R-:W-:Y:S01]  /*1d60*/  IADD3.X R36, PT, PT, R39, UR25, RZ, P1, !PT ;  /* 0x0000001927247c10 */ /* 0x002fe20008ffe4ff */
[----:B------:R-:W-:Y:S01]  /*1d70*/  IMAD.WIDE.U32 R30, R28, UR26, R42 ;  /* 0x0000001a1c1e7c25 */ /* 0x000fe2000f8e002a */
[----:B------:R-:W-:-:S03]  /*1d80*/  IADD3 R47, P1, PT, R40, UR24, RZ ;  /* 0x00000018282f7c10 */ /* 0x000fc6000ff3e0ff */
[----:B------:R-:W-:Y:S01]  /*1d90*/  IMAD R29, R28, UR27, R29 ;  /* 0x0000001b1c1d7c24 */ /* 0x000fe2000f8e021d */
[C---:B------:R-:W-:Y:S01]  /*1da0*/  IADD3.X R38, PT, PT, R36.reuse, UR25, RZ, P1, !PT ;  /* 0x0000001924267c10 */ /* 0x040fe20008ffe4ff */
[----:B------:R-:W-:Y:S02]  /*1db0*/  IMAD R33, R36, UR26, RZ ;  /* 0x0000001a24217c24 */ /* 0x000fe4000f8e02ff */
[----:B------:R-:W-:Y:S01]  /*1dc0*/  IMAD.IADD R29, R31, 0x1, R29 ;  /* 0x000000011f1d7824 */ /* 0x000fe200078e021d */
[----:B------:R-:W-:Y:S01]  /*1dd0*/  IADD3 R31, P2, PT, R47, UR24, RZ ;  /* 0x000000182f1f7c10 */ /* 0x000fe2000ff5e0ff */
[----:B------:R-:W-:Y:S01]  /*1de0*/  IMAD R32, R38, UR26, RZ ;  /* 0x0000001a26207c24 */ /* 0x000fe2000f8e02ff */
[----:B------:R-:W-:Y:S01]  /*1df0*/  LEA R28, P1, R30, UR28, 0x2 ;  /* 0x0000001c1e1c7c11 */ /* 0x000fe2000f8210ff */
[----:B------:R-:W-:Y:S01]  /*1e00*/  IMAD R33, R40, UR27, R33 ;  /* 0x0000001b28217c24 */ /* 0x000fe2000f8e0221 */
[----:B------:R-:W-:Y:S01]  /*1e10*/  IADD3.X R44, PT, PT, R38, UR25, RZ, P2, !PT ;  /* 0x00000019262c7c10 */ /* 0x000fe200097fe4ff */
[----:B------:R-:W-:Y:S01]  /*1e20*/  IMAD.WIDE.U32 R40, R40, UR26, R42 ;  /* 0x0000001a28287c25 */ /* 0x000fe2000f8e002a */
[----:B------:R-:W-:-:S03]  /*1e30*/  IADD3 R45, P3, PT, R31, UR24, RZ ;  /* 0x000000181f2d7c10 */ /* 0x000fc6000ff7e0ff */
[----:B------:R-:W-:Y:S01]  /*1e40*/  IMAD.WIDE.U32 R36, R47, UR26, R42 ;  /* 0x0000001a2f247c25 */ /* 0x000fe2000f8e002a */
[----:B------:R-:W-:-:S03]  /*1e50*/  LEA.HI.X R29, R30, UR29, R29, 0x2, P1 ;  /* 0x0000001d1e1d7c11 */ /* 0x000fc600088f141d */
[----:B------:R-:W-:Y:S02]  /*1e60*/  IMAD R47, R47, UR27, R32 ;  /* 0x0000001b2f2f7c24 */ /* 0x000fe4000f8e0220 */
[C---:B------:R-:W-:Y:S01]  /*1e70*/  IMAD R46, R44.reuse, UR26, RZ ;  /* 0x0000001a2c2e7c24 */ /* 0x040fe2000f8e02ff */
[----:B------:R-:W-:Y:S01]  /*1e80*/  IADD3.X R44, PT, PT, R44, UR25, RZ, P3, !PT ;  /* 0x000000192c2c7c10 */ /* 0x000fe20009ffe4ff */
[----:B------:R-:W-:Y:S01]  /*1e90*/  IMAD.IADD R33, R41, 0x1, R33 ;  /* 0x0000000129217824 */ /* 0x000fe200078e0221 */
[----:B------:R-:W-:Y:S01]  /*1ea0*/  LEA R30, P1, R40, UR28, 0x2 ;  /* 0x0000001c281e7c11 */ /* 0x000fe2000f8210ff */
[----:B------:R-:W-:Y:S01]  /*1eb0*/  IMAD.IADD R37, R37, 0x1, R47 ;  /* 0x0000000125257824 */ /* 0x000fe200078e022f */
[----:B------:R-:W-:Y:S01]  /*1ec0*/  LEA R32, P2, R36, UR28, 0x2 ;  /* 0x0000001c24207c11 */ /* 0x000fe2000f8410ff */
[----:B------:R-:W-:-:S04]  /*1ed0*/  IMAD.WIDE.U32 R38, R31, UR26, R42 ;  /* 0x0000001a1f267c25 */ /* 0x000fc8000f8e002a */
[----:B------:R-:W-:Y:S01]  /*1ee0*/  IMAD R41, R31, UR27, R46 ;  /* 0x0000001b1f297c24 */ /* 0x000fe2000f8e022e */
[----:B------:R-:W-:Y:S01]  /*1ef0*/  LEA.HI.X R31, R40, UR29, R33, 0x2, P1 ;  /* 0x0000001d281f7c11 */ /* 0x000fe200088f1421 */
[----:B------:R-:W-:Y:S01]  /*1f00*/  IMAD R46, R44, UR26, RZ ;  /* 0x0000001a2c2e7c24 */ /* 0x000fe2000f8e02ff */
[----:B------:R-:W-:Y:S01]  /*1f10*/  LEA.HI.X R33, R36, UR29, R37, 0x2, P2 ;  /* 0x0000001d24217c11 */ /* 0x000fe200090f1425 */
[----:B------:R-:W-:Y:S01]  /*1f20*/  IMAD.IADD R37, R39, 0x1, R41 ;  /* 0x0000000127257824 */ /* 0x000fe200078e0229 */
[C---:B------:R-:W-:Y:S01]  /*1f30*/  IADD3 R47, P2, PT, R45.reuse, UR24, RZ ;  /* 0x000000182d2f7c10 */ /* 0x040fe2000ff5e0ff */
[----:B------:R-:W-:Y:S01]  /*1f40*/  IMAD.WIDE.U32 R40, R45, UR26, R42 ;  /* 0x0000001a2d287c25 */ /* 0x000fe2000f8e002a */
[----:B------:R-:W-:-:S03]  /*1f50*/  LEA R36, P1, R38, UR28, 0x2 ;  /* 0x0000001c26247c11 */ /* 0x000fc6000f8210ff */
[----:B------:R-:W-:Y:S01]  /*1f60*/  IMAD R39, R45, UR27, R46 ;  /* 0x0000001b2d277c24 */ /* 0x000fe2000f8e022e */
[----:B------:R-:W-:Y:S02]  /*1f70*/  IADD3 R48, P3, PT, R47, UR24, RZ ;  /* 0x000000182f307c10 */ /* 0x000fe4000ff7e0ff */
[----:B------:R-:W-:Y:S01]  /*1f80*/  IADD3.X R44, PT, PT, R44, UR25, RZ, P2, !PT ;  /* 0x000000192c2c7c10 */ /* 0x000fe200097fe4ff */
[----:B------:R-:W-:Y:S01]  /*1f90*/  IMAD.IADD R39, R41, 0x1, R39 ;  /* 0x0000000129277824 */ /* 0x000fe200078e0227 */
[----:B------:R-:W-:Y:S02]  /*1fa0*/  LEA.HI.X R37, R38, UR29, R37, 0x2, P1 ;  /* 0x0000001d26257c11 */ /* 0x000fe400088f1425 */
[----:B------:R-:W-:Y:S02]  /*1fb0*/  LEA R38, P1, R40, UR28, 0x2 ;  /* 0x0000001c28267c11 */ /* 0x000fe4000f8210ff */
[----:B------:R-:W-:Y:S02]  /*1fc0*/  IADD3 R45, P2, PT, R48, UR24, RZ ;  /* 0x00000018302d7c10 */ /* 0x000fe4000ff5e0ff */
[----:B------:R-:W-:-:S02]  /*1fd0*/  IADD3.X R49, PT, PT, R44, UR25, RZ, P3, !PT ;  /* 0x000000192c317c10 */ /* 0x000fc40009ffe4ff */
[----:B------:R-:W-:Y:S01]  /*1fe0*/  LEA.HI.X R39, R40, UR29, R39, 0x2, P1 ;  /* 0x0000001d28277c11 */ /* 0x000fe200088f1427 */
[----:B------:R-:W-:Y:S01]  /*1ff0*/  IMAD R44, R44, UR26, RZ ;  /* 0x0000001a2c2c7c24 */ /* 0x000fe2000f8e02ff */
[C---:B------:R-:W-:Y:S01]  /*2000*/  IADD3.X R40, PT, PT, R49.reuse, UR25, RZ, P2, !PT ;  /* 0x0000001931287c10 */ /* 0x040fe200097fe4ff */
[----:B------:R-:W-:Y:S02]  /*2010*/  IMAD R49, R49, UR26, RZ ;  /* 0x0000001a31317c24 */ /* 0x000fe4000f8e02ff */
[C---:B------:R-:W-:Y:S02]  /*2020*/  IMAD R44, R47.reuse, UR27, R44 ;  /* 0x0000001b2f2c7c24 */ /* 0x040fe4000f8e022c */
[----:B------:R-:W-:Y:S02]  /*2030*/  IMAD R52, R40, UR26, RZ ;  /* 0x0000001a28347c24 */ /* 0x000fe4000f8e02ff */
[----:B------:R-:W-:-:S04]  /*2040*/  IMAD.WIDE.U32 R46, R47, UR26, R42 ;  /* 0x0000001a2f2e7c25 */ /* 0x000fc8000f8e002a */
[----:B------:R-:W-:-:S04]  /*2050*/  IMAD.WIDE.U32 R40, R48, UR26, R42 ;  /* 0x0000001a30287c25 */ /* 0x000fc8000f8e002a */
[----:B------:R-:W-:-:S04]  /*2060*/  IMAD.WIDE.U32 R42, R45, UR26, R42 ;  /* 0x0000001a2d2a7c25 */ /* 0x000fc8000f8e002a */
[----:B------:R-:W-:Y:S02]  /*2070*/  IMAD R52, R45, UR27, R52 ;  /* 0x0000001b2d347c24 */ /* 0x000fe4000f8e0234 */
[----:B------:R-:W-:Y:S01]  /*2080*/  IMAD.IADD R45, R47, 0x1, R44 ;  /* 0x000000012f2d7824 */ /* 0x000fe200078e022c */
[----:B------:R-:W-:Y:S01]  /*2090*/  LEA R44, P1, R46, UR28, 0x2 ;  /* 0x0000001c2e2c7c11 */ /* 0x000fe2000f8210ff */
[----:B------:R-:W-:Y:S01]  /*20a0*/  IMAD R49, R48, UR27, R49 ;  /* 0x0000001b30317c24 */ /* 0x000fe2000f8e0231 */
[----:B------:R-:W-:Y:S02]  /*20b0*/  UIADD3 UR19, UP1, UPT, UR19, 0x8, URZ ;  /* 0x0000000813137890 */ /* 0x000fe4000ff3e0ff */
[----:B------:R-:W-:Y:S01]  /*20c0*/  LEA.HI.X R45, R46, UR29, R45, 0x2, P1 ;  /* 0x0000001d2e2d7c11 */ /* 0x000fe200088f142d */
[----:B------:R-:W-:Y:S01]  /*20d0*/  IMAD.IADD R49, R41, 0x1, R49 ;  /* 0x0000000129317824 */ /* 0x000fe200078e0231 */
[----:B------:R-:W-:Y:S01]  /*20e0*/  LEA R46, P1, R40, UR28, 0x2 ;  /* 0x0000001c282e7c11 */ /* 0x000fe2000f8210ff */
[----:B------:R-:W-:-:S03]  /*20f0*/  UIADD3.X UR8, UPT, UPT, URZ, UR8, URZ, UP1, !UPT ;  /* 0x00000008ff087290 */ /* 0x000fc60008ffe4ff */
[----:B------:R-:W-:Y:S02]  /*2100*/  LEA.HI.X R47, R40, UR29, R49, 0x2, P1 ;  /* 0x0000001d282f7c11 */ /* 0x000fe400088f1431 */
[----:B------:R-:W-:Y:S01]  /*2110*/  ISETP.NE.U32.AND P1, PT, R8, UR19, PT ;  /* 0x0000001308007c0c */ /* 0x000fe2000bf25070 */
[----:B------:R-:W-:-:S03]  /*2120*/  IMAD.IADD R41, R43, 0x1, R52 ;  /* 0x000000012b297824 */ /* 0x000fc600078e0234 */
[----:B------:R-:W-:Y:S02]  /*2130*/  ISETP.NE.AND.EX P1, PT, R6, UR8, PT, P1 ;  /* 0x0000000806007c0c */ /* 0x000fe4000bf25310 */
[----:B------:R-:W-:-:S04]  /*2140*/  LEA R48, P2, R42, UR28, 0x2 ;  /* 0x0000001c2a307c11 */ /* 0x000fc8000f8410ff */
[----:B------:R-:W-:Y:S01]  /*2150*/  LEA.HI.X R49, R42, UR29, R41, 0x2, P2 ;  /* 0x0000001d2a317c11 */ /* 0x000fe200090f1429 */
[----:B-----5:R0:W-:Y:S04]  /*2160*/  STG.E desc[UR16][R28.64], R50 ;  /* 0x000000321c007986 */ /* 0x0201e8000c101910 */
[----:B--2---:R0:W-:Y:S04]  /*2170*/  STG.E desc[UR16][R30.64], R61 ;  /* 0x0000003d1e007986 */ /* 0x0041e8000c101910 */
[----:B---3--:R0:W-:Y:S04]  /*2180*/  STG.E desc[UR16][R32.64], R59 ;  /* 0x0000003b20007986 */ /* 0x0081e8000c101910 */
[----:B------:R0:W-:Y:S04]  /*2190*/  STG.E desc[UR16][R36.64], R57 ;  /* 0x0000003924007986 */ /* 0x0001e8000c101910 */
[----:B------:R0:W-:Y:S04]  /*21a0*/  STG.E desc[UR16][R38.64], R55 ;  /* 0x0000003726007986 */ /* 0x0001e8000c101910 */
[----:B----4-:R0:W-:Y:S04]  /*21b0*/  STG.E desc[UR16][R44.64], R53 ;  /* 0x000000352c007986 */ /* 0x0101e8000c101910 */
[----:B------:R0:W-:Y:S04]  /*21c0*/  STG.E desc[UR16][R46.64], R51 ;  /* 0x000000332e007986 */ /* 0x0001e8000c101910 */
[----:B------:R0:W-:Y:S01]  /*21d0*/  STG.E desc[UR16][R48.64], R13 ;  /* 0x0000000d30007986 */ /* 0x0001e2000c101910 */
[----:B------:R-:W-:Y:S05]  /*21e0*/  @P1 BRA `(.L_x_2222) ;  /* 0xfffffff000d01947 */ /* 0x000fea000383ffff */
[----:B------:R-:W-:Y:S02]  /*21f0*/  IMAD.MOV.U32 R43, RZ, RZ, R8 ;  /* 0x000000ffff2b7224 */ /* 0x000fe400078e0008 */
[----:B------:R-:W-:-:S07]  /*2200*/  IMAD.MOV.U32 R42, RZ, RZ, R6 ;  /* 0x000000ffff2a7224 */ /* 0x000fce00078e0006 */
.L_x_2221:
[----:B------:R-:W-:-:S04]  /*2210*/  ISETP.NE.U32.AND P1, PT, R7, RZ, PT ;  /* 0x000000ff0700720c */ /* 0x000fc80003f25070 */
[----:B------:R-:W-:-:S13]  /*2220*/  ISETP.NE.AND.EX P1, PT, RZ, RZ, PT, P1 ;  /* 0x000000ffff00720c */ /* 0x000fda0003f25310 */
[----:B------:R-:W-:Y:S05]  /*2230*/  @!P1 BRA `(.L_x_2223) ;  /* 0x0000000c000c9947 */ /* 0x000fea0003800000 */
[----:B0-----:R-:W0:Y:S01]  /*2240*/  LDC.64 R28, c[0x0][0x3f0] ;  /* 0x0000fc00ff1c7b82 */ /* 0x001e220000000a00 */
[----:B------:R-:W1:Y:S01]  /*2250*/  LDCU.64 UR8, c[0x0][0x3d0] ;  /* 0x00007a00ff0877ac */ /* 0x000e620008000a00 */
[----:B------:R-:W2:Y:S01]  /*2260*/  LDCU.64 UR12, c[0x0][0x3e0] ;  /* 0x00007c00ff0c77ac */ /* 0x000ea20008000a00 */
[----:B------:R-:W3:Y:S01]  /*2270*/  LDCU.64 UR20, c[0x0][0x408] ;  /* 0x00008100ff1477ac */ /* 0x000ee20008000a00 */
[----:B-1----:R-:W-:-:S04]  /*2280*/  UIADD3 UR8, UP1, UPT, URZ, -UR8, URZ ;  /* 0x80000008ff087290 */ /* 0x002fc8000ff3e0ff */
[----:B------:R-:W-:Y:S01]  /*2290*/  UIADD3.X UR9, UPT, UPT, URZ, ~UR9, URZ, UP1, !UPT ;  /* 0x80000009ff097290 */ /* 0x000fe20008ffe4ff */
[----:B0-----:R-:W-:-:S04]  /*22a0*/  IMAD R30, R42, R28, RZ ;  /* 0x0000001c2a1e7224 */ /* 0x001fc800078e02ff */
[C---:B------:R-:W-:Y:S02]  /*22b0*/  IMAD R13, R43.reuse, R29, R30 ;  /* 0x0000001d2b0d7224 */ /* 0x040fe400078e021e */
[----:B------:R-:W-:-:S04]  /*22c0*/  IMAD.WIDE.U32 R30, R43, R28, UR8 ;  /* 0x000000082b1e7e25 */ /* 0x000fc8000f8e001c */
[----:B------:R-:W-:Y:S01]  /*22d0*/  IMAD.IADD R31, R31, 0x1, R13 ;  /* 0x000000011f1f7824 */ /* 0x000fe200078e020d */
[----:B------:R-:W0:Y:S01]  /*22e0*/  LDCU.64 UR8, c[0x0][0x3a8] ;  /* 0x00007500ff0877ac */ /* 0x000e220008000a00 */
[----:B--2---:R-:W-:-:S04]  /*22f0*/  IMAD.WIDE.U32 R30, R0, UR12, R30 ;  /* 0x0000000c001e7c25 */ /* 0x004fc8000f8e001e */
[----:B------:R-:W-:Y:S01]  /*2300*/  IMAD R38, R0, UR13, R31 ;  /* 0x0000000d00267c24 */ /* 0x000fe2000f8e021f */
[C---:B------:R-:W-:Y:S01]  /*2310*/  ISETP.GE.U32.AND P1, PT, R30.reuse, UR10, PT ;  /* 0x0000000a1e007c0c */ /* 0x040fe2000bf26070 */
[----:B------:R-:W1:Y:S01]  /*2320*/  LDCU.64 UR12, c[0x0][0x3b0] ;  /* 0x00007600ff0c77ac */ /* 0x000e620008000a00 */
[----:B------:R-:W-:Y:S02]  /*2330*/  ISETP.GT.U32.AND P2, PT, R30, -0x1, PT ;  /* 0xffffffff1e00780c */ /* 0x000fe40003f44070 */
[----:B------:R-:W-:-:S04]  /*2340*/  ISETP.GE.AND.EX P1, PT, R38, UR11, PT, P1 ;  /* 0x0000000b26007c0c */ /* 0x000fc8000bf26310 */
[----:B------:R-:W-:-:S04]  /*2350*/  ISETP.GT.AND.EX P1, PT, R38, -0x1, !P1, P2 ;  /* 0xffffffff2600780c */ /* 0x000fc80004f24320 */
[----:B------:R-:W-:-:S13]  /*2360*/  PLOP3.LUT P1, PT, P0, P1, PT, 0x80, 0x8 ;  /* 0x000000000008781c */ /* 0x000fda0000723070 */
[----:B------:R-:W2:Y:S01]  /*2370*/  @P1 LDC.64 R32, c[0x0][0x3f8] ;  /* 0x0000fe00ff201b82 */ /* 0x000ea20000000a00 */
[----:B------:R-:W-:-:S05]  /*2380*/  @P1 IADD3 R13, P2, PT, R26, R30, RZ ;  /* 0x0000001e1a0d1210 */ /* 0x000fca0007f5e0ff */
[----:B------:R-:W-:Y:S01]  /*2390*/  @P1 IMAD.X R36, R38, 0x1, R12, P2 ;  /* 0x0000000126241824 */ /* 0x000fe200010e060c */
[----:B--2---:R-:W-:-:S04]  /*23a0*/  @P1 LEA R32, P2, R13, R32, 0x2 ;  /* 0x000000200d201211 */ /* 0x004fc800078410ff */
[----:B------:R-:W-:Y:S01]  /*23b0*/  @P1 LEA.HI.X R33, R13, R33, R36, 0x2, P2 ;  /* 0x000000210d211211 */ /* 0x000fe200010f1424 */
[----:B------:R-:W-:-:S06]  /*23c0*/  IMAD.MOV.U32 R13, RZ, RZ, RZ ;  /* 0x000000ffff0d7224 */ /* 0x000fcc00078e00ff */
[----:B------:R1:W2:Y:S01]  /*23d0*/  @P1 LDG.E.CONSTANT R13, desc[UR16][R32.64] ;  /* 0x00000010200d1981 */ /* 0x0002a2000c1e9900 */
[----:B------:R-:W-:-:S05]  /*23e0*/  IADD3 R37, P1, PT, R43, R22, RZ ;  /* 0x000000162b257210 */ /* 0x000fca0007f3e0ff */
[----:B------:R-:W-:Y:S02]  /*23f0*/  IMAD.X R11, R42, 0x1, R11, P1 ;  /* 0x000000012a0b7824 */ /* 0x000fe400008e060b */
[----:B0-----:R-:W-:-:S04]  /*2400*/  IMAD.WIDE.U32 R22, R37, UR8, R2 ;  /* 0x0000000825167c25 */ /* 0x001fc8000f8e0002 */
[----:B------:R-:W-:Y:S02]  /*2410*/  IMAD R36, R11, UR8, RZ ;  /* 0x000000080b247c24 */ /* 0x000fe4000f8e02ff */
[----:B-1----:R-:W-:-:S04]  /*2420*/  IMAD.WIDE.U32 R32, R22, UR12, R18 ;  /* 0x0000000c16207c25 */ /* 0x002fc8000f8e0012 */
[----:B------:R-:W-:Y:S01]  /*2430*/  IMAD R37, R37, UR9, R36 ;  /* 0x0000000925257c24 */ /* 0x000fe2000f8e0224 */
[----:B---3--:R-:W-:-:S03]  /*2440*/  LEA R36, P1, R32, UR20, 0x2 ;  /* 0x0000001420247c11 */ /* 0x008fc6000f8210ff */
[----:B------:R-:W-:-:S04]  /*2450*/  IMAD.IADD R39, R23, 0x1, R37 ;  /* 0x0000000117277824 */ /* 0x000fc800078e0225 */
[----:B------:R-:W-:-:S04]  /*2460*/  IMAD R11, R39, UR12, RZ ;  /* 0x0000000c270b7c24 */ /* 0x000fc8000f8e02ff */
[----:B------:R-:W-:-:S04]  /*2470*/  IMAD R11, R22, UR13, R11 ;  /* 0x0000000d160b7c24 */ /* 0x000fc8000f8e020b */
[----:B------:R-:W-:-:S05]  /*2480*/  IMAD.IADD R11, R33, 0x1, R11 ;  /* 0x00000001210b7824 */ /* 0x000fca00078e020b */
[----:B------:R-:W-:Y:S02]  /*2490*/  LEA.HI.X R37, R32, UR21, R11, 0x2, P1 ;  /* 0x0000001520257c11 */ /* 0x000fe400088f140b */
[----:B------:R-:W-:-:S04]  /*24a0*/  ISETP.NE.U32.AND P1, PT, R7, 0x1, PT ;  /* 0x000000010700780c */ /* 0x000fc80003f25070 */
[----:B------:R-:W-:Y:S01]  /*24b0*/  ISETP.NE.AND.EX P1, PT, RZ, RZ, PT, P1 ;  /* 0x000000ffff00720c */ /* 0x000fe20003f25310 */
[----:B--2---:R1:W-:-:S12]  /*24c0*/  STG.E desc[UR16][R36.64], R13 ;  /* 0x0000000d24007986 */ /* 0x0043d8000c101910 */
[----:B------:R-:W-:Y:S05]  /*24d0*/  @!P1 BRA `(.L_x_2223) ;  /* 0x0000000800649947 */ /* 0x000fea0003800000 */
[----:B-1----:R-:W-:-:S04]  /*24e0*/  IADD3 R37, P1, PT, R30, R28, RZ ;  /* 0x0000001c1e257210 */ /* 0x002fc80007f3e0ff */
[C---:B------:R-:W-:Y:S01]  /*24f0*/  ISETP.GT.U32.AND P2, PT, R37.reuse, -0x1, PT ;  /* 0xffffffff2500780c */ /* 0x040fe20003f44070 */
[----:B------:R-:W-:Y:S01]  /*2500*/  IMAD.X R38, R38, 0x1, R29, P1 ;  /* 0x0000000126267824 */ /* 0x000fe200008e061d */
[----:B------:R-:W-:-:S04]  /*2510*/  ISETP.GE.U32.AND P1, PT, R37, UR10, PT ;  /* 0x0000000a25007c0c */ /* 0x000fc8000bf26070 */
[----:B------:R-:W-:-:S04]  /*2520*/  ISETP.GE.AND.EX P1, PT, R38, UR11, PT, P1 ;  /* 0x0000000b26007c0c */ /* 0x000fc8000bf26310 */
[----:B------:R-:W-:-:S04]  /*2530*/  ISETP.GT.AND.EX P1, PT, R38, -0x1, !P1, P2 ;  /* 0xffffffff2600780c */ /* 0x000fc80004f24320 */
[----:B------:R-:W-:-:S13]  /*2540*/  PLOP3.LUT P1, PT, P0, P1, PT, 0x80, 0x8 ;  /* 0x000000000008781c */ /* 0x000fda0000723070 */
[----:B------:R-:W0:Y:S01]  /*2550*/  @P1 LDC.64 R30, c[0x0][0x3f8] ;  /* 0x0000fe00ff1e1b82 */ /* 0x000e220000000a00 */
[----:B------:R-:W-:-:S05]  /*2560*/  @P1 IADD3 R11, P2, PT, R37, R26, RZ ;  /* 0x0000001a250b1210 */ /* 0x000fca0007f5e0ff */
[----:B------:R-:W-:Y:S01]  /*2570*/  @P1 IMAD.X R32, R38, 0x1, R12, P2 ;  /* 0x0000000126201824 */ /* 0x000fe200010e060c */
[----:B0-----:R-:W-:-:S04]  /*2580*/  @P1 LEA R30, P2, R11, R30, 0x2 ;  /* 0x0000001e0b1e1211 */ /* 0x001fc800078410ff */
[----:B------:R-:W-:Y:S01]  /*2590*/  @P1 LEA.HI.X R31, R11, R31, R32, 0x2, P2 ;  /* 0x0000001f0b1f1211 */ /* 0x000fe200010f1420 */
[----:B------:R-:W-:-:S06]  /*25a0*/  IMAD.MOV.U32 R11, RZ, RZ, RZ ;  /* 0x000000ffff0b7224 */ /* 0x000fcc00078e00ff */
[----:B------:R-:W2:Y:S01]  /*25b0*/  @P1 LDG.E.CONSTANT R11, desc[UR16][R30.64] ;  /* 0x000000101e0b1981 */ /* 0x000ea2000c1e9900 */
[----:B------:R-:W-:-:S04]  /*25c0*/  IADD3 R36, P1, PT, R22, UR8, RZ ;  /* 0x0000000816247c10 */ /* 0x000fc8000ff3e0ff */
[----:B------:R-:W-:Y:S01]  /*25d0*/  IADD3.X R39, PT, PT, R39, UR9, RZ, P1, !PT ;  /* 0x0000000927277c10 */ /* 0x000fe20008ffe4ff */
[----:B------:R-:W-:-:S04]  /*25e0*/  IMAD.WIDE.U32 R22, R36, UR12, R18 ;  /* 0x0000000c24167c25 */ /* 0x000fc8000f8e0012 */
[----:B------:R-:W-:Y:S01]  /*25f0*/  IMAD R13, R39, UR12, RZ ;  /* 0x0000000c270d7c24 */ /* 0x000fe2000f8e02ff */
[----:B------:R-:W-:-:S03]  /*2600*/  LEA R32, P1, R22, UR20, 0x2 ;  /* 0x0000001416207c11 */ /* 0x000fc6000f8210ff */
[----:B------:R-:W-:-:S04]  /*2610*/  IMAD R13, R36, UR13, R13 ;  /* 0x0000000d240d7c24 */ /* 0x000fc8000f8e020d */
[----:B------:R-:W-:-:S05]  /*2620*/  IMAD.IADD R13, R23, 0x1, R13 ;  /* 0x00000001170d7824 */ /* 0x000fca00078e020d */
[----:B------:R-:W-:Y:S02]  /*2630*/  LEA.HI.X R33, R22, UR21, R13, 0x2, P1 ;  /* 0x0000001516217c11 */ /* 0x000fe400088f140d */
[----:B------:R-:W-:-:S04]  /*2640*/  ISETP.NE.U32.AND P1, PT, R7, 0x2, PT ;  /* 0x000000020700780c */ /* 0x000fc80003f25070 */
[----:B------:R-:W-:Y:S01]  /*2650*/  ISETP.NE.AND.EX P1, PT, RZ, RZ, PT, P1 ;  /* 0x000000ffff00720c */ /* 0x000fe20003f25310 */
[----:B--2---:R2:W-:-:S12]  /*2660*/  STG.E desc[UR16][R32.64], R11 ;  /* 0x0000000b20007986 */ /* 0x0045d8000c101910 */
[----:B------:R-:W-:Y:S05]  /*2670*/  @!P1 BRA `(.L_x_2223) ;  /* 0x0000000400fc9947 */ /* 0x000fea0003800000 */
[----:B------:R-:W-:-:S04]  /*2680*/  IADD3 R37, P1, PT, R37, R28, RZ ;  /* 0x0000001c25257210 */ /* 0x000fc80007f3e0ff */
[C---:B------:R-:W-:Y:S01]  /*2690*/  ISETP.GT.U32.AND P2, PT, R37.reuse, -0x1, PT ;  /* 0xffffffff2500780c */ /* 0x040fe20003f44070 */
[----:B------:R-:W-:Y:S01]  /*26a0*/  IMAD.X R38, R38, 0x1, R29, P1 ;  /* 0x0000000126267824 */ /* 0x000fe200008e061d */
[----:B------:R-:W-:-:S04]  /*26b0*/  ISETP.GE.U32.AND P1, PT, R37, UR10, PT ;  /* 0x0000000a25007c0c */ /* 0x000fc8000bf26070 */
[----:B------:R-:W-:-:S04]  /*26c0*/  ISETP.GE.AND.EX P1, PT, R38, UR11, PT, P1 ;  /* 0x0000000b26007c0c */ /* 0x000fc8000bf26310 */
[----:B------:R-:W-:-:S04]  /*26d0*/  ISETP.GT.AND.EX P1, PT, R38, -0x1, !P1, P2 ;  /* 0xffffffff2600780c */ /* 0x000fc80004f24320 */
[----:B------:R-:W-:-:S13]  /*26e0*/  PLOP3.LUT P1, PT, P0, P1, PT, 0x80, 0x8 ;  /* 0x000000000008781c */ /* 0x000fda0000723070 */
[----:B------:R-:W0:Y:S01]  /*26f0*/  @P1 LDC.64 R22, c[0x0][0x3f8] ;  /* 0x0000fe00ff161b82 */ /* 0x000e220000000a00 */
[----:B--2---:R-:W-:-:S05]  /*2700*/  @P1 IADD3 R11, P2, PT, R37, R26, RZ ;  /* 0x0000001a250b1210 */ /* 0x004fca0007f5e0ff */
        /* <DEDUP_REMOVED lines=25> */
[----:B---3--:R-:W-:-:S05]  /*28a0*/  @P1 IADD3 R11, P2, PT, R37, R26, RZ ;  /* 0x0000001a250b1210 */ /* 0x008fca0007f5e0ff */
        /* <DEDUP_REMOVED lines=25> */
[----:B----4-:R-:W-:-:S05]  /*2a40*/  @P1 IADD3 R11, P2, PT, R37, R26, RZ ;  /* 0x0000001a250b1210 */ /* 0x010fca0007f5e0ff */
        /* <DEDUP_REMOVED lines=24> */
[----:B------:R-:W1:Y:S01]  /*2bd0*/  @P1 LDC.64 R22, c[0x0][0x3f8] ;  /* 0x0000fe00ff161b82 */ /* 0x000e620000000a00 */
[----:B0-----:R-:W-:-:S05]  /*2be0*/  @P1 IADD3 R11, P2, PT, R37, R26, RZ ;  /* 0x0000001a250b1210 */ /* 0x001fca0007f5e0ff */
[----:B------:R-:W-:Y:S01]  /*2bf0*/  @P1 IMAD.X R30, R38, 0x1, R12, P2 ;  /* 0x00000001261e1824 */ /* 0x000fe200010e060c */
[----:B-1----:R-:W-:-:S04]  /*2c00*/  @P1 LEA R22, P2, R11, R22, 0x2 ;  /* 0x000000160b161211 */ /* 0x002fc800078410ff */
        /* <DEDUP_REMOVED lines=17> */
[----:B0-----:R-:W-:Y:S01]  /*2d20*/  IMAD.X R11, R38, 0x1, R29, P1 ;  /* 0x00000001260b7824 */ /* 0x001fe200008e061d */
        /* <DEDUP_REMOVED lines=12> */
[----:B------:R-:W-:-:S05]  /*2df0*/  IADD3.X R22, PT, PT, R39, UR9, RZ, P0, !PT ;  /* 0x0000000927167c10 */ /* 0x000fca00087fe4ff */
[----:B------:R-:W-:Y:S02]  /*2e00*/  IMAD R26, R22, UR12, RZ ;  /* 0x0000000c161a7c24 */ /* 0x000fe4000f8e02ff */
[----:B------:R-:W-:-:S04]  /*2e10*/  IMAD.WIDE.U32 R22, R27, UR12, R18 ;  /* 0x0000000c1b167c25 */ /* 0x000fc8000f8e0012 */
[----:B------:R-:W-:Y:S01]  /*2e20*/  IMAD R27, R27, UR13, R26 ;  /* 0x0000000d1b1b7c24 */ /* 0x000fe2000f8e021a */
[----:B------:R-:W-:-:S03]  /*2e30*/  LEA R26, P0, R22, UR20, 0x2 ;  /* 0x00000014161a7c11 */ /* 0x000fc6000f8010ff */
[----:B------:R-:W-:-:S05]  /*2e40*/  IMAD.IADD R23, R23, 0x1, R27 ;  /* 0x0000000117177824 */ /* 0x000fca00078e021b */
[----:B------:R-:W-:-:S05]  /*2e50*/  LEA.HI.X R27, R22, UR21, R23, 0x2, P0 ;  /* 0x00000015161b7c11 */ /* 0x000fca00080f1417 */
[----:B--2---:R0:W-:Y:S02]  /*2e60*/  STG.E desc[UR16][R26.64], R11 ;  /* 0x0000000b1a007986 */ /* 0x0041e4000c101910 */
.L_x_2223:
[----:B------:R-:W2:Y:S01]  /*2e70*/  LDCU.64 UR8, c[0x0][0x3e8] ;  /* 0x00007d00ff0877ac */ /* 0x000ea20008000a00 */
[----:B------:R-:W5:Y:S01]  /*2e80*/  LDC.64 R22, c[0x0][0x3c0] ;  /* 0x0000f000ff167b82 */ /* 0x000f620000000a00 */
[----:B------:R-:W-:Y:S01]  /*2e90*/  ISETP.GE.U32.AND P2, PT, R4, 0x7, PT ;  /* 0x000000070400780c */ /* 0x000fe20003f46070 */
[----:B0-----:R-:W-:Y:S01]  /*2ea0*/  IMAD.MOV.U32 R31, RZ, RZ, RZ ;  /* 0x000000ffff1f7224 */ /* 0x001fe200078e00ff */
[----:B------:R-:W0:Y:S01]  /*2eb0*/  LDCU.64 UR20, c[0x0][0x3c0] ;  /* 0x00007800ff1477ac */ /* 0x000e220008000a00 */
[----:B-1----:R-:W-:Y:S01]  /*2ec0*/  IMAD.MOV.U32 R37, RZ, RZ, RZ ;  /* 0x000000ffff257224 */ /* 0x002fe200078e00ff */
[----:B------:R-:W-:Y:S01]  /*2ed0*/  ISETP.GE.U32.AND.EX P2, PT, R5, RZ, PT, P2 ;  /* 0x000000ff0500720c */ /* 0x000fe20003f46120 */
[----:B------:R-:W1:Y:S02]  /*2ee0*/  LDCU.64 UR12, c[0x0][0x390] ;  /* 0x00007200ff0c77ac */ /* 0x000e640008000a00 */
[----:B------:R-:W1:Y:S01]  /*2ef0*/  LDC.64 R26, c[0x0][0x400] ;  /* 0x00010000ff1a7b82 */ /* 0x000e620000000a00 */
[----:B--234-:R-:W-:-:S02]  /*2f00*/  IADD3 R11, P1, PT, R24, UR8, RZ ;  /* 0x00000008180b7c10 */ /* 0x01cfc4000ff3e0ff */
[----:B------:R-:W-:Y:S02]  /*2f10*/  IADD3 R14, P0, PT, R14, UR8, RZ ;  /* 0x000000080e0e7c10 */ /* 0x000fe4000ff1e0ff */
[----:B------:R-:W-:Y:S01]  /*2f20*/  IADD3.X R13, PT, PT, R10, UR9, RZ, P1, !PT ;  /* 0x000000090a0d7c10 */ /* 0x000fe20008ffe4ff */
[----:B0-----:R-:W-:Y:S01]  /*2f30*/  IMAD R15, R9, UR20, RZ ;  /* 0x00000014090f7c24 */ /* 0x001fe2000f8e02ff */
[----:B------:R-:W-:Y:S01]  /*2f40*/  IADD3.X R12, PT, PT, R17, UR9, RZ, P0, !PT ;  /* 0x00000009110c7c10 */ /* 0x000fe200087fe4ff */
[----:B-----5:R-:W-:Y:S01]  /*2f50*/  IMAD.WIDE.U32 R22, R20, UR20, R22 ;  /* 0x0000001414167c25 */ /* 0x020fe2000f8e0016 */
[C---:B-1----:R-:W-:Y:S02]  /*2f60*/  ISETP.GE.U32.AND P0, PT, R14.reuse, UR12, PT ;  /* 0x0000000c0e007c0c */ /* 0x042fe4000bf06070 */
[----:B------:R-:W-:Y:S01]  /*2f70*/  ISETP.GT.U32.AND P1, PT, R14, -0x1, PT ;  /* 0xffffffff0e00780c */ /* 0x000fe20003f24070 */
[----:B------:R-:W-:Y:S01]  /*2f80*/  IMAD R10, R13, UR10, RZ ;  /* 0x0000000a0d0a7c24 */ /* 0x000fe2000f8e02ff */
[----:B------:R-:W-:Y:S01]  /*2f90*/  ISETP.GE.AND.EX P0, PT, R12, UR13, PT, P0 ;  /* 0x0000000d0c007c0c */ /* 0x000fe2000bf06300 */
[----:B------:R-:W-:-:S02]  /*2fa0*/  IMAD R25, R20, UR21, R15 ;  /* 0x0000001514197c24 */ /* 0x000fc4000f8e020f */
[----:B------:R-:W-:Y:S01]  /*2fb0*/  IMAD.WIDE.U32 R16, R11, UR10, R26 ;  /* 0x0000000a0b107c25 */ /* 0x000fe2000f8e001a */
[----:B------:R-:W-:-:S03]  /*2fc0*/  ISETP.GT.AND.EX P0, PT, R12, -0x1, !P0, P1 ;  /* 0xffffffff0c00780c */ /* 0x000fc60004704310 */
[----:B------:R-:W-:Y:S02]  /*2fd0*/  IMAD R15, R11, UR11, R10 ;  /* 0x0000000b0b0f7c24 */ /* 0x000fe4000f8e020a */
[----:B------:R-:W-:Y:S02]  /*2fe0*/  IMAD.IADD R10, R25, 0x1, R23 ;  /* 0x00000001190a7824 */ /* 0x000fe400078e0217 */
[----:B------:R-:W-:Y:S01]  /*2ff0*/  IMAD.IADD R15, R17, 0x1, R15 ;  /* 0x00000001110f7824 */ /* 0x000fe200078e020f */
[----:B------:R-:W-:Y:S06]  /*3000*/  @!P2 BRA `(.L_x_2224) ;  /* 0x0000000c0054a947 */ /* 0x000fec0003800000 */
[----:B------:R-:W0:Y:S01]  /*3010*/  LDCU.64 UR26, c[0x0][0x3a8] ;  /* 0x00007500ff1a77ac */ /* 0x000e220008000a00 */
[----:B------:R-:W1:Y:S01]  /*3020*/  LDCU.64 UR24, c[0x0][0x3f0] ;  /* 0x00007e00ff1877ac */ /* 0x000e620008000a00 */
[----:B------:R-:W2:Y:S01]  /*3030*/  LDCU.64 UR22, c[0x0][0x3d0] ;  /* 0x00007a00ff1677ac */ /* 0x000ea20008000a00 */
[----:B------:R-:W3:Y:S01]  /*3040*/  LDCU.64 UR28, c[0x0][0x3b0] ;  /* 0x00007600ff1c77ac */ /* 0x000ee20008000a00 */
[----:B------:R-:W4:Y:S01]  /*3050*/  LDCU.64 UR30, c[0x0][0x408] ;  /* 0x00008100ff1e77ac */ /* 0x000f220008000a00 */
[----:B------:R-:W0:Y:S01]  /*3060*/  LDCU.64 UR20, c[0x0][0x398] ;  /* 0x00007300ff1477ac */ /* 0x000e220008000a00 */
[----:B------:R-:W-:Y:S01]  /*3070*/  UMOV UR8, URZ ;  /* 0x000000ff00087c82 */ /* 0x000fe20008000000 */
[----:B------:R-:W-:-:S05]  /*3080*/  UMOV UR9, URZ ;  /* 0x000000ff00097c82 */ /* 0x000fca0008000000 */
.L_x_2225:
[----:B0-----:R-:W5:Y:S01]  /*3090*/  LDC.64 R24, c[0x0][0x3e0] ;  /* 0x0000f800ff187b82 */ /* 0x001f620000000a00 */
[----:B--2---:R-:W-:Y:S01]  /*30a0*/  UIADD3 UR10, UP1, UPT, URZ, -UR22, URZ ;  /* 0x80000016ff0a7290 */ /* 0x004fe2000ff3e0ff */
[----:B------:R-:W-:Y:S01]  /*30b0*/  CS2R R48, SRZ ;  /* 0x0000000000307805 */ /* 0x000fe2000001ff00 */
[----:B-1----:R-:W-:Y:S02]  /*30c0*/  UIMAD UR12, UR9, UR24, URZ ;  /* 0x00000018090c72a4 */ /* 0x002fe4000f8e02ff */
[----:B------:R-:W-:Y:S02]  /*30d0*/  UIADD3.X UR11, UPT, UPT, URZ, ~UR23, URZ, UP1, !UPT ;  /* 0x80000017ff0b7290 */ /* 0x000fe40008ffe4ff */
[----:B------:R-:W-:Y:S02]  /*30e0*/  UIMAD UR12, UR8, UR25, UR12 ;  /* 0x00000019080c72a4 */ /* 0x000fe4000f8e020c */
[----:B------:R-:W-:-:S04]  /*30f0*/  UIMAD.WIDE.U32 UR10, UR8, UR24, UR10 ;  /* 0x00000018080a72a5 */ /* 0x000fc8000f8e000a */
[----:B------:R-:W-:-:S06]  /*3100*/  UIADD3 UR11, UPT, UPT, UR11, UR12, URZ ;  /* 0x0000000c0b0b7290 */ /* 0x000fcc000fffe0ff */
[C---:B-----5:R-:W-:Y:S01]  /*3110*/  IMAD.WIDE.U32 R30, R0.reuse, R24, UR10 ;  /* 0x0000000a001e7e25 */ /* 0x060fe2000f8e0018 */
[----:B0-----:R-:W-:Y:S01]  /*3120*/  UMOV UR10, UR20 ;  /* 0x00000014000a7c82 */ /* 0x001fe20008000000 */
[----:B------:R-:W-:Y:S02]  /*3130*/  UMOV UR11, UR21 ;  /* 0x00000015000b7c82 */ /* 0x000fe40008000000 */
[----:B------:R-:W-:Y:S01]  /*3140*/  IMAD R32, R0, R25, R31 ;  /* 0x0000001900207224 */ /* 0x000fe200078e021f */
[C---:B------:R-:W-:Y:S02]  /*3150*/  ISETP.GE.U32.AND P3, PT, R30.reuse, UR10, PT ;  /* 0x0000000a1e007c0c */ /* 0x040fe4000bf66070 */
[C---:B------:R-:W-:Y:S02]  /*3160*/  IADD3 R31, P4, PT, R30.reuse, UR24, RZ ;  /* 0x000000181e1f7c10 */ /* 0x040fe4000ff9e0ff */
[----:B------:R-:W-:Y:S02]  /*3170*/  ISETP.GT.U32.AND P2, PT, R30, -0x1, PT ;  /* 0xffffffff1e00780c */ /* 0x000fe40003f44070 */
[----:B------:R-:W-:-:S02]  /*3180*/  ISETP.GE.AND.EX P3, PT, R32, UR11, PT, P3 ;  /* 0x0000000b20007c0c */ /* 0x000fc4000bf66330 */
[C---:B------:R-:W-:Y:S02]  /*3190*/  ISETP.GE.U32.AND P1, PT, R31.reuse, UR10, PT ;  /* 0x0000000a1f007c0c */ /* 0x040fe4000bf26070 */
[C---:B------:R-:W-:Y:S02]  /*31a0*/  IADD3.X R36, PT, PT, R32.reuse, UR25, RZ, P4, !PT ;  /* 0x0000001920247c10 */ /* 0x040fe4000a7fe4ff */
[----:B------:R-:W-:Y:S02]  /*31b0*/  ISETP.GT.AND.EX P3, PT, R32, -0x1, !P3, P2 ;  /* 0xffffffff2000780c */ /* 0x000fe40005f64320 */
[C---:B------:R-:W-:Y:S02]  /*31c0*/  IADD3 R33, P4, PT, R31.reuse, UR24, RZ ;  /* 0x000000181f217c10 */ /* 0x040fe4000ff9e0ff */
[----:B------:R-:W-:Y:S02]  /*31d0*/  ISETP.GT.U32.AND P2, PT, R31, -0x1, PT ;  /* 0xffffffff1f00780c */ /* 0x000fe40003f44070 */
[----:B------:R-:W-:-:S02]  /*31e0*/  ISETP.GE.AND.EX P5, PT, R36, UR11, PT, P1 ;  /* 0x0000000b24007c0c */ /* 0x000fc4000bfa6310 */
[----:B------:R-:W-:Y:S02]  /*31f0*/  PLOP3.LUT P1, PT, P0, P3, PT, 0x80, 0x8 ;  /* 0x000000000008781c */ /* 0x000fe40000727070 */
[C---:B------:R-:W-:Y:S02]  /*3200*/  ISETP.GE.U32.AND P3, PT, R33.reuse, UR10, PT ;  /* 0x0000000a21007c0c */ /* 0x040fe4000bf66070 */
        /* <DEDUP_REMOVED lines=10> */
[----:B------:R-:W1:Y:S01]  /*32b0*/  @P3 LDC.64 R26, c[0x0][0x3f8] ;  /* 0x0000fe00ff1a3b82 */ /* 0x000e620000000a00 */
[----:B------:R-:W-:-:S07]  /*32c0*/  @P3 IADD3 R31, P5, PT, R31, R16, RZ ;  /* 0x000000101f1f3210 */ /* 0x000fce0007fbe0ff */
[----:B------:R-:W2:Y:S01]  /*32d0*/  @P2 LDC.64 R24, c[0x0][0x3f8] ;  /* 0x0000fe00ff182b82 */ /* 0x000ea20000000a00 */
[----:B0-----:R-:W-:-:S04]  /*32e0*/  @P1 LEA R28, P4, R30, R28, 0x2 ;  /* 0x0000001c1e1c1211 */ /* 0x001fc800078810ff */
[----:B------:R-:W-:Y:S01]  /*32f0*/  @P1 LEA.HI.X R29, R30, R29, R32, 0x2, P4 ;  /* 0x0000001d1e1d1211 */ /* 0x000fe200020f1420 */
[----:B------:R-:W-:Y:S01]  /*3300*/  @P3 IMAD.X R32, R36, 0x1, R15, P5 ;  /* 0x0000000124203824 */ /* 0x000fe200028e060f */
[----:B------:R-:W-:-:S03]  /*3310*/  @P2 IADD3 R30, P5, PT, R33, R16, RZ ;  /* 0x00000010211e2210 */ /* 0x000fc60007fbe0ff */
[----:B------:R0:W5:Y:S01]  /*3320*/  @P1 LDG.E.CONSTANT R48, desc[UR16][R28.64] ;  /* 0x000000101c301981 */ /* 0x000162000c1e9900 */
[----:B-1----:R-:W-:-:S04]  /*3330*/  @P3 LEA R26, P4, R31, R26, 0x2 ;  /* 0x0000001a1f1a3211 */ /* 0x002fc800078810ff */
[----:B------:R-:W-:Y:S01]  /*3340*/  @P3 LEA.HI.X R27, R31, R27, R32, 0x2, P4 ;  /* 0x0000001b1f1b3211 */ /* 0x000fe200020f1420 */
[----:B------:R-:W-:Y:S01]  /*3350*/  @P2 IMAD.X R31, R38, 0x1, R15, P5 ;  /* 0x00000001261f2824 */ /* 0x000fe200028e060f */
[----:B------:R-:W-:Y:S02]  /*3360*/  IADD3 R41, P4, PT, R33, UR24, RZ ;  /* 0x0000001821297c10 */ /* 0x000fe4000ff9e0ff */
[----:B--2---:R-:W-:Y:S01]  /*3370*/  @P2 LEA R24, P1, R30, R24, 0x2 ;  /* 0x000000181e182211 */ /* 0x004fe200078210ff */
[----:B------:R-:W-:-:S03]  /*3380*/  IMAD.MOV.U32 R61, RZ, RZ, RZ ;  /* 0x000000ffff3d7224 */ /* 0x000fc600078e00ff */
[----:B------:R-:W-:Y:S02]  /*3390*/  @P2 LEA.HI.X R25, R30, R25, R31, 0x2, P1 ;  /* 0x000000191e192211 */ /* 0x000fe400008f141f */
[----:B------:R-:W-:Y:S01]  /*33a0*/  IADD3.X R30, PT, PT, R38, UR25, RZ, P4, !PT ;  /* 0x00000019261e7c10 */ /* 0x000fe2000a7fe4ff */
[----:B------:R-:W-:Y:S01]  /*33b0*/  IMAD.MOV.U32 R59, RZ, RZ, RZ ;  /* 0x000000ffff3b7224 */ /* 0x000fe200078e00ff */
[C---:B------:R-:W-:Y:S01]  /*33c0*/  ISETP.GE.U32.AND P1, PT, R41.reuse, UR10, PT ;  /* 0x0000000a29007c0c */ /* 0x040fe2000bf26070 */
[----:B------:R-:W2:Y:S01]  /*33d0*/  @P3 LDG.E.CONSTANT R61, desc[UR16][R26.64] ;  /* 0x000000101a3d3981 */ /* 0x000ea2000c1e9900 */
[C---:B------:R-:W-:Y:S02]  /*33e0*/  ISETP.GT.U32.AND P4, PT, R41.reuse, -0x1, PT ;  /* 0xffffffff2900780c */ /* 0x040fe40003f84070 */
[----:B------:R-:W-:Y:S01]  /*33f0*/  ISETP.GE.AND.EX P1, PT, R30, UR11, PT, P1 ;  /* 0x0000000b1e007c0c */ /* 0x000fe2000bf26310 */
[----:B------:R1:W2:Y:S01]  /*3400*/  @P2 LDG.E.CONSTANT R59, desc[UR16][R24.64] ;  /* 0x00000010183b2981 */ /* 0x0002a2000c1e9900 */
[----:B0-----:R-:W-:-:S02]  /*3410*/  IADD3 R29, P3, PT, R41, UR24, RZ ;  /* 0x00000018291d7c10 */ /* 0x001fc4000ff7e0ff */
[C---:B------:R-:W-:Y:S02]  /*3420*/  ISETP.GT.AND.EX P1, PT, R30.reuse, -0x1, !P1, P4 ;  /* 0xffffffff1e00780c */ /* 0x040fe40004f24340 */
[C---:B------:R-:W-:Y:S02]  /*3430*/  ISETP.GE.U32.AND P5, PT, R29.reuse, UR10, PT ;  /* 0x0000000a1d007c0c */ /* 0x040fe4000bfa6070 */
[C---:B------:R-:W-:Y:S02]  /*3440*/  IADD3 R43, P2, PT, R29.reuse, UR24, RZ ;  /* 0x000000181d2b7c10 */ /* 0x040fe4000ff5e0ff */
[----:B------:R-:W-:Y:S02]  /*3450*/  IADD3.X R42, PT, PT, R30, UR25, RZ, P3, !PT ;  /* 0x000000191e2a7c10 */ /* 0x000fe40009ffe4ff */
[----:B------:R-:W-:Y:S02]  /*3460*/  PLOP3.LUT P1, PT, P0, P1, PT, 0x80, 0x8 ;  /* 0x000000000008781c */ /* 0x000fe40000723070 */
[----:B------:R-:W-:-:S02]  /*3470*/  ISETP.GT.U32.AND P3, PT, R29, -0x1, PT ;  /* 0xffffffff1d00780c */ /* 0x000fc40003f64070 */
[C---:B------:R-:W-:Y:S02]  /*3480*/  ISETP.GE.U32.AND P4, PT, R43.reuse, UR10, PT ;  /* 0x0000000a2b007c0c */ /* 0x040fe4000bf86070 */
[C---:B------:R-:W-:Y:S02]  /*3490*/  IADD3.X R44, PT, PT, R42.reuse, UR25, RZ, P2, !PT ;  /* 0x000000192a2c7c10 */ /* 0x040fe400097fe4ff */
[----:B------:R-:W-:Y:S02]  /*34a0*/  ISETP.GE.AND.EX P5, PT, R42, UR11, PT, P5 ;  /* 0x0000000b2a007c0c */ /* 0x000fe4000bfa6350 */
[C---:B------:R-:W-:Y:S02]  /*34b0*/  IADD3 R39, P6, PT, R43.reuse, UR24, RZ ;  /* 0x000000182b277c10 */ /* 0x040fe4000ffde0ff */
[----:B------:R-:W-:Y:S01]  /*34c0*/  ISETP.GT.U32.AND P2, PT, R43, -0x1, PT ;  /* 0xffffffff2b00780c */ /* 0x000fe20003f44070 */
[----:B------:R-:W0:Y:S01]  /*34d0*/  @P1 LDC.64 R32, c[0x0][0x3f8] ;  /* 0x0000fe00ff201b82 */ /* 0x000e220000000a00 */
[----:B------:R-:W-:-:S02]  /*34e0*/  ISETP.GE.AND.EX P4, PT, R44, UR11, PT, P4 ;  /* 0x0000000b2c007c0c */ /* 0x000fc4000bf86340 */
[----:B------:R-:W-:Y:S02]  /*34f0*/  ISETP.GT.AND.EX P3, PT, R42, -0x1, !P5, P3 ;  /* 0xffffffff2a00780c */ /* 0x000fe40006f64330 */
[C---:B------:R-:W-:Y:S02]  /*3500*/  ISETP.GE.U32.AND P5, PT, R39.reuse, UR10, PT ;  /* 0x0000000a27007c0c */ /* 0x040fe4000bfa6070 */
[C---:B------:R-:W-:Y:S02]  /*3510*/  IADD3.X R38, PT, PT, R44.reuse, UR25, RZ, P6, !PT ;  /* 0x000000192c267c10 */ /* 0x040fe4000b7fe4ff */
[----:B------:R-:W-:Y:S02]  /*3520*/  ISETP.GT.AND.EX P2, PT, R44, -0x1, !P4, P2 ;  /* 0xffffffff2c00780c */ /* 0x000fe40006744320 */
[----:B------:R-:W-:Y:S02]  /*3530*/  ISETP.GT.U32.AND P4, PT, R39, -0x1, PT ;  /* 0xffffffff2700780c */ /* 0x000fe40003f84070 */
[----:B------:R-:W-:-:S02]  /*3540*/  PLOP3.LUT P3, PT, P0, P3, PT, 0x80, 0x8 ;  /* 0x000000000008781c */ /* 0x000fc40000767070 */
[C---:B------:R-:W-:Y:S02]  /*3550*/  ISETP.GE.AND.EX P6, PT, R38.reuse, UR11, PT, P5 ;  /* 0x0000000b26007c0c */ /* 0x040fe4000bfc6350 */
[----:B------:R-:W-:Y:S02]  /*3560*/  IADD3 R37, P5, PT, R39, UR24, RZ ;  /* 0x0000001827257c10 */ /* 0x000fe4000ffbe0ff */
[C---:B------:R-:W-:Y:S02]  /*3570*/  ISETP.GT.AND.EX P4, PT, R38.reuse, -0x1, !P6, P4 ;  /* 0xffffffff2600780c */ /* 0x040fe40007784340 */
[C---:B------:R-:W-:Y:S02]  /*3580*/  ISETP.GE.U32.AND P6, PT, R37.reuse, UR10, PT ;  /* 0x0000000a25007c0c */ /* 0x040fe4000bfc6070 */
[----:B------:R-:W-:Y:S02]  /*3590*/  IADD3.X R36, PT, PT, R38, UR25, RZ, P5, !PT ;  /* 0x0000001926247c10 */ /* 0x000fe4000affe4ff */
[----:B------:R-:W-:Y:S01]  /*35a0*/  ISETP.GT.U32.AND P5, PT, R37, -0x1, PT ;  /* 0xffffffff2500780c */ /* 0x000fe20003fa4070 */
[----:B-1----:R-:W1:Y:S01]  /*35b0*/  @P3 LDC.64 R24, c[0x0][0x3f8] ;  /* 0x0000fe00ff183b82 */ /* 0x002e620000000a00 */
[----:B------:R-:W-:-:S02]  /*35c0*/  ISETP.GE.AND.EX P6, PT, R36, UR11, PT, P6 ;  /* 0x0000000b24007c0c */ /* 0x000fc4000bfc6360 */
[----:B------:R-:W-:Y:S02]  /*35d0*/  PLOP3.LUT P2, PT, P0, P2, PT, 0x80, 0x8 ;  /* 0x000000000008781c */ /* 0x000fe40000745070 */
[----:B------:R-:W-:Y:S02]  /*35e0*/  ISETP.GT.AND.EX P5, PT, R36, -0x1, !P6, P5 ;  /* 0xffffffff2400780c */ /* 0x000fe400077a4350 */
[----:B------:R-:W-:Y:S02]  /*35f0*/  PLOP3.LUT P4, PT, P0, P4, PT, 0x80, 0x8 ;  /* 0x000000000008781c */ /* 0x000fe40000789070 */
[----:B------:R-:W-:Y:S02]  /*3600*/  PLOP3.LUT P5, PT, P0, P5, PT, 0x80, 0x8 ;  /* 0x000000000008781c */ /* 0x000fe400007ab070 */
[----:B------:R-:W-:-:S05]  /*3610*/  @P1 IADD3 R26, P6, PT, R41, R16, RZ ;  /* 0x00000010291a1210 */ /* 0x000fca0007fde0ff */
[----:B------:R-:W-:Y:S01]  /*3620*/  @P1 IMAD.X R27, R30, 0x1, R15, P6 ;  /* 0x000000011e1b1824 */ /* 0x000fe200030e060f */
[C---:B0-----:R-:W-:Y:S01]  /*3630*/  @P1 LEA R32, P6, R26.reuse, R32, 0x2 ;  /* 0x000000201a201211 */ /* 0x041fe200078c10ff */
[----:B------:R-:W0:Y:S03]  /*3640*/  @P2 LDC.64 R30, c[0x0][0x3f8] ;  /* 0x0000fe00ff1e2b82 */ /* 0x000e260000000a00 */
[----:B------:R-:W-:Y:S02]  /*3650*/  @P1 LEA.HI.X R33, R26, R33, R27, 0x2, P6 ;  /* 0x000000211a211211 */ /* 0x000fe400030f141b */
[----:B------:R-:W-:-:S03]  /*3660*/  @P3 IADD3 R40, P6, PT, R29, R16, RZ ;  /* 0x000000101d283210 */ /* 0x000fc60007fde0ff */
[----:B------:R-:W3:Y:S01]  /*3670*/  @P4 LDC.64 R26, c[0x0][0x3f8] ;  /* 0x0000fe00ff1a4b82 */ /* 0x000ee20000000a00 */
[----:B------:R-:W-:-:S07]  /*3680*/  IMAD.MOV.U32 R57, RZ, RZ, RZ ;  /* 0x000000ffff397224 */ /* 0x000fce00078e00ff */
[----:B------:R-:W4:Y:S01]  /*3690*/  @P5 LDC.64 R28, c[0x0][0x3f8] ;  /* 0x0000fe00ff1c5b82 */ /* 0x000f220000000a00 */
[----:B------:R-:W-:Y:S01]  /*36a0*/  @P3 IMAD.X R41, R42, 0x1, R15, P6 ;  /* 0x000000012a293824 */ /* 0x000fe200030e060f */
[C---:B-1----:R-:W-:Y:S01]  /*36b0*/  @P3 LEA R24, P6, R40.reuse, R24, 0x2 ;  /* 0x0000001828183211 */ /* 0x042fe200078c10ff */
[----:B------:R-:W-:Y:S01]  /*36c0*/  IMAD.MOV.U32 R55, RZ, RZ, RZ ;  /* 0x000000ffff377224 */ /* 0x000fe200078e00ff */
[----:B------:R1:W2:Y:S02]  /*36d0*/  @P1 LDG.E.CONSTANT R57, desc[UR16][R32.64] ;  /* 0x0000001020391981 */ /* 0x0002a4000c1e9900 */
[----:B------:R-:W-:Y:S02]  /*36e0*/  @P3 LEA.HI.X R25, R40, R25, R41, 0x2, P6 ;  /* 0x0000001928193211 */ /* 0x000fe400030f1429 */
[-C--:B------:R-:W-:Y:S02]  /*36f0*/  @P2 IADD3 R40, P1, PT, R43, R16.reuse, RZ ;  /* 0x000000102b282210 */ /* 0x080fe40007f3e0ff */
[----:B------:R-:W-:Y:S01]  /*3700*/  @P4 IADD3 R39, P6, PT, R39, R16, RZ ;  /* 0x0000001027274210 */ /* 0x000fe20007fde0ff */
[----:B------:R1:W2:Y:S01]  /*3710*/  @P3 LDG.E.CONSTANT R55, desc[UR16][R24.64] ;  /* 0x0000001018373981 */ /* 0x0002a2000c1e9900 */
[----:B0-----:R-:W-:Y:S01]  /*3720*/  @P2 LEA R30, P3, R40, R30, 0x2 ;  /* 0x0000001e281e2211 */ /* 0x001fe200078610ff */
[--C-:B------:R-:W-:Y:S01]  /*3730*/  @P2 IMAD.X R41, R44, 0x1, R15.reuse, P1 ;  /* 0x000000012c292824 */ /* 0x100fe200008e060f */
[----:B------:R-:W-:Y:S01]  /*3740*/  @P5 IADD3 R37, P1, PT, R37, R16, RZ ;  /* 0x0000001025255210 */ /* 0x000fe20007f3e0ff */
[----:B------:R-:W-:-:S03]  /*3750*/  @P4 IMAD.X R38, R38, 0x1, R15, P6 ;  /* 0x0000000126264824 */ /* 0x000fc600030e060f */
[----:B------:R-:W-:Y:S01]  /*3760*/  @P2 LEA.HI.X R31, R40, R31, R41, 0x2, P3 ;  /* 0x0000001f281f2211 */ /* 0x000fe200018f1429 */
[----:B------:R-:W-:Y:S01]  /*3770*/  @P5 IMAD.X R36, R36, 0x1, R15, P1 ;  /* 0x0000000124245824 */ /* 0x000fe200008e060f */
[----:B---3--:R-:W-:Y:S01]  /*3780*/  @P4 LEA R26, P3, R39, R26, 0x2 ;  /* 0x0000001a271a4211 */ /* 0x008fe200078610ff */
[----:B------:R-:W-:Y:S01]  /*3790*/  IMAD.MOV.U32 R53, RZ, RZ, RZ ;  /* 0x000000ffff357224 */ /* 0x000fe200078e00ff */
[----:B----4-:R-:W-:Y:S01]  /*37a0*/  @P5 LEA R28, P1, R37, R28, 0x2 ;  /* 0x0000001c251c5211 */ /* 0x010fe200078210ff */
[----:B------:R-:W-:Y:S01]  /*37b0*/  IMAD.MOV.U32 R51, RZ, RZ, RZ ;  /* 0x000000ffff337224 */ /* 0x000fe200078e00ff */
[----:B------:R-:W-:-:S03]  /*37c0*/  @P4 LEA.HI.X R27, R39, R27, R38, 0x2, P3 ;  /* 0x0000001b271b4211 */ /* 0x000fc600018f1426 */
[----:B------:R0:W3:Y:S01]  /*37d0*/  @P2 LDG.E.CONSTANT R53, desc[UR16][R30.64] ;  /* 0x000000101e352981 */ /* 0x0000e2000c1e9900 */
[----:B------:R-:W-:-:S03]  /*37e0*/  @P5 LEA.HI.X R29, R37, R29, R36, 0x2, P1 ;  /* 0x0000001d251d5211 */ /* 0x000fc600008f1424 */
[----:B------:R4:W3:Y:S04]  /*37f0*/  @P4 LDG.E.CONSTANT R51, desc[UR16][R26.64] ;  /* 0x000000101a334981 */ /* 0x0008e8000c1e9900 */
[----:B------:R4:W3:Y:S01]  /*3800*/  @P5 LDG.E.CONSTANT R49, desc[UR16][R28.64] ;  /* 0x000000101c315981 */ /* 0x0008e2000c1e9900 */
[----:B-1----:R-:W-:-:S04]  /*3810*/  IADD3 R33, P1, PT, R22, UR8, RZ ;  /* 0x0000000816217c10 */ /* 0x002fc8000ff3e0ff */
[----:B------:R-:W-:-:S05]  /*3820*/  IADD3.X R24, PT, PT, R10, UR9, RZ, P1, !PT ;  /* 0x000000090a187c10 */ /* 0x000fca0008ffe4ff */
[----:B------:R-:W-:Y:S02]  /*3830*/  IMAD R32, R24, UR26, RZ ;  /* 0x0000001a18207c24 */ /* 0x000fe4000f8e02ff */
[----:B------:R-:W-:-:S04]  /*3840*/  IMAD.WIDE.U32 R24, R33, UR26, R2 ;  /* 0x0000001a21187c25 */ /* 0x000fc8000f8e0002 */
[----:B------:R-:W-:Y:S01]  /*3850*/  IMAD R33, R33, UR27, R32 ;  /* 0x0000001b21217c24 */ /* 0x000fe2000f8e0220 */
[----:B0-----:R-:W-:-:S03]  /*3860*/  IADD3 R31, P1, PT, R24, UR26, RZ ;  /* 0x0000001a181f7c10 */ /* 0x001fc6000ff3e0ff */
[----:B------:R-:W-:Y:S01]  /*3870*/  IMAD.IADD R33, R25, 0x1, R33 ;  /* 0x0000000119217824 */ /* 0x000fe200078e0221 */
[----:B------:R-:W-:Y:S01]  /*3880*/  IADD3 R37, P2, PT, R31, UR26, RZ ;  /* 0x0000001a1f257c10 */ /* 0x000fe2000ff5e0ff */
[----:B------:R-:W-:Y:S02]  /*3890*/  IMAD.MOV.U32 R40, RZ, RZ, R18 ;  /* 0x000000ffff287224 */ /* 0x000fe400078e0012 */
[C---:B------:R-:W-:Y:S01]  /*38a0*/  IMAD R25, R33.reuse, UR28, RZ ;  /* 0x0000001c21197c24 */ /* 0x040fe2000f8e02ff */
[----:B------:R-:W-:Y:S01]  /*38b0*/  IADD3.X R33, PT, PT, R33, UR27, RZ, P1, !PT ;  /* 0x0000001b21217c10 */ /* 0x000fe20008ffe4ff */
[----:B------:R-:W-:Y:S02]  /*38c0*/  IMAD.MOV.U32 R41, RZ, RZ, R19 ;  /* 0x000000ffff297224 */ /* 0x000fe400078e0013 */
[C---:B------:R-:W-:Y:S02]  /*38d0*/  IMAD R25, R24.reuse, UR29, R25 ;  /* 0x0000001d18197c24 */ /* 0x040fe4000f8e0219 */
[----:B----4-:R-:W-:-:S04]  /*38e0*/  IMAD.WIDE.U32 R26, R24, UR28, R40 ;  /* 0x0000001c181a7c25 */ /* 0x010fc8000f8e0028 */
[C---:B------:R-:W-:Y:S01]  /*38f0*/  IMAD R30, R33.reuse, UR28, RZ ;  /* 0x0000001c211e7c24 */ /* 0x040fe2000f8e02ff */
[----:B------:R-:W-:Y:S02]  /*3900*/  IADD3.X R33, PT, PT, R33, UR27, RZ, P2, !PT ;  /* 0x0000001b21217c10 */ /* 0x000fe400097fe4ff */
[----:B------:R-:W-:Y:S01]  /*3910*/  IADD3 R39, P2, PT, R37, UR26, RZ ;  /* 0x0000001a25277c10 */ /* 0x000fe2000ff5e0ff */
[----:B------:R-:W-:Y:S02]  /*3920*/  IMAD.IADD R25, R27, 0x1, R25 ;  /* 0x000000011b197824 */ /* 0x000fe400078e0219 */
[----:B------:R-:W-:Y:S01]  /*3930*/  IMAD.WIDE.U32 R28, R31, UR28, R40 ;  /* 0x0000001c1f1c7c25 */ /* 0x000fe2000f8e0028 */
[----:B------:R-:W-:-:S03]  /*3940*/  IADD3.X R36, PT, PT, R33, UR27, RZ, P2, !PT ;  /* 0x0000001b21247c10 */ /* 0x000fc600097fe4ff */
[----:B------:R-:W-:Y:S02]  /*3950*/  IMAD R27, R31, UR29, R30 ;  /* 0x0000001d1f1b7c24 */ /* 0x000fe4000f8e021e */
[----:B------:R-:W-:Y:S01]  /*3960*/  IMAD R32, R33, UR28, RZ ;  /* 0x0000001c21207c24 */ /* 0x000fe2000f8e02ff */
[----:B------:R-:W-:Y:S01]  /*3970*/  IADD3 R33, P2, PT, R39, UR26, RZ ;  /* 0x0000001a27217c10 */ /* 0x000fe2000ff5e0ff */
[----:B------:R-:W-:Y:S01]  /*3980*/  IMAD.IADD R27, R29, 0x1, R27 ;  /* 0x000000011d1b7824 */ /* 0x000fe200078e021b */
[----:B------:R-:W-:Y:S01]  /*3990*/  LEA R24, P1, R26, UR30, 0x2 ;  /* 0x0000001e1a187c11 */ /* 0x000fe2000f8210ff */
[----:B------:R-:W-:Y:S01]  /*39a0*/  IMAD.WIDE.U32 R30, R37, UR28, R40 ;  /* 0x0000001c251e7c25 */ /* 0x000fe2000f8e0028 */
[----:B------:R-:W-:-:S03]  /*39b0*/  IADD3.X R42, PT, PT, R36, UR27, RZ, P2, !PT ;  /* 0x0000001b242a7c10 */ /* 0x000fc600097fe4ff */
[----:B------:R-:W-:Y:S02]  /*39c0*/  IMAD R29, R37, UR29, R32 ;  /* 0x0000001d251d7c24 */ /* 0x000fe4000f8e0220 */
[----:B------:R-:W-:Y:S01]  /*39d0*/  IMAD R32, R36, UR28, RZ ;  /* 0x0000001c24207c24 */ /* 0x000fe2000f8e02ff */
[----:B------:R-:W-:Y:S01]  /*39e0*/  IADD3 R45, P2, PT, R33, UR26, RZ ;  /* 0x0000001a212d7c10 */ /* 0x000fe2000ff5e0ff */
[----:B------:R-:W-:Y:S01]  /*39f0*/  IMAD.IADD R29, R31, 0x1, R29 ;  /* 0x000000011f1d7824 */ /* 0x000fe200078e021d */
[----:B------:R-:W-:Y:S01]  /*3a00*/  LEA.HI.X R25, R26, UR31, R25, 0x2, P1 ;  /* 0x0000001f1a197c11 */ /* 0x000fe200088f1419 */
[C---:B------:R-:W-:Y:S01]  /*3a10*/  IMAD R31, R39.reuse, UR29, R32 ;  /* 0x0000001d271f7c24 */ /* 0x040fe2000f8e0220 */
[----:B------:R-:W-:Y:S01]  /*3a20*/  LEA R26, P1, R28, UR30, 0x2 ;  /* 0x0000001e1c1a7c11 */ /* 0x000fe2000f8210ff */
[----:B------:R-:W-:Y:S01]  /*3a30*/  IMAD.WIDE.U32 R36, R39, UR28, R40 ;  /* 0x0000001c27247c25 */ /* 0x000fe2000f8e0028 */
[----:B------:R-:W-:-:S03]  /*3a40*/  IADD3 R47, P3, PT, R45, UR26, RZ ;  /* 0x0000001a2d2f7c10 */ /* 0x000fc6000ff7e0ff */
[C---:B------:R-:W-:Y:S01]  /*3a50*/  IMAD R32, R42.reuse, UR28, RZ ;  /* 0x0000001c2a207c24 */ /* 0x040fe2000f8e02ff */
[----:B------:R-:W-:Y:S01]  /*3a60*/  IADD3.X R42, PT, PT, R42, UR27, RZ, P2, !PT ;  /* 0x0000001b2a2a7c10 */ /* 0x000fe200097fe4ff */
[C---:B------:R-:W-:Y:S01]  /*3a70*/  IMAD.WIDE.U32 R38, R33.reuse, UR28, R40 ;  /* 0x0000001c21267c25 */ /* 0x040fe2000f8e0028 */
[----:B------:R-:W-:Y:S02]  /*3a80*/  LEA.HI.X R27, R28, UR31, R27, 0x2, P1 ;  /* 0x0000001f1c1b7c11 */ /* 0x000fe400088f141b */
[----:B------:R-:W-:Y:S01]  /*3a90*/  LEA R28, P1, R30, UR30, 0x2 ;  /* 0x0000001e1e1c7c11 */ /* 0x000fe2000f8210ff */
[----:B------:R-:W-:Y:S01]  /*3aa0*/  IMAD R33, R33, UR29, R32 ;  /* 0x0000001d21217c24 */ /* 0x000fe2000f8e0220 */
[----:B------:R-:W-:Y:S01]  /*3ab0*/  IADD3 R43, P4, PT, R47, UR26, RZ ;  /* 0x0000001a2f2b7c10 */ /* 0x000fe2000ff9e0ff */
[----:B------:R-:W-:Y:S01]  /*3ac0*/  IMAD.IADD R31, R37, 0x1, R31 ;  /* 0x00000001251f7824 */ /* 0x000fe200078e021f */
[----:B------:R-:W-:Y:S01]  /*3ad0*/  IADD3.X R37, PT, PT, R42, UR27, RZ, P3, !PT ;  /* 0x0000001b2a257c10 */ /* 0x000fe20009ffe4ff */
[----:B------:R-:W-:Y:S01]  /*3ae0*/  IMAD.IADD R33, R39, 0x1, R33 ;  /* 0x0000000127217824 */ /* 0x000fe200078e0221 */
[----:B------:R-:W-:-:S02]  /*3af0*/  LEA.HI.X R29, R30, UR31, R29, 0x2, P1 ;  /* 0x0000001f1e1d7c11 */ /* 0x000fc400088f141d */
[C---:B------:R-:W-:Y:S01]  /*3b00*/  IADD3.X R39, PT, PT, R37.reuse, UR27, RZ, P4, !PT ;  /* 0x0000001b25277c10 */ /* 0x040fe2000a7fe4ff */
[----:B------:R-:W-:Y:S01]  /*3b10*/  IMAD R46, R42, UR28, RZ ;  /* 0x0000001c2a2e7c24 */ /* 0x000fe2000f8e02ff */
[----:B------:R-:W-:Y:S02]  /*3b20*/  LEA R30, P1, R36, UR30, 0x2 ;  /* 0x0000001e241e7c11 */ /* 0x000fe4000f8210ff */
[----:B------:R-:W-:Y:S01]  /*3b30*/  LEA R32, P2, R38, UR30, 0x2 ;  /* 0x0000001e26207c11 */ /* 0x000fe2000f8410ff */
[----:B------:R-:W-:Y:S01]  /*3b40*/  IMAD R42, R37, UR28, RZ ;  /* 0x0000001c252a7c24 */ /* 0x000fe2000f8e02ff */
[----:B------:R-:W-:Y:S01]  /*3b50*/  LEA.HI.X R31, R36, UR31, R31, 0x2, P1 ;  /* 0x0000001f241f7c11 */ /* 0x000fe200088f141f */
[----:B------:R-:W-:Y:S01]  /*3b60*/  IMAD R44, R39, UR28, RZ ;  /* 0x0000001c272c7c24 */ /* 0x000fe2000f8e02ff */
[----:B------:R-:W-:Y:S01]  /*3b70*/  LEA.HI.X R33, R38, UR31, R33, 0x2, P2 ;  /* 0x0000001f26217c11 */ /* 0x000fe200090f1421 */
[C---:B------:R-:W-:Y:S02]  /*3b80*/  IMAD R46, R45.reuse, UR29, R46 ;  /* 0x0000001d2d2e7c24 */ /* 0x040fe4000f8e022e */
[----:B------:R-:W-:Y:S01]  /*3b90*/  IMAD.WIDE.U32 R36, R45, UR28, R40 ;  /* 0x0000001c2d247c25 */ /* 0x000fe2000f8e0028 */
[----:B------:R-:W-:-:S03]  /*3ba0*/  UIADD3 UR8, UP1, UPT, UR8, 0x8, URZ ;  /* 0x0000000808087890 */ /* 0x000fc6000ff3e0ff */
[----:B------:R-:W-:-:S04]  /*3bb0*/  IMAD.WIDE.U32 R38, R47, UR28, R40 ;  /* 0x0000001c2f267c25 */ /* 0x000fc8000f8e0028 */
[----:B------:R-:W-:-:S04]  /*3bc0*/  IMAD.WIDE.U32 R40, R43, UR28, R40 ;  /* 0x0000001c2b287c25 */ /* 0x000fc8000f8e0028 */
[----:B------:R-:W-:Y:S02]  /*3bd0*/  IMAD R45, R43, UR29, R44 ;  /* 0x0000001d2b2d7c24 */ /* 0x000fe4000f8e022c */
[----:B------:R-:W-:Y:S01]  /*3be0*/  IMAD R47, R47, UR29, R42 ;  /* 0x0000001d2f2f7c24 */ /* 0x000fe2000f8e022a */
[----:B------:R-:W-:Y:S01]  /*3bf0*/  LEA R42, P1, R36, UR30, 0x2 ;  /* 0x0000001e242a7c11 */ /* 0x000fe2000f8210ff */
[----:B------:R-:W-:Y:S01]  /*3c00*/  IMAD.IADD R43, R37, 0x1, R46 ;  /* 0x00000001252b7824 */ /* 0x000fe200078e022e */
[----:B------:R-:W-:-:S04]  /*3c10*/  UIADD3.X UR9, UPT, UPT, URZ, UR9, URZ, UP1, !UPT ;  /* 0x00000009ff097290 */ /* 0x000fc80008ffe4ff */
[----:B------:R-:W-:Y:S02]  /*3c20*/  LEA.HI.X R43, R36, UR31, R43, 0x2, P1 ;  /* 0x0000001f242b7c11 */ /* 0x000fe400088f142b */
[----:B------:R-:W-:Y:S01]  /*3c30*/  ISETP.NE.U32.AND P1, PT, R8, UR8, PT ;  /* 0x0000000808007c0c */ /* 0x000fe2000bf25070 */
[----:B------:R-:W-:Y:S01]  /*3c40*/  IMAD.IADD R39, R39, 0x1, R47 ;  /* 0x0000000127277824 */ /* 0x000fe200078e022f */
[----:B------:R-:W-:Y:S02]  /*3c50*/  LEA R44, P2, R38, UR30, 0x2 ;  /* 0x0000001e262c7c11 */ /* 0x000fe4000f8410ff */
[----:B------:R-:W-:Y:S01]  /*3c60*/  ISETP.NE.AND.EX P1, PT, R6, UR9, PT, P1 ;  /* 0x0000000906007c0c */ /* 0x000fe2000bf25310 */
[----:B------:R-:W-:Y:S01]  /*3c70*/  IMAD.IADD R37, R41, 0x1, R45 ;  /* 0x0000000129257824 */ /* 0x000fe200078e022d */
[----:B------:R-:W-:Y:S02]  /*3c80*/  LEA R46, P3, R40, UR30, 0x2 ;  /* 0x0000001e282e7c11 */ /* 0x000fe4000f8610ff */
[----:B------:R-:W-:-:S02]  /*3c90*/  LEA.HI.X R45, R38, UR31, R39, 0x2, P2 ;  /* 0x0000001f262d7c11 */ /* 0x000fc400090f1427 */
[----:B------:R-:W-:Y:S01]  /*3ca0*/  LEA.HI.X R47, R40, UR31, R37, 0x2, P3 ;  /* 0x0000001f282f7c11 */ /* 0x000fe200098f1425 */
[----:B-----5:R0:W-:Y:S04]  /*3cb0*/  STG.E desc[UR16][R24.64], R48 ;  /* 0x0000003018007986 */ /* 0x0201e8000c101910 */
[----:B--2---:R0:W-:Y:S04]  /*3cc0*/  STG.E desc[UR16][R26.64], R61 ;  /* 0x0000003d1a007986 */ /* 0x0041e8000c101910 */
[----:B------:R0:W-:Y:S04]  /*3cd0*/  STG.E desc[UR16][R28.64], R59 ;  /* 0x0000003b1c007986 */ /* 0x0001e8000c101910 */
[----:B------:R0:W-:Y:S04]  /*3ce0*/  STG.E desc[UR16][R30.64], R57 ;  /* 0x000000391e007986 */ /* 0x0001e8000c101910 */
[----:B------:R0:W-:Y:S04]  /*3cf0*/  STG.E desc[UR16][R32.64], R55 ;  /* 0x0000003720007986 */ /* 0x0001e8000c101910 */
[----:B---3--:R0:W-:Y:S04]  /*3d00*/  STG.E desc[UR16][R42.64], R53 ;  /* 0x000000352a007986 */ /* 0x0081e8000c101910 */
[----:B------:R0:W-:Y:S04]  /*3d10*/  STG.E desc[UR16][R44.64], R51 ;  /* 0x000000332c007986 */ /* 0x0001e8000c101910 */
[----:B------:R0:W-:Y:S01]  /*3d20*/  STG.E desc[UR16][R46.64], R49 ;  /* 0x000000312e007986 */ /* 0x0001e2000c101910 */
[----:B------:R-:W-:Y:S05]  /*3d30*/  @P1 BRA `(.L_x_2225) ;  /* 0xfffffff000d41947 */ /* 0x000fea000383ffff */
[----:B0-----:R-:W-:Y:S02]  /*3d40*/  IMAD.MOV.U32 R31, RZ, RZ, R8 ;  /* 0x000000ffff1f7224 */ /* 0x001fe400078e0008 */
[----:B------:R-:W-:-:S07]  /*3d50*/  IMAD.MOV.U32 R37, RZ, RZ, R6 ;  /* 0x000000ffff257224 */ /* 0x000fce00078e0006 */
.L_x_2224:
[----:B------:R-:W-:-:S04]  /*3d60*/  ISETP.NE.U32.AND P1, PT, R7, RZ, PT ;  /* 0x000000ff0700720c */ /* 0x000fc80003f25070 */
[----:B------:R-:W-:-:S13]  /*3d70*/  ISETP.NE.AND.EX P1, PT, RZ, RZ, PT, P1 ;  /* 0x000000ffff00720c */ /* 0x000fda0003f25310 */
[----:B------:R-:W-:Y:S05]  /*3d80*/  @!P1 BRA `(.L_x_2226) ;  /* 0x0000000c000c9947 */ /* 0x000fea0003800000 */
[----:B------:R-:W0:Y:S01]  /*3d90*/  LDC.64 R24, c[0x0][0x3f0] ;  /* 0x0000fc00ff187b82 */ /* 0x000e220000000a00 */
[----:B------:R-:W1:Y:S01]  /*3da0*/  LDCU.64 UR8, c[0x0][0x3d0] ;  /* 0x00007a00ff0877ac */ /* 0x000e620008000a00 */
[----:B------:R-:W-:Y:S01]  /*3db0*/  IMAD.MOV.U32 R33, RZ, RZ, RZ ;  /* 0x000000ffff217224 */ /* 0x000fe200078e00ff */
        /* <DEDUP_REMOVED lines=21> */
[----:B------:R-:W-:-:S05]  /*3f10*/  @P1 LEA.HI.X R29, R23, R29, R30, 0x2, P2 ;  /* 0x0000001d171d1211 */ /* 0x000fca00010f141e */
        /* <DEDUP_REMOVED lines=17> */
[----:B0-----:R-:W-:Y:S01]  /*4030*/  IADD3 R33, P1, PT, R26, R24, RZ ;  /* 0x000000181a217210 */ /* 0x001fe20007f3e0ff */
[----:B------:R-:W-:-:S03]  /*4040*/  IMAD.MOV.U32 R31, RZ, RZ, RZ ;  /* 0x000000ffff1f7224 */ /* 0x000fc600078e00ff */
        /* <DEDUP_REMOVED lines=10> */
[----:B------:R-:W-:-:S05]  /*40f0*/  @P1 LEA.HI.X R27, R10, R27, R23, 0x2, P2 ;  /* 0x0000001b0a1b1211 */ /* 0x000fca00010f1417 */
        /* <DEDUP_REMOVED lines=13> */
[----:B------:R-:W-:Y:S01]  /*41d0*/  IADD3 R33, P1, PT, R33, R24, RZ ;  /* 0x0000001821217210 */ /* 0x000fe20007f3e0ff */
[----:B-1----:R-:W-:-:S03]  /*41e0*/  IMAD.MOV.U32 R31, RZ, RZ, RZ ;  /* 0x000000ffff1f7224 */ /* 0x002fc600078e00ff */
        /* <DEDUP_REMOVED lines=25> */
[----:B--2---:R-:W-:-:S03]  /*4380*/  IMAD.MOV.U32 R31, RZ, RZ, RZ ;  /* 0x000000ffff1f7224 */ /* 0x004fc600078e00ff */
        /* <DEDUP_REMOVED lines=25> */
[----:B---3--:R-:W-:-:S03]  /*4520*/  IMAD.MOV.U32 R31, RZ, RZ, RZ ;  /* 0x000000ffff1f7224 */ /* 0x008fc600078e00ff */
        /* <DEDUP_REMOVED lines=25> */
[----:B----4-:R-:W-:-:S03]  /*46c0*/  IMAD.MOV.U32 R31, RZ, RZ, RZ ;  /* 0x000000ffff1f7224 */ /* 0x010fc600078e00ff */
        /* <DEDUP_REMOVED lines=32> */
[----:B------:R-:W-:-:S05]  /*48d0*/  @P1 IADD3 R17, P0, PT, R17, R16, RZ ;  /* 0x0000001011111210 */ /* 0x000fca0007f1e0ff */
[----:B------:R-:W-:Y:S02]  /*48e0*/  @P1 IMAD.X R10, R10, 0x1, R15, P0 ;  /* 0x000000010a0a1824 */ /* 0x000fe400000e060f */
[----:B------:R-:W-:Y:S01]  /*48f0*/  IMAD.MOV.U32 R15, RZ, RZ, RZ ;  /* 0x000000ffff0f7224 */ /* 0x000fe200078e00ff */
[----:B-1----:R-:W-:-:S04]  /*4900*/  @P1 LEA R16, P0, R17, R22, 0x2 ;  /* 0x0000001611101211 */ /* 0x002fc800078010ff */
        /* <DEDUP_REMOVED lines=9> */
[----:B------:R-:W-:-:S05]  /*49a0*/  LEA.HI.X R25, R22, UR21, R23, 0x2, P0 ;  /* 0x0000001516197c11 */ /* 0x000fca00080f1417 */
[----:B--2---:R1:W-:Y:S02]  /*49b0*/  STG.E desc[UR16][R24.64], R15 ;  /* 0x0000000f18007986 */ /* 0x0043e4000c101910 */
.L_x_2226:
[----:B------:R-:W5:Y:S01]  /*49c0*/  LDCU.64 UR8, c[0x0][0x3e8] ;  /* 0x00007d00ff0877ac */ /* 0x000f620008000a00 */
[----:B------:R-:W5:Y:S01]  /*49d0*/  LDC.64 R22, c[0x0][0x400] ;  /* 0x00010000ff167b82 */ /* 0x000f620000000a00 */
[----:B------:R-:W-:Y:S01]  /*49e0*/  ISETP.GE.U32.AND P2, PT, R4, 0x7, PT ;  /* 0x000000070400780c */ /* 0x000fe20003f46070 */
[----:B------:R-:W-:Y:S01]  /*49f0*/  IMAD.MOV.U32 R32, RZ, RZ, RZ ;  /* 0x000000ffff207224 */ /* 0x000fe200078e00ff */
[----:B------:R-:W5:Y:S01]  /*4a00*/  LDCU.64 UR12, c[0x0][0x390] ;  /* 0x00007200ff0c77ac */ /* 0x000f620008000a00 */
[----:B01234-:R-:W-:Y:S01]  /*4a10*/  IMAD.MOV.U32 R31, RZ, RZ, RZ ;  /* 0x000000ffff1f7224 */ /* 0x01ffe200078e00ff */
[----:B------:R-:W-:Y:S02]  /*4a20*/  ISETP.GE.U32.AND.EX P2, PT, R5, RZ, PT, P2 ;  /* 0x000000ff0500720c */ /* 0x000fe40003f46120 */
[----:B-----5:R-:W-:Y:S02]  /*4a30*/  IADD3 R11, P1, PT, R11, UR8, RZ ;  /* 0x000000080b0b7c10 */ /* 0x020fe4000ff3e0ff */
[----:B------:R-:W-:-:S02]  /*4a40*/  IADD3 R10, P0, PT, R14, UR8, RZ ;  /* 0x000000080e0a7c10 */ /* 0x000fc4000ff1e0ff */
[----:B------:R-:W-:Y:S02]  /*4a50*/  IADD3.X R13, PT, PT, R13, UR9, RZ, P1, !PT ;  /* 0x000000090d0d7c10 */ /* 0x000fe40008ffe4ff */
[----:B------:R-:W-:Y:S01]  /*4a60*/  IADD3.X R12, PT, PT, R12, UR9, RZ, P0, !PT ;  /* 0x000000090c0c7c10 */ /* 0x000fe200087fe4ff */
[----:B------:R-:W-:Y:S01]  /*4a70*/  IMAD.WIDE.U32 R22, R11, UR10, R22 ;  /* 0x0000000a0b167c25 */ /* 0x000fe2000f8e0016 */
[----:B------:R-:W-:Y:S02]  /*4a80*/  ISETP.GE.U32.AND P0, PT, R10, UR12, PT ;  /* 0x0000000c0a007c0c */ /* 0x000fe4000bf06070 */
[----:B------:R-:W-:Y:S01]  /*4a90*/  IADD3 R14, P3, PT, R20, 0x2, RZ ;  /* 0x00000002140e7810 */ /* 0x000fe20007f7e0ff */
[----:B------:R-:W-:Y:S01]  /*4aa0*/  IMAD R16, R13, UR10, RZ ;  /* 0x0000000a0d107c24 */ /* 0x000fe2000f8e02ff */
[----:B------:R-:W-:Y:S02]  /*4ab0*/  ISETP.GE.AND.EX P0, PT, R12, UR13, PT, P0 ;  /* 0x0000000d0c007c0c */ /* 0x000fe4000bf06300 */
[----:B------:R-:W-:Y:S01]  /*4ac0*/  ISETP.GT.U32.AND P1, PT, R10, -0x1, PT ;  /* 0xffffffff0a00780c */ /* 0x000fe20003f24070 */
[----:B------:R-:W-:-:S02]  /*4ad0*/  IMAD R17, R11, UR11, R16 ;  /* 0x0000000b0b117c24 */ /* 0x000fc4000f8e0210 */
[----:B------:R-:W-:Y:S01]  /*4ae0*/  IMAD.X R15, RZ, RZ, R9, P3 ;  /* 0x000000ffff0f7224 */ /* 0x000fe200018e0609 */
[----:B------:R-:W-:Y:S01]  /*4af0*/  ISETP.GT.AND.EX P0, PT, R12, -0x1, !P0, P1 ;  /* 0xffffffff0c00780c */ /* 0x000fe20004704310 */
[----:B------:R-:W-:Y:S01]  /*4b00*/  IMAD.IADD R16, R23, 0x1, R17 ;  /* 0x0000000117107824 */ /* 0x000fe200078e0211 */
[----:B------:R-:W-:Y:S11]  /*4b10*/  @!P2 BRA `(.L_x_2227) ;  /* 0x0000000c0064a947 */ /* 0x000ff60003800000 */
        /* <DEDUP_REMOVED lines=8> */
.L_x_2228:
[----:B0-----:R-:W5:Y:S01]  /*4ba0*/  LDC.64 R24, c[0x0][0x3e0] ;  /* 0x0000f800ff187b82 */ /* 0x001f620000000a00 */
[----:B--2---:R-:W-:Y:S01]  /*4bb0*/  UIADD3 UR10, UP1, UPT, URZ, -UR22, URZ ;  /* 0x80000016ff0a7290 */ /* 0x004fe2000ff3e0ff */
[----:B------:R-:W-:Y:S01]  /*4bc0*/  IMAD.MOV.U32 R59, RZ, RZ, RZ ;  /* 0x000000ffff3b7224 */ /* 0x000fe200078e00ff */
        /* <DEDUP_REMOVED lines=16> */
[----:B------:R-:W-:Y:S02]  /*4cd0*/  IADD3 R37, P4, PT, R17, UR24, RZ ;  /* 0x0000001811257c10 */ /* 0x000fe4000ff9e0ff */
[----:B------:R-:W-:Y:S02]  /*4ce0*/  ISETP.GE.AND.EX P5, PT, R33, UR11, PT, P1 ;  /* 0x0000000b21007c0c */ /* 0x000fe4000bfa6310 */
[----:B------:R-:W-:-:S02]  /*4cf0*/  ISETP.GT.U32.AND P2, PT, R17, -0x1, PT ;  /* 0xffffffff1100780c */ /* 0x000fc40003f44070 */
        /* <DEDUP_REMOVED lines=13> */
[----:B------:R-:W-:-:S05]  /*4dd0*/  @P3 IADD3 R17, P5, PT, R17, R22, RZ ;  /* 0x0000001611113210 */ /* 0x000fca0007fbe0ff */
[----:B------:R-:W-:Y:S02]  /*4de0*/  @P3 IMAD.X R32, R33, 0x1, R16, P5 ;  /* 0x0000000121203824 */ /* 0x000fe400028e0610 */
[----:B------:R-:W2:Y:S01]  /*4df0*/  @P2 LDC.64 R24, c[0x0][0x3f8] ;  /* 0x0000fe00ff182b82 */ /* 0x000ea20000000a00 */
[----:B0-----:R-:W-:-:S04]  /*4e00*/  @P1 LEA R28, P4, R30, R28, 0x2 ;  /* 0x0000001c1e1c1211 */ /* 0x001fc800078810ff */
[----:B------:R-:W-:Y:S02]  /*4e10*/  @P1 LEA.HI.X R29, R30, R29, R31, 0x2, P4 ;  /* 0x0000001d1e1d1211 */ /* 0x000fe400020f141f */
[----:B------:R-:W-:-:S03]  /*4e20*/  @P2 IADD3 R30, P5, PT, R37, R22, RZ ;  /* 0x00000016251e2210 */ /* 0x000fc60007fbe0ff */
[----:B------:R0:W5:Y:S01]  /*4e30*/  @P1 LDG.E.CONSTANT R59, desc[UR16][R28.64] ;  /* 0x000000101c3b1981 */ /* 0x000162000c1e9900 */
[----:B-1----:R-:W-:Y:S01]  /*4e40*/  @P3 LEA R26, P4, R17, R26, 0x2 ;  /* 0x0000001a111a3211 */ /* 0x002fe200078810ff */
[----:B------:R-:W-:-:S03]  /*4e50*/  @P2 IMAD.X R31, R39, 0x1, R16, P5 ;  /* 0x00000001271f2824 */ /* 0x000fc600028e0610 */
[----:B------:R-:W-:Y:S02]  /*4e60*/  @P3 LEA.HI.X R27, R17, R27, R32, 0x2, P4 ;  /* 0x0000001b111b3211 */ /* 0x000fe400020f1420 */
[----:B------:R-:W-:Y:S02]  /*4e70*/  IADD3 R43, P4, PT, R37, UR24, RZ ;  /* 0x00000018252b7c10 */ /* 0x000fe4000ff9e0ff */
[C---:B--2---:R-:W-:Y:S01]  /*4e80*/  @P2 LEA R24, P1, R30.reuse, R24, 0x2 ;  /* 0x000000181e182211 */ /* 0x044fe200078210ff */
        /* <DEDUP_REMOVED lines=9> */
[----:B------:R0:W2:Y:S01]  /*4f20*/  @P2 LDG.E.CONSTANT R47, desc[UR16][R24.64] ;  /* 0x00000010182f2981 */ /* 0x0000a2000c1e9900 */
        /* <DEDUP_REMOVED lines=17> */
[----:B------:R-:W-:Y:S02]  /*5040*/  ISETP.GT.U32.AND P4, PT, R57, -0x1, PT ;  /* 0xffffffff3900780c */ /* 0x000fe40003f84070 */
[----:B------:R-:W-:-:S02]  /*5050*/  PLOP3.LUT P3, PT, P0, P3, PT, 0x80, 0x8 ;  /* 0x000000000008781c */ /* 0x000fc40000767070 */
[----:B------:R-:W-:Y:S02]  /*5060*/  ISETP.GE.AND.EX P6, PT, R39, UR11, PT, P5 ;  /* 0x0000000b27007c0c */ /* 0x000fe4000bfc6350 */
[----:B------:R-:W-:Y:S02]  /*5070*/  IADD3 R41, P5, PT, R57, UR24, RZ ;  /* 0x0000001839297c10 */ /* 0x000fe4000ffbe0ff */
[----:B------:R-:W-:Y:S02]  /*5080*/  ISETP.GT.AND.EX P4, PT, R39, -0x1, !P6, P4 ;  /* 0xffffffff2700780c */ /* 0x000fe40007784340 */
[----:B------:R-:W-:Y:S02]  /*5090*/  ISETP.GE.U32.AND P6, PT, R41, UR10, PT ;  /* 0x0000000a29007c0c */ /* 0x000fe4000bfc6070 */
[----:B------:R-:W-:Y:S02]  /*50a0*/  IADD3.X R37, PT, PT, R39, UR25, RZ, P5, !PT ;  /* 0x0000001927257c10 */ /* 0x000fe4000affe4ff */
[----:B------:R-:W-:Y:S01]  /*50b0*/  ISETP.GT.U32.AND P5, PT, R41, -0x1, PT ;  /* 0xffffffff2900780c */ /* 0x000fe20003fa4070 */
[----:B------:R-:W3:Y:S01]  /*50c0*/  @P3 LDC.64 R30, c[0x0][0x3f8] ;  /* 0x0000fe00ff1e3b82 */ /* 0x000ee20000000a00 */
[----:B------:R-:W-:-:S02]  /*50d0*/  ISETP.GE.AND.EX P6, PT, R37, UR11, PT, P6 ;  /* 0x0000000b25007c0c */ /* 0x000fc4000bfc6360 */
[----:B------:R-:W-:Y:S02]  /*50e0*/  PLOP3.LUT P2, PT, P0, P2, PT, 0x80, 0x8 ;  /* 0x000000000008781c */ /* 0x000fe40000745070 */
[----:B------:R-:W-:Y:S02]  /*50f0*/  ISETP.GT.AND.EX P5, PT, R37, -0x1, !P6, P5 ;  /* 0xffffffff2500780c */ /* 0x000fe400077a4350 */
[----:B------:R-:W-:Y:S02]  /*5100*/  PLOP3.LUT P4, PT, P0, P4, PT, 0x80, 0x8 ;  /* 0x000000000008781c */ /* 0x000fe40000789070 */
[----:B------:R-:W-:Y:S02]  /*5110*/  PLOP3.LUT P5, PT, P0, P5, PT, 0x80, 0x8 ;  /* 0x000000000008781c */ /* 0x000fe400007ab070 */
[----:B0-----:R-:W-:-:S05]  /*5120*/  @P1 IADD3 R24, P6, PT, R43, R22, RZ ;  /* 0x000000162b181210 */ /* 0x001fca0007fde0ff */
[----:B------:R-:W-:Y:S01]  /*5130*/  @P1 IMAD.X R25, R45, 0x1, R16, P6 ;  /* 0x000000012d191824 */ /* 0x000fe200030e0610 */
[C---:B-1----:R-:W-:Y:S01]  /*5140*/  @P1 LEA R32, P6, R24.reuse, R32, 0x2 ;  /* 0x0000002018201211 */ /* 0x042fe200078c10ff */
[----:B------:R-:W0:Y:S03]  /*5150*/  @P2 LDC.64 R26, c[0x0][0x3f8] ;  /* 0x0000fe00ff1a2b82 */ /* 0x000e260000000a00 */
[----:B------:R-:W-:Y:S02]  /*5160*/  @P1 LEA.HI.X R33, R24, R33, R25, 0x2, P6 ;  /* 0x0000002118211211 */ /* 0x000fe400030f1419 */
[----:B------:R-:W-:-:S03]  /*5170*/  @P3 IADD3 R36, P6, PT, R29, R22, RZ ;  /* 0x000000161d243210 */ /* 0x000fc60007fde0ff */
[----:B------:R-:W1:Y:S02]  /*5180*/  @P4 LDC.64 R24, c[0x0][0x3f8] ;  /* 0x0000fe00ff184b82 */ /* 0x000e640000000a00 */
[----:B------:R-:W-:-:S06]  /*5190*/  @P3 IMAD.X R38, R49, 0x1, R16, P6 ;  /* 0x0000000131263824 */ /* 0x000fcc00030e0610 */
[----:B------:R-:W4:Y:S01]  /*51a0*/  @P5 LDC.64 R28, c[0x0][0x3f8] ;  /* 0x0000fe00ff1c5b82 */ /* 0x000f220000000a00 */
[----:B------:R-:W-:Y:S01]  /*51b0*/  IMAD.MOV.U32 R49, RZ, RZ, RZ ;  /* 0x000000ffff317224 */ /* 0x000fe200078e00ff */
[----:B---3--:R-:W-:Y:S01]  /*51c0*/  @P3 LEA R30, P6, R36, R30, 0x2 ;  /* 0x0000001e241e3211 */ /* 0x008fe200078c10ff */
[----:B------:R-:W-:-:S03]  /*51d0*/  IMAD.MOV.U32 R51, RZ, RZ, RZ ;  /* 0x000000ffff337224 */ /* 0x000fc600078e00ff */
[----:B------:R-:W-:Y:S01]  /*51e0*/  @P3 LEA.HI.X R31, R36, R31, R38, 0x2, P6 ;  /* 0x0000001f241f3211 */ /* 0x000fe200030f1426 */
[----:B------:R-:W3:Y:S01]  /*51f0*/  @P1 LDG.E.CONSTANT R49, desc[UR16][R32.64] ;  /* 0x0000001020311981 */ /* 0x000ee2000c1e9900 */
[-C--:B------:R-:W-:Y:S02]  /*5200*/  @P2 IADD3 R36, P1, PT, R53, R22.reuse, RZ ;  /* 0x0000001635242210 */ /* 0x080fe40007f3e0ff */
[----:B------:R-:W-:Y:S01]  /*5210*/  @P4 IADD3 R38, P6, PT, R57, R22, RZ ;  /* 0x0000001639264210 */ /* 0x000fe20007fde0ff */
[----:B------:R1:W3:Y:S01]  /*5220*/  @P3 LDG.E.CONSTANT R51, desc[UR16][R30.64] ;  /* 0x000000101e333981 */ /* 0x0002e2000c1e9900 */
[----:B0-----:R-:W-:Y:S01]  /*5230*/  @P2 LEA R26, P3, R36, R26, 0x2 ;  /* 0x0000001a241a2211 */ /* 0x001fe200078610ff */
[--C-:B------:R-:W-:Y:S01]  /*5240*/  @P2 IMAD.X R40, R55, 0x1, R16.reuse, P1 ;  /* 0x0000000137282824 */ /* 0x100fe200008e0610 */
[----:B------:R-:W-:Y:S01]  /*5250*/  @P5 IADD3 R41, P1, PT, R41, R22, RZ ;  /* 0x0000001629295210 */ /* 0x000fe20007f3e0ff */
[----:B------:R-:W-:-:S03]  /*5260*/  @P4 IMAD.X R39, R39, 0x1, R16, P6 ;  /* 0x0000000127274824 */ /* 0x000fc600030e0610 */
[----:B------:R-:W-:Y:S01]  /*5270*/  @P2 LEA.HI.X R27, R36, R27, R40, 0x2, P3 ;  /* 0x0000001b241b2211 */ /* 0x000fe200018f1428 */
[----:B------:R-:W-:Y:S01]  /*5280*/  @P5 IMAD.X R36, R37, 0x1, R16, P1 ;  /* 0x0000000125245824 */ /* 0x000fe200008e0610 */
[C---:B-1----:R-:W-:Y:S01]  /*5290*/  @P4 LEA R24, P3, R38.reuse, R24, 0x2 ;  /* 0x0000001826184211 */ /* 0x042fe200078610ff */
[----:B------:R-:W-:Y:S01]  /*52a0*/  IMAD.MOV.U32 R53, RZ, RZ, RZ ;  /* 0x000000ffff357224 */ /* 0x000fe200078e00ff */
[----:B------:R-:W0:Y:S01]  /*52b0*/  LDC.64 R30, c[0x0][0x3c0] ;  /* 0x0000f000ff1e7b82 */ /* 0x000e220000000a00 */
[C---:B----4-:R-:W-:Y:S01]  /*52c0*/  @P5 LEA R28, P1, R41.reuse, R28, 0x2 ;  /* 0x0000001c291c5211 */ /* 0x050fe200078210ff */
[----:B------:R-:W-:Y:S01]  /*52d0*/  IMAD.MOV.U32 R55, RZ, RZ, RZ ;  /* 0x000000ffff377224 */ /* 0x000fe200078e00ff */
[----:B------:R-:W-:Y:S01]  /*52e0*/  @P4 LEA.HI.X R25, R38, R25, R39, 0x2, P3 ;  /* 0x0000001926194211 */ /* 0x000fe200018f1427 */
[----:B------:R-:W-:Y:S01]  /*52f0*/  IMAD.MOV.U32 R57, RZ, RZ, RZ ;  /* 0x000000ffff397224 */ /* 0x000fe200078e00ff */
[----:B------:R-:W-:Y:S01]  /*5300*/  @P5 LEA.HI.X R29, R41, R29, R36, 0x2, P1 ;  /* 0x0000001d291d5211 */ /* 0x000fe200008f1424 */
[----:B------:R1:W4:Y:S04]  /*5310*/  @P2 LDG.E.CONSTANT R53, desc[UR16][R26.64] ;  /* 0x000000101a352981 */ /* 0x000328000c1e9900 */
[----:B------:R-:W4:Y:S04]  /*5320*/  @P4 LDG.E.CONSTANT R55, desc[UR16][R24.64] ;  /* 0x0000001018374981 */ /* 0x000f28000c1e9900 */
[----:B------:R1:W4:Y:S01]  /*5330*/  @P5 LDG.E.CONSTANT R57, desc[UR16][R28.64] ;  /* 0x000000101c395981 */ /* 0x000322000c1e9900 */
[----:B0-----:R-:W-:-:S04]  /*5340*/  IMAD R32, R15, R30, RZ ;  /* 0x0000001e0f207224 */ /* 0x001fc800078e02ff */
[C---:B------:R-:W-:Y:S02]  /*5350*/  IMAD R33, R14.reuse, R31, R32 ;  /* 0x0000001f0e217224 */ /* 0x040fe400078e0220 */
[----:B------:R-:W-:-:S04]  /*5360*/  IMAD.WIDE.U32 R30, R14, R30, UR8 ;  /* 0x000000080e1e7e25 */ /* 0x000fc8000f8e001e */
[----:B------:R-:W-:-:S04]  /*5370*/  IMAD.IADD R31, R31, 0x1, R33 ;  /* 0x000000011f1f7824 */ /* 0x000fc800078e0221 */
[----:B------:R-:W-:Y:S02]  /*5380*/  IMAD R31, R31, UR26, RZ ;  /* 0x0000001a1f1f7c24 */ /* 0x000fe4000f8e02ff */
[----:B-1----:R-:W-:-:S04]  /*5390*/  IMAD.WIDE.U32 R26, R30, UR26, R2 ;  /* 0x0000001a1e1a7c25 */ /* 0x002fc8000f8e0002 */
[----:B------:R-:W-:Y:S01]  /*53a0*/  IMAD R31, R30, UR27, R31 ;  /* 0x0000001b1e1f7c24 */ /* 0x000fe2000f8e021f */
[----:B------:R-:W-:-:S03]  /*53b0*/  IADD3 R29, P1, PT, R26, UR26, RZ ;  /* 0x0000001a1a1d7c10 */ /* 0x000fc6000ff3e0ff */
[----:B------:R-:W-:-:S05]  /*53c0*/  IMAD.IADD R31, R27, 0x1, R31 ;  /* 0x000000011b1f7824 */ /* 0x000fca00078e021f */
[----:B------:R-:W-:Y:S02]  /*53d0*/  IADD3.X R30, PT, PT, R31, UR27, RZ, P1, !PT ;  /* 0x0000001b1f1e7c10 */ /* 0x000fe40008ffe4ff */
[----:B------:R-:W-:Y:S01]  /*53e0*/  IADD3 R39, P1, PT, R29, UR26, RZ ;  /* 0x0000001a1d277c10 */ /* 0x000fe2000ff3e0ff */
[----:B------:R-:W-:Y:S02]  /*53f0*/  IMAD.MOV.U32 R36, RZ, RZ, R18 ;  /* 0x000000ffff247224 */ /* 0x000fe400078e0012 */
[----:B------:R-:W-:Y:S02]  /*5400*/  IMAD.MOV.U32 R37, RZ, RZ, R19 ;  /* 0x000000ffff257224 */ /* 0x000fe400078e0013 */
[----:B------:R-:W-:Y:S01]  /*5410*/  IMAD R27, R31, UR28, RZ ;  /* 0x0000001c1f1b7c24 */ /* 0x000fe2000f8e02ff */
[----:B------:R-:W-:Y:S01]  /*5420*/  IADD3.X R31, PT, PT, R30, UR27, RZ, P1, !PT ;  /* 0x0000001b1e1f7c10 */ /* 0x000fe20008ffe4ff */
[----:B------:R-:W-:Y:S01]  /*5430*/  IMAD.WIDE.U32 R24, R26, UR28, R36 ;  /* 0x0000001c1a187c25 */ /* 0x000fe2000f8e0024 */
[----:B------:R-:W-:-:S03]  /*5440*/  IADD3 R45, P2, PT, R39, UR26, RZ ;  /* 0x0000001a272d7c10 */ /* 0x000fc6000ff5e0ff */
[----:B------:R-:W-:Y:S02]  /*5450*/  IMAD R28, R30, UR28, RZ ;  /* 0x0000001c1e1c7c24 */ /* 0x000fe4000f8e02ff */
[----:B------:R-:W-:Y:S02]  /*5460*/  IMAD R27, R26, UR29, R27 ;  /* 0x0000001d1a1b7c24 */ /* 0x000fe4000f8e021b */
[----:B------:R-:W-:Y:S01]  /*5470*/  IMAD R30, R31, UR28, RZ ;  /* 0x0000001c1f1e7c24 */ /* 0x000fe2000f8e02ff */
[----:B------:R-:W-:Y:S01]  /*5480*/  LEA R42, P1, R24, UR30, 0x2 ;  /* 0x0000001e182a7c11 */ /* 0x000fe2000f8210ff */
[----:B------:R-:W-:Y:S02]  /*5490*/  IMAD R33, R29, UR29, R28 ;  /* 0x0000001d1d217c24 */ /* 0x000fe4000f8e021c */
[----:B------:R-:W-:Y:S02]  /*54a0*/  IMAD.IADD R25, R25, 0x1, R27 ;  /* 0x0000000119197824 */ /* 0x000fe400078e021b */
[----:B------:R-:W-:Y:S01]  /*54b0*/  IMAD.WIDE.U32 R28, R29, UR28, R36 ;  /* 0x0000001c1d1c7c25 */ /* 0x000fe2000f8e0024 */
[----:B------:R-:W-:-:S03]  /*54c0*/  IADD3.X R40, PT, PT, R31, UR27, RZ, P2, !PT ;  /* 0x0000001b1f287c10 */ /* 0x000fc600097fe4ff */
[----:B------:R-:W-:Y:S01]  /*54d0*/  IMAD.WIDE.U32 R26, R39, UR28, R36 ;  /* 0x0000001c271a7c25 */ /* 0x000fe2000f8e0024 */
[----:B------:R-:W-:-:S03]  /*54e0*/  IADD3 R31, P3, PT, R45, UR26, RZ ;  /* 0x0000001a2d1f7c10 */ /* 0x000fc6000ff7e0ff */
[----:B------:R-:W-:Y:S01]  /*54f0*/  IMAD R39, R39, UR29, R30 ;  /* 0x0000001d27277c24 */ /* 0x000fe2000f8e021e */
[----:B------:R-:W-:Y:S01]  /*5500*/  LEA.HI.X R43, R24, UR31, R25, 0x2, P1 ;  /* 0x0000001f182b7c11 */ /* 0x000fe200088f1419 */
[----:B------:R-:W-:Y:S01]  /*5510*/  IMAD.IADD R33, R29, 0x1, R33 ;  /* 0x000000011d217824 */ /* 0x000fe200078e0221 */
[----:B------:R-:W-:Y:S01]  /*5520*/  LEA R38, P1, R28, UR30, 0x2 ;  /* 0x0000001e1c267c11 */ /* 0x000fe2000f8210ff */
[----:B------:R-:W-:Y:S01]  /*5530*/  IMAD.IADD R27, R27, 0x1, R39 ;  /* 0x000000011b1b7824 */ /* 0x000fe200078e0227 */
[----:B------:R-:W-:Y:S01]  /*5540*/  LEA R32, P2, R26, UR30, 0x2 ;  /* 0x0000001e1a207c11 */ /* 0x000fe2000f8410ff */
[C---:B------:R-:W-:Y:S01]  /*5550*/  IMAD R30, R40.reuse, UR28, RZ ;  /* 0x0000001c281e7c24 */ /* 0x040fe2000f8e02ff */
[----:B------:R-:W-:Y:S02]  /*5560*/  IADD3.X R29, PT, PT, R40, UR27, RZ, P3, !PT ;  /* 0x0000001b281d7c10 */ /* 0x000fe40009ffe4ff */
[----:B------:R-:W-:Y:S01]  /*5570*/  LEA.HI.X R39, R28, UR31, R33, 0x2, P1 ;  /* 0x0000001f1c277c11 */ /* 0x000fe200088f1421 */
[----:B------:R-:W-:Y:S01]  /*5580*/  IMAD.WIDE.U32 R24, R45, UR28, R36 ;  /* 0x0000001c2d187c25 */ /* 0x000fe2000f8e0024 */
[----:B------:R-:W-:-:S02]  /*5590*/  LEA.HI.X R33, R26, UR31, R27, 0x2, P2 ;  /* 0x0000001f1a217c11 */ /* 0x000fc400090f141b */
[----:B------:R-:W-:Y:S01]  /*55a0*/  IADD3 R41, P2, PT, R31, UR26, RZ ;  /* 0x0000001a1f297c10 */ /* 0x000fe2000ff5e0ff */
[----:B------:R-:W-:Y:S02]  /*55b0*/  IMAD R45, R45, UR29, R30 ;  /* 0x0000001d2d2d7c24 */ /* 0x000fe4000f8e021e */
[C---:B------:R-:W-:Y:S01]  /*55c0*/  IMAD R28, R29.reuse, UR28, RZ ;  /* 0x0000001c1d1c7c24 */ /* 0x040fe2000f8e02ff */
[----:B------:R-:W-:Y:S01]  /*55d0*/  IADD3.X R29, PT, PT, R29, UR27, RZ, P2, !PT ;  /* 0x0000001b1d1d7c10 */ /* 0x000fe200097fe4ff */
[----:B------:R-:W-:Y:S01]  /*55e0*/  IMAD.WIDE.U32 R26, R31, UR28, R36 ;  /* 0x0000001c1f1a7c25 */ /* 0x000fe2000f8e0024 */
[----:B------:R-:W-:-:S03]  /*55f0*/  LEA R30, P1, R24, UR30, 0x2 ;  /* 0x0000001e181e7c11 */ /* 0x000fc6000f8210ff */
[----:B------:R-:W-:Y:S01]  /*5600*/  IMAD.IADD R25, R25, 0x1, R45 ;  /* 0x0000000119197824 */ /* 0x000fe200078e022d */
[----:B------:R-:W-:Y:S01]  /*5610*/  IADD3 R45, P3, PT, R41, UR26, RZ ;  /* 0x0000001a292d7c10 */ /* 0x000fe2000ff7e0ff */
[----:B------:R-:W-:Y:S02]  /*5620*/  IMAD R40, R31, UR29, R28 ;  /* 0x0000001d1f287c24 */ /* 0x000fe4000f8e021c */
[----:B------:R-:W-:Y:S01]  /*5630*/  IMAD R44, R29, UR28, RZ ;  /* 0x0000001c1d2c7c24 */ /* 0x000fe2000f8e02ff */
[----:B------:R-:W-:Y:S01]  /*5640*/  LEA.HI.X R31, R24, UR31, R25, 0x2, P1 ;  /* 0x0000001f181f7c11 */ /* 0x000fe200088f1419 */
[----:B------:R-:W-:Y:S01]  /*5650*/  IMAD.IADD R27, R27, 0x1, R40 ;  /* 0x000000011b1b7824 */ /* 0x000fe200078e0228 */
[----:B------:R-:W-:Y:S01]  /*5660*/  IADD3.X R40, PT, PT, R29, UR27, RZ, P3, !PT ;  /* 0x0000001b1d287c10 */ /* 0x000fe20009ffe4ff */
[----:B------:R-:W-:Y:S01]  /*5670*/  IMAD.WIDE.U32 R24, R41, UR28, R36 ;  /* 0x0000001c29187c25 */ /* 0x000fe2000f8e0024 */
[C---:B------:R-:W-:Y:S02]  /*5680*/  LEA R28, P1, R26.reuse, UR30, 0x2 ;  /* 0x0000001e1a1c7c11 */ /* 0x040fe4000f8210ff */
[----:B------:R-:W-:Y:S01]  /*5690*/  IADD3 R61, P2, PT, R45, UR26, RZ ;  /* 0x0000001a2d3d7c10 */ /* 0x000fe2000ff5e0ff */
[----:B------:R-:W-:Y:S01]  /*56a0*/  IMAD R41, R41, UR29, R44 ;  /* 0x0000001d29297c24 */ /* 0x000fe2000f8e022c */
[----:B------:R-:W-:Y:S01]  /*56b0*/  LEA.HI.X R29, R26, UR31, R27, 0x2, P1 ;  /* 0x0000001f1a1d7c11 */ /* 0x000fe200088f141b */
[C---:B------:R-:W-:Y:S01]  /*56c0*/  IMAD R44, R40.reuse, UR28, RZ ;  /* 0x0000001c282c7c24 */ /* 0x040fe2000f8e02ff */
[----:B------:R-:W-:Y:S01]  /*56d0*/  IADD3.X R27, PT, PT, R40, UR27, RZ, P2, !PT ;  /* 0x0000001b281b7c10 */ /* 0x000fe200097fe4ff */
[----:B------:R-:W-:Y:S01]  /*56e0*/  IMAD.IADD R25, R25, 0x1, R41 ;  /* 0x0000000119197824 */ /* 0x000fe200078e0229 */
[----:B------:R-:W-:Y:S01]  /*56f0*/  LEA R26, P1, R24, UR30, 0x2 ;  /* 0x0000001e181a7c11 */ /* 0x000fe2000f8210ff */
[----:B------:R-:W-:-:S04]  /*5700*/  IMAD.WIDE.U32 R40, R45, UR28, R36 ;  /* 0x0000001c2d287c25 */ /* 0x000fc8000f8e0024 */
[----:B------:R-:W-:Y:S02]  /*5710*/  IMAD R45, R45, UR29, R44 ;  /* 0x0000001d2d2d7c24 */ /* 0x000fe4000f8e022c */
[----:B------:R-:W-:Y:S01]  /*5720*/  IMAD R46, R27, UR28, RZ ;  /* 0x0000001c1b2e7c24 */ /* 0x000fe2000f8e02ff */
[----:B------:R-:W-:Y:S01]  /*5730*/  LEA.HI.X R27, R24, UR31, R25, 0x2, P1 ;  /* 0x0000001f181b7c11 */ /* 0x000fe200088f1419 */
[----:B------:R-:W-:Y:S01]  /*5740*/  IMAD.IADD R25, R41, 0x1, R45 ;  /* 0x0000000129197824 */ /* 0x000fe200078e022d */
[----:B------:R-:W-:Y:S01]  /*5750*/  UIADD3 UR8, UP1, UPT, UR8, 0x8, URZ ;  /* 0x0000000808087890 */ /* 0x000fe2000ff3e0ff */
[----:B------:R-:W-:-:S03]  /*5760*/  LEA R24, P1, R40, UR30, 0x2 ;  /* 0x0000001e28187c11 */ /* 0x000fc6000f8210ff */
[----:B------:R-:W-:Y:S01]  /*5770*/  UIADD3.X UR9, UPT, UPT, URZ, UR9, URZ, UP1, !UPT ;  /* 0x00000009ff097290 */ /* 0x000fe20008ffe4ff */
[----:B------:R-:W-:Y:S01]  /*5780*/  LEA.HI.X R25, R40, UR31, R25, 0x2, P1 ;  /* 0x0000001f28197c11 */ /* 0x000fe200088f1419 */
[----:B------:R-:W-:Y:S01]  /*5790*/  IMAD.WIDE.U32 R36, R61, UR28, R36 ;  /* 0x0000001c3d247c25 */ /* 0x000fe2000f8e0024 */
[----:B------:R-:W-:-:S03]  /*57a0*/  ISETP.NE.U32.AND P1, PT, R8, UR8, PT ;  /* 0x0000000808007c0c */ /* 0x000fc6000bf25070 */
[----:B------:R-:W-:Y:S01]  /*57b0*/  IMAD R61, R61, UR29, R46 ;  /* 0x0000001d3d3d7c24 */ /* 0x000fe2000f8e022e */
[----:B------:R-:W-:Y:S02]  /*57c0*/  ISETP.NE.AND.EX P1, PT, R6, UR9, PT, P1 ;  /* 0x0000000906007c0c */ /* 0x000fe4000bf25310 */
[----:B------:R-:W-:Y:S01]  /*57d0*/  LEA R44, P2, R36, UR30, 0x2 ;  /* 0x0000001e242c7c11 */ /* 0x000fe2000f8410ff */
[----:B------:R-:W-:-:S05]  /*57e0*/  IMAD.IADD R37, R37, 0x1, R61 ;  /* 0x0000000125257824 */ /* 0x000fca00078e023d */
[----:B------:R-:W-:Y:S01]  /*57f0*/  LEA.HI.X R45, R36, UR31, R37, 0x2, P2 ;  /* 0x0000001f242d7c11 */ /* 0x000fe200090f1425 */
[----:B-----5:R0:W-:Y:S04]  /*5800*/  STG.E desc[UR16][R42.64], R59 ;  /* 0x0000003b2a007986 */ /* 0x0201e8000c101910 */
[----:B--2---:R0:W-:Y:S04]  /*5810*/  STG.E desc[UR16][R38.64], R17 ;  /* 0x0000001126007986 */ /* 0x0041e8000c101910 */
[----:B------:R0:W-:Y:S04]  /*5820*/  STG.E desc[UR16][R32.64], R47 ;  /* 0x0000002f20007986 */ /* 0x0001e8000c101910 */
[----:B---3--:R0:W-:Y:S04]  /*5830*/  STG.E desc[UR16][R30.64], R49 ;  /* 0x000000311e007986 */ /* 0x0081e8000c101910 */
[----:B------:R0:W-:Y:S04]  /*5840*/  STG.E desc[UR16][R28.64], R51 ;  /* 0x000000331c007986 */ /* 0x0001e8000c101910 */
[----:B----4-:R0:W-:Y:S04]  /*5850*/  STG.E desc[UR16][R26.64], R53 ;  /* 0x000000351a007986 */ /* 0x0101e8000c101910 */
[----:B------:R0:W-:Y:S04]  /*5860*/  STG.E desc[UR16][R24.64], R55 ;  /* 0x0000003718007986 */ /* 0x0001e8000c101910 */
[----:B------:R0:W-:Y:S01]  /*5870*/  STG.E desc[UR16][R44.64], R57 ;  /* 0x000000392c007986 */ /* 0x0001e2000c101910 */
[----:B------:R-:W-:Y:S05]  /*5880*/  @P1 BRA `(.L_x_2228) ;  /* 0xfffffff000c41947 */ /* 0x000fea000383ffff */
[----:B0-----:R-:W-:Y:S02]  /*5890*/  IMAD.MOV.U32 R32, RZ, RZ, R8 ;  /* 0x000000ffff207224 */ /* 0x001fe400078e0008 */
[----:B------:R-:W-:-:S07]  /*58a0*/  IMAD.MOV.U32 R31, RZ, RZ, R6 ;  /* 0x000000ffff1f7224 */ /* 0x000fce00078e0006 */
.L_x_2227:
[----:B------:R-:W-:-:S04]  /*58b0*/  ISETP.NE.U32.AND P1, PT, R7, RZ, PT ;  /* 0x000000ff0700720c */ /* 0x000fc80003f25070 */
[----:B------:R-:W-:-:S13]  /*58c0*/  ISETP.NE.AND.EX P1, PT, RZ, RZ, PT, P1 ;  /* 0x000000ffff00720c */ /* 0x000fda0003f25310 */
[----:B------:R-:W-:Y:S05]  /*58d0*/  @!P1 BRA `(.L_x_2229) ;  /* 0x0000000c00249947 */ /* 0x000fea0003800000 */
[----:B------:R-:W0:Y:S01]  /*58e0*/  LDC.64 R24, c[0x0][0x3f0] ;  /* 0x0000fc00ff187b82 */ /* 0x000e220000000a00 */
        /* <DEDUP_REMOVED lines=25> */
[----:B0-----:R-:W-:Y:S02]  /*5a80*/  IMAD R15, R15, UR8, RZ ;  /* 0x000000080f0f7c24 */ /* 0x001fe4000f8e02ff */
[----:B------:R-:W-:Y:S02]  /*5a90*/  IMAD.MOV.U32 R30, RZ, RZ, R32 ;  /* 0x000000ffff1e7224 */ /* 0x000fe400078e0020 */
[C---:B------:R-:W-:Y:S02]  /*5aa0*/  IMAD R15, R14.reuse, UR9, R15 ;  /* 0x000000090e0f7c24 */ /* 0x040fe4000f8e020f */
[----:B------:R-:W-:Y:S01]  /*5ab0*/  IMAD.WIDE.U32 R30, R14, UR8, R30 ;  /* 0x000000080e1e7c25 */ /* 0x000fe2000f8e001e */
[----:B------:R-:W0:Y:S03]  /*5ac0*/  LDCU.64 UR8, c[0x0][0x3b0] ;  /* 0x00007600ff0877ac */ /* 0x000e260008000a00 */
[----:B------:R-:W-:-:S02]  /*5ad0*/  IMAD.IADD R14, R15, 0x1, R31 ;  /* 0x000000010f0e7824 */ /* 0x000fc400078e021f */
[----:B-1----:R-:W-:-:S04]  /*5ae0*/  IMAD.WIDE.U32 R28, R30, UR12, R2 ;  /* 0x0000000c1e1c7c25 */ /* 0x002fc8000f8e0002 */
[----:B------:R-:W-:Y:S02]  /*5af0*/  IMAD R15, R14, UR12, RZ ;  /* 0x0000000c0e0f7c24 */ /* 0x000fe4000f8e02ff */
[----:B------:R-:W-:Y:S02]  /*5b00*/  IMAD.MOV.U32 R14, RZ, RZ, R18 ;  /* 0x000000ffff0e7224 */ /* 0x000fe400078e0012 */
[----:B------:R-:W-:-:S04]  /*5b10*/  IMAD R15, R30, UR13, R15 ;  /* 0x0000000d1e0f7c24 */ /* 0x000fc8000f8e020f */
[----:B------:R-:W-:Y:S02]  /*5b20*/  IMAD.IADD R36, R29, 0x1, R15 ;  /* 0x000000011d247824 */ /* 0x000fe400078e020f */
[----:B------:R-:W-:Y:S02]  /*5b30*/  IMAD.MOV.U32 R15, RZ, RZ, R19 ;  /* 0x000000ffff0f7224 */ /* 0x000fe400078e0013 */
[----:B0-----:R-:W-:Y:S02]  /*5b40*/  IMAD R33, R36, UR8, RZ ;  /* 0x0000000824217c24 */ /* 0x001fe4000f8e02ff */
[----:B------:R-:W-:-:S04]  /*5b50*/  IMAD.WIDE.U32 R30, R28, UR8, R14 ;  /* 0x000000081c1e7c25 */ /* 0x000fc8000f8e000e */
[----:B------:R-:W-:Y:S01]  /*5b60*/  IMAD R33, R28, UR9, R33 ;  /* 0x000000091c217c24 */ /* 0x000fe2000f8e0221 */
[----:B---3--:R-:W-:-:S03]  /*5b70*/  LEA R32, P1, R30, UR20, 0x2 ;  /* 0x000000141e207c11 */ /* 0x008fc6000f8210ff */
[----:B------:R-:W-:-:S05]  /*5b80*/  IMAD.IADD R31, R31, 0x1, R33 ;  /* 0x000000011f1f7824 */ /* 0x000fca00078e0221 */
[----:B------:R-:W-:Y:S02]  /*5b90*/  LEA.HI.X R33, R30, UR21, R31, 0x2, P1 ;  /* 0x000000151e217c11 */ /* 0x000fe400088f141f */
[----:B------:R-:W-:-:S04]  /*5ba0*/  ISETP.NE.U32.AND P1, PT, R7, 0x1, PT ;  /* 0x000000010700780c */ /* 0x000fc80003f25070 */
[----:B------:R-:W-:Y:S01]  /*5bb0*/  ISETP.NE.AND.EX P1, PT, RZ, RZ, PT, P1 ;  /* 0x000000ffff00720c */ /* 0x000fe20003f25310 */
[----:B--2---:R0:W-:-:S12]  /*5bc0*/  STG.E desc[UR16][R32.64], R37 ;  /* 0x0000002520007986 */ /* 0x0041d8000c101910 */
[----:B------:R-:W-:Y:S05]  /*5bd0*/  @!P1 BRA `(.L_x_2229) ;  /* 0x0000000800649947 */ /* 0x000fea0003800000 */
[----:B0-----:R-:W-:-:S04]  /*5be0*/  IADD3 R33, P1, PT, R26, R24, RZ ;  /* 0x000000181a217210 */ /* 0x001fc80007f3e0ff */
[----:B------:R-:W-:Y:S01]  /*5bf0*/  ISETP.GT.U32.AND P2, PT, R33, -0x1, PT ;  /* 0xffffffff2100780c */ /* 0x000fe20003f44070 */
        /* <DEDUP_REMOVED lines=15> */
[----:B------:R-:W-:-:S04]  /*5cf0*/  IMAD R30, R36, UR8, RZ ;  /* 0x00000008241e7c24 */ /* 0x000fc8000f8e02ff */
[----:B------:R-:W-:Y:S01]  /*5d00*/  IMAD R31, R37, UR9, R30 ;  /* 0x00000009251f7c24 */ /* 0x000fe2000f8e021e */
[----:B------:R-:W-:-:S03]  /*5d10*/  LEA R30, P1, R28, UR20, 0x2 ;  /* 0x000000141c1e7c11 */ /* 0x000fc6000f8210ff */
        /* <DEDUP_REMOVED lines=14> */
[----:B-1----:R-:W-:-:S05]  /*5e00*/  @P1 IADD3 R17, P2, PT, R33, R22, RZ ;  /* 0x0000001621111210 */ /* 0x002fca0007f5e0ff */
        /* <DEDUP_REMOVED lines=116> */
[----:B------:R-:W-:-:S05]  /*6550*/  LEA.HI.X R23, R14, UR21, R15, 0x2, P0 ;  /* 0x000000150e177c11 */ /* 0x000fca00080f140f */
[----:B--2---:R0:W-:Y:S02]  /*6560*/  STG.E desc[UR16][R22.64], R25 ;  /* 0x0000001916007986 */ /* 0x0041e4000c101910 */
.L_x_2229:
[----:B------:R-:W5:Y:S01]  /*6570*/  LDCU.64 UR8, c[0x0][0x3e8] ;  /* 0x00007d00ff0877ac */ /* 0x000f620008000a00 */
[----:B0-----:R-:W0:Y:S01]  /*6580*/  LDC.64 R22, c[0x0][0x400] ;  /* 0x00010000ff167b82 */ /* 0x001e220000000a00 */
[----:B------:R-:W-:Y:S01]  /*6590*/  ISETP.GE.U32.AND P2, PT, R4, 0x7, PT ;  /* 0x000000070400780c */ /* 0x000fe20003f46070 */
[----:B------:R-:W-:Y:S01]  /*65a0*/  IMAD.MOV.U32 R32, RZ, RZ, RZ ;  /* 0x000000ffff207224 */ /* 0x000fe200078e00ff */
[----:B------:R-:W0:Y:S01]  /*65b0*/  LDCU.64 UR12, c[0x0][0x390] ;  /* 0x00007200ff0c77ac */ /* 0x000e220008000a00 */
[----:B------:R-:W-:Y:S01]  /*65c0*/  IADD3 R14, P3, PT, R20, 0x3, RZ ;  /* 0x00000003140e7810 */ /* 0x000fe20007f7e0ff */
[----:B-1234-:R-:W-:Y:S01]  /*65d0*/  IMAD.MOV.U32 R31, RZ, RZ, RZ ;  /* 0x000000ffff1f7224 */ /* 0x01efe200078e00ff */
[----:B------:R-:W-:-:S03]  /*65e0*/  ISETP.GE.U32.AND.EX P2, PT, R5, RZ, PT, P2 ;  /* 0x000000ff0500720c */ /* 0x000fc60003f46120 */
[----:B------:R-:W-:Y:S01]  /*65f0*/  IMAD.X R15, RZ, RZ, R9, P3 ;  /* 0x000000ffff0f7224 */ /* 0x000fe200018e0609 */
[----:B-----5:R-:W-:Y:S02]  /*6600*/  IADD3 R11, P1, PT, R11, UR8, RZ ;  /* 0x000000080b0b7c10 */ /* 0x020fe4000ff3e0ff */
[----:B------:R-:W-:Y:S02]  /*6610*/  IADD3 R10, P0, PT, R10, UR8, RZ ;  /* 0x000000080a0a7c10 */ /* 0x000fe4000ff1e0ff */
[----:B------:R-:W-:Y:S02]  /*6620*/  IADD3.X R13, PT, PT, R13, UR9, RZ, P1, !PT ;  /* 0x000000090d0d7c10 */ /* 0x000fe40008ffe4ff */
[----:B------:R-:W-:Y:S01]  /*6630*/  IADD3.X R12, PT, PT, R12, UR9, RZ, P0, !PT ;  /* 0x000000090c0c7c10 */ /* 0x000fe200087fe4ff */
[----:B0-----:R-:W-:Y:S01]  /*6640*/  IMAD.WIDE.U32 R22, R11, UR10, R22 ;  /* 0x0000000a0b167c25 */ /* 0x001fe2000f8e0016 */
[C---:B------:R-:W-:Y:S02]  /*6650*/  ISETP.GE.U32.AND P0, PT, R10.reuse, UR12, PT ;  /* 0x0000000c0a007c0c */ /* 0x040fe4000bf06070 */
[----:B------:R-:W-:Y:S01]  /*6660*/  ISETP.GT.U32.AND P1, PT, R10, -0x1, PT ;  /* 0xffffffff0a00780c */ /* 0x000fe20003f24070 */
[----:B------:R-:W-:Y:S01]  /*6670*/  IMAD R16, R13, UR10, RZ ;  /* 0x0000000a0d107c24 */ /* 0x000fe2000f8e02ff */
[----:B------:R-:W-:-:S03]  /*6680*/  ISETP.GE.AND.EX P0, PT, R12, UR13, PT, P0 ;  /* 0x0000000d0c007c0c */ /* 0x000fc6000bf06300 */
[----:B------:R-:W-:Y:S01]  /*6690*/  IMAD R17, R11, UR11, R16 ;  /* 0x0000000b0b117c24 */ /* 0x000fe2000f8e0210 */
[----:B------:R-:W-:-:S03]  /*66a0*/  ISETP.GT.AND.EX P0, PT, R12, -0x1, !P0, P1 ;  /* 0xffffffff0c00780c */ /* 0x000fc60004704310 */
[----:B------:R-:W-:Y:S01]  /*66b0*/  IMAD.IADD R16, R23, 0x1, R17 ;  /* 0x0000000117107824 */ /* 0x000fe200078e0211 */
[----:B------:R-:W-:Y:S09]  /*66c0*/  @!P2 BRA `(.L_x_2230) ;  /* 0x0000000c0064a947 */ /* 0x000ff20003800000 */
        /* <DEDUP_REMOVED lines=8> */
.L_x_2231:
        /* <DEDUP_REMOVED lines=209> */
.L_x_2230:
        /* <DEDUP_REMOVED lines=204> */
.L_x_2232:
        /* <DEDUP_REMOVED lines=30> */
.L_x_2234:
        /* <DEDUP_REMOVED lines=209> */
.L_x_2233:
        /* <DEDUP_REMOVED lines=204> */
.L_x_2235:
        /* <DEDUP_REMOVED lines=30> */
.L_x_2237:
        /* <DEDUP_REMOVED lines=209> */
.L_x_2236:
        /* <DEDUP_REMOVED lines=204> */
.L_x_2238:
        /* <DEDUP_REMOVED lines=30> */
.L_x_2240:
        /* <DEDUP_REMOVED lines=209> */
.L_x_2239:
        /* <DEDUP_REMOVED lines=204> */
.L_x_2241:
[----:B------:R-:W5:Y:S01]  /*d430*/  LDCU.64 UR8, c[0x0][0x3e8] ;  /* 0x00007d00ff0877ac */ /* 0x000f620008000a00 */
[----:B------:R-:W1:Y:S01]  /*d440*/  LDC.64 R14, c[0x0][0x400] ;  /* 0x00010000ff0e7b82 */ /* 0x000e620000000a00 */
[----:B------:R-:W-:Y:S02]  /*d450*/  ISETP.GE.U32.AND P2, PT, R4, 0x7, PT ;  /* 0x000000070400780c */ /* 0x000fe40003f46070 */
[----:B0-----:R-:W-:Y:S01]  /*d460*/  CS2R R22, SRZ ;  /* 0x0000000000167805 */ /* 0x001fe2000001ff00 */
[----:B------:R-:W0:Y:S01]  /*d470*/  LDCU.64 UR12, c[0x0][0x390] ;  /* 0x00007200ff0c77ac */ /* 0x000e220008000a00 */
[----:B------:R-:W-:Y:S02]  /*d480*/  IADD3 R32, P3, PT, R20, 0x7, RZ ;  /* 0x0000000714207810 */ /* 0x000fe40007f7e0ff */
[----:B------:R-:W-:-:S03]  /*d490*/  ISETP.GE.U32.AND.EX P2, PT, R5, RZ, PT, P2 ;  /* 0x000000ff0500720c */ /* 0x000fc60003f46120 */
[----:B------:R-:W-:Y:S01]  /*d4a0*/  IMAD.X R33, RZ, RZ, R9, P3 ;  /* 0x000000ffff217224 */ /* 0x000fe200018e0609 */
[----:B-----5:R-:W-:Y:S02]  /*d4b0*/  IADD3 R11, P1, PT, R11, UR8, RZ ;  /* 0x000000080b0b7c10 */ /* 0x020fe4000ff3e0ff */
[----:B------:R-:W-:Y:S02]  /*d4c0*/  IADD3 R10, P0, PT, R10, UR8, RZ ;  /* 0x000000080a0a7c10 */ /* 0x000fe4000ff1e0ff */
[----:B------:R-:W-:Y:S02]  /*d4d0*/  IADD3.X R13, PT, PT, R13, UR9, RZ, P1, !PT ;  /* 0x000000090d0d7c10 */ /* 0x000fe40008ffe4ff */
[----:B------:R-:W-:Y:S02]  /*d4e0*/  IADD3.X R12, PT, PT, R12, UR9, RZ, P0, !PT ;  /* 0x000000090c0c7c10 */ /* 0x000fe400087fe4ff */
[C---:B0-----:R-:W-:Y:S02]  /*d4f0*/  ISETP.GE.U32.AND P0, PT, R10.reuse, UR12, PT ;  /* 0x0000000c0a007c0c */ /* 0x041fe4000bf06070 */
[----:B------:R-:W-:Y:S01]  /*d500*/  ISETP.GT.U32.AND P1, PT, R10, -0x1, PT ;  /* 0xffffffff0a00780c */ /* 0x000fe20003f24070 */
[----:B------:R-:W-:Y:S01]  /*d510*/  IMAD R10, R13, UR10, RZ ;  /* 0x0000000a0d0a7c24 */ /* 0x000fe2000f8e02ff */
[----:B------:R-:W-:-:S03]  /*d520*/  ISETP.GE.AND.EX P0, PT, R12, UR13, PT, P0 ;  /* 0x0000000d0c007c0c */ /* 0x000fc6000bf06300 */
[C---:B------:R-:W-:Y:S01]  /*d530*/  IMAD R13, R11.reuse, UR11, R10 ;  /* 0x0000000b0b0d7c24 */ /* 0x040fe2000f8e020a */
[----:B------:R-:W-:Y:S01]  /*d540*/  ISETP.GT.AND.EX P0, PT, R12, -0x1, !P0, P1 ;  /* 0xffffffff0c00780c */ /* 0x000fe20004704310 */
[----:B-1----:R-:W-:-:S04]  /*d550*/  IMAD.WIDE.U32 R10, R11, UR10, R14 ;  /* 0x0000000a0b0a7c25 */ /* 0x002fc8000f8e000e */
[----:B------:R-:W-:Y:S01]  /*d560*/  IMAD.IADD R9, R11, 0x1, R13 ;  /* 0x000000010b097824 */ /* 0x000fe200078e020d */
[----:B------:R-:W-:Y:S07]  /*d570*/  @!P2 BRA `(.L_x_2242) ;  /* 0x0000000c005ca947 */ /* 0x000fee0003800000 */
[----:B------:R-:W0:Y:S01]  /*d580*/  LDCU.64 UR26, c[0x0][0x3a8] ;  /* 0x00007500ff1a77ac */ /* 0x000e220008000a00 */
[----:B------:R-:W1:Y:S01]  /*d590*/  LDCU.64 UR24, c[0x0][0x3f0] ;  /* 0x00007e00ff1877ac */ /* 0x000e620008000a00 */
[----:B------:R-:W0:Y:S01]  /*d5a0*/  LDCU.64 UR22, c[0x0][0x3d0] ;  /* 0x00007a00ff1677ac */ /* 0x000e220008000a00 */
[----:B------:R-:W0:Y:S01]  /*d5b0*/  LDCU.64 UR28, c[0x0][0x3b0] ;  /* 0x00007600ff1c77ac */ /* 0x000e220008000a00 */
[----:B------:R-:W0:Y:S01]  /*d5c0*/  LDCU.64 UR30, c[0x0][0x408] ;  /* 0x00008100ff1e77ac */ /* 0x000e220008000a00 */
[----:B------:R-:W0:Y:S01]  /*d5d0*/  LDCU.64 UR20, c[0x0][0x398] ;  /* 0x00007300ff1477ac */ /* 0x000e220008000a00 */
[----:B------:R-:W-:Y:S01]  /*d5e0*/  UMOV UR8, URZ ;  /* 0x000000ff00087c82 */ /* 0x000fe20008000000 */
[----:B------:R-:W-:-:S05]  /*d5f0*/  UMOV UR9, URZ ;  /* 0x000000ff00097c82 */ /* 0x000fca0008000000 */
.L_x_2243:
[----:B0-----:R-:W2:Y:S01]  /*d600*/  LDC.64 R12, c[0x0][0x3e0] ;  /* 0x0000f800ff0c7b82 */ /* 0x001ea20000000a00 */
[----:B0-----:R-:W-:Y:S01]  /*d610*/  UIADD3 UR10, UP1, UPT, URZ, -UR22, URZ ;  /* 0x80000016ff0a7290 */ /* 0x001fe2000ff3e0ff */
[----:B------:R-:W-:Y:S01]  /*d620*/  IMAD.MOV.U32 R45, RZ, RZ, RZ ;  /* 0x000000ffff2d7224 */ /* 0x000fe200078e00ff */
[----:B-1----:R-:W-:Y:S02]  /*d630*/  UIMAD UR12, UR9, UR24, URZ ;  /* 0x00000018090c72a4 */ /* 0x002fe4000f8e02ff */
[----:B------:R-:W-:Y:S02]  /*d640*/  UIADD3.X UR11, UPT, UPT, URZ, ~UR23, URZ, UP1, !UPT ;  /* 0x80000017ff0b7290 */ /* 0x000fe40008ffe4ff */
[----:B------:R-:W-:Y:S02]  /*d650*/  UIMAD UR12, UR8, UR25, UR12 ;  /* 0x00000019080c72a4 */ /* 0x000fe4000f8e020c */
[----:B------:R-:W-:-:S04]  /*d660*/  UIMAD.WIDE.U32 UR10, UR8, UR24, UR10 ;  /* 0x00000018080a72a5 */ /* 0x000fc8000f8e000a */
[----:B------:R-:W-:-:S06]  /*d670*/  UIADD3 UR11, UPT, UPT, UR11, UR12, URZ ;  /* 0x0000000c0b0b7290 */ /* 0x000fcc000fffe0ff */
[C---:B--234-:R-:W-:Y:S01]  /*d680*/  IMAD.WIDE.U32 R16, R0.reuse, R12, UR10 ;  /* 0x0000000a00107e25 */ /* 0x05cfe2000f8e000c */
[----:B------:R-:W-:Y:S01]  /*d690*/  UMOV UR10, UR20 ;  /* 0x00000014000a7c82 */ /* 0x000fe20008000000 */
        /* <DEDUP_REMOVED lines=31> */
[----:B------:R0:W3:Y:S01]  /*d890*/  @P1 LDG.E.CONSTANT R45, desc[UR16][R16.64] ;  /* 0x00000010102d1981 */ /* 0x0000e2000c1e9900 */
[----:B-1----:R-:W-:-:S04]  /*d8a0*/  @P3 LEA R14, P4, R21, R14, 0x2 ;  /* 0x0000000e150e3211 */ /* 0x002fc800078810ff */
[----:B------:R-:W-:Y:S01]  /*d8b0*/  @P3 LEA.HI.X R15, R21, R15, R22, 0x2, P4 ;  /* 0x0000000f150f3211 */ /* 0x000fe200020f1416 */
[----:B------:R-:W-:Y:S01]  /*d8c0*/  @P2 IMAD.X R21, R24, 0x1, R9, P5 ;  /* 0x0000000118152824 */ /* 0x000fe200028e0609 */
[----:B------:R-:W-:Y:S02]  /*d8d0*/  IADD3 R25, P4, PT, R23, UR24, RZ ;  /* 0x0000001817197c10 */ /* 0x000fe4000ff9e0ff */
[----:B--2---:R-:W-:Y:S02]  /*d8e0*/  @P2 LEA R12, P1, R20, R12, 0x2 ;  /* 0x0000000c140c2211 */ /* 0x004fe400078210ff */
[----:B------:R-:W-:Y:S02]  /*d8f0*/  IADD3.X R24, PT, PT, R24, UR25, RZ, P4, !PT ;  /* 0x0000001918187c10 */ /* 0x000fe4000a7fe4ff */
[----:B------:R-:W-:Y:S02]  /*d900*/  @P2 LEA.HI.X R13, R20, R13, R21, 0x2, P1 ;  /* 0x0000000d140d2211 */ /* 0x000fe400008f1415 */
[C---:B------:R-:W-:Y:S01]  /*d910*/  ISETP.GE.U32.AND P1, PT, R25.reuse, UR10, PT ;  /* 0x0000000a19007c0c */ /* 0x040fe2000bf26070 */
[----:B------:R-:W-:Y:S01]  /*d920*/  IMAD.MOV.U32 R39, RZ, RZ, RZ ;  /* 0x000000ffff277224 */ /* 0x000fe200078e00ff */
[----:B------:R-:W-:-:S02]  /*d930*/  ISETP.GT.U32.AND P4, PT, R25, -0x1, PT ;  /* 0xffffffff1900780c */ /* 0x000fc40003f84070 */
[C---:B------:R-:W-:Y:S01]  /*d940*/  ISETP.GE.AND.EX P1, PT, R24.reuse, UR11, PT, P1 ;  /* 0x0000000b18007c0c */ /* 0x040fe2000bf26310 */
[----:B------:R-:W-:Y:S02]  /*d950*/  IMAD.MOV.U32 R37, RZ, RZ, RZ ;  /* 0x000000ffff257224 */ /* 0x000fe400078e00ff */
[----:B------:R-:W2:Y:S01]  /*d960*/  @P3 LDG.E.CONSTANT R39, desc[UR16][R14.64] ;  /* 0x000000100e273981 */ /* 0x000ea2000c1e9900 */
[----:B------:R-:W-:Y:S02]  /*d970*/  ISETP.GT.AND.EX P1, PT, R24, -0x1, !P1, P4 ;  /* 0xffffffff1800780c */ /* 0x000fe40004f24340 */
[----:B0-----:R-:W-:Y:S01]  /*d980*/  IADD3 R17, P3, PT, R25, UR24, RZ ;  /* 0x0000001819117c10 */ /* 0x001fe2000ff7e0ff */
[----:B------:R0:W4:Y:S01]  /*d990*/  @P2 LDG.E.CONSTANT R37, desc[UR16][R12.64] ;  /* 0x000000100c252981 */ /* 0x000122000c1e9900 */
[----:B------:R-:W-:Y:S02]  /*d9a0*/  PLOP3.LUT P1, PT, P0, P1, PT, 0x80, 0x8 ;  /* 0x000000000008781c */ /* 0x000fe40000723070 */
[----:B------:R-:W-:-:S02]  /*d9b0*/  ISETP.GE.U32.AND P5, PT, R17, UR10, PT ;  /* 0x0000000a11007c0c */ /* 0x000fc4000bfa6070 */
[C---:B------:R-:W-:Y:S02]  /*d9c0*/  IADD3 R27, P2, PT, R17.reuse, UR24, RZ ;  /* 0x00000018111b7c10 */ /* 0x040fe4000ff5e0ff */
[----:B------:R-:W-:Y:S02]  /*d9d0*/  IADD3.X R26, PT, PT, R24, UR25, RZ, P3, !PT ;  /* 0x00000019181a7c10 */ /* 0x000fe40009ffe4ff */
[----:B------:R-:W-:Y:S02]  /*d9e0*/  ISETP.GT.U32.AND P3, PT, R17, -0x1, PT ;  /* 0xffffffff1100780c */ /* 0x000fe40003f64070 */
[----:B------:R-:W-:Y:S02]  /*d9f0*/  ISETP.GE.U32.AND P4, PT, R27, UR10, PT ;  /* 0x0000000a1b007c0c */ /* 0x000fe4000bf86070 */
[C---:B------:R-:W-:Y:S01]  /*da00*/  IADD3.X R28, PT, PT, R26.reuse, UR25, RZ, P2, !PT ;  /* 0x000000191a1c7c10 */ /* 0x040fe200097fe4ff */
[----:B------:R-:W1:Y:S01]  /*da10*/  @P1 LDC.64 R22, c[0x0][0x3f8] ;  /* 0x0000fe00ff161b82 */ /* 0x000e620000000a00 */
[----:B------:R-:W-:-:S02]  /*da20*/  ISETP.GE.AND.EX P5, PT, R26, UR11, PT, P5 ;  /* 0x0000000b1a007c0c */ /* 0x000fc4000bfa6350 */
[C---:B------:R-:W-:Y:S02]  /*da30*/  IADD3 R29, P6, PT, R27.reuse, UR24, RZ ;  /* 0x000000181b1d7c10 */ /* 0x040fe4000ffde0ff */
[----:B------:R-:W-:Y:S02]  /*da40*/  ISETP.GT.U32.AND P2, PT, R27, -0x1, PT ;  /* 0xffffffff1b00780c */ /* 0x000fe40003f44070 */
[----:B------:R-:W-:Y:S02]  /*da50*/  ISETP.GE.AND.EX P4, PT, R28, UR11, PT, P4 ;  /* 0x0000000b1c007c0c */ /* 0x000fe4000bf86340 */
[----:B------:R-:W-:Y:S02]  /*da60*/  ISETP.GT.AND.EX P3, PT, R26, -0x1, !P5, P3 ;  /* 0xffffffff1a00780c */ /* 0x000fe40006f64330 */
[----:B------:R-:W-:Y:S02]  /*da70*/  ISETP.GE.U32.AND P5, PT, R29, UR10, PT ;  /* 0x0000000a1d007c0c */ /* 0x000fe4000bfa6070 */
[----:B------:R-:W-:-:S02]  /*da80*/  IADD3.X R30, PT, PT, R28, UR25, RZ, P6, !PT ;  /* 0x000000191c1e7c10 */ /* 0x000fc4000b7fe4ff */
[----:B------:R-:W-:Y:S02]  /*da90*/  ISETP.GT.AND.EX P2, PT, R28, -0x1, !P4, P2 ;  /* 0xffffffff1c00780c */ /* 0x000fe40006744320 */
[C---:B------:R-:W-:Y:S02]  /*daa0*/  ISETP.GT.U32.AND P4, PT, R29.reuse, -0x1, PT ;  /* 0xffffffff1d00780c */ /* 0x040fe40003f84070 */
[----:B------:R-:W-:Y:S02]  /*dab0*/  PLOP3.LUT P3, PT, P0, P3, PT, 0x80, 0x8 ;  /* 0x000000000008781c */ /* 0x000fe40000767070 */
[C---:B------:R-:W-:Y:S02]  /*dac0*/  ISETP.GE.AND.EX P6, PT, R30.reuse, UR11, PT, P5 ;  /* 0x0000000b1e007c0c */ /* 0x040fe4000bfc6350 */
[----:B------:R-:W-:Y:S02]  /*dad0*/  IADD3 R31, P5, PT, R29, UR24, RZ ;  /* 0x000000181d1f7c10 */ /* 0x000fe4000ffbe0ff */
[----:B------:R-:W-:-:S02]  /*dae0*/  ISETP.GT.AND.EX P4, PT, R30, -0x1, !P6, P4 ;  /* 0xffffffff1e00780c */ /* 0x000fc40007784340 */
[C---:B------:R-:W-:Y:S02]  /*daf0*/  ISETP.GE.U32.AND P6, PT, R31.reuse, UR10, PT ;  /* 0x0000000a1f007c0c */ /* 0x040fe4000bfc6070 */
[----:B------:R-:W-:Y:S02]  /*db00*/  IADD3.X R36, PT, PT, R30, UR25, RZ, P5, !PT ;  /* 0x000000191e247c10 */ /* 0x000fe4000affe4ff */
[----:B------:R-:W-:Y:S01]  /*db10*/  ISETP.GT.U32.AND P5, PT, R31, -0x1, PT ;  /* 0xffffffff1f00780c */ /* 0x000fe20003fa4070 */
[----:B------:R-:W5:Y:S01]  /*db20*/  @P3 LDC.64 R20, c[0x0][0x3f8] ;  /* 0x0000fe00ff143b82 */ /* 0x000f620000000a00 */
[C---:B------:R-:W-:Y:S02]  /*db30*/  ISETP.GE.AND.EX P6, PT, R36.reuse, UR11, PT, P6 ;  /* 0x0000000b24007c0c */ /* 0x040fe4000bfc6360 */
[----:B------:R-:W-:Y:S02]  /*db40*/  PLOP3.LUT P2, PT, P0, P2, PT, 0x80, 0x8 ;  /* 0x000000000008781c */ /* 0x000fe40000745070 */
[----:B------:R-:W-:-:S02]  /*db50*/  ISETP.GT.AND.EX P5, PT, R36, -0x1, !P6, P5 ;  /* 0xffffffff2400780c */ /* 0x000fc400077a4350 */
[----:B------:R-:W-:Y:S02]  /*db60*/  PLOP3.LUT P4, PT, P0, P4, PT, 0x80, 0x8 ;  /* 0x000000000008781c */ /* 0x000fe40000789070 */
[----:B0-----:R-:W-:Y:S02]  /*db70*/  @P1 IADD3 R12, P6, PT, R25, R10, RZ ;  /* 0x0000000a190c1210 */ /* 0x001fe40007fde0ff */
[----:B------:R-:W-:-:S03]  /*db80*/  PLOP3.LUT P5, PT, P0, P5, PT, 0x80, 0x8 ;  /* 0x000000000008781c */ /* 0x000fc600007ab070 */
[----:B------:R-:W-:Y:S01]  /*db90*/  @P1 IMAD.X R13, R24, 0x1, R9, P6 ;  /* 0x00000001180d1824 */ /* 0x000fe200030e0609 */
[C---:B-1----:R-:W-:Y:S01]  /*dba0*/  @P1 LEA R22, P6, R12.reuse, R22, 0x2 ;  /* 0x000000160c161211 */ /* 0x042fe200078c10ff */
[----:B------:R-:W0:Y:S03]  /*dbb0*/  @P2 LDC.64 R14, c[0x0][0x3f8] ;  /* 0x0000fe00ff0e2b82 */ /* 0x000e260000000a00 */
[----:B------:R-:W-:Y:S02]  /*dbc0*/  @P1 LEA.HI.X R23, R12, R23, R13, 0x2, P6 ;  /* 0x000000170c171211 */ /* 0x000fe400030f140d */
[----:B------:R-:W-:-:S03]  /*dbd0*/  @P3 IADD3 R24, P6, PT, R17, R10, RZ ;  /* 0x0000000a11183210 */ /* 0x000fc60007fde0ff */
[----:B------:R-:W1:Y:S01]  /*dbe0*/  @P4 LDC.64 R16, c[0x0][0x3f8] ;  /* 0x0000fe00ff104b82 */ /* 0x000e620000000a00 */
[----:B------:R-:W-:-:S07]  /*dbf0*/  IMAD.MOV.U32 R43, RZ, RZ, RZ ;  /* 0x000000ffff2b7224 */ /* 0x000fce00078e00ff */
[----:B------:R-:W1:Y:S01]  /*dc00*/  @P5 LDC.64 R12, c[0x0][0x3f8] ;  /* 0x0000fe00ff0c5b82 */ /* 0x000e620000000a00 */
[----:B------:R-:W-:Y:S01]  /*dc10*/  @P3 IMAD.X R25, R26, 0x1, R9, P6 ;  /* 0x000000011a193824 */ /* 0x000fe200030e0609 */
[C---:B-----5:R-:W-:Y:S01]  /*dc20*/  @P3 LEA R20, P6, R24.reuse, R20, 0x2 ;  /* 0x0000001418143211 */ /* 0x060fe200078c10ff */
[----:B------:R-:W-:Y:S01]  /*dc30*/  IMAD.MOV.U32 R41, RZ, RZ, RZ ;  /* 0x000000ffff297224 */ /* 0x000fe200078e00ff */
[----:B------:R5:W4:Y:S02]  /*dc40*/  @P1 LDG.E.CONSTANT R43, desc[UR16][R22.64] ;  /* 0x00000010162b1981 */ /* 0x000b24000c1e9900 */
[----:B------:R-:W-:Y:S02]  /*dc50*/  @P3 LEA.HI.X R21, R24, R21, R25, 0x2, P6 ;  /* 0x0000001518153211 */ /* 0x000fe400030f1419 */
[-C--:B------:R-:W-:Y:S02]  /*dc60*/  @P2 IADD3 R25, P1, PT, R27, R10.reuse, RZ ;  /* 0x0000000a1b192210 */ /* 0x080fe40007f3e0ff */
[----:B------:R-:W-:Y:S01]  /*dc70*/  @P4 IADD3 R26, P6, PT, R29, R10, RZ ;  /* 0x0000000a1d1a4210 */ /* 0x000fe20007fde0ff */
[----:B------:R1:W4:Y:S01]  /*dc80*/  @P3 LDG.E.CONSTANT R41, desc[UR16][R20.64] ;  /* 0x0000001014293981 */ /* 0x000322000c1e9900 */
[----:B0-----:R-:W-:Y:S01]  /*dc90*/  @P2 LEA R14, P3, R25, R14, 0x2 ;  /* 0x0000000e190e2211 */ /* 0x001fe200078610ff */
[--C-:B------:R-:W-:Y:S01]  /*dca0*/  @P2 IMAD.X R28, R28, 0x1, R9.reuse, P1 ;  /* 0x000000011c1c2824 */ /* 0x100fe200008e0609 */
[----:B------:R-:W-:Y:S01]  /*dcb0*/  @P5 IADD3 R24, P1, PT, R31, R10, RZ ;  /* 0x0000000a1f185210 */ /* 0x000fe20007f3e0ff */
[--C-:B------:R-:W-:Y:S01]  /*dcc0*/  @P4 IMAD.X R27, R30, 0x1, R9.reuse, P6 ;  /* 0x000000011e1b4824 */ /* 0x100fe200030e0609 */
[----:B-----5:R-:W0:Y:S02]  /*dcd0*/  LDC.64 R22, c[0x0][0x3c0] ;  /* 0x0000f000ff167b82 */ /* 0x020e240000000a00 */
[----:B------:R-:W-:Y:S01]  /*dce0*/  @P2 LEA.HI.X R15, R25, R15, R28, 0x2, P3 ;  /* 0x0000000f190f2211 */ /* 0x000fe200018f141c */
[----:B------:R-:W-:Y:S01]  /*dcf0*/  @P5 IMAD.X R25, R36, 0x1, R9, P1 ;  /* 0x0000000124195824 */ /* 0x000fe200008e0609 */
[----:B-1----:R-:W-:Y:S01]  /*dd00*/  @P4 LEA R16, P3, R26, R16, 0x2 ;  /* 0x000000101a104211 */ /* 0x002fe200078610ff */
[----:B------:R-:W-:Y:S01]  /*dd10*/  IMAD.MOV.U32 R47, RZ, RZ, RZ ;  /* 0x000000ffff2f7224 */ /* 0x000fe200078e00ff */
[----:B------:R-:W-:Y:S01]  /*dd20*/  @P5 LEA R12, P1, R24, R12, 0x2 ;  /* 0x0000000c180c5211 */ /* 0x000fe200078210ff */
[----:B------:R-:W-:Y:S01]  /*dd30*/  IMAD.MOV.U32 R49, RZ, RZ, RZ ;  /* 0x000000ffff317224 */ /* 0x000fe200078e00ff */
[----:B------:R-:W-:Y:S01]  /*dd40*/  @P4 LEA.HI.X R17, R26, R17, R27, 0x2, P3 ;  /* 0x000000111a114211 */ /* 0x000fe200018f141b */
[----:B------:R-:W-:Y:S01]  /*dd50*/  IMAD.MOV.U32 R36, RZ, RZ, RZ ;  /* 0x000000ffff247224 */ /* 0x000fe200078e00ff */
[----:B------:R-:W-:Y:S01]  /*dd60*/  @P5 LEA.HI.X R13, R24, R13, R25, 0x2, P1 ;  /* 0x0000000d180d5211 */ /* 0x000fe200008f1419 */
[----:B------:R-:W5:Y:S04]  /*dd70*/  @P2 LDG.E.CONSTANT R47, desc[UR16][R14.64] ;  /* 0x000000100e2f2981 */ /* 0x000f68000c1e9900 */
[----:B------:R-:W5:Y:S04]  /*dd80*/  @P4 LDG.E.CONSTANT R49, desc[UR16][R16.64] ;  /* 0x0000001010314981 */ /* 0x000f68000c1e9900 */
[----:B------:R1:W5:Y:S01]  /*dd90*/  @P5 LDG.E.CONSTANT R36, desc[UR16][R12.64] ;  /* 0x000000100c245981 */ /* 0x000362000c1e9900 */
[----:B0-----:R-:W-:-:S04]  /*dda0*/  IMAD R20, R33, R22, RZ ;  /* 0x0000001621147224 */ /* 0x001fc800078e02ff */
[C---:B------:R-:W-:Y:S02]  /*ddb0*/  IMAD R21, R32.reuse, R23, R20 ;  /* 0x0000001720157224 */ /* 0x040fe400078e0214 */
[----:B------:R-:W-:-:S04]  /*ddc0*/  IMAD.WIDE.U32 R22, R32, R22, UR8 ;  /* 0x0000000820167e25 */ /* 0x000fc8000f8e0016 */
[----:B------:R-:W-:-:S04]  /*ddd0*/  IMAD.IADD R20, R23, 0x1, R21 ;  /* 0x0000000117147824 */ /* 0x000fc800078e0215 */
[----:B------:R-:W-:Y:S02]  /*dde0*/  IMAD R23, R20, UR26, RZ ;  /* 0x0000001a14177c24 */ /* 0x000fe4000f8e02ff */
[----:B------:R-:W-:-:S04]  /*ddf0*/  IMAD.WIDE.U32 R20, R22, UR26, R2 ;  /* 0x0000001a16147c25 */ /* 0x000fc8000f8e0002 */
[----:B------:R-:W-:-:S04]  /*de00*/  IMAD R23, R22, UR27, R23 ;  /* 0x0000001b16177c24 */ /* 0x000fc8000f8e0217 */
[----:B------:R-:W-:Y:S01]  /*de10*/  IMAD.IADD R23, R21, 0x1, R23 ;  /* 0x0000000115177824 */ /* 0x000fe200078e0217 */
[----:B------:R-:W-:-:S03]  /*de20*/  IADD3 R21, P1, PT, R20, UR26, RZ ;  /* 0x0000001a14157c10 */ /* 0x000fc6000ff3e0ff */
[C---:B-1----:R-:W-:Y:S01]  /*de30*/  IMAD R13, R23.reuse, UR28, RZ ;  /* 0x0000001c170d7c24 */ /* 0x042fe2000f8e02ff */
[----:B------:R-:W-:Y:S02]  /*de40*/  IADD3.X R23, PT, PT, R23, UR27, RZ, P1, !PT ;  /* 0x0000001b17177c10 */ /* 0x000fe40008ffe4ff */
[----:B------:R-:W-:Y:S01]  /*de50*/  IADD3 R25, P2, PT, R21, UR26, RZ ;  /* 0x0000001a15197c10 */ /* 0x000fe2000ff5e0ff */
[----:B------:R-:W-:-:S04]  /*de60*/  IMAD.WIDE.U32 R14, R20, UR28, R18 ;  /* 0x0000001c140e7c25 */ /* 0x000fc8000f8e0012 */
[----:B------:R-:W-:Y:S02]  /*de70*/  IMAD R13, R20, UR29, R13 ;  /* 0x0000001d140d7c24 */ /* 0x000fe4000f8e020d */
[C---:B------:R-:W-:Y:S01]  /*de80*/  IMAD R20, R23.reuse, UR28, RZ ;  /* 0x0000001c17147c24 */ /* 0x040fe2000f8e02ff */
[----:B------:R-:W-:Y:S02]  /*de90*/  IADD3.X R23, PT, PT, R23, UR27, RZ, P2, !PT ;  /* 0x0000001b17177c10 */ /* 0x000fe400097fe4ff */
[----:B------:R-:W-:Y:S01]  /*dea0*/  IADD3 R27, P2, PT, R25, UR26, RZ ;  /* 0x0000001a191b7c10 */ /* 0x000fe2000ff5e0ff */
[----:B------:R-:W-:Y:S02]  /*deb0*/  IMAD.IADD R13, R15, 0x1, R13 ;  /* 0x000000010f0d7824 */ /* 0x000fe400078e020d */
[----:B------:R-:W-:-:S04]  /*dec0*/  IMAD.WIDE.U32 R16, R21, UR28, R18 ;  /* 0x0000001c15107c25 */ /* 0x000fc8000f8e0012 */
[----:B------:R-:W-:Y:S02]  /*ded0*/  IMAD R15, R21, UR29, R20 ;  /* 0x0000001d150f7c24 */ /* 0x000fe4000f8e0214 */
[C---:B------:R-:W-:Y:S01]  /*dee0*/  IMAD R22, R23.reuse, UR28, RZ ;  /* 0x0000001c17167c24 */ /* 0x040fe2000f8e02ff */
[----:B------:R-:W-:Y:S02]  /*def0*/  IADD3.X R23, PT, PT, R23, UR27, RZ, P2, !PT ;  /* 0x0000001b17177c10 */ /* 0x000fe400097fe4ff */
[----:B------:R-:W-:Y:S01]  /*df00*/  IADD3 R31, P2, PT, R27, UR26, RZ ;  /* 0x0000001a1b1f7c10 */ /* 0x000fe2000ff5e0ff */
[----:B------:R-:W-:Y:S01]  /*df10*/  IMAD.IADD R15, R17, 0x1, R15 ;  /* 0x00000001110f7824 */ /* 0x000fe200078e020f */
[----:B------:R-:W-:Y:S01]  /*df20*/  LEA R12, P1, R14, UR30, 0x2 ;  /* 0x0000001e0e0c7c11 */ /* 0x000fe2000f8210ff */
[----:B------:R-:W-:Y:S01]  /*df30*/  IMAD.WIDE.U32 R20, R25, UR28, R18 ;  /* 0x0000001c19147c25 */ /* 0x000fe2000f8e0012 */
[----:B------:R-:W-:-:S03]  /*df40*/  IADD3.X R24, PT, PT, R23, UR27, RZ, P2, !PT ;  /* 0x0000001b17187c10 */ /* 0x000fc600097fe4ff */
[----:B------:R-:W-:Y:S01]  /*df50*/  IMAD R17, R25, UR29, R22 ;  /* 0x0000001d19117c24 */ /* 0x000fe2000f8e0216 */
[----:B------:R-:W-:Y:S01]  /*df60*/  IADD3 R30, P2, PT, R31, UR26, RZ ;  /* 0x0000001a1f1e7c10 */ /* 0x000fe2000ff5e0ff */
[----:B------:R-:W-:Y:S01]  /*df70*/  IMAD R22, R23, UR28, RZ ;  /* 0x0000001c17167c24 */ /* 0x000fe2000f8e02ff */
[----:B------:R-:W-:Y:S01]  /*df80*/  LEA.HI.X R13, R14, UR31, R13, 0x2, P1 ;  /* 0x0000001f0e0d7c11 */ /* 0x000fe200088f140d */
[----:B------:R-:W-:Y:S01]  /*df90*/  IMAD.IADD R17, R21, 0x1, R17 ;  /* 0x0000000115117824 */ /* 0x000fe200078e0211 */
[----:B------:R-:W-:Y:S01]  /*dfa0*/  LEA R14, P1, R16, UR30, 0x2 ;  /* 0x0000001e100e7c11 */ /* 0x000fe2000f8210ff */
[C---:B------:R-:W-:Y:S01]  /*dfb0*/  IMAD R21, R27.reuse, UR29, R22 ;  /* 0x0000001d1b157c24 */ /* 0x040fe2000f8e0216 */
[----:B------:R-:W-:Y:S01]  /*dfc0*/  IADD3.X R38, PT, PT, R24, UR27, RZ, P2, !PT ;  /* 0x0000001b18267c10 */ /* 0x000fe200097fe4ff */
[----:B------:R-:W-:Y:S01]  /*dfd0*/  IMAD.WIDE.U32 R26, R27, UR28, R18 ;  /* 0x0000001c1b1a7c25 */ /* 0x000fe2000f8e0012 */
[----:B------:R-:W-:-:S03]  /*dfe0*/  LEA.HI.X R15, R16, UR31, R15, 0x2, P1 ;  /* 0x0000001f100f7c11 */ /* 0x000fc600088f140f */
[----:B------:R-:W-:Y:S01]  /*dff0*/  IMAD R22, R24, UR28, RZ ;  /* 0x0000001c18167c24 */ /* 0x000fe2000f8e02ff */
[----:B------:R-:W-:Y:S01]  /*e000*/  IADD3 R51, P3, PT, R30, UR26, RZ ;  /* 0x0000001a1e337c10 */ /* 0x000fe2000ff7e0ff */
[----:B------:R-:W-:Y:S01]  /*e010*/  IMAD.WIDE.U32 R28, R31, UR28, R18 ;  /* 0x0000001c1f1c7c25 */ /* 0x000fe2000f8e0012 */
[----:B------:R-:W-:-:S03]  /*e020*/  LEA R16, P1, R20, UR30, 0x2 ;  /* 0x0000001e14107c11 */ /* 0x000fc6000f8210ff */
[----:B------:R-:W-:Y:S02]  /*e030*/  IMAD R23, R31, UR29, R22 ;  /* 0x0000001d1f177c24 */ /* 0x000fe4000f8e0216 */
[----:B------:R-:W-:Y:S02]  /*e040*/  IMAD.IADD R21, R27, 0x1, R21 ;  /* 0x000000011b157824 */ /* 0x000fe400078e0215 */
[C---:B------:R-:W-:Y:S01]  /*e050*/  IMAD R27, R38.reuse, UR28, RZ ;  /* 0x0000001c261b7c24 */ /* 0x040fe2000f8e02ff */
[----:B------:R-:W-:Y:S01]  /*e060*/  IADD3 R31, P4, PT, R51, UR26, RZ ;  /* 0x0000001a331f7c10 */ /* 0x000fe2000ff9e0ff */
[----:B------:R-:W-:Y:S01]  /*e070*/  IMAD.IADD R23, R29, 0x1, R23 ;  /* 0x000000011d177824 */ /* 0x000fe200078e0217 */
[----:B------:R-:W-:Y:S01]  /*e080*/  IADD3.X R38, PT, PT, R38, UR27, RZ, P3, !PT ;  /* 0x0000001b26267c10 */ /* 0x000fe20009ffe4ff */
[----:B------:R-:W-:Y:S01]  /*e090*/  IMAD.WIDE.U32 R24, R30, UR28, R18 ;  /* 0x0000001c1e187c25 */ /* 0x000fe2000f8e0012 */
[----:B------:R-:W-:Y:S02]  /*e0a0*/  LEA.HI.X R17, R20, UR31, R17, 0x2, P1 ;  /* 0x0000001f14117c11 */ /* 0x000fe400088f1411 */
[----:B------:R-:W-:Y:S01]  /*e0b0*/  LEA R20, P1, R26, UR30, 0x2 ;  /* 0x0000001e1a147c11 */ /* 0x000fe2000f8210ff */
[----:B------:R-:W-:Y:S01]  /*e0c0*/  IMAD R29, R30, UR29, R27 ;  /* 0x0000001d1e1d7c24 */ /* 0x000fe2000f8e021b */
[----:B------:R-:W-:Y:S01]  /*e0d0*/  LEA R22, P2, R28, UR30, 0x2 ;  /* 0x0000001e1c167c11 */ /* 0x000fe2000f8410ff */
[C---:B------:R-:W-:Y:S01]  /*e0e0*/  IMAD R30, R38.reuse, UR28, RZ ;  /* 0x0000001c261e7c24 */ /* 0x040fe2000f8e02ff */
[----:B------:R-:W-:Y:S01]  /*e0f0*/  IADD3.X R27, PT, PT, R38, UR27, RZ, P4, !PT ;  /* 0x0000001b261b7c10 */ /* 0x000fe2000a7fe4ff */
[----:B------:R-:W-:Y:S01]  /*e100*/  IMAD.IADD R25, R25, 0x1, R29 ;  /* 0x0000000119197824 */ /* 0x000fe200078e021d */
[----:B------:R-:W-:-:S02]  /*e110*/  LEA.HI.X R21, R26, UR31, R21, 0x2, P1 ;  /* 0x0000001f1a157c11 */ /* 0x000fc400088f1415 */
[----:B------:R-:W-:Y:S01]  /*e120*/  LEA.HI.X R23, R28, UR31, R23, 0x2, P2 ;  /* 0x0000001f1c177c11 */ /* 0x000fe200090f1417 */
[----:B------:R-:W-:Y:S01]  /*e130*/  IMAD.WIDE.U32 R28, R51, UR28, R18 ;  /* 0x0000001c331c7c25 */ /* 0x000fe2000f8e0012 */
[----:B------:R-:W-:-:S03]  /*e140*/  LEA R26, P1, R24, UR30, 0x2 ;  /* 0x0000001e181a7c11 */ /* 0x000fc6000f8210ff */
[----:B------:R-:W-:Y:S02]  /*e150*/  IMAD R38, R27, UR28, RZ ;  /* 0x0000001c1b267c24 */ /* 0x000fe4000f8e02ff */
[----:B------:R-:W-:Y:S01]  /*e160*/  IMAD R51, R51, UR29, R30 ;  /* 0x0000001d33337c24 */ /* 0x000fe2000f8e021e */
[----:B------:R-:W-:Y:S01]  /*e170*/  LEA.HI.X R27, R24, UR31, R25, 0x2, P1 ;  /* 0x0000001f181b7c11 */ /* 0x000fe200088f1419 */
[C---:B------:R-:W-:Y:S01]  /*e180*/  IMAD.WIDE.U32 R24, R31.reuse, UR28, R18 ;  /* 0x0000001c1f187c25 */ /* 0x040fe2000f8e0012 */
[----:B------:R-:W-:Y:S01]  /*e190*/  UIADD3 UR8, UP1, UPT, UR8, 0x8, URZ ;  /* 0x0000000808087890 */ /* 0x000fe2000ff3e0ff */
[----:B------:R-:W-:Y:S02]  /*e1a0*/  LEA R30, P1, R28, UR30, 0x2 ;  /* 0x0000001e1c1e7c11 */ /* 0x000fe4000f8210ff */
[----:B------:R-:W-:Y:S02]  /*e1b0*/  IMAD R31, R31, UR29, R38 ;  /* 0x0000001d1f1f7c24 */ /* 0x000fe4000f8e0226 */
[----:B------:R-:W-:Y:S01]  /*e1c0*/  IMAD.IADD R29, R29, 0x1, R51 ;  /* 0x000000011d1d7824 */ /* 0x000fe200078e0233 */
[----:B------:R-:W-:Y:S01]  /*e1d0*/  UIADD3.X UR9, UPT, UPT, URZ, UR9, URZ, UP1, !UPT ;  /* 0x00000009ff097290 */ /* 0x000fe20008ffe4ff */
[----:B------:R-:W-:-:S03]  /*e1e0*/  IMAD.IADD R25, R25, 0x1, R31 ;  /* 0x0000000119197824 */ /* 0x000fc600078e021f */
[----:B------:R-:W-:Y:S02]  /*e1f0*/  LEA.HI.X R31, R28, UR31, R29, 0x2, P1 ;  /* 0x0000001f1c1f7c11 */ /* 0x000fe400088f141d */
[----:B------:R-:W-:-:S04]  /*e200*/  ISETP.NE.U32.AND P1, PT, R8, UR8, PT ;  /* 0x0000000808007c0c */ /* 0x000fc8000bf25070 */
[----:B------:R-:W-:Y:S02]  /*e210*/  ISETP.NE.AND.EX P1, PT, R6, UR9, PT, P1 ;  /* 0x0000000906007c0c */ /* 0x000fe4000bf25310 */
[----:B------:R-:W-:-:S04]  /*e220*/  LEA R50, P2, R24, UR30, 0x2 ;  /* 0x0000001e18327c11 */ /* 0x000fc8000f8410ff */
[----:B------:R-:W-:Y:S01]  /*e230*/  LEA.HI.X R51, R24, UR31, R25, 0x2, P2 ;  /* 0x0000001f18337c11 */ /* 0x000fe200090f1419 */
[----:B---3--:R0:W-:Y:S04]  /*e240*/  STG.E desc[UR16][R12.64], R45 ;  /* 0x0000002d0c007986 */ /* 0x0081e8000c101910 */
[----:B--2---:R0:W-:Y:S04]  /*e250*/  STG.E desc[UR16][R14.64], R39 ;  /* 0x000000270e007986 */ /* 0x0041e8000c101910 */
[----:B----4-:R0:W-:Y:S04]  /*e260*/  STG.E desc[UR16][R16.64], R37 ;  /* 0x0000002510007986 */ /* 0x0101e8000c101910 */
[----:B------:R0:W-:Y:S04]  /*e270*/  STG.E desc[UR16][R20.64], R43 ;  /* 0x0000002b14007986 */ /* 0x0001e8000c101910 */
[----:B------:R0:W-:Y:S04]  /*e280*/  STG.E desc[UR16][R22.64], R41 ;  /* 0x0000002916007986 */ /* 0x0001e8000c101910 */
[----:B-----5:R0:W-:Y:S04]  /*e290*/  STG.E desc[UR16][R26.64], R47 ;  /* 0x0000002f1a007986 */ /* 0x0201e8000c101910 */
[----:B------:R0:W-:Y:S04]  /*e2a0*/  STG.E desc[UR16][R30.64], R49 ;  /* 0x000000311e007986 */ /* 0x0001e8000c101910 */
[----:B------:R0:W-:Y:S01]  /*e2b0*/  STG.E desc[UR16][R50.64], R36 ;  /* 0x0000002432007986 */ /* 0x0001e2000c101910 */
[----:B------:R-:W-:Y:S05]  /*e2c0*/  @P1 BRA `(.L_x_2243) ;  /* 0xfffffff000cc1947 */ /* 0x000fea000383ffff */
[----:B0-----:R-:W-:Y:S02]  /*e2d0*/  IMAD.MOV.U32 R22, RZ, RZ, R8 ;  /* 0x000000ffff167224 */ /* 0x001fe400078e0008 */
[----:B------:R-:W-:-:S07]  /*e2e0*/  IMAD.MOV.U32 R23, RZ, RZ, R6 ;  /* 0x000000ffff177224 */ /* 0x000fce00078e0006 */
.L_x_2242:
[----:B------:R-:W-:-:S04]  /*e2f0*/  ISETP.NE.U32.AND P1, PT, R7, RZ, PT ;  /* 0x000000ff0700720c */ /* 0x000fc80003f25070 */
[----:B------:R-:W-:-:S13]  /*e300*/  ISETP.NE.AND.EX P1, PT, RZ, RZ, PT, P1 ;  /* 0x000000ffff00720c */ /* 0x000fda0003f25310 */
[----:B------:R-:W-:Y:S05]  /*e310*/  @!P1 BRA `(.L_x_2244) ;  /* 0x0000000c00209947 */ /* 0x000fea0003800000 */
[----:B------:R-:W0:Y:S01]  /*e320*/  LDC.64 R12, c[0x0][0x3f0] ;  /* 0x0000fc00ff0c7b82 */ /* 0x000e220000000a00 */
[----:B------:R-:W1:Y:S01]  /*e330*/  LDCU.64 UR8, c[0x0][0x3d0] ;  /* 0x00007a00ff0877ac */ /* 0x000e620008000a00 */
[----:B------:R-:W-:Y:S01]  /*e340*/  IMAD.MOV.U32 R27, RZ, RZ, RZ ;  /* 0x000000ffff1b7224 */ /* 0x000fe200078e00ff */
[----:B------:R-:W5:Y:S01]  /*e350*/  LDCU.64 UR12, c[0x0][0x3e0] ;  /* 0x00007c00ff0c77ac */ /* 0x000f620008000a00 */
[----:B------:R-:W5:Y:S01]  /*e360*/  LDCU.64 UR20, c[0x0][0x408] ;  /* 0x00008100ff1477ac */ /* 0x000f620008000a00 */
[----:B-1----:R-:W-:-:S04]  /*e370*/  UIADD3 UR8, UP1, UPT, URZ, -UR8, URZ ;  /* 0x80000008ff087290 */ /* 0x002fc8000ff3e0ff */
[----:B------:R-:W-:Y:S01]  /*e380*/  UIADD3.X UR9, UPT, UPT, URZ, ~UR9, URZ, UP1, !UPT ;  /* 0x80000009ff097290 */ /* 0x000fe20008ffe4ff */
[----:B0-----:R-:W-:-:S04]  /*e390*/  IMAD R14, R23, R12, RZ ;  /* 0x0000000c170e7224 */ /* 0x001fc800078e02ff */
[C---:B--234-:R-:W-:Y:S02]  /*e3a0*/  IMAD R17, R22.reuse, R13, R14 ;  /* 0x0000000d16117224 */ /* 0x05cfe400078e020e */
[----:B------:R-:W-:-:S04]  /*e3b0*/  IMAD.WIDE.U32 R14, R22, R12, UR8 ;  /* 0x00000008160e7e25 */ /* 0x000fc8000f8e000c */
[----:B------:R-:W-:Y:S01]  /*e3c0*/  IMAD.IADD R15, R15, 0x1, R17 ;  /* 0x000000010f0f7824 */ /* 0x000fe200078e0211 */
[----:B------:R-:W0:Y:S01]  /*e3d0*/  LDCU.64 UR8, c[0x0][0x3c0] ;  /* 0x00007800ff0877ac */ /* 0x000e220008000a00 */
[----:B-----5:R-:W-:-:S04]  /*e3e0*/  IMAD.WIDE.U32 R16, R0, UR12, R14 ;  /* 0x0000000c00107c25 */ /* 0x020fc8000f8e000e */
        /* <DEDUP_REMOVED lines=12> */
[----:B------:R2:W3:Y:S01]  /*e4b0*/  @P1 LDG.E.CONSTANT R27, desc[UR16][R14.64] ;  /* 0x000000100e1b1981 */ /* 0x0004e2000c1e9900 */
[----:B0-----:R-:W-:Y:S02]  /*e4c0*/  IMAD R33, R33, UR8, RZ ;  /* 0x0000000821217c24 */ /* 0x001fe4000f8e02ff */
[----:B------:R-:W-:-:S04]  /*e4d0*/  IMAD.WIDE.U32 R22, R32, UR8, R22 ;  /* 0x0000000820167c25 */ /* 0x000fc8000f8e0016 */
[----:B------:R-:W-:Y:S01]  /*e4e0*/  IMAD R33, R32, UR9, R33 ;  /* 0x0000000920217c24 */ /* 0x000fe2000f8e0221 */
[----:B------:R-:W0:Y:S01]  /*e4f0*/  LDCU.64 UR8, c[0x0][0x3b0] ;  /* 0x00007600ff0877ac */ /* 0x000e220008000a00 */
[----:B--2---:R-:W-:Y:S02]  /*e500*/  IMAD.MOV.U32 R14, RZ, RZ, R18 ;  /* 0x000000ffff0e7224 */ /* 0x004fe400078e0012 */
[----:B------:R-:W-:Y:S02]  /*e510*/  IMAD.IADD R20, R33, 0x1, R23 ;  /* 0x0000000121147824 */ /* 0x000fe400078e0217 */
[----:B------:R-:W-:Y:S02]  /*e520*/  IMAD.MOV.U32 R15, RZ, RZ, R19 ;  /* 0x000000ffff0f7224 */ /* 0x000fe400078e0013 */
[----:B-1----:R-:W-:Y:S02]  /*e530*/  IMAD R23, R20, UR12, RZ ;  /* 0x0000000c14177c24 */ /* 0x002fe4000f8e02ff */
[----:B------:R-:W-:-:S04]  /*e540*/  IMAD.WIDE.U32 R20, R22, UR12, R2 ;  /* 0x0000000c16147c25 */ /* 0x000fc8000f8e0002 */
[----:B------:R-:W-:-:S04]  /*e550*/  IMAD R23, R22, UR13, R23 ;  /* 0x0000000d16177c24 */ /* 0x000fc8000f8e0217 */
[----:B------:R-:W-:Y:S02]  /*e560*/  IMAD.IADD R28, R21, 0x1, R23 ;  /* 0x00000001151c7824 */ /* 0x000fe400078e0217 */
[----:B0-----:R-:W-:-:S04]  /*e570*/  IMAD.WIDE.U32 R22, R20, UR8, R14 ;  /* 0x0000000814167c25 */ /* 0x001fc8000f8e000e */
[----:B------:R-:W-:Y:S01]  /*e580*/  IMAD R25, R28, UR8, RZ ;  /* 0x000000081c197c24 */ /* 0x000fe2000f8e02ff */
[----:B------:R-:W-:-:S03]  /*e590*/  LEA R24, P1, R22, UR20, 0x2 ;  /* 0x0000001416187c11 */ /* 0x000fc6000f8210ff */
[----:B------:R-:W-:-:S04]  /*e5a0*/  IMAD R25, R20, UR9, R25 ;  /* 0x0000000914197c24 */ /* 0x000fc8000f8e0219 */
[----:B------:R-:W-:-:S05]  /*e5b0*/  IMAD.IADD R23, R23, 0x1, R25 ;  /* 0x0000000117177824 */ /* 0x000fca00078e0219 */
[----:B------:R-:W-:Y:S02]  /*e5c0*/  LEA.HI.X R25, R22, UR21, R23, 0x2, P1 ;  /* 0x0000001516197c11 */ /* 0x000fe400088f1417 */
[----:B------:R-:W-:-:S04]  /*e5d0*/  ISETP.NE.U32.AND P1, PT, R7, 0x1, PT ;  /* 0x000000010700780c */ /* 0x000fc80003f25070 */
[----:B------:R-:W-:Y:S01]  /*e5e0*/  ISETP.NE.AND.EX P1, PT, RZ, RZ, PT, P1 ;  /* 0x000000ffff00720c */ /* 0x000fe20003f25310 */
[----:B---3--:R0:W-:-:S12]  /*e5f0*/  STG.E desc[UR16][R24.64], R27 ;  /* 0x0000001b18007986 */ /* 0x0081d8000c101910 */
[----:B------:R-:W-:Y:S05]  /*e600*/  @!P1 BRA `(.L_x_2244) ;  /* 0x0000000800649947 */ /* 0x000fea0003800000 */
[----:B0-----:R-:W-:-:S04]  /*e610*/  IADD3 R27, P1, PT, R16, R12, RZ ;  /* 0x0000000c101b7210 */ /* 0x001fc80007f3e0ff */
        /* <DEDUP_REMOVED lines=52> */
[----:B0-----:R-:W-:-:S03]  /*e960*/  IMAD.MOV.U32 R25, RZ, RZ, RZ ;  /* 0x000000ffff197224 */ /* 0x001fc600078e00ff */
        /* <DEDUP_REMOVED lines=99> */
.L_x_2244:
[----:B------:R-:W-:Y:S05]  /*efa0*/  BRA.U UP0, `(.L_x_2245) ;  /* 0xffffff1500707547 */ /* 0x000fea000b83ffff */
.L_x_2220:
[----:B------:R-:W-:-:S04]  /*efb0*/  ISETP.NE.U32.AND P0, PT, RZ, UR18, PT ;  /* 0x00000012ff007c0c */ /* 0x000fc8000bf05070 */
[----:B------:R-:W-:-:S13]  /*efc0*/  ISETP.NE.AND.EX P0, PT, RZ, RZ, PT, P0 ;  /* 0x000000ffff00720c */ /* 0x000fda0003f05300 */
[----:B0-----:R-:W-:Y:S05]  /*efd0*/  @!P0 EXIT ;  /* 0x000000000000894d */ /* 0x001fea0003800000 */
[----:B------:R-:W0:Y:S01]  /*efe0*/  LDC.64 R4, c[0x0][0x400] ;  /* 0x00010000ff047b82 */ /* 0x000e220000000a00 */
[----:B------:R-:W0:Y:S01]  /*eff0*/  LDCU.64 UR6, c[0x0][0x3e0] ;  /* 0x00007c00ff0677ac */ /* 0x000e220008000a00 */
[----:B------:R-:W5:Y:S01]  /*f000*/  LDCU.64 UR18, c[0x0][0x3f0] ;  /* 0x00007e00ff1277ac */ /* 0x000f620008000a00 */
[----:B------:R-:W1:Y:S01]  /*f010*/  LDCU.64 UR8, c[0x0][0x3b0] ;  /* 0x00007600ff0877ac */ /* 0x000e620008000a00 */
[----:B------:R-:W1:Y:S01]  /*f020*/  LDCU.64 UR10, c[0x0][0x3a8] ;  /* 0x00007500ff0a77ac */ /* 0x000e620008000a00 */
[----:B------:R-:W2:Y:S01]  /*f030*/  LDCU.64 UR24, c[0x0][0x3d0] ;  /* 0x00007a00ff1877ac */ /* 0x000ea20008000a00 */
[----:B-----5:R-:W-:Y:S01]  /*f040*/  IMAD.U32 R7, RZ, RZ, UR18 ;  /* 0x00000012ff077e24 */ /* 0x020fe2000f8e00ff */
[----:B------:R-:W-:Y:S01]  /*f050*/  UIMAD UR12, UR19, 0x3, URZ ;  /* 0x00000003130c78a4 */ /* 0x000fe2000f8e02ff */
[C---:B0-----:R-:W-:Y:S01]  /*f060*/  IMAD.WIDE.U32 R4, R0.reuse, UR6, R4 ;  /* 0x0000000600047c25 */ /* 0x041fe2000f8e0004 */
[----:B------:R-:W-:Y:S02]  /*f070*/  UIMAD UR13, UR19, 0x5, URZ ;  /* 0x00000005130d78a4 */ /* 0x000fe4000f8e02ff */
[----:B------:R-:W-:Y:S01]  /*f080*/  UIMAD UR14, UR19, 0x6, URZ ;  /* 0x00000006130e78a4 */ /* 0x000fe2000f8e02ff */
[----:B------:R-:W-:Y:S01]  /*f090*/  IMAD R5, R0, UR7, R5 ;  /* 0x0000000700057c24 */ /* 0x000fe2000f8e0205 */
[----:B------:R-:W-:-:S02]  /*f0a0*/  UIMAD UR7, UR19, 0x7, URZ ;  /* 0x00000007130778a4 */ /* 0x000fc4000f8e02ff */
[----:B-1----:R-:W-:Y:S01]  /*f0b0*/  UIMAD UR6, UR9, UR10, URZ ;  /* 0x0000000a090672a4 */ /* 0x002fe2000f8e02ff */
[C-C-:B------:R-:W-:Y:S01]  /*f0c0*/  IMAD.WIDE.U32 R32, R7.reuse, 0x3, R4.reuse ;  /* 0x0000000307207825 */ /* 0x140fe200078e0004 */
[----:B------:R-:W-:Y:S02]  /*f0d0*/  UIMAD.WIDE.U32 UR20, UR8, UR10, URZ ;  /* 0x0000000a081472a5 */ /* 0x000fe4000f8e00ff */
[----:B------:R-:W-:Y:S01]  /*f0e0*/  UIMAD UR6, UR11, UR8, UR6 ;  /* 0x000000080b0672a4 */ /* 0x000fe2000f8e0206 */
[C-C-:B--234-:R-:W-:Y:S01]  /*f0f0*/  IMAD.WIDE.U32 R30, R7.reuse, 0x5, R4.reuse ;  /* 0x00000005071e7825 */ /* 0x15cfe200078e0004 */
[----:B------:R-:W-:Y:S01]  /*f100*/  IADD3 RZ, P0, PT, R32, -UR24, RZ ;  /* 0x8000001820ff7c10 */ /* 0x000fe2000ff1e0ff */
[----:B------:R-:W-:Y:S02]  /*f110*/  USHF.L.U64.HI UR23, UR18, 0x1, UR19 ;  /* 0x0000000112177899 */ /* 0x000fe40008010213 */
[----:B------:R-:W-:Y:S01]  /*f120*/  IMAD.WIDE.U32 R28, R7, 0x6, R4 ;  /* 0x00000006071c7825 */ /* 0x000fe200078e0004 */
[----:B------:R-:W-:Y:S01]  /*f130*/  IADD3 RZ, P1, PT, R30, -UR24, RZ ;  /* 0x800000181eff7c10 */ /* 0x000fe2000ff3e0ff */
[----:B------:R-:W-:-:S02]  /*f140*/  UIADD3 UR10, UPT, UPT, UR21, UR6, URZ ;  /* 0x00000006150a7290 */ /* 0x000fc4000fffe0ff */
[----:B------:R-:W-:Y:S01]  /*f150*/  IMAD.WIDE.U32 R4, R7, 0x7, R4 ;  /* 0x0000000707047825 */ /* 0x000fe200078e0004 */
[----:B------:R-:W-:Y:S01]  /*f160*/  IADD3 RZ, P2, PT, R28, -UR24, RZ ;  /* 0x800000181cff7c10 */ /* 0x000fe2000ff5e0ff */
[----:B------:R-:W-:Y:S02]  /*f170*/  USHF.L.U32 UR28, UR18, 0x1, URZ ;  /* 0x00000001121c7899 */ /* 0x000fe400080006ff */
[----:B------:R-:W-:Y:S01]  /*f180*/  IMAD.U32 R7, RZ, RZ, UR12 ;  /* 0x0000000cff077e24 */ /* 0x000fe2000f8e00ff */
[----:B------:R-:W-:Y:S01]  /*f190*/  IADD3 RZ, P3, PT, R4, -UR24, RZ ;  /* 0x8000001804ff7c10 */ /* 0x000fe2000ff7e0ff */
[----:B------:R-:W-:Y:S01]  /*f1a0*/  IMAD.U32 R9, RZ, RZ, UR13 ;  /* 0x0000000dff097e24 */ /* 0x000fe2000f8e00ff */
[----:B------:R-:W-:Y:S01]  /*f1b0*/  USHF.L.U64.HI UR29, UR18, 0x2, UR19 ;  /* 0x00000002121d7899 */ /* 0x000fe20008010213 */
[----:B------:R-:W-:Y:S01]  /*f1c0*/  IMAD.U32 R11, RZ, RZ, UR14 ;  /* 0x0000000eff0b7e24 */ /* 0x000fe2000f8e00ff */
[----:B------:R-:W-:Y:S01]  /*f1d0*/  IADD3.X R33, PT, PT, R33, ~UR25, R7, P0, !PT ;  /* 0x8000001921217c10 */ /* 0x000fe200087fe407 */
[----:B------:R-:W-:Y:S01]  /*f1e0*/  IMAD.U32 R27, RZ, RZ, UR7 ;  /* 0x00000007ff1b7e24 */ /* 0x000fe2000f8e00ff */
[----:B------:R-:W-:Y:S01]  /*f1f0*/  IADD3.X R31, PT, PT, R31, ~UR25, R9, P1, !PT ;  /* 0x800000191f1f7c10 */ /* 0x000fe20008ffe409 */
[----:B------:R-:W-:Y:S01]  /*f200*/  USHF.L.U32 UR30, UR18, 0x2, URZ ;  /* 0x00000002121e7899 */ /* 0x000fe200080006ff */
[----:B------:R-:W-:Y:S01]  /*f210*/  IADD3.X R29, PT, PT, R29, ~UR25, R11, P2, !PT ;  /* 0x800000191d1d7c10 */ /* 0x000fe200097fe40b */
[----:B------:R-:W-:Y:S01]  /*f220*/  USHF.L.U64.HI UR10, UR20, 0x5, UR10 ;  /* 0x00000005140a7899 */ /* 0x000fe2000801020a */
[----:B------:R-:W-:Y:S01]  /*f230*/  IADD3.X R27, PT, PT, R5, ~UR25, R27, P3, !PT ;  /* 0x80000019051b7c10 */ /* 0x000fe20009ffe41b */
[----:B------:R-:W-:Y:S01]  /*f240*/  UMOV UR7, URZ ;  /* 0x000000ff00077c82 */ /* 0x000fe20008000000 */
[----:B------:R-:W-:-:S09]  /*f250*/  UMOV UR6, URZ ;  /* 0x000000ff00067c82 */ /* 0x000fd20008000000 */
.L_x_2249:
[----:B0-----:R-:W0:Y:S01]  /*f260*/  LDCU.128 UR24, c[0x0][0x3c0] ;  /* 0x00007800ff1877ac */ /* 0x001e220008000c00 */
[----:B-1----:R-:W1:Y:S01]  /*f270*/  LDC.64 R22, c[0x0][0x400] ;  /* 0x00010000ff167b82 */ /* 0x002e620000000a00 */
[----:B------:R-:W-:Y:S01]  /*f280*/  IMAD.U32 R16, RZ, RZ, UR4 ;  /* 0x00000004ff107e24 */ /* 0x000fe2000f8e00ff */
[----:B--2---:R-:W2:Y:S01]  /*f290*/  LDCU.64 UR12, c[0x0][0x3e8] ;  /* 0x00007d00ff0c77ac */ /* 0x004ea20008000a00 */
[----:B------:R-:W-:Y:S01]  /*f2a0*/  IMAD.U32 R17, RZ, RZ, UR5 ;  /* 0x00000005ff117e24 */ /* 0x000fe2000f8e00ff */
[----:B---3--:R-:W3:Y:S01]  /*f2b0*/  LDCU.64 UR32, c[0x0][0x3b8] ;  /* 0x00007700ff2077ac */ /* 0x008ee20008000a00 */
[----:B----4-:R-:W4:Y:S01]  /*f2c0*/  LDCU.64 UR18, c[0x0][0x3c0] ;  /* 0x00007800ff1277ac */ /* 0x010f220008000a00 */
[----:B------:R-:W5:Y:S01]  /*f2d0*/  LDCU UR22, c[0x0][0x3b8] ;  /* 0x00007700ff1677ac */ /* 0x000f620008000800 */
[----:B0-----:R-:W-:Y:S02]  /*f2e0*/  UIADD3 UR8, UP0, UPT, URZ, -UR26, URZ ;  /* 0x8000001aff087290 */ /* 0x001fe4000ff1e0ff */
[----:B--2---:R-:W-:-:S02]  /*f2f0*/  UIMAD UR11, UR5, UR12, URZ ;  /* 0x0000000c050b72a4 */ /* 0x004fc4000f8e02ff */
[----:B------:R-:W-:Y:S01]  /*f300*/  UIADD3.X UR9, UPT, UPT, URZ, ~UR27, URZ, UP0, !UPT ;  /* 0x8000001bff097290 */ /* 0x000fe200087fe4ff */
[----:B------:R-:W0:Y:S01]  /*f310*/  LDCU.64 UR26, c[0x0][0x3d8] ;  /* 0x00007b00ff1a77ac */ /* 0x000e220008000a00 */
[----:B---3--:R-:W-:Y:S02]  /*f320*/  IMAD R9, R35, UR32, RZ ;  /* 0x0000002023097c24 */ /* 0x008fe4000f8e02ff */
[C---:B------:R-:W-:Y:S01]  /*f330*/  IMAD.WIDE.U32 R16, R34.reuse, UR32, R16 ;  /* 0x0000002022107c25 */ /* 0x040fe2000f8e0010 */
[----:B------:R-:W-:Y:S02]  /*f340*/  UIMAD UR11, UR4, UR13, UR11 ;  /* 0x0000000d040b72a4 */ /* 0x000fe4000f8e020b */
[----:B------:R-:W-:Y:S01]  /*f350*/  UIMAD.WIDE.U32 UR8, UR4, UR12, UR8 ;  /* 0x0000000c040872a5 */ /* 0x000fe2000f8e0008 */
[----:B------:R-:W-:Y:S01]  /*f360*/  IMAD R41, R34, UR33, R9 ;  /* 0x0000002122297c24 */ /* 0x000fe2000f8e0209 */
[----:B------:R-:W2:Y:S01]  /*f370*/  LDCU.128 UR12, c[0x0][0x390] ;  /* 0x00007200ff0c77ac */ /* 0x000ea20008000c00 */
[----:B------:R-:W-:Y:S01]  /*f380*/  IMAD.WIDE.U32 R24, R16, UR24, RZ ;  /* 0x0000001810187c25 */ /* 0x000fe2000f8e00ff */
[----:B------:R-:W-:-:S03]  /*f390*/  UIADD3 UR11, UPT, UPT, UR9, UR11, URZ ;  /* 0x0000000b090b7290 */ /* 0x000fc6000fffe0ff */
[----:B------:R-:W-:Y:S01]  /*f3a0*/  IMAD.U32 R5, RZ, RZ, UR9 ;  /* 0x00000009ff057e24 */ /* 0x000fe2000f8e00ff */
[----:B----4-:R-:W-:Y:S01]  /*f3b0*/  UIADD3 UR18, UP0, UPT, UR18, -0x1, URZ ;  /* 0xffffffff12127890 */ /* 0x010fe2000ff1e0ff */
[----:B------:R-:W-:Y:S01]  /*f3c0*/  IMAD.U32 R4, RZ, RZ, UR8 ;  /* 0x00000008ff047e24 */ /* 0x000fe2000f8e00ff */
[----:B-----5:R-:W-:Y:S01]  /*f3d0*/  ULOP3.LUT UR22, UR22, 0x7, URZ, 0xc0, !UPT ;  /* 0x0000000716167892 */ /* 0x020fe2000f8ec0ff */
[----:B------:R-:W-:Y:S01]  /*f3e0*/  IMAD.IADD R41, R41, 0x1, R17 ;  /* 0x0000000129297824 */ /* 0x000fe200078e0211 */
[----:B------:R-:W-:Y:S01]  /*f3f0*/  UIADD3.X UR19, UPT, UPT, UR19, -0x1, URZ, UP0, !UPT ;  /* 0xffffffff13137890 */ /* 0x000fe200087fe4ff */
[----:B------:R-:W-:Y:S01]  /*f400*/  IMAD.U32 R5, RZ, RZ, UR11 ;  /* 0x0000000bff057e24 */ /* 0x000fe2000f8e00ff */
[----:B------:R-:W-:Y:S01]  /*f410*/  UISETP.GE.U32.AND UP1, UPT, UR18, 0x7, UPT ;  /* 0x000000071200788c */ /* 0x000fe2000bf26070 */
[----:B0-----:R-:W-:Y:S01]  /*f420*/  IMAD R7, R3, UR26, RZ ;  /* 0x0000001a03077c24 */ /* 0x001fe2000f8e02ff */
[----:B------:R-:W-:Y:S01]  /*f430*/  UIADD3 UR7, UP0, UPT, UR7, 0x1, URZ ;  /* 0x0000000107077890 */ /* 0x000fe2000ff1e0ff */
[----:B------:R-:W-:Y:S01]  /*f440*/  IMAD.WIDE.U32 R4, R2, UR26, R4 ;  /* 0x0000001a02047c25 */ /* 0x000fe2000f8e0004 */
[----:B------:R-:W-:-:S02]  /*f450*/  UISETP.GE.U32.AND.EX UP1, UPT, UR19, URZ, UPT, UP1 ;  /* 0x000000ff1300728c */ /* 0x000fc4000bf26110 */
[----:B------:R-:W-:Y:S01]  /*f460*/  UIADD3.X UR6, UPT, UPT, URZ, UR6, URZ, UP0, !UPT ;  /* 0x00000006ff067290 */ /* 0x000fe200087fe4ff */
[----:B------:R-:W-:Y:S01]  /*f470*/  IMAD R7, R2, UR27, R7 ;  /* 0x0000001b02077c24 */ /* 0x000fe2000f8e0207 */
[C---:B--2---:R-:W-:Y:S01]  /*f480*/  ISETP.GE.U32.AND P0, PT, R4.reuse, UR12, PT ;  /* 0x0000000c04007c0c */ /* 0x044fe2000bf06070 */
[----:B------:R-:W-:Y:S01]  /*f490*/  IMAD R9, R35, UR12, RZ ;  /* 0x0000000c23097c24 */ /* 0x000fe2000f8e02ff */
[----:B------:R-:W-:Y:S01]  /*f4a0*/  ISETP.GT.U32.AND P1, PT, R4, -0x1, PT ;  /* 0xffffffff0400780c */ /* 0x000fe20003f24070 */
[----:B------:R-:W-:Y:S01]  /*f4b0*/  IMAD.IADD R5, R7, 0x1, R5 ;  /* 0x0000000107057824 */ /* 0x000fe200078e0205 */
[----:B------:R-:W-:Y:S01]  /*f4c0*/  UISETP.NE.U32.AND UP0, UPT, UR7, UR22, UPT ;  /* 0x000000160700728c */ /* 0x000fe2000bf05070 */
[C---:B------:R-:W-:Y:S01]  /*f4d0*/  IMAD R9, R34.reuse, UR13, R9 ;  /* 0x0000000d22097c24 */ /* 0x040fe2000f8e0209 */
[----:B------:R-:W-:Y:S01]  /*f4e0*/  UMOV UR8, URZ ;  /* 0x000000ff00087c82 */ /* 0x000fe20008000000 */
[----:B------:R-:W-:Y:S01]  /*f4f0*/  IMAD.WIDE.U32 R54, R34, UR12, R4 ;  /* 0x0000000c22367c25 */ /* 0x000fe2000f8e0004 */
[----:B------:R-:W-:Y:S01]  /*f500*/  ISETP.GE.AND.EX P0, PT, R5, UR13, PT, P0 ;  /* 0x0000000d05007c0c */ /* 0x000fe2000bf06300 */
[----:B------:R-:W-:-:S02]  /*f510*/  UISETP.NE.AND.EX UP0, UPT, UR6, URZ, UPT, UP0 ;  /* 0x000000ff0600728c */ /* 0x000fc4000bf05300 */
[----:B------:R-:W-:Y:S01]  /*f520*/  IMAD R7, R41, UR24, RZ ;  /* 0x0000001829077c24 */ /* 0x000fe2000f8e02ff */
[----:B------:R-:W-:Y:S01]  /*f530*/  ISETP.GT.AND.EX P0, PT, R5, -0x1, !P0, P1 ;  /* 0xffffffff0500780c */ /* 0x000fe20004704310 */
[----:B------:R-:W-:Y:S01]  /*f540*/  IMAD.IADD R4, R9, 0x1, R55 ;  /* 0x0000000109047824 */ /* 0x000fe200078e0237 */
[----:B------:R-:W-:Y:S01]  /*f550*/  UMOV UR9, URZ ;  /* 0x000000ff00097c82 */ /* 0x000fe20008000000 */
[----:B------:R-:W-:Y:S02]  /*f560*/  IMAD R7, R16, UR25, R7 ;  /* 0x0000001910077c24 */ /* 0x000fe4000f8e0207 */
[----:B------:R-:W-:Y:S02]  /*f570*/  IMAD R5, R4, UR14, RZ ;  /* 0x0000000e04057c24 */ /* 0x000fe4000f8e02ff */
[----:B------:R-:W-:Y:S02]  /*f580*/  IMAD.IADD R4, R25, 0x1, R7 ;  /* 0x0000000119047824 */ /* 0x000fe400078e0207 */
[----:B-1----:R-:W-:-:S04]  /*f590*/  IMAD.WIDE.U32 R22, R54, UR14, R22 ;  /* 0x0000000e36167c25 */ /* 0x002fc8000f8e0016 */
[----:B------:R-:W-:Y:S01]  /*f5a0*/  IMAD R5, R54, UR15, R5 ;  /* 0x0000000f36057c24 */ /* 0x000fe2000f8e0205 */
[----:B------:R-:W-:Y:S06]  /*f5b0*/  BRA.U !UP1, `(.L_x_2246) ;  /* 0x0000001109d87547 */ /* 0x000fec000b800000 */
[----:B------:R-:W0:Y:S01]  /*f5c0*/  LDCU.64 UR26, c[0x0][0x410] ;  /* 0x00008200ff1a77ac */ /* 0x000e220008000a00 */
[C---:B------:R-:W-:Y:S02]  /*f5d0*/  IADD3 R11, P1, PT, R24.reuse, 0x2, RZ ;  /* 0x00000002180b7810 */ /* 0x040fe40007f3e0ff */
[C---:B------:R-:W-:Y:S01]  /*f5e0*/  IADD3 R9, P3, PT, R24.reuse, 0x4, RZ ;  /* 0x0000000418097810 */ /* 0x040fe20007f7e0ff */
[----:B------:R-:W1:Y:S01]  /*f5f0*/  LDCU.64 UR12, c[0x0][0x3c0] ;  /* 0x00007800ff0c77ac */ /* 0x000e620008000a00 */
[C---:B------:R-:W-:Y:S01]  /*f600*/  IADD3 R43, P5, PT, R24.reuse, 0x7, RZ ;  /* 0x00000007182b7810 */ /* 0x040fe20007fbe0ff */
[--C-:B------:R-:W-:Y:S01]  /*f610*/  IMAD.X R6, RZ, RZ, R4.reuse, P1 ;  /* 0x000000ffff067224 */ /* 0x100fe200008e0604 */
[C---:B------:R-:W-:Y:S01]  /*f620*/  IADD3 R15, P1, PT, R24.reuse, 0x5, RZ ;  /* 0x00000005180f7810 */ /* 0x040fe20007f3e0ff */
[----:B------:R-:W1:Y:S01]  /*f630*/  LDCU.64 UR18, c[0x0][0x3a8] ;  /* 0x00007500ff1277ac */ /* 0x000e620008000a00 */
[----:B------:R-:W-:Y:S01]  /*f640*/  IADD3 R13, P4, PT, R24, 0x6, RZ ;  /* 0x00000006180d7810 */ /* 0x000fe20007f9e0ff */
[----:B------:R-:W2:Y:S04]  /*f650*/  LDCU.64 UR24, c[0x0][0x3a8] ;  /* 0x00007500ff1877ac */ /* 0x000ea80008000a00 */
[----:B------:R-:W-:Y:S01]  /*f660*/  IMAD.X R12, RZ, RZ, R4, P4 ;  /* 0x000000ffff0c7224 */ /* 0x000fe200020e0604 */
[----:B------:R-:W3:Y:S01]  /*f670*/  LDCU.64 UR32, c[0x0][0x3d0] ;  /* 0x00007a00ff2077ac */ /* 0x000ee20008000a00 */
[----:B0-----:R-:W-:-:S05]  /*f680*/  IADD3 R38, P2, PT, R0, UR26, RZ ;  /* 0x0000001a00267c10 */ /* 0x001fca000ff5e0ff */
[----:B------:R-:W-:Y:S01]  /*f690*/  IMAD.X R39, RZ, RZ, UR27, P2 ;  /* 0x0000001bff277e24 */ /* 0x000fe200090e06ff */
[----:B------:R-:W-:Y:S01]  /*f6a0*/  IADD3 R7, P2, PT, R24, 0x3, RZ ;  /* 0x0000000318077810 */ /* 0x000fe20007f5e0ff */
[----:B------:R-:W0:Y:S01]  /*f6b0*/  LDCU.64 UR26, c[0x0][0x3f8] ;  /* 0x00007f00ff1a77ac */ /* 0x000e220008000a00 */
[----:B-1----:R-:W-:Y:S01]  /*f6c0*/  UIMAD UR11, UR13, UR18, URZ ;  /* 0x000000120d0b72a4 */ /* 0x002fe2000f8e02ff */
[----:B--2---:R-:W-:Y:S01]  /*f6d0*/  IMAD R10, R6, UR24, RZ ;  /* 0x00000018060a7c24 */ /* 0x004fe2000f8e02ff */
[----:B------:R-:W-:Y:S01]  /*f6e0*/  UIMAD.WIDE.U32 UR8, UR12, UR18, URZ ;  /* 0x000000120c0872a5 */ /* 0x000fe2000f8e00ff */
[--C-:B------:R-:W-:Y:S01]  /*f6f0*/  IMAD.X R8, RZ, RZ, R4.reuse, P2 ;  /* 0x000000ffff087224 */ /* 0x100fe200010e0604 */
[----:B------:R-:W-:Y:S01]  /*f700*/  UIMAD UR11, UR19, UR12, UR11 ;  /* 0x0000000c130b72a4 */ /* 0x000fe2000f8e020b */
[----:B------:R-:W-:Y:S01]  /*f710*/  IMAD.X R6, RZ, RZ, R4, P3 ;  /* 0x000000ffff067224 */ /* 0x000fe200018e0604 */
[----:B------:R-:W1:Y:S01]  /*f720*/  LDCU.64 UR18, c[0x0][0x3b0] ;  /* 0x00007600ff1277ac */ /* 0x000e620008000a00 */
[----:B------:R-:W-:-:S02]  /*f730*/  IMAD R17, R11, UR25, R10 ;  /* 0x000000190b117c24 */ /* 0x000fc4000f8e020a */
[----:B------:R-:W-:Y:S01]  /*f740*/  IMAD R14, R8, UR24, RZ ;  /* 0x00000018080e7c24 */ /* 0x000fe2000f8e02ff */
[----:B------:R-:W-:Y:S01]  /*f750*/  UIADD3 UR11, UPT, UPT, UR9, UR11, URZ ;  /* 0x0000000b090b7290 */ /* 0x000fe2000fffe0ff */
[----:B------:R-:W-:Y:S01]  /*f760*/  IMAD R18, R6, UR24, RZ ;  /* 0x0000001806127c24 */ /* 0x000fe2000f8e02ff */
[----:B------:R-:W-:Y:S01]  /*f770*/  ULOP3.LUT UR12, UR12, 0xfffffff8, URZ, 0xc0, !UPT ;  /* 0xfffffff80c0c7892 */ /* 0x000fe2000f8ec0ff */
[----:B------:R-:W-:Y:S01]  /*f780*/  IMAD.WIDE.U32 R10, R11, UR24, R2 ;  /* 0x000000180b0a7c25 */ /* 0x000fe2000f8e0002 */
[----:B------:R-:W-:-:S03]  /*f790*/  ULOP3.LUT UR13, UR13, 0x7fffffff, URZ, 0xc0, !UPT ;  /* 0x7fffffff0d0d7892 */ /* 0x000fc6000f8ec0ff */
[----:B------:R-:W-:Y:S02]  /*f7a0*/  IMAD R49, R7, UR25, R14 ;  /* 0x0000001907317c24 */ /* 0x000fe4000f8e020e */
[----:B------:R-:W-:Y:S02]  /*f7b0*/  IMAD R47, R9, UR25, R18 ;  /* 0x00000019092f7c24 */ /* 0x000fe4000f8e0212 */
[----:B------:R-:W-:-:S04]  /*f7c0*/  IMAD.WIDE.U32 R6, R7, UR24, R2 ;  /* 0x0000001807067c25 */ /* 0x000fc8000f8e0002 */
[----:B------:R-:W-:Y:S02]  /*f7d0*/  IMAD.IADD R18, R11, 0x1, R17 ;  /* 0x000000010b127824 */ /* 0x000fe400078e0211 */
[--C-:B------:R-:W-:Y:S02]  /*f7e0*/  IMAD.X R8, RZ, RZ, R4.reuse, P1 ;  /* 0x000000ffff087224 */ /* 0x100fe400008e0604 */
[----:B------:R-:W-:Y:S02]  /*f7f0*/  IMAD.X R11, RZ, RZ, R4, P5 ;  /* 0x000000ffff0b7224 */ /* 0x000fe400028e0604 */
[----:B-1----:R-:W-:Y:S02]  /*f800*/  IMAD R19, R18, UR18, RZ ;  /* 0x0000001212137c24 */ /* 0x002fe4000f8e02ff */
[----:B------:R-:W-:Y:S02]  /*f810*/  IMAD.IADD R7, R7, 0x1, R49 ;  /* 0x0000000107077824 */ /* 0x000fe400078e0231 */
[----:B------:R-:W-:-:S02]  /*f820*/  IMAD R14, R8, UR24, RZ ;  /* 0x00000018080e7c24 */ /* 0x000fc4000f8e02ff */
[----:B------:R-:W-:-:S04]  /*f830*/  IMAD.WIDE.U32 R8, R9, UR24, R2 ;  /* 0x0000001809087c25 */ /* 0x000fc8000f8e0002 */
[----:B------:R-:W-:Y:S02]  /*f840*/  IMAD R20, R11, UR24, RZ ;  /* 0x000000180b147c24 */ /* 0x000fe4000f8e02ff */
[C---:B------:R-:W-:Y:S02]  /*f850*/  IMAD R11, R10.reuse, UR19, R19 ;  /* 0x000000130a0b7c24 */ /* 0x040fe4000f8e0213 */
[----:B------:R-:W-:Y:S02]  /*f860*/  IMAD R7, R7, UR18, RZ ;  /* 0x0000001207077c24 */ /* 0x000fe4000f8e02ff */
[----:B------:R-:W-:-:S04]  /*f870*/  IMAD.WIDE.U32 R18, R10, UR18, R38 ;  /* 0x000000120a127c25 */ /* 0x000fc8000f8e0026 */
[----:B------:R-:W-:Y:S02]  /*f880*/  IMAD.IADD R47, R9, 0x1, R47 ;  /* 0x00000001092f7824 */ /* 0x000fe400078e022f */
[----:B------:R-:W-:Y:S02]  /*f890*/  IMAD R12, R12, UR24, RZ ;  /* 0x000000180c0c7c24 */ /* 0x000fe4000f8e02ff */
[----:B------:R-:W-:Y:S02]  /*f8a0*/  IMAD R9, R6, UR19, R7 ;  /* 0x0000001306097c24 */ /* 0x000fe4000f8e0207 */
[----:B------:R-:W-:Y:S02]  /*f8b0*/  IMAD R21, R15, UR25, R14 ;  /* 0x000000190f157c24 */ /* 0x000fe4000f8e020e */
[----:B------:R-:W-:Y:S02]  /*f8c0*/  IMAD.IADD R7, R19, 0x1, R11 ;  /* 0x0000000113077824 */ /* 0x000fe400078e020b */
[----:B------:R-:W-:-:S03]  /*f8d0*/  IMAD.WIDE.U32 R14, R15, UR24, R2 ;  /* 0x000000180f0e7c25 */ /* 0x000fc6000f8e0002 */
[----:B------:R-:W-:Y:S01]  /*f8e0*/  SHF.L.U64.HI R7, R18, 0x2, R7 ;  /* 0x0000000212077819 */ /* 0x000fe20000010207 */
[----:B------:R-:W-:Y:S02]  /*f8f0*/  IMAD R47, R47, UR18, RZ ;  /* 0x000000122f2f7c24 */ /* 0x000fe4000f8e02ff */
[C---:B------:R-:W-:Y:S02]  /*f900*/  IMAD R45, R13.reuse, UR25, R12 ;  /* 0x000000190d2d7c24 */ /* 0x040fe4000f8e020c */
[----:B------:R-:W-:-:S04]  /*f910*/  IMAD.WIDE.U32 R12, R13, UR24, R2 ;  /* 0x000000180d0c7c25 */ /* 0x000fc8000f8e0002 */
[----:B------:R-:W-:-:S04]  /*f920*/  IMAD.WIDE.U32 R36, R43, UR24, R2 ;  /* 0x000000182b247c25 */ /* 0x000fc8000f8e0002 */
[----:B------:R-:W-:-:S04]  /*f930*/  IMAD.WIDE.U32 R10, R6, UR18, R38 ;  /* 0x00000012060a7c25 */ /* 0x000fc8000f8e0026 */
[----:B------:R-:W-:Y:S02]  /*f940*/  IMAD R43, R43, UR25, R20 ;  /* 0x000000192b2b7c24 */ /* 0x000fe4000f8e0214 */
[----:B------:R-:W-:Y:S02]  /*f950*/  IMAD.SHL.U32 R6, R18, 0x4, RZ ;  /* 0x0000000412067824 */ /* 0x000fe400078e00ff */
[----:B------:R-:W-:Y:S01]  /*f960*/  IMAD.IADD R15, R15, 0x1, R21 ;  /* 0x000000010f0f7824 */ /* 0x000fe200078e0215 */
[----:B------:R-:W1:Y:S01]  /*f970*/  LDC.64 R18, c[0x0][0x3a8] ;  /* 0x0000ea00ff127b82 */ /* 0x000e620000000a00 */
[C---:B------:R-:W-:Y:S02]  /*f980*/  IMAD R47, R8.reuse, UR19, R47 ;  /* 0x00000013082f7c24 */ /* 0x040fe4000f8e022f */
[----:B------:R-:W-:-:S04]  /*f990*/  IMAD.WIDE.U32 R20, R8, UR18, R38 ;  /* 0x0000001208147c25 */ /* 0x000fc8000f8e0026 */
[----:B------:R-:W-:Y:S02]  /*f9a0*/  IMAD.IADD R45, R13, 0x1, R45 ;  /* 0x000000010d2d7824 */ /* 0x000fe400078e022d */
[----:B------:R-:W-:Y:S02]  /*f9b0*/  IMAD.IADD R9, R11, 0x1, R9 ;  /* 0x000000010b097824 */ /* 0x000fe400078e0209 */
[----:B------:R-:W-:Y:S02]  /*f9c0*/  IMAD R15, R15, UR18, RZ ;  /* 0x000000120f0f7c24 */ /* 0x000fe4000f8e02ff */
[----:B------:R-:W-:Y:S01]  /*f9d0*/  IMAD.IADD R11, R21, 0x1, R47 ;  /* 0x00000001150b7824 */ /* 0x000fe200078e022f */
[C---:B------:R-:W-:Y:S01]  /*f9e0*/  SHF.L.U64.HI R9, R10.reuse, 0x2, R9 ;  /* 0x000000020a097819 */ /* 0x040fe20000010209 */
[----:B------:R-:W-:Y:S02]  /*f9f0*/  IMAD R45, R45, UR18, RZ ;  /* 0x000000122d2d7c24 */ /* 0x000fe4000f8e02ff */
[----:B------:R-:W-:Y:S01]  /*fa00*/  IMAD.SHL.U32 R8, R10, 0x4, RZ ;  /* 0x000000040a087824 */ /* 0x000fe200078e00ff */
[----:B------:R-:W-:Y:S01]  /*fa10*/  SHF.L.U64.HI R11, R20, 0x2, R11 ;  /* 0x00000002140b7819 */ /* 0x000fe2000001020b */
[----:B------:R-:W-:-:S02]  /*fa20*/  IMAD R13, R14, UR19, R15 ;  /* 0x000000130e0d7c24 */ /* 0x000fc4000f8e020f */
[----:B------:R-:W-:-:S04]  /*fa30*/  IMAD.WIDE.U32 R14, R14, UR18, R38 ;  /* 0x000000120e0e7c25 */ /* 0x000fc8000f8e0026 */
[----:B------:R-:W-:Y:S02]  /*fa40*/  IMAD.SHL.U32 R10, R20, 0x4, RZ ;  /* 0x00000004140a7824 */ /* 0x000fe400078e00ff */
[C---:B------:R-:W-:Y:S02]  /*fa50*/  IMAD R47, R12.reuse, UR19, R45 ;  /* 0x000000130c2f7c24 */ /* 0x040fe4000f8e022d */
[----:B------:R-:W-:Y:S01]  /*fa60*/  IMAD.WIDE.U32 R20, R12, UR18, R38 ;  /* 0x000000120c147c25 */ /* 0x000fe2000f8e0026 */
[----:B------:R-:W2:Y:S03]  /*fa70*/  LDC.64 R44, c[0x0][0x400] ;  /* 0x00010000ff2c7b82 */ /* 0x000ea60000000a00 */
[----:B------:R-:W-:Y:S02]  /*fa80*/  IMAD R26, R16, UR11, RZ ;  /* 0x0000000b101a7c24 */ /* 0x000fe4000f8e02ff */
[----:B------:R-:W-:-:S02]  /*fa90*/  IMAD.IADD R13, R15, 0x1, R13 ;  /* 0x000000010f0d7824 */ /* 0x000fc400078e020d */
[----:B------:R-:W-:Y:S02]  /*faa0*/  IMAD.IADD R43, R37, 0x1, R43 ;  /* 0x00000001252b7824 */ /* 0x000fe400078e022b */
[----:B------:R-:W-:Y:S01]  /*fab0*/  IMAD.IADD R15, R21, 0x1, R47 ;  /* 0x00000001150f7824 */ /* 0x000fe200078e022f */
[----:B------:R-:W-:Y:S01]  /*fac0*/  SHF.L.U64.HI R13, R14, 0x2, R13 ;  /* 0x000000020e0d7819 */ /* 0x000fe2000001020d */
[----:B------:R-:W-:-:S03]  /*fad0*/  IMAD.WIDE.U32 R16, R16, UR8, R2 ;  /* 0x0000000810107c25 */ /* 0x000fc6000f8e0002 */
[----:B------:R-:W-:Y:S01]  /*fae0*/  SHF.L.U64.HI R15, R20, 0x2, R15 ;  /* 0x00000002140f7819 */ /* 0x000fe2000001020f */
[----:B------:R-:W-:Y:S01]  /*faf0*/  IMAD R41, R41, UR8, R26 ;  /* 0x0000000829297c24 */ /* 0x000fe2000f8e021a */
[----:B------:R-:W2:Y:S01]  /*fb00*/  LDCU.64 UR8, c[0x0][0x3e0] ;  /* 0x00007c00ff0877ac */ /* 0x000ea20008000a00 */
[----:B------:R-:W-:Y:S02]  /*fb10*/  IMAD.SHL.U32 R12, R14, 0x4, RZ ;  /* 0x000000040e0c7824 */ /* 0x000fe400078e00ff */
[----:B------:R-:W-:Y:S02]  /*fb20*/  IMAD R43, R43, UR18, RZ ;  /* 0x000000122b2b7c24 */ /* 0x000fe4000f8e02ff */
[----:B------:R-:W-:Y:S02]  /*fb30*/  IMAD.SHL.U32 R14, R20, 0x4, RZ ;  /* 0x00000004140e7824 */ /* 0x000fe400078e00ff */
[----:B------:R-:W-:Y:S02]  /*fb40*/  IMAD.IADD R41, R17, 0x1, R41 ;  /* 0x0000000111297824 */ /* 0x000fe400078e0229 */
[----:B------:R-:W-:-:S02]  /*fb50*/  IMAD.MOV.U32 R20, RZ, RZ, R38 ;  /* 0x000000ffff147224 */ /* 0x000fc400078e0026 */
[----:B------:R-:W-:Y:S02]  /*fb60*/  IMAD.MOV.U32 R21, RZ, RZ, R39 ;  /* 0x000000ffff157224 */ /* 0x000fe400078e0027 */
[C---:B------:R-:W-:Y:S02]  /*fb70*/  IMAD R17, R36.reuse, UR19, R43 ;  /* 0x0000001324117c24 */ /* 0x040fe4000f8e022b */
[----:B------:R-:W-:Y:S02]  /*fb80*/  IMAD R43, R41, UR18, RZ ;  /* 0x00000012292b7c24 */ /* 0x000fe4000f8e02ff */
[----:B------:R-:W-:-:S04]  /*fb90*/  IMAD.WIDE.U32 R36, R36, UR18, R20 ;  /* 0x0000001224247c25 */ /* 0x000fc8000f8e0014 */
[----:B------:R-:W-:Y:S02]  /*fba0*/  IMAD R41, R4, UR24, RZ ;  /* 0x0000001804297c24 */ /* 0x000fe4000f8e02ff */
[----:B-1----:R-:W-:-:S04]  /*fbb0*/  IMAD.WIDE.U32 R18, R24, UR24, R18 ;  /* 0x0000001818127c25 */ /* 0x002fc8000f8e0012 */
[----:B------:R-:W-:Y:S01]  /*fbc0*/  IMAD.IADD R17, R37, 0x1, R17 ;  /* 0x0000000125117824 */ /* 0x000fe200078e0211 */
[----:B------:R-:W-:Y:S01]  /*fbd0*/  IADD3 R37, P1, PT, R2, R18, RZ ;  /* 0x0000001202257210 */ /* 0x000fe20007f3e0ff */
[----:B------:R-:W-:Y:S01]  /*fbe0*/  IMAD R28, R24, UR25, R41 ;  /* 0x00000019181c7c24 */ /* 0x000fe2000f8e0229 */
[----:B------:R-:W1:Y:S01]  /*fbf0*/  LDCU.64 UR24, c[0x0][0x408] ;  /* 0x00008100ff1877ac */ /* 0x000e620008000a00 */
[----:B------:R-:W-:Y:S01]  /*fc00*/  IMAD.WIDE.U32 R20, R16, UR18, R20 ;  /* 0x0000001210147c25 */ /* 0x000fe2000f8e0014 */
[----:B------:R-:W-:Y:S02]  /*fc10*/  SHF.L.U64.HI R17, R36, 0x2, R17 ;  /* 0x0000000224117819 */ /* 0x000fe40000010211 */
[----:B------:R-:W-:Y:S01]  /*fc20*/  IADD3.X R28, PT, PT, R3, R19, R28, P1, !PT ;  /* 0x00000013031c7210 */ /* 0x000fe20000ffe41c */
[----:B------:R-:W-:Y:S02]  /*fc30*/  IMAD R43, R16, UR19, R43 ;  /* 0x00000013102b7c24 */ /* 0x000fe4000f8e022b */
[----:B------:R-:W-:-:S02]  /*fc40*/  IMAD.SHL.U32 R16, R36, 0x4, RZ ;  /* 0x0000000424107824 */ /* 0x000fc400078e00ff */
[----:B------:R-:W-:Y:S02]  /*fc50*/  IMAD.IADD R21, R21, 0x1, R43 ;  /* 0x0000000115157824 */ /* 0x000fe400078e022b */
[----:B------:R-:W-:Y:S02]  /*fc60*/  IMAD R28, R28, UR18, RZ ;  /* 0x000000121c1c7c24 */ /* 0x000fe4000f8e02ff */
[----:B--2---:R-:W-:Y:S01]  /*fc70*/  IMAD.WIDE.U32 R44, R0, UR8, R44 ;  /* 0x00000008002c7c25 */ /* 0x004fe2000f8e002c */
[----:B------:R-:W-:-:S03]  /*fc80*/  SHF.L.U64.HI R19, R20, 0x2, R21 ;  /* 0x0000000214137819 */ /* 0x000fc60000010215 */
[----:B---3--:R-:W-:Y:S02]  /*fc90*/  IMAD.U32 R47, RZ, RZ, UR32 ;  /* 0x00000020ff2f7e24 */ /* 0x008fe4000f8e00ff */
[----:B------:R-:W-:-:S03]  /*fca0*/  IMAD.WIDE.U32 R38, R37, UR18, R38 ;  /* 0x0000001225267c25 */ /* 0x000fc6000f8e0026 */
[C-C-:B------:R-:W-:Y:S01]  /*fcb0*/  IADD3 R42, P2, P1, R44.reuse, UR28, -R47.reuse ;  /* 0x0000001c2c2a7c10 */ /* 0x140fe2000f95e82f */
[----:B------:R-:W-:Y:S01]  /*fcc0*/  IMAD R21, R37, UR19, R28 ;  /* 0x0000001325157c24 */ /* 0x000fe2000f8e021c */
[----:B------:R-:W-:Y:S01]  /*fcd0*/  IADD3 R46, P4, P3, R44, UR30, -R47 ;  /* 0x0000001e2c2e7c10 */ /* 0x000fe2000fb9e82f */
[----:B------:R-:W2:Y:S01]  /*fce0*/  LDC.64 R36, c[0x0][0x3f0] ;  /* 0x0000fc00ff247b82 */ /* 0x000ea20000000a00 */
[----:B------:R-:W-:Y:S01]  /*fcf0*/  IMAD R26, R0, UR9, R45 ;  /* 0x00000009001a7c24 */ /* 0x000fe2000f8e022d */
[----:B------:R-:W3:Y:S01]  /*fd00*/  LDCU.64 UR8, c[0x0][0x3d0] ;  /* 0x00007a00ff0877ac */ /* 0x000ee20008000a00 */
[----:B------:R-:W-:Y:S02]  /*fd10*/  IMAD.U32 R41, RZ, RZ, UR33 ;  /* 0x00000021ff297e24 */ /* 0x000fe4000f8e00ff */
[----:B------:R-:W-:Y:S02]  /*fd20*/  IMAD.IADD R21, R39, 0x1, R21 ;  /* 0x0000000127157824 */ /* 0x000fe400078e0215 */
[----:B------:R-:W-:Y:S01]  /*fd30*/  IMAD.SHL.U32 R18, R20, 0x4, RZ ;  /* 0x0000000414127824 */ /* 0x000fe200078e00ff */
[----:B------:R-:W-:Y:S01]  /*fd40*/  IADD3.X R43, PT, PT, R26, UR23, ~R41, P2, P1 ;  /* 0x000000171a2b7c10 */ /* 0x000fe200097e2c29 */
[C---:B------:R-:W-:Y:S01]  /*fd50*/  IMAD.SHL.U32 R20, R38.reuse, 0x4, RZ ;  /* 0x0000000426147824 */ /* 0x040fe200078e00ff */
[----:B------:R-:W-:-:S02]  /*fd60*/  SHF.L.U64.HI R21, R38, 0x2, R21 ;  /* 0x0000000226157819 */ /* 0x000fc40000010215 */
[----:B------:R-:W-:Y:S01]  /*fd70*/  IADD3 R38, P1, PT, R44, -UR32, RZ ;  /* 0x800000202c267c10 */ /* 0x000fe2000ff3e0ff */
[----:B------:R-:W-:Y:S01]  /*fd80*/  IMAD.WIDE.U32 R42, R54, UR14, R42 ;  /* 0x0000000e362a7c25 */ /* 0x000fe2000f8e002a */
[C---:B------:R-:W-:Y:S02]  /*fd90*/  IADD3.X R47, PT, PT, R26.reuse, UR29, ~R41, P4, P3 ;  /* 0x0000001d1a2f7c10 */ /* 0x040fe4000a7e6c29 */
[----:B------:R-:W-:Y:S01]  /*fda0*/  IADD3.X R39, PT, PT, R26, ~UR33, RZ, P1, !PT ;  /* 0x800000211a277c10 */ /* 0x000fe20008ffe4ff */
[----:B------:R-:W-:Y:S02]  /*fdb0*/  IMAD.IADD R41, R5, 0x1, R43 ;  /* 0x0000000105297824 */ /* 0x000fe400078e022b */
[----:B------:R-:W-:Y:S01]  /*fdc0*/  IMAD.WIDE.U32 R46, R54, UR14, R46 ;  /* 0x0000000e362e7c25 */ /* 0x000fe2000f8e002e */
[----:B---3--:R-:W-:Y:S02]  /*fdd0*/  UIADD3 UR8, UP1, UPT, URZ, -UR8, URZ ;  /* 0x80000008ff087290 */ /* 0x008fe4000ff3e0ff */
[----:B------:R-:W-:Y:S01]  /*fde0*/  SHF.L.U64.HI R41, R42, 0x2, R41 ;  /* 0x000000022a297819 */ /* 0x000fe20000010229 */
[----:B------:R-:W-:Y:S01]  /*fdf0*/  IMAD.WIDE.U32 R38, R54, UR14, R38 ;  /* 0x0000000e36267c25 */ /* 0x000fe2000f8e0026 */
[----:B--2---:R-:W-:Y:S01]  /*fe00*/  IADD3 R48, P1, PT, R44, R36, RZ ;  /* 0x000000242c307210 */ /* 0x004fe20007f3e0ff */
[----:B------:R-:W-:-:S02]  /*fe10*/  UIADD3.X UR9, UPT, UPT, URZ, ~UR9, URZ, UP1, !UPT ;  /* 0x80000009ff097290 */ /* 0x000fc40008ffe4ff */
[C---:B------:R-:W-:Y:S01]  /*fe20*/  IMAD.IADD R45, R5.reuse, 0x1, R39 ;  /* 0x00000001052d7824 */ /* 0x040fe200078e0227 */
[----:B------:R-:W-:Y:S01]  /*fe30*/  IADD3 R48, P2, PT, R48, -UR32, RZ ;  /* 0x8000002030307c10 */ /* 0x000fe2000ff5e0ff */
[----:B------:R-:W-:Y:S02]  /*fe40*/  IMAD.IADD R43, R5, 0x1, R47 ;  /* 0x00000001052b7824 */ /* 0x000fe400078e022f */
[----:B------:R-:W-:Y:S01]  /*fe50*/  IMAD.MOV.U32 R47, RZ, RZ, R44 ;  /* 0x000000ffff2f7224 */ /* 0x000fe200078e002c */
[C---:B------:R-:W-:Y:S01]  /*fe60*/  SHF.L.U64.HI R45, R38.reuse, 0x2, R45 ;  /* 0x00000002262d7819 */ /* 0x040fe2000001022d */
[----:B------:R-:W-:Y:S01]  /*fe70*/  IMAD.SHL.U32 R44, R38, 0x4, RZ ;  /* 0x00000004262c7824 */ /* 0x000fe200078e00ff */
[----:B------:R-:W-:Y:S01]  /*fe80*/  IADD3.X R49, PT, PT, R26, ~UR33, R37, P2, P1 ;  /* 0x800000211a317c10 */ /* 0x000fe200097e2425 */
[----:B------:R-:W-:Y:S01]  /*fe90*/  IMAD R28, R36, 0x7, R47 ;  /* 0x00000007241c7824 */ /* 0x000fe200078e022f */
[----:B------:R-:W-:Y:S01]  /*fea0*/  SHF.L.U64.HI R43, R46, 0x2, R43 ;  /* 0x000000022e2b7819 */ /* 0x000fe2000001022b */
[----:B------:R-:W-:-:S02]  /*feb0*/  IMAD R30, R36, 0x3, R47 ;  /* 0x00000003241e7824 */ /* 0x000fc400078e022f */
[C-C-:B------:R-:W-:Y:S02]  /*fec0*/  IMAD R38, R36.reuse, 0x5, R47.reuse ;  /* 0x0000000524267824 */ /* 0x140fe400078e022f */
[----:B------:R-:W-:Y:S02]  /*fed0*/  IMAD R36, R36, 0x6, R47 ;  /* 0x0000000624247824 */ /* 0x000fe400078e022f */
[----:B------:R-:W-:Y:S02]  /*fee0*/  VIADD R26, R28, -UR32 ;  /* 0x800000201c1a7c36 */ /* 0x000fe40008000000 */
[----:B------:R-:W-:Y:S02]  /*fef0*/  VIADD R28, R36, -UR32 ;  /* 0x80000020241c7c36 */ /* 0x000fe40008000000 */
[----:B------:R-:W2:Y:S01]  /*ff00*/  LDC.64 R36, c[0x0][0x3e0] ;  /* 0x0000f800ff247b82 */ /* 0x000ea20000000a00 */
[----:B------:R-:W-:Y:S02]  /*ff10*/  VIADD R32, R30, -UR32 ;  /* 0x800000201e207c36 */ /* 0x000fe40008000000 */
[----:B------:R-:W-:Y:S01]  /*ff20*/  VIADD R30, R38, -UR32 ;  /* 0x80000020261e7c36 */ /* 0x000fe20008000000 */
[----:B------:R-:W3:Y:S01]  /*ff30*/  LDCU.64 UR32, c[0x0][0x3f0] ;  /* 0x00007e00ff2077ac */ /* 0x000ee20008000a00 */
[----:B------:R-:W-:-:S04]  /*ff40*/  IMAD.WIDE.U32 R48, R54, UR14, R48 ;  /* 0x0000000e36307c25 */ /* 0x000fc8000f8e0030 */
[----:B------:R-:W-:-:S04]  /*ff50*/  IMAD.WIDE.U32 R50, R54, UR14, R32 ;  /* 0x0000000e36327c25 */ /* 0x000fc8000f8e0020 */
[----:B------:R-:W-:-:S04]  /*ff60*/  IMAD.WIDE.U32 R38, R54, UR14, R30 ;  /* 0x0000000e36267c25 */ /* 0x000fc8000f8e001e */
[----:B------:R-:W-:-:S04]  /*ff70*/  IMAD.WIDE.U32 R56, R54, UR14, R26 ;  /* 0x0000000e36387c25 */ /* 0x000fc8000f8e001a */
[C---:B------:R-:W-:Y:S01]  /*ff80*/  IMAD.IADD R47, R5.reuse, 0x1, R49 ;  /* 0x00000001052f7824 */ /* 0x040fe200078e0231 */
[----:B---3--:R-:W-:Y:S01]  /*ff90*/  USHF.L.U64.HI UR18, UR32, 0x3, UR33 ;  /* 0x0000000320127899 */ /* 0x008fe20008010221 */
[----:B------:R-:W-:Y:S01]  /*ffa0*/  IMAD.WIDE.U32 R54, R54, UR14, R28 ;  /* 0x0000000e36367c25 */ /* 0x000fe2000f8e001c */
[----:B------:R-:W3:Y:S02]  /*ffb0*/  LDCU.64 UR14, c[0x0][0x398] ;  /* 0x00007300ff0e77ac */ /* 0x000ee40008000a00 */
[----:B------:R-:W-:Y:S01]  /*ffc0*/  SHF.L.U64.HI R47, R48, 0x2, R47 ;  /* 0x00000002302f7819 */ /* 0x000fe2000001022f */
[C---:B------:R-:W-:Y:S01]  /*ffd0*/  IMAD.IADD R49, R5.reuse, 0x1, R51 ;  /* 0x0000000105317824 */ /* 0x040fe200078e0233 */
[----:B------:R-:W-:Y:S01]  /*ffe0*/  USHF.L.U64.HI UR11, UR32, 0x5, UR33 ;  /* 0x00000005200b7899 */ /* 0x000fe20008010221 */
[----:B------:R-:W-:Y:S02]  /*fff0*/  IMAD.IADD R51, R5, 0x1, R39 ;  /* 0x0000000105337824 */ /* 0x000fe400078e0227 */
[----:B------:R-:W-:Y:S01]  /*10000*/  IMAD.SHL.U32 R40, R42, 0x4, RZ ;  /* 0x000000042a287824 */ /* 0x000fe200078e00ff */
[----:B------:R-:W-:Y:S01]  /*10010*/  SHF.L.U64.HI R49, R50, 0x2, R49 ;  /* 0x0000000232317819 */ /* 0x000fe20000010231 */
[----:B------:R-:W-:Y:S01]  /*10020*/  IMAD.SHL.U32 R42, R46, 0x4, RZ ;  /* 0x000000042e2a7824 */ /* 0x000fe200078e00ff */
[----:B------:R-:W-:Y:S01]  /*10030*/  SHF.L.U64.HI R51, R38, 0x2, R51 ;  /* 0x0000000226337819 */ /* 0x000fe20000010233 */
[----:B------:R-:W-:-:S02]  /*10040*/  IMAD.SHL.U32 R46, R48, 0x4, RZ ;  /* 0x00000004302e7824 */ /* 0x000fc400078e00ff */
[C---:B------:R-:W-:Y:S02]  /*10050*/  IMAD.IADD R53, R5.reuse, 0x1, R55 ;  /* 0x0000000105357824 */ /* 0x040fe400078e0237 */
[----:B------:R-:W-:Y:S02]  /*10060*/  IMAD.SHL.U32 R48, R50, 0x4, RZ ;  /* 0x0000000432307824 */ /* 0x000fe400078e00ff */
[----:B------:R-:W-:Y:S01]  /*10070*/  IMAD.IADD R55, R5, 0x1, R57 ;  /* 0x0000000105377824 */ /* 0x000fe200078e0239 */
[----:B------:R-:W-:Y:S01]  /*10080*/  SHF.L.U64.HI R53, R54, 0x2, R53 ;  /* 0x0000000236357819 */ /* 0x000fe20000010235 */
[----:B------:R-:W-:Y:S02]  /*10090*/  IMAD.SHL.U32 R50, R38, 0x4, RZ ;  /* 0x0000000426327824 */ /* 0x000fe400078e00ff */
[----:B--2---:R-:W-:Y:S01]  /*100a0*/  IMAD.WIDE.U32 R38, R0, R36, UR8 ;  /* 0x0000000800267e25 */ /* 0x004fe2000f8e0024 */
[----:B------:R-:W-:-:S03]  /*100b0*/  SHF.L.U64.HI R55, R56, 0x2, R55 ;  /* 0x0000000238377819 */ /* 0x000fc60000010237 */
[----:B------:R-:W-:Y:S02]  /*100c0*/  IMAD.SHL.U32 R52, R54, 0x4, RZ ;  /* 0x0000000436347824 */ /* 0x000fe400078e00ff */
[----:B------:R-:W-:Y:S02]  /*100d0*/  IMAD.SHL.U32 R54, R56, 0x4, RZ ;  /* 0x0000000438367824 */ /* 0x000fe400078e00ff */
[----:B------:R-:W-:Y:S02]  /*100e0*/  IMAD R56, R0, R37, R39 ;  /* 0x0000002500387224 */ /* 0x000fe400078e0227 */
[----:B01-3--:R-:W-:-:S07]  /*100f0*/  IMAD.MOV.U32 R57, RZ, RZ, R38 ;  /* 0x000000ffff397224 */ /* 0x00bfce00078e0026 */
.L_x_2247:
[----:B0-----:R-:W0:Y:S01]  /*10100*/  LDC.64 R36, c[0x0][0x3f0] ;  /* 0x0000fc00ff247b82 */ /* 0x001e220000000a00 */
[C---:B------:R-:W-:Y:S01]  /*10110*/  ISETP.GE.U32.AND P1, PT, R57.reuse, UR14, PT ;  /* 0x0000000e39007c0c */ /* 0x040fe2000bf26070 */
[----:B------:R-:W-:Y:S01]  /*10120*/  IMAD.MOV.U32 R60, RZ, RZ, RZ ;  /* 0x000000ffff3c7224 */ /* 0x000fe200078e00ff */
[----:B------:R-:W-:Y:S02]  /*10130*/  ISETP.GT.U32.AND P2, PT, R57, -0x1, PT ;  /* 0xffffffff3900780c */ /* 0x000fe40003f44070 */
[----:B------:R-:W-:-:S04]  /*10140*/  ISETP.GE.AND.EX P1, PT, R56, UR15, PT, P1 ;  /* 0x0000000f38007c0c */ /* 0x000fc8000bf26310 */
[----:B------:R-:W-:-:S04]  /*10150*/  ISETP.GT.AND.EX P1, PT, R56, -0x1, !P1, P2 ;  /* 0xffffffff3800780c */ /* 0x000fc80004f24320 */
[----:B------:R-:W-:Y:S02]  /*10160*/  PLOP3.LUT P1, PT, P0, P1, PT, 0x80, 0x8 ;  /* 0x000000000008781c */ /* 0x000fe40000723070 */
[----:B0-----:R-:W-:-:S04]  /*10170*/  IADD3 R38, P3, PT, R57, R36, RZ ;  /* 0x0000002439267210 */ /* 0x001fc80007f7e0ff */
[----:B------:R-:W-:Y:S01]  /*10180*/  ISETP.GE.U32.AND P2, PT, R38, UR14, PT ;  /* 0x0000000e26007c0c */ /* 0x000fe2000bf46070 */
[----:B------:R-:W-:Y:S01]  /*10190*/  IMAD.X R39, R56, 0x1, R37, P3 ;  /* 0x0000000138277824 */ /* 0x000fe200018e0625 */
[----:B------:R-:W-:Y:S02]  /*101a0*/  ISETP.GT.U32.AND P5, PT, R38, -0x1, PT ;  /* 0xffffffff2600780c */ /* 0x000fe40003fa4070 */
[----:B------:R-:W-:Y:S02]  /*101b0*/  IADD3 R38, P4, PT, R57, UR28, RZ ;  /* 0x0000001c39267c10 */ /* 0x000fe4000ff9e0ff */
[C---:B------:R-:W-:Y:S02]  /*101c0*/  ISETP.GE.AND.EX P2, PT, R39.reuse, UR15, PT, P2 ;  /* 0x0000000f27007c0c */ /* 0x040fe4000bf46320 */
[----:B------:R-:W-:Y:S02]  /*101d0*/  ISETP.GE.U32.AND P3, PT, R38, UR14, PT ;  /* 0x0000000e26007c0c */ /* 0x000fe4000bf66070 */
[----:B------:R-:W-:-:S02]  /*101e0*/  ISETP.GT.AND.EX P2, PT, R39, -0x1, !P2, P5 ;  /* 0xffffffff2700780c */ /* 0x000fc40005744350 */
[----:B------:R-:W-:Y:S02]  /*101f0*/  IADD3.X R39, PT, PT, R56, UR23, RZ, P4, !PT ;  /* 0x0000001738277c10 */ /* 0x000fe4000a7fe4ff */
[----:B------:R-:W-:Y:S02]  /*10200*/  PLOP3.LUT P2, PT, P0, P2, PT, 0x80, 0x8 ;  /* 0x000000000008781c */ /* 0x000fe40000745070 */
[----:B------:R-:W-:Y:S02]  /*10210*/  ISETP.GT.U32.AND P4, PT, R38, -0x1, PT ;  /* 0xffffffff2600780c */ /* 0x000fe40003f84070 */
[C---:B------:R-:W-:Y:S02]  /*10220*/  ISETP.GE.AND.EX P3, PT, R39.reuse, UR15, PT, P3 ;  /* 0x0000000f27007c0c */ /* 0x040fe4000bf66330 */
[----:B------:R-:W-:Y:S02]  /*10230*/  @P1 IADD3 R58, P5, PT, R44, UR26, RZ ;  /* 0x0000001a2c3a1c10 */ /* 0x000fe4000ffbe0ff */
[----:B------:R-:W-:-:S02]  /*10240*/  ISETP.GT.AND.EX P4, PT, R39, -0x1, !P3, P4 ;  /* 0xffffffff2700780c */ /* 0x000fc40005f84340 */
[----:B------:R-:W-:Y:S02]  /*10250*/  @P1 IADD3.X R59, PT, PT, R45, UR27, RZ, P5, !PT ;  /* 0x0000001b2d3b1c10 */ /* 0x000fe4000affe4ff */
[----:B------:R-:W-:-:S03]  /*10260*/  PLOP3.LUT P4, PT, P0, P4, PT, 0x80, 0x8 ;  /* 0x000000000008781c */ /* 0x000fc60000789070 */
[----:B------:R0:W2:Y:S01]  /*10270*/  @P1 LDG.E.CONSTANT R60, desc[UR16][R58.64] ;  /* 0x000000103a3c1981 */ /* 0x0000a2000c1e9900 */
[----:B------:R-:W-:-:S04]  /*10280*/  @P2 IADD3 R38, P1, PT, R46, UR26, RZ ;  /* 0x0000001a2e262c10 */ /* 0x000fc8000ff3e0ff */
[----:B------:R-:W-:Y:S02]  /*10290*/  @P2 IADD3.X R39, PT, PT, R47, UR27, RZ, P1, !PT ;  /* 0x0000001b2f272c10 */ /* 0x000fe40008ffe4ff */
[----:B0-----:R-:W-:-:S06]  /*102a0*/  CS2R R58, SRZ ;  /* 0x00000000003a7805 */ /* 0x001fcc000001ff00 */
[----:B------:R0:W3:Y:S02]  /*102b0*/  @P2 LDG.E.CONSTANT R59, desc[UR16][R38.64] ;  /* 0x00000010263b2981 */ /* 0x0000e4000c1e9900 */
[----:B0-----:R-:W-:-:S04]  /*102c0*/  @P4 IADD3 R38, P1, PT, R40, UR26, RZ ;  /* 0x0000001a28264c10 */ /* 0x001fc8000ff3e0ff */
[----:B------:R-:W-:-:S05]  /*102d0*/  @P4 IADD3.X R39, PT, PT, R41, UR27, RZ, P1, !PT ;  /* 0x0000001b29274c10 */ /* 0x000fca0008ffe4ff */
[----:B------:R0:W4:Y:S02]  /*102e0*/  @P4 LDG.E.CONSTANT R58, desc[UR16][R38.64] ;  /* 0x00000010263a4981 */ /* 0x000124000c1e9900 */
[----:B0-----:R-:W-:-:S04]  /*102f0*/  IADD3 R38, P1, PT, R18, UR24, RZ ;  /* 0x0000001812267c10 */ /* 0x001fc8000ff3e0ff */
[----:B------:R-:W-:-:S05]  /*10300*/  IADD3.X R39, PT, PT, R19, UR25, RZ, P1, !PT ;  /* 0x0000001913277c10 */ /* 0x000fca0008ffe4ff */
[----:B--2---:R0:W-:Y:S02]  /*10310*/  STG.E desc[UR16][R38.64], R60 ;  /* 0x0000003c26007986 */ /* 0x0041e4000c101910 */
[----:B0-----:R-:W-:-:S04]  /*10320*/  IADD3 R60, P1, PT, R20, UR24, RZ ;  /* 0x00000018143c7c10 */ /* 0x001fc8000ff3e0ff */
[----:B------:R-:W-:-:S05]  /*10330*/  IADD3.X R61, PT, PT, R21, UR25, RZ, P1, !PT ;  /* 0x00000019153d7c10 */ /* 0x000fca0008ffe4ff */
[----:B---3--:R0:W-:Y:S02]  /*10340*/  STG.E desc[UR16][R60.64], R59 ;  /* 0x0000003b3c007986 */ /* 0x0081e4000c101910 */
[----:B0-----:R-:W-:Y:S01]  /*10350*/  IADD3 R60, P1, PT, R6, UR24, RZ ;  /* 0x00000018063c7c10 */ /* 0x001fe2000ff3e0ff */
[----:B------:R-:W-:-:S03]  /*10360*/  IMAD.MOV.U32 R59, RZ, RZ, R56 ;  /* 0x000000ffff3b7224 */ /* 0x000fc600078e0038 */
[----:B------:R-:W-:-:S05]  /*10370*/  IADD3.X R61, PT, PT, R7, UR25, RZ, P1, !PT ;  /* 0x00000019073d7c10 */ /* 0x000fca0008ffe4ff */
[----:B----4-:R0:W-:Y:S02]  /*10380*/  STG.E desc[UR16][R60.64], R58 ;  /* 0x0000003a3c007986 */ /* 0x0101e4000c101910 */
[----:B0-----:R-:W-:Y:S02]  /*10390*/  IMAD.MOV.U32 R58, RZ, RZ, R57 ;  /* 0x000000ffff3a7224 */ /* 0x001fe400078e0039 */
[----:B------:R-:W-:Y:S02]  /*103a0*/  IMAD R61, R37, 0x3, RZ ;  /* 0x00000003253d7824 */ /* 0x000fe400078e02ff */
[----:B------:R-:W-:-:S04]  /*103b0*/  IMAD.WIDE.U32 R38, R36, 0x3, R58 ;  /* 0x0000000324267825 */ /* 0x000fc800078e003a */
[----:B------:R-:W-:Y:S01]  /*103c0*/  IMAD.IADD R39, R61, 0x1, R39 ;  /* 0x000000013d277824 */ /* 0x000fe200078e0227 */
[C---:B------:R-:W-:Y:S01]  /*103d0*/  ISETP.GE.U32.AND P1, PT, R38.reuse, UR14, PT ;  /* 0x0000000e26007c0c */ /* 0x040fe2000bf26070 */
[----:B------:R-:W-:Y:S01]  /*103e0*/  IMAD.MOV.U32 R61, RZ, RZ, RZ ;  /* 0x000000ffff3d7224 */ /* 0x000fe200078e00ff */
[----:B------:R-:W-:Y:S02]  /*103f0*/  ISETP.GT.U32.AND P2, PT, R38, -0x1, PT ;  /* 0xffffffff2600780c */ /* 0x000fe40003f44070 */
[----:B------:R-:W-:-:S04]  /*10400*/  ISETP.GE.AND.EX P1, PT, R39, UR15, PT, P1 ;  /* 0x0000000f27007c0c */ /* 0x000fc8000bf26310 */
[----:B------:R-:W-:-:S04]  /*10410*/  ISETP.GT.AND.EX P1, PT, R39, -0x1, !P1, P2 ;  /* 0xffffffff2700780c */ /* 0x000fc80004f24320 */
[----:B------:R-:W-:-:S13]  /*10420*/  PLOP3.LUT P1, PT, P0, P1, PT, 0x80, 0x8 ;  /* 0x000000000008781c */ /* 0x000fda0000723070 */
[----:B------:R-:W-:-:S04]  /*10430*/  @P1 IADD3 R38, P2, PT, R48, UR26, RZ ;  /* 0x0000001a30261c10 */ /* 0x000fc8000ff5e0ff */
[----:B------:R-:W-:-:S05]  /*10440*/  @P1 IADD3.X R39, PT, PT, R49, UR27, RZ, P2, !PT ;  /* 0x0000001b31271c10 */ /* 0x000fca00097fe4ff */
[----:B------:R0:W2:Y:S01]  /*10450*/  @P1 LDG.E.CONSTANT R61, desc[UR16][R38.64] ;  /* 0x00000010263d1981 */ /* 0x0000a2000c1e9900 */
[----:B------:R-:W-:-:S04]  /*10460*/  IADD3 R60, P3, PT, R57, UR30, RZ ;  /* 0x0000001e393c7c10 */ /* 0x000fc8000ff7e0ff */
[C---:B------:R-:W-:Y:S02]  /*10470*/  ISETP.GE.U32.AND P1, PT, R60.reuse, UR14, PT ;  /* 0x0000000e3c007c0c */ /* 0x040fe4000bf26070 */
[----:B------:R-:W-:Y:S02]  /*10480*/  ISETP.GT.U32.AND P2, PT, R60, -0x1, PT ;  /* 0xffffffff3c00780c */ /* 0x000fe40003f44070 */
[----:B------:R-:W-:-:S04]  /*10490*/  IADD3.X R60, PT, PT, R56, UR29, RZ, P3, !PT ;  /* 0x0000001d383c7c10 */ /* 0x000fc80009ffe4ff */
[----:B------:R-:W-:-:S04]  /*104a0*/  ISETP.GE.AND.EX P1, PT, R60, UR15, PT, P1 ;  /* 0x0000000f3c007c0c */ /* 0x000fc8000bf26310 */
[----:B------:R-:W-:Y:S02]  /*104b0*/  ISETP.GT.AND.EX P1, PT, R60, -0x1, !P1, P2 ;  /* 0xffffffff3c00780c */ /* 0x000fe40004f24320 */
[----:B0-----:R-:W-:Y:S02]  /*104c0*/  IADD3 R38, P2, PT, R8, UR24, RZ ;  /* 0x0000001808267c10 */ /* 0x001fe4000ff5e0ff */
[----:B------:R-:W-:Y:S02]  /*104d0*/  PLOP3.LUT P1, PT, P0, P1, PT, 0x80, 0x8 ;  /* 0x000000000008781c */ /* 0x000fe40000723070 */
[----:B------:R-:W-:-:S11]  /*104e0*/  IADD3.X R39, PT, PT, R9, UR25, RZ, P2, !PT ;  /* 0x0000001909277c10 */ /* 0x000fd600097fe4ff */
[----:B------:R-:W-:Y:S01]  /*104f0*/  @P1 IADD3 R60, P2, PT, R42, UR26, RZ ;  /* 0x0000001a2a3c1c10 */ /* 0x000fe2000ff5e0ff */
[----:B--2---:R0:W-:Y:S02]  /*10500*/  STG.E desc[UR16][R38.64], R61 ;  /* 0x0000003d26007986 */ /* 0x0041e4000c101910 */
[----:B0-----:R-:W-:Y:S01]  /*10510*/  IMAD.MOV.U32 R39, RZ, RZ, RZ ;  /* 0x000000ffff277224 */ /* 0x001fe200078e00ff */
[----:B------:R-:W-:-:S05]  /*10520*/  @P1 IADD3.X R61, PT, PT, R43, UR27, RZ, P2, !PT ;  /* 0x0000001b2b3d1c10 */ /* 0x000fca00097fe4ff */
[----:B------:R0:W2:Y:S02]  /*10530*/  @P1 LDG.E.CONSTANT R39, desc[UR16][R60.64] ;  /* 0x000000103c271981 */ /* 0x0000a4000c1e9900 */
[----:B0-----:R-:W-:-:S04]  /*10540*/  IADD3 R60, P1, PT, R10, UR24, RZ ;  /* 0x000000180a3c7c10 */ /* 0x001fc8000ff3e0ff */
[----:B------:R-:W-:-:S05]  /*10550*/  IADD3.X R61, PT, PT, R11, UR25, RZ, P1, !PT ;  /* 0x000000190b3d7c10 */ /* 0x000fca0008ffe4ff */
[----:B--2---:R0:W-:Y:S02]  /*10560*/  STG.E desc[UR16][R60.64], R39 ;  /* 0x000000273c007986 */ /* 0x0041e4000c101910 */
[----:B0-----:R-:W-:Y:S02]  /*10570*/  IMAD R60, R37, 0x5, RZ ;  /* 0x00000005253c7824 */ /* 0x001fe400078e02ff */
        /* <DEDUP_REMOVED lines=10> */
[----:B------:R0:W2:Y:S02]  /*10620*/  @P1 LDG.E.CONSTANT R61, desc[UR16][R38.64] ;  /* 0x00000010263d1981 */ /* 0x0000a4000c1e9900 */
[----:B0-----:R-:W-:-:S04]  /*10630*/  IADD3 R38, P1, PT, R12, UR24, RZ ;  /* 0x000000180c267c10 */ /* 0x001fc8000ff3e0ff */
[----:B------:R-:W-:-:S05]  /*10640*/  IADD3.X R39, PT, PT, R13, UR25, RZ, P1, !PT ;  /* 0x000000190d277c10 */ /* 0x000fca0008ffe4ff */
[----:B--2---:R0:W-:Y:S02]  /*10650*/  STG.E desc[UR16][R38.64], R61 ;  /* 0x0000003d26007986 */ /* 0x0041e4000c101910 */
[----:B0-----:R-:W-:-:S04]  /*10660*/  IMAD.WIDE.U32 R60, R36, 0x6, R58 ;  /* 0x00000006243c7825 */ /* 0x001fc800078e003a */
[----:B------:R-:W-:Y:S01]  /*10670*/  IMAD.WIDE.U32 R58, R36, 0x7, R58 ;  /* 0x00000007243a7825 */ /* 0x000fe200078e003a */
[C---:B------:R-:W-:Y:S02]  /*10680*/  ISETP.GE.U32.AND P1, PT, R60.reuse, UR14, PT ;  /* 0x0000000e3c007c0c */ /* 0x040fe4000bf26070 */
[----:B------:R-:W-:Y:S01]  /*10690*/  ISETP.GT.U32.AND P3, PT, R60, -0x1, PT ;  /* 0xffffffff3c00780c */ /* 0x000fe20003f64070 */
[C---:B------:R-:W-:Y:S01]  /*106a0*/  IMAD R36, R37.reuse, 0x6, RZ ;  /* 0x0000000625247824 */ /* 0x040fe200078e02ff */
[C---:B------:R-:W-:Y:S01]  /*106b0*/  ISETP.GE.U32.AND P2, PT, R58.reuse, UR14, PT ;  /* 0x0000000e3a007c0c */ /* 0x040fe2000bf46070 */
[----:B------:R-:W-:Y:S01]  /*106c0*/  IMAD R39, R37, 0x7, RZ ;  /* 0x0000000725277824 */ /* 0x000fe200078e02ff */
[----:B------:R-:W-:Y:S01]  /*106d0*/  ISETP.GT.U32.AND P4, PT, R58, -0x1, PT ;  /* 0xffffffff3a00780c */ /* 0x000fe20003f84070 */
[----:B------:R-:W-:Y:S01]  /*106e0*/  IMAD.IADD R37, R36, 0x1, R61 ;  /* 0x0000000124257824 */ /* 0x000fe200078e023d */
[----:B------:R-:W-:Y:S01]  /*106f0*/  CS2R R60, SRZ ;  /* 0x00000000003c7805 */ /* 0x000fe2000001ff00 */
[----:B------:R-:W-:-:S03]  /*10700*/  IMAD.IADD R36, R39, 0x1, R59 ;  /* 0x0000000127247824 */ /* 0x000fc600078e023b */
[C---:B------:R-:W-:Y:S02]  /*10710*/  ISETP.GE.AND.EX P1, PT, R37.reuse, UR15, PT, P1 ;  /* 0x0000000f25007c0c */ /* 0x040fe4000bf26310 */
[C---:B------:R-:W-:Y:S02]  /*10720*/  ISETP.GE.AND.EX P2, PT, R36.reuse, UR15, PT, P2 ;  /* 0x0000000f24007c0c */ /* 0x040fe4000bf46320 */
[----:B------:R-:W-:Y:S02]  /*10730*/  ISETP.GT.AND.EX P1, PT, R37, -0x1, !P1, P3 ;  /* 0xffffffff2500780c */ /* 0x000fe40004f24330 */
[----:B------:R-:W-:Y:S02]  /*10740*/  ISETP.GT.AND.EX P2, PT, R36, -0x1, !P2, P4 ;  /* 0xffffffff2400780c */ /* 0x000fe40005744340 */
[----:B------:R-:W-:Y:S02]  /*10750*/  PLOP3.LUT P1, PT, P0, P1, PT, 0x80, 0x8 ;  /* 0x000000000008781c */ /* 0x000fe40000723070 */
[----:B------:R-:W-:-:S11]  /*10760*/  PLOP3.LUT P2, PT, P0, P2, PT, 0x80, 0x8 ;  /* 0x000000000008781c */ /* 0x000fd60000745070 */
[----:B------:R-:W-:Y:S02]  /*10770*/  @P1 IADD3 R36, P3, PT, R52, UR26, RZ ;  /* 0x0000001a34241c10 */ /* 0x000fe4000ff7e0ff */
[----:B------:R-:W-:Y:S02]  /*10780*/  @P2 IADD3 R58, P4, PT, R54, UR26, RZ ;  /* 0x0000001a363a2c10 */ /* 0x000fe4000ff9e0ff */
[----:B------:R-:W-:Y:S02]  /*10790*/  @P1 IADD3.X R37, PT, PT, R53, UR27, RZ, P3, !PT ;  /* 0x0000001b35251c10 */ /* 0x000fe40009ffe4ff */
[----:B------:R-:W-:-:S03]  /*107a0*/  @P2 IADD3.X R59, PT, PT, R55, UR27, RZ, P4, !PT ;  /* 0x0000001b373b2c10 */ /* 0x000fc6000a7fe4ff */
[----:B------:R0:W2:Y:S04]  /*107b0*/  @P1 LDG.E.CONSTANT R61, desc[UR16][R36.64] ;  /* 0x00000010243d1981 */ /* 0x0000a8000c1e9900 */
[----:B------:R1:W3:Y:S01]  /*107c0*/  @P2 LDG.E.CONSTANT R60, desc[UR16][R58.64] ;  /* 0x000000103a3c2981 */ /* 0x0002e2000c1e9900 */
[----:B------:R-:W-:Y:S01]  /*107d0*/  IADD3 R38, P1, PT, R14, UR24, RZ ;  /* 0x000000180e267c10 */ /* 0x000fe2000ff3e0ff */
[----:B------:R-:W-:Y:S02]  /*107e0*/  UIADD3 UR12, UP1, UPT, UR12, -0x8, URZ ;  /* 0xfffffff80c0c7890 */ /* 0x000fe4000ff3e0ff */
[----:B------:R-:W-:Y:S01]  /*107f0*/  ULEA UR26, UP3, UR32, UR26, 0x5 ;  /* 0x0000001a201a7291 */ /* 0x000fe2000f8628ff */
[----:B------:R-:W-:Y:S01]  /*10800*/  IADD3.X R39, PT, PT, R15, UR25, RZ, P1, !PT ;  /* 0x000000190f277c10 */ /* 0x000fe20008ffe4ff */
[----:B------:R-:W-:Y:S01]  /*10810*/  UIADD3.X UR13, UPT, UPT, UR13, -0x1, URZ, UP1, !UPT ;  /* 0xffffffff0d0d7890 */ /* 0x000fe20008ffe4ff */
[----:B0-----:R-:W-:Y:S01]  /*10820*/  IADD3 R36, P2, PT, R16, UR24, RZ ;  /* 0x0000001810247c10 */ /* 0x001fe2000ff5e0ff */
[----:B------:R-:W-:Y:S01]  /*10830*/  UISETP.NE.U32.AND UP1, UPT, UR12, URZ, UPT ;  /* 0x000000ff0c00728c */ /* 0x000fe2000bf25070 */
[----:B-1----:R-:W-:-:S02]  /*10840*/  IMAD.U32 R58, RZ, RZ, UR32 ;  /* 0x00000020ff3a7e24 */ /* 0x002fc4000f8e00ff */
[----:B------:R-:W-:Y:S01]  /*10850*/  IADD3.X R37, PT, PT, R17, UR25, RZ, P2, !PT ;  /* 0x0000001911257c10 */ /* 0x000fe200097fe4ff */
[----:B------:R-:W-:Y:S02]  /*10860*/  UISETP.NE.AND.EX UP1, UPT, UR13, URZ, UPT, UP1 ;  /* 0x000000ff0d00728c */ /* 0x000fe4000bf25310 */
[----:B------:R-:W-:Y:S01]  /*10870*/  ULEA UR24, UP2, UR20, UR24, 0x5 ;  /* 0x0000001814187291 */ /* 0x000fe2000f8428ff */
[----:B------:R-:W-:Y:S01]  /*10880*/  LEA R57, P1, R58, R57, 0x3 ;  /* 0x000000393a397211 */ /* 0x000fe200078218ff */
[----:B------:R-:W-:Y:S02]  /*10890*/  UIADD3.X UR27, UPT, UPT, UR27, UR11, URZ, UP3, !UPT ;  /* 0x0000000b1b1b7290 */ /* 0x000fe40009ffe4ff */
[----:B------:R-:W-:Y:S01]  /*108a0*/  UIADD3.X UR25, UPT, UPT, UR25, UR10, URZ, UP2, !UPT ;  /* 0x0000000a19197290 */ /* 0x000fe200097fe4ff */
[----:B------:R-:W-:Y:S01]  /*108b0*/  IADD3.X R56, PT, PT, R56, UR18, RZ, P1, !PT ;  /* 0x0000001238387c10 */ /* 0x000fe20008ffe4ff */
[----:B--2---:R0:W-:Y:S04]  /*108c0*/  STG.E desc[UR16][R38.64], R61 ;  /* 0x0000003d26007986 */ /* 0x0041e8000c101910 */
[----:B---3--:R0:W-:Y:S01]  /*108d0*/  STG.E desc[UR16][R36.64], R60 ;  /* 0x0000003c24007986 */ /* 0x0081e2000c101910 */
[----:B------:R-:W-:Y:S05]  /*108e0*/  BRA.U UP1, `(.L_x_2247) ;  /* 0xfffffff901047547 */ /* 0x000fea000b83ffff */
[----:B------:R-:W1:Y:S02]  /*108f0*/  LDCU.64 UR8, c[0x0][0x3c0] ;  /* 0x00007800ff0877ac */ /* 0x000e640008000a00 */
[----:B-1----:R-:W-:Y:S02]  /*10900*/  ULOP3.LUT UR8, UR8, 0xfffffff8, URZ, 0xc0, !UPT ;  /* 0xfffffff808087892 */ /* 0x002fe4000f8ec0ff */
[----:B------:R-:W-:-:S12]  /*10910*/  ULOP3.LUT UR9, UR9, 0x7fffffff, URZ, 0xc0, !UPT ;  /* 0x7fffffff09097892 */ /* 0x000fd8000f8ec0ff */
.L_x_2246:
[----:B------:R-:W1:Y:S02]  /*10920*/  LDCU UR11, c[0x0][0x3c0] ;  /* 0x00007800ff0b77ac */ /* 0x000e640008000800 */
[----:B-1----:R-:W-:-:S04]  /*10930*/  ULOP3.LUT UR18, UR11, 0x7, URZ, 0xc0, !UPT ;  /* 0x000000070b127892 */ /* 0x002fc8000f8ec0ff */
[----:B------:R-:W-:-:S04]  /*10940*/  UISETP.NE.U32.AND UP1, UPT, UR18, URZ, UPT ;  /* 0x000000ff1200728c */ /* 0x000fc8000bf25070 */
[----:B------:R-:W-:-:S09]  /*10950*/  UISETP.NE.AND.EX UP1, UPT, URZ, URZ, UPT, UP1 ;  /* 0x000000ffff00728c */ /* 0x000fd2000bf25310 */
[----:B------:R-:W-:Y:S05]  /*10960*/  BRA.U !UP1, `(.L_x_2248) ;  /* 0x0000000d091c7547 */ /* 0x000fea000b800000 */
[----:B------:R-:W1:Y:S01]  /*10970*/  LDCU.64 UR12, c[0x0][0x3d0] ;  /* 0x00007a00ff0c77ac */ /* 0x000e620008000a00 */
[----:B------:R-:W2:Y:S01]  /*10980*/  LDC.64 R16, c[0x0][0x3e0] ;  /* 0x0000f800ff107b82 */ /* 0x000ea20000000a00 */
[----:B------:R-:W-:Y:S01]  /*10990*/  IMAD.IADD R6, R23, 0x1, R5 ;  /* 0x0000000117067824 */ /* 0x000fe200078e0205 */
[----:B------:R-:W3:Y:S01]  /*109a0*/  LDCU.64 UR24, c[0x0][0x3f0] ;  /* 0x00007e00ff1877ac */ /* 0x000ee20008000a00 */
[----:B------:R-:W-:Y:S01]  /*109b0*/  IMAD.MOV.U32 R7, RZ, RZ, RZ ;  /* 0x000000ffff077224 */ /* 0x000fe200078e00ff */
[----:B------:R-:W4:Y:S01]  /*109c0*/  LDCU.64 UR32, c[0x0][0x410] ;  /* 0x00008200ff2077ac */ /* 0x000f220008000a00 */
[----:B------:R-:W5:Y:S01]  /*109d0*/  LDCU.64 UR26, c[0x0][0x408] ;  /* 0x00008100ff1a77ac */ /* 0x000f620008000a00 */
[----:B-1----:R-:W-:-:S04]  /*109e0*/  UIADD3 UR12, UP1, UPT, URZ, -UR12, URZ ;  /* 0x8000000cff0c7290 */ /* 0x002fc8000ff3e0ff */
[----:B------:R-:W-:Y:S02]  /*109f0*/  UIADD3.X UR13, UPT, UPT, URZ, ~UR13, URZ, UP1, !UPT ;  /* 0x8000000dff0d7290 */ /* 0x000fe40008ffe4ff */
[----:B---3--:R-:W-:Y:S02]  /*10a00*/  UIMAD UR11, UR9, UR24, URZ ;  /* 0x00000018090b72a4 */ /* 0x008fe4000f8e02ff */
[----:B------:R-:W-:Y:S02]  /*10a10*/  UIMAD.WIDE.U32 UR12, UR8, UR24, UR12 ;  /* 0x00000018080c72a5 */ /* 0x000fe4000f8e000c */
[----:B------:R-:W-:-:S04]  /*10a20*/  UIMAD UR11, UR8, UR25, UR11 ;  /* 0x00000019080b72a4 */ /* 0x000fc8000f8e020b */
[----:B------:R-:W-:-:S06]  /*10a30*/  UIADD3 UR13, UPT, UPT, UR13, UR11, URZ ;  /* 0x0000000b0d0d7290 */ /* 0x000fcc000fffe0ff */
[----:B--2---:R-:W-:-:S04]  /*10a40*/  IMAD.WIDE.U32 R8, R0, R16, UR12 ;  /* 0x0000000c00087e25 */ /* 0x004fc8000f8e0010 */
[----:B------:R-:W-:Y:S01]  /*10a50*/  IMAD R17, R0, R17, R9 ;  /* 0x0000001100117224 */ /* 0x000fe200078e0209 */
        /* <DEDUP_REMOVED lines=12> */
[----:B------:R-:W-:Y:S01]  /*10b20*/  IADD3 R25, P1, PT, R24, UR8, RZ ;  /* 0x0000000818197c10 */ /* 0x000fe2000ff3e0ff */
[----:B------:R-:W-:-:S03]  /*10b30*/  UISETP.NE.U32.AND UP1, UPT, UR18, 0x1, UPT ;  /* 0x000000011200788c */ /* 0x000fc6000bf25070 */
[----:B------:R-:W-:Y:S01]  /*10b40*/  IADD3.X R4, PT, PT, R4, UR9, RZ, P1, !PT ;  /* 0x0000000904047c10 */ /* 0x000fe20008ffe4ff */
[----:B------:R-:W0:Y:S01]  /*10b50*/  LDCU.64 UR8, c[0x0][0x3b0] ;  /* 0x00007600ff0877ac */ /* 0x000e220008000a00 */
[----:B-1----:R-:W-:Y:S01]  /*10b60*/  IMAD.WIDE.U32 R10, R25, UR12, R2 ;  /* 0x0000000c190a7c25 */ /* 0x002fe2000f8e0002 */
[----:B------:R-:W-:-:S03]  /*10b70*/  UISETP.NE.AND.EX UP1, UPT, URZ, URZ, UPT, UP1 ;  /* 0x000000ffff00728c */ /* 0x000fc6000bf25310 */
[----:B------:R-:W-:-:S04]  /*10b80*/  IMAD R4, R4, UR12, RZ ;  /* 0x0000000c04047c24 */ /* 0x000fc8000f8e02ff */
[----:B------:R-:W-:Y:S01]  /*10b90*/  IMAD R25, R25, UR13, R4 ;  /* 0x0000000d19197c24 */ /* 0x000fe2000f8e0204 */
[----:B----4-:R-:W-:-:S03]  /*10ba0*/  IADD3 R4, P1, PT, R0, UR32, RZ ;  /* 0x0000002000047c10 */ /* 0x010fc6000ff3e0ff */
[----:B------:R-:W-:Y:S02]  /*10bb0*/  IMAD.IADD R25, R11, 0x1, R25 ;  /* 0x000000010b197824 */ /* 0x000fe400078e0219 */
[----:B------:R-:W-:Y:S02]  /*10bc0*/  IMAD.X R5, RZ, RZ, UR33, P1 ;  /* 0x00000021ff057e24 */ /* 0x000fe400088e06ff */
[----:B0-----:R-:W-:Y:S02]  /*10bd0*/  IMAD R15, R25, UR8, RZ ;  /* 0x00000008190f7c24 */ /* 0x001fe4000f8e02ff */
[----:B--2---:R-:W-:-:S04]  /*10be0*/  IMAD.WIDE.U32 R12, R10, UR8, R4 ;  /* 0x000000080a0c7c25 */ /* 0x004fc8000f8e0004 */
[----:B------:R-:W-:Y:S01]  /*10bf0*/  IMAD R15, R10, UR9, R15 ;  /* 0x000000090a0f7c24 */ /* 0x000fe2000f8e020f */
[----:B-----5:R-:W-:-:S03]  /*10c00*/  LEA R14, P1, R12, UR26, 0x2 ;  /* 0x0000001a0c0e7c11 */ /* 0x020fc6000f8210ff */
[----:B------:R-:W-:-:S05]  /*10c10*/  IMAD.IADD R13, R13, 0x1, R15 ;  /* 0x000000010d0d7824 */ /* 0x000fca00078e020f */
[----:B------:R-:W-:-:S05]  /*10c20*/  LEA.HI.X R15, R12, UR27, R13, 0x2, P1 ;  /* 0x0000001b0c0f7c11 */ /* 0x000fca00088f140d */
[----:B---3--:R1:W-:Y:S01]  /*10c30*/  STG.E desc[UR16][R14.64], R7 ;  /* 0x000000070e007986 */ /* 0x0083e2000c101910 */
[----:B------:R-:W-:Y:S05]  /*10c40*/  BRA.U !UP1, `(.L_x_2248) ;  /* 0x0000000909647547 */ /* 0x000fea000b800000 */
[----:B-1----:R-:W-:-:S04]  /*10c50*/  IADD3 R15, P1, PT, R8, UR24, RZ ;  /* 0x00000018080f7c10 */ /* 0x002fc8000ff3e0ff */
[----:B------:R-:W-:Y:S02]  /*10c60*/  IADD3.X R17, PT, PT, R17, UR25, RZ, P1, !PT ;  /* 0x0000001911117c10 */ /* 0x000fe40008ffe4ff */
[C---:B------:R-:W-:Y:S02]  /*10c70*/  ISETP.GE.U32.AND P1, PT, R15.reuse, UR14, PT ;  /* 0x0000000e0f007c0c */ /* 0x040fe4000bf26070 */
[----:B------:R-:W-:Y:S02]  /*10c80*/  ISETP.GT.U32.AND P2, PT, R15, -0x1, PT ;  /* 0xffffffff0f00780c */ /* 0x000fe40003f44070 */
        /* <DEDUP_REMOVED lines=10> */
[----:B------:R-:W-:Y:S01]  /*10d30*/  IADD3 R19, P1, PT, R10, UR12, RZ ;  /* 0x0000000c0a137c10 */ /* 0x000fe2000ff3e0ff */
[----:B------:R-:W-:-:S03]  /*10d40*/  UISETP.NE.U32.AND UP1, UPT, UR18, 0x2, UPT ;  /* 0x000000021200788c */ /* 0x000fc6000bf25070 */
[----:B------:R-:W-:Y:S01]  /*10d50*/  IADD3.X R25, PT, PT, R25, UR13, RZ, P1, !PT ;  /* 0x0000000d19197c10 */ /* 0x000fe20008ffe4ff */
[----:B------:R-:W-:Y:S01]  /*10d60*/  IMAD.WIDE.U32 R10, R19, UR8, R4 ;  /* 0x00000008130a7c25 */ /* 0x000fe2000f8e0004 */
[----:B------:R-:W-:-:S03]  /*10d70*/  UISETP.NE.AND.EX UP1, UPT, URZ, URZ, UPT, UP1 ;  /* 0x000000ffff00728c */ /* 0x000fc6000bf25310 */
[----:B------:R-:W-:-:S04]  /*10d80*/  IMAD R12, R25, UR8, RZ ;  /* 0x00000008190c7c24 */ /* 0x000fc8000f8e02ff */
[----:B------:R-:W-:Y:S01]  /*10d90*/  IMAD R13, R19, UR9, R12 ;  /* 0x00000009130d7c24 */ /* 0x000fe2000f8e020c */
[----:B------:R-:W-:-:S03]  /*10da0*/  LEA R12, P1, R10, UR26, 0x2 ;  /* 0x0000001a0a0c7c11 */ /* 0x000fc6000f8210ff */
[----:B------:R-:W-:-:S05]  /*10db0*/  IMAD.IADD R11, R11, 0x1, R13 ;  /* 0x000000010b0b7824 */ /* 0x000fca00078e020d */
[----:B------:R-:W-:-:S05]  /*10dc0*/  LEA.HI.X R13, R10, UR27, R11, 0x2, P1 ;  /* 0x0000001b0a0d7c11 */ /* 0x000fca00088f140b */
[----:B--2---:R2:W-:Y:S01]  /*10dd0*/  STG.E desc[UR16][R12.64], R7 ;  /* 0x000000070c007986 */ /* 0x0045e2000c101910 */
[----:B------:R-:W-:Y:S05]  /*10de0*/  BRA.U !UP1, `(.L_x_2248) ;  /* 0x0000000509fc7547 */ /* 0x000fea000b800000 */
[----:B------:R-:W-:-:S04]  /*10df0*/  IADD3 R15, P1, PT, R15, UR24, RZ ;  /* 0x000000180f0f7c10 */ /* 0x000fc8000ff3e0ff */
[----:B------:R-:W-:Y:S02]  /*10e00*/  IADD3.X R17, PT, PT, R17, UR25, RZ, P1, !PT ;  /* 0x0000001911117c10 */ /* 0x000fe40008ffe4ff */
[C---:B------:R-:W-:Y:S02]  /*10e10*/  ISETP.GE.U32.AND P1, PT, R15.reuse, UR14, PT ;  /* 0x0000000e0f007c0c */ /* 0x040fe4000bf26070 */
[----:B------:R-:W-:Y:S02]  /*10e20*/  ISETP.GT.U32.AND P2, PT, R15, -0x1, PT ;  /* 0xffffffff0f00780c */ /* 0x000fe40003f44070 */
        /* <DEDUP_REMOVED lines=100> */
[----:B------:R-:W-:Y:S01]  /*11470*/  IADD3 R15, P1, PT, R15, UR24, RZ ;  /* 0x000000180f0f7c10 */ /* 0x000fe2000ff3e0ff */
[----:B------:R-:W-:-:S03]  /*11480*/  IMAD.MOV.U32 R11, RZ, RZ, RZ ;  /* 0x000000ffff0b7224 */ /* 0x000fc600078e00ff */
[----:B0-----:R-:W-:Y:S02]  /*11490*/  IADD3.X R7, PT, PT, R17, UR25, RZ, P1, !PT ;  /* 0x0000001911077c10 */ /* 0x001fe40008ffe4ff */
        /* <DEDUP_REMOVED lines=20> */
.L_x_2248:
[----:B------:R-:W-:-:S04]  /*115e0*/  UIADD3 UR4, UP1, UPT, UR4, 0x1, URZ ;  /* 0x0000000104047890 */ /* 0x000fc8000ff3e0ff */
[----:B------:R-:W-:Y:S01]  /*115f0*/  UIADD3.X UR5, UPT, UPT, URZ, UR5, URZ, UP1, !UPT ;  /* 0x00000005ff057290 */ /* 0x000fe20008ffe4ff */
[----:B------:R-:W-:Y:S11]  /*11600*/  BRA.U UP0, `(.L_x_2249) ;  /* 0xffffffdd00147547 */ /* 0x000ff6000b83ffff */
[----:B------:R-:W-:Y:S05]  /*11610*/  EXIT ;  /* 0x000000000000794d */ /* 0x000fea0003800000 */
        .weak           $__internal_26_$__cuda_sm20_div_s64
        .type           $__internal_26_$__cuda_sm20_div_s64,@function
        .size           $__internal_26_$__cuda_sm20_div_s64,(.L_x_3609 - $__internal_26_$__cuda_sm20_div_s64)
$__internal_26_$__cuda_sm20_div_s64:
[----:B------:R-:W0:Y:S02]  /*11620*/  LDCU.64 UR4, c[0x0][0x3a8] ;  /* 0x00007500ff0477ac */ /* 0x000e240008000a00 */
[----:B0-----:R-:W-:Y:S02]  /*11630*/  IADD3 R4, P0, PT, RZ, -UR4, RZ ;  /* 0x80000004ff047c10 */ /* 0x001fe4000ff1e0ff */
[----:B------:R-:W-:-:S03]  /*11640*/  ISETP.LE.AND P2, PT, RZ, UR5, PT ;  /* 0x00000005ff007c0c */ /* 0x000fc6000bf43270 */
[----:B------:R-:W-:Y:S01]  /*11650*/  IMAD.X R5, RZ, RZ, ~UR5, P0 ;  /* 0x80000005ff057e24 */ /* 0x000fe200080e06ff */
[----:B------:R-:W-:-:S04]  /*11660*/  SEL R4, R4, UR4, !P2 ;  /* 0x0000000404047c07 */ /* 0x000fc8000d000000 */
[----:B------:R-:W-:-:S04]  /*11670*/  SEL R5, R5, UR5, !P2 ;  /* 0x0000000505057c07 */ /* 0x000fc8000d000000 */
        /* <DEDUP_REMOVED lines=8> */
[----:B------:R-:W-:-:S04]  /*11700*/  IMAD.HI.U32 R10, R8, R13, RZ ;  /* 0x0000000d080a7227 */ /* 0x000fc800078e00ff */
[----:B------:R-:W-:Y:S02]  /*11710*/  IMAD.X R15, RZ, RZ, ~R11, P0 ;  /* 0x000000ffff0f7224 */ /* 0x000fe400000e0e0b */
[----:B------:R-:W-:Y:S02]  /*11720*/  IMAD.MOV.U32 R11, RZ, RZ, R8 ;  /* 0x000000ffff0b7224 */ /* 0x000fe400078e0008 */
[-C--:B------:R-:W-:Y:S02]  /*11730*/  IMAD R17, R9, R15.reuse, RZ ;  /* 0x0000000f09117224 */ /* 0x080fe400078e02ff */
[----:B------:R-:W-:-:S04]  /*11740*/  IMAD.WIDE.U32 R10, P0, R8, R15, R10 ;  /* 0x0000000f080a7225 */ /* 0x000fc8000780000a */
[----:B------:R-:W-:-:S04]  /*11750*/  IMAD.HI.U32 R7, R9, R15, RZ ;  /* 0x0000000f09077227 */ /* 0x000fc800078e00ff */
[----:B------:R-:W-:-:S04]  /*11760*/  IMAD.HI.U32 R10, P1, R9, R13, R10 ;  /* 0x0000000d090a7227 */ /* 0x000fc8000782000a */
[----:B------:R-:W-:Y:S01]  /*11770*/  IMAD.X R7, R7, 0x1, R9, P0 ;  /* 0x0000000107077824 */ /* 0x000fe200000e0609 */
[----:B------:R-:W-:-:S04]  /*11780*/  IADD3 R11, P3, PT, R17, R10, RZ ;  /* 0x0000000a110b7210 */ /* 0x000fc80007f7e0ff */
[----:B------:R-:W-:Y:S01]  /*11790*/  IADD3.X R7, PT, PT, RZ, RZ, R7, P3, P1 ;  /* 0x000000ffff077210 */ /* 0x000fe20001fe2407 */
[----:B------:R-:W-:-:S04]  /*117a0*/  IMAD.WIDE.U32 R8, R11, R4, RZ ;  /* 0x000000040b087225 */ /* 0x000fc800078e00ff */
[----:B------:R-:W-:Y:S01]  /*117b0*/  IMAD R9, R11, R5, R9 ;  /* 0x000000050b097224 */ /* 0x000fe200078e0209 */
[----:B------:R-:W-:-:S03]  /*117c0*/  IADD3 R13, P0, PT, RZ, -R8, RZ ;  /* 0x80000008ff0d7210 */ /* 0x000fc60007f1e0ff */
[----:B------:R-:W-:Y:S02]  /*117d0*/  IMAD R9, R7, R4, R9 ;  /* 0x0000000407097224 */ /* 0x000fe400078e0209 */
[----:B------:R-:W-:-:S04]  /*117e0*/  IMAD.HI.U32 R10, R11, R13, RZ ;  /* 0x0000000d0b0a7227 */ /* 0x000fc800078e00ff */
[----:B------:R-:W-:Y:S02]  /*117f0*/  IMAD.X R8, RZ, RZ, ~R9, P0 ;  /* 0x000000ffff087224 */ /* 0x000fe400000e0e09 */
[----:B------:R-:W-:Y:S02]  /*11800*/  IMAD.MOV.U32 R9, RZ, RZ, RZ ;  /* 0x000000ffff097224 */ /* 0x000fe400078e00ff */
[----:B------:R-:W-:-:S04]  /*11810*/  IMAD.WIDE.U32 R10, P0, R11, R8, R10 ;  /* 0x000000080b0a7225 */ /* 0x000fc8000780000a */
[C---:B------:R-:W-:Y:S02]  /*11820*/  IMAD R12, R7.reuse, R8, RZ ;  /* 0x00000008070c7224 */ /* 0x040fe400078e02ff */
[----:B------:R-:W-:-:S04]  /*11830*/  IMAD.HI.U32 R11, P1, R7, R13, R10 ;  /* 0x0000000d070b7227 */ /* 0x000fc8000782000a */
[----:B------:R-:W-:Y:S01]  /*11840*/  IMAD.HI.U32 R10, R7, R8, RZ ;  /* 0x00000008070a7227 */ /* 0x000fe200078e00ff */
[----:B------:R-:W-:-:S03]  /*11850*/  IADD3 R11, P3, PT, R12, R11, RZ ;  /* 0x0000000b0c0b7210 */ /* 0x000fc60007f7e0ff */
[----:B------:R-:W-:Y:S02]  /*11860*/  IMAD.X R7, R10, 0x1, R7, P0 ;  /* 0x000000010a077824 */ /* 0x000fe400000e0607 */
[----:B------:R-:W-:-:S03]  /*11870*/  IMAD.HI.U32 R8, R11, R2, RZ ;  /* 0x000000020b087227 */ /* 0x000fc600078e00ff */
[----:B------:R-:W-:Y:S01]  /*11880*/  IADD3.X R7, PT, PT, RZ, RZ, R7, P3, P1 ;  /* 0x000000ffff077210 */ /* 0x000fe20001fe2407 */
[----:B------:R-:W-:-:S04]  /*11890*/  IMAD.WIDE.U32 R8, RZ, R11, R8 ;  /* 0x0000000bff087225 */ /* 0x000fc800078e0008 */
[----:B------:R-:W-:-:S05]  /*118a0*/  IMAD.HI.U32 R7, P0, R7, R2, R8 ;  /* 0x0000000207077227 */ /* 0x000fca0007800008 */
[----:B------:R-:W-:Y:S01]  /*118b0*/  IADD3 R11, P1, PT, RZ, R7, RZ ;  /* 0x00000007ff0b7210 */ /* 0x000fe20007f3e0ff */
[----:B------:R-:W-:-:S04]  /*118c0*/  IMAD.X R7, RZ, RZ, RZ, P0 ;  /* 0x000000ffff077224 */ /* 0x000fc800000e06ff */
[----:B------:R-:W-:-:S04]  /*118d0*/  IMAD.WIDE.U32 R8, R11, R4, RZ ;  /* 0x000000040b087225 */ /* 0x000fc800078e00ff */
[----:B------:R-:W-:Y:S01]  /*118e0*/  IMAD.X R7, RZ, RZ, R7, P1 ;  /* 0x000000ffff077224 */ /* 0x000fe200008e0607 */
[----:B------:R-:W-:Y:S01]  /*118f0*/  IADD3 R15, P1, PT, -R8, R2, RZ ;  /* 0x00000002080f7210 */ /* 0x000fe20007f3e1ff */
[C---:B------:R-:W-:Y:S01]  /*11900*/  IMAD R9, R11.reuse, R5, R9 ;  /* 0x000000050b097224 */ /* 0x040fe200078e0209 */
[----:B------:R-:W-:Y:S02]  /*11910*/  IADD3 R8, P3, PT, R11, 0x1, RZ ;  /* 0x000000010b087810 */ /* 0x000fe40007f7e0ff */
[-C--:B------:R-:W-:Y:S01]  /*11920*/  ISETP.GE.U32.AND P0, PT, R15, R4.reuse, PT ;  /* 0x000000040f00720c */ /* 0x080fe20003f06070 */
[-C--:B------:R-:W-:Y:S02]  /*11930*/  IMAD R9, R7, R4.reuse, R9 ;  /* 0x0000000407097224 */ /* 0x080fe400078e0209 */
[----:B------:R-:W-:Y:S02]  /*11940*/  IMAD.X R10, RZ, RZ, R7, P3 ;  /* 0x000000ffff0a7224 */ /* 0x000fe400018e0607 */
[----:B------:R-:W-:Y:S01]  /*11950*/  IMAD.X R17, RZ, RZ, ~R9, P1 ;  /* 0x000000ffff117224 */ /* 0x000fe200008e0e09 */
[----:B------:R-:W-:-:S04]  /*11960*/  IADD3 R9, P1, PT, R15, -R4, RZ ;  /* 0x800000040f097210 */ /* 0x000fc80007f3e0ff */
[C---:B------:R-:W-:Y:S01]  /*11970*/  ISETP.GE.U32.AND.EX P0, PT, R17.reuse, R5, PT, P0 ;  /* 0x000000051100720c */ /* 0x040fe20003f06100 */
[----:B------:R-:W-:-:S03]  /*11980*/  IMAD.X R13, R17, 0x1, ~R5, P1 ;  /* 0x00000001110d7824 */ /* 0x000fc600008e0e05 */
[----:B------:R-:W-:Y:S02]  /*11990*/  SEL R9, R9, R15, P0 ;  /* 0x0000000f09097207 */ /* 0x000fe40000000000 */
[----:B------:R-:W-:Y:S02]  /*119a0*/  SEL R11, R8, R11, P0 ;  /* 0x0000000b080b7207 */ /* 0x000fe40000000000 */
[----:B------:R-:W-:Y:S02]  /*119b0*/  SEL R13, R13, R17, P0 ;  /* 0x000000110d0d7207 */ /* 0x000fe40000000000 */
[----:B------:R-:W-:Y:S02]  /*119c0*/  ISETP.GE.U32.AND P1, PT, R9, R4, PT ;  /* 0x000000040900720c */ /* 0x000fe40003f26070 */
[----:B------:R-:W-:Y:S01]  /*119d0*/  SEL R4, R10, R7, P0 ;  /* 0x000000070a047207 */ /* 0x000fe20000000000 */
[----:B------:R-:W-:Y:S01]  /*119e0*/  IMAD.MOV.U32 R7, RZ, RZ, 0x0 ;  /* 0x00000000ff077424 */ /* 0x000fe200078e00ff */
[----:B------:R-:W-:-:S02]  /*119f0*/  IADD3 R34, P3, PT, R11, 0x1, RZ ;  /* 0x000000010b227810 */ /* 0x000fc40007f7e0ff */
[----:B------:R-:W-:-:S03]  /*11a00*/  ISETP.GE.U32.AND.EX P0, PT, R13, R5, PT, P1 ;  /* 0x000000050d00720c */ /* 0x000fc60003f06110 */
[----:B------:R-:W-:Y:S01]  /*11a10*/  IMAD.X R35, RZ, RZ, R4, P3 ;  /* 0x000000ffff237224 */ /* 0x000fe200018e0604 */
[----:B------:R-:W-:-:S04]  /*11a20*/  SEL R34, R34, R11, P0 ;  /* 0x0000000b22227207 */ /* 0x000fc80000000000 */
[----:B------:R-:W-:Y:S02]  /*11a30*/  SEL R35, R35, R4, P0 ;  /* 0x0000000423237207 */ /* 0x000fe40000000000 */
[-C--:B------:R-:W-:Y:S02]  /*11a40*/  IADD3 R5, P1, PT, RZ, -R34.reuse, RZ ;  /* 0x80000022ff057210 */ /* 0x080fe40007f3e0ff */
[----:B------:R-:W-:Y:S02]  /*11a50*/  ISETP.NE.U32.AND P0, PT, RZ, UR4, PT ;  /* 0x00000004ff007c0c */ /* 0x000fe4000bf05070 */
[----:B------:R-:W-:Y:S01]  /*11a60*/  SEL R34, R5, R34, !P2 ;  /* 0x0000002205227207 */ /* 0x000fe20005000000 */
[----:B------:R-:W-:Y:S01]  /*11a70*/  IMAD.X R4, RZ, RZ, ~R35, P1 ;  /* 0x000000ffff047224 */ /* 0x000fe200008e0e23 */
[----:B------:R-:W-:-:S04]  /*11a80*/  ISETP.NE.AND.EX P0, PT, RZ, UR5, PT, P0 ;  /* 0x00000005ff007c0c */ /* 0x000fc8000bf05300 */
[----:B------:R-:W-:Y:S02]  /*11a90*/  SEL R35, R4, R35, !P2 ;  /* 0x0000002304237207 */ /* 0x000fe40005000000 */
[----:B------:R-:W-:Y:S02]  /*11aa0*/  SEL R34, R34, 0xffffffff, P0 ;  /* 0xffffffff22227807 */ /* 0x000fe40000000000 */
[----:B------:R-:W-:Y:S01]  /*11ab0*/  SEL R35, R35, 0xffffffff, P0 ;  /* 0xffffffff23237807 */ /* 0x000fe20000000000 */
[----:B------:R-:W-:Y:S06]  /*11ac0*/  RET.REL.NODEC R6 `(Xim2colKernelNormal) ;  /* 0xfffffee4064c7950 */ /* 0x000fec0003c3ffff */
.L_x_2250:
        /* <DEDUP_REMOVED lines=11> */
.L_x_3609:


//--------------------- .text.Xim2colKernelFlip   --------------------------
	.section	.text.Xim2colKernelFlip,"ax",@progbits
	.align	128
        .global         Xim2colKernelFlip
        .type           Xim2colKernelFlip,@function
        .size           Xim2colKernelFlip,(.L_x_3610 - Xim2colKernelFlip)
        .other          Xim2colKernelFlip,@"STO_CUDA_ENTRY STV_DEFAULT"
Xim2colKernelFlip:
.text.Xim2colKernelFlip:
        /* <DEDUP_REMOVED lines=41> */
.L_x_2251:
[----:B------:R-:W-:-:S07]  /*0290*/  MOV R6, 0x2b0 ;  /* 0x000002b000067802 */ /* 0x000fce0000000f00 */
[----:B------:R-:W-:Y:S05]  /*02a0*/  CALL.REL.NOINC `($__internal_27_$__cuda_sm20_div_s64) ;  /* 0x0000013400a07944 */ /* 0x000fea0003c00000 */
[----:B------:R-:W0:Y:S01]  /*02b0*/  LDCU.64 UR6, c[0x0][0x3a8] ;  /* 0x00007500ff0677ac */ /* 0x000e220008000a00 */
[----:B------:R-:W-:Y:S01]  /*02c0*/  IADD3 R7, P0, PT, RZ, -R34, RZ ;  /* 0x80000022ff077210 */ /* 0x000fe20007f1e0ff */
[----:B------:R-:W-:-:S04]  /*02d0*/  IMAD.MOV.U32 R5, RZ, RZ, RZ ;  /* 0x000000ffff057224 */ /* 0x000fc800078e00ff */
[----:B------:R-:W-:-:S04]  /*02e0*/  IMAD.X R2, RZ, RZ, ~R35, P0 ;  /* 0x000000ffff027224 */ /* 0x000fc800000e0e23 */
[----:B0-----:R-:W-:Y:S02]  /*02f0*/  IMAD R2, R2, UR6, RZ ;  /* 0x0000000602027c24 */ /* 0x001fe4000f8e02ff */
[----:B------:R-:W-:-:S04]  /*0300*/  IMAD.WIDE.U32 R4, R7, UR6, R4 ;  /* 0x0000000607047c25 */ /* 0x000fc8000f8e0004 */
[----:B------:R-:W-:Y:S02]  /*0310*/  IMAD R7, R7, UR7, R2 ;  /* 0x0000000707077c24 */ /* 0x000fe4000f8e0202 */
[----:B------:R-:W-:Y:S02]  /*0320*/  IMAD.MOV.U32 R3, RZ, RZ, R4 ;  /* 0x000000ffff037224 */ /* 0x000fe400078e0004 */
[----:B------:R-:W-:-:S07]  /*0330*/  IMAD.IADD R2, R5, 0x1, R7 ;  /* 0x0000000105027824 */ /* 0x000fce00078e0207 */
.L_x_2252:
        /* <DEDUP_REMOVED lines=19> */
[----:B------:R-:W0:Y:S01]  /*0470*/  LDCU.64 UR4, c[0x0][0x3c0] ;  /* 0x00007800ff0477ac */ /* 0x000e220008000a00 */
[-C--:B------:R-:W-:Y:S01]  /*0480*/  IMAD R5, R35, R10.reuse, RZ ;  /* 0x0000000a23057224 */ /* 0x080fe200078e02ff */
[----:B------:R-:W-:Y:S01]  /*0490*/  IADD3 R4, P0, PT, R10, -0x1, RZ ;  /* 0xffffffff0a047810 */ /* 0x000fe20007f1e0ff */
[----:B------:R-:W-:Y:S02]  /*04a0*/  UISETP.GE.U32.AND UP0, UPT, UR14, 0x8, UPT ;  /* 0x000000080e00788c */ /* 0x000fe4000bf06070 */
[C---:B------:R-:W-:Y:S01]  /*04b0*/  IMAD R7, R34.reuse, R11, R5 ;  /* 0x0000000b22077224 */ /* 0x040fe200078e0205 */
[----:B------:R-:W-:Y:S01]  /*04c0*/  IADD3.X R5, PT, PT, R11, -0x1, RZ, P0, !PT ;  /* 0xffffffff0b057810 */ /* 0x000fe200007fe4ff */
[----:B------:R-:W-:Y:S02]  /*04d0*/  ULOP3.LUT UR20, UR14, 0x7, URZ, 0xc0, !UPT ;  /* 0x000000070e147892 */ /* 0x000fe4000f8ec0ff */
[----:B------:R-:W-:Y:S01]  /*04e0*/  UISETP.GE.U32.AND.EX UP0, UPT, UR15, URZ, UPT, UP0 ;  /* 0x000000ff0f00728c */ /* 0x000fe2000bf06100 */
[----:B------:R-:W1:Y:S01]  /*04f0*/  LDCU.64 UR18, c[0x0][0x358] ;  /* 0x00006b00ff1277ac */ /* 0x000e620008000a00 */
[----:B0-----:R-:W-:Y:S01]  /*0500*/  IMAD.WIDE.U32 R18, R34, R10, UR4 ;  /* 0x0000000422127e25 */ /* 0x001fe2000f8e000a */
[----:B------:R-:W-:Y:S01]  /*0510*/  UMOV UR4, URZ ;  /* 0x000000ff00047c82 */ /* 0x000fe20008000000 */
[----:B------:R-:W-:-:S02]  /*0520*/  UMOV UR5, URZ ;  /* 0x000000ff00057c82 */ /* 0x000fc40008000000 */
[----:B------:R-:W-:-:S03]  /*0530*/  IMAD.IADD R6, R19, 0x1, R7 ;  /* 0x0000000113067824 */ /* 0x000fc600078e0207 */
[----:B------:R-:W-:Y:S05]  /*0540*/  BRA.U !UP0, `(.L_x_2253) ;  /* 0x00000109085c7547 */ /* 0x000fea000b800000 */
[----:B------:R-:W-:Y:S01]  /*0550*/  LOP3.LUT R7, R11, 0x7fffffff, RZ, 0xc0, !PT ;  /* 0x7fffffff0b077812 */ /* 0x000fe200078ec0ff */
[----:B------:R-:W-:Y:S01]  /*0560*/  ULOP3.LUT UR4, UR14, 0xfffffff8, URZ, 0xc0, !UPT ;  /* 0xfffffff80e047892 */ /* 0x000fe2000f8ec0ff */
[C---:B------:R-:W-:Y:S01]  /*0570*/  LOP3.LUT R8, R10.reuse, 0x7, RZ, 0xc0, !PT ;  /* 0x000000070a087812 */ /* 0x040fe200078ec0ff */
[----:B------:R-:W-:Y:S01]  /*0580*/  ULOP3.LUT UR5, UR15, 0x7fffffff, URZ, 0xc0, !UPT ;  /* 0x7fffffff0f057892 */ /* 0x000fe2000f8ec0ff */
[----:B------:R-:W-:Y:S01]  /*0590*/  LOP3.LUT R9, R10, 0xfffffff8, RZ, 0xc0, !PT ;  /* 0xfffffff80a097812 */ /* 0x000fe200078ec0ff */
[----:B------:R-:W-:Y:S01]  /*05a0*/  UMOV UR6, URZ ;  /* 0x000000ff00067c82 */ /* 0x000fe20008000000 */
[----:B------:R-:W-:-:S09]  /*05b0*/  UMOV UR7, URZ ;  /* 0x000000ff00077c82 */ /* 0x000fd20008000000 */
.L_x_2278:
[----:B0-----:R-:W0:Y:S01]  /*05c0*/  LDCU.128 UR24, c[0x0][0x3c0] ;  /* 0x00007800ff1877ac */ /* 0x001e220008000c00 */
[----:B--2---:R-:W2:Y:S01]  /*05d0*/  LDC.64 R14, c[0x0][0x3d8] ;  /* 0x0000f600ff0e7b82 */ /* 0x004ea20000000a00 */
[----:B------:R-:W-:Y:S01]  /*05e0*/  ISETP.GE.U32.AND P1, PT, R4, 0x7, PT ;  /* 0x000000070400780c */ /* 0x000fe20003f26070 */
[----:B------:R-:W-:Y:S01]  /*05f0*/  IMAD.MOV.U32 R40, RZ, RZ, RZ ;  /* 0x000000ffff287224 */ /* 0x000fe200078e00ff */
[----:B---3--:R-:W3:Y:S01]  /*0600*/  LDCU.64 UR22, c[0x0][0x3e8] ;  /* 0x00007d00ff1677ac */ /* 0x008ee20008000a00 */
[----:B------:R-:W-:Y:S01]  /*0610*/  IMAD.MOV.U32 R43, RZ, RZ, RZ ;  /* 0x000000ffff2b7224 */ /* 0x000fe200078e00ff */
[----:B------:R-:W-:Y:S01]  /*0620*/  ISETP.GE.U32.AND.EX P1, PT, R5, RZ, PT, P1 ;  /* 0x000000ff0500720c */ /* 0x000fe20003f26110 */
[----:B----4-:R-:W4:Y:S02]  /*0630*/  LDCU.128 UR8, c[0x0][0x390] ;  /* 0x00007200ff0877ac */ /* 0x010f240008000c00 */
[----:B------:R-:W5:Y:S01]  /*0640*/  LDC.64 R24, c[0x0][0x400] ;  /* 0x00010000ff187b82 */ /* 0x000f620000000a00 */
[----:B0-----:R-:W-:-:S02]  /*0650*/  UIADD3 UR12, UP0, UPT, URZ, -UR26, URZ ;  /* 0x8000001aff0c7290 */ /* 0x001fc4000ff1e0ff */
[----:B---3--:R-:W-:Y:S02]  /*0660*/  UIMAD UR16, UR7, UR22, URZ ;  /* 0x00000016071072a4 */ /* 0x008fe4000f8e02ff */
[----:B------:R-:W-:Y:S01]  /*0670*/  UIADD3.X UR13, UPT, UPT, URZ, ~UR27, URZ, UP0, !UPT ;  /* 0x8000001bff0d7290 */ /* 0x000fe200087fe4ff */
[----:B-12---:R-:W-:Y:S01]  /*0680*/  IMAD R10, R2, R14, RZ ;  /* 0x0000000e020a7224 */ /* 0x006fe200078e02ff */
[----:B------:R-:W-:Y:S01]  /*0690*/  UIMAD UR16, UR6, UR23, UR16 ;  /* 0x00000017061072a4 */ /* 0x000fe2000f8e0210 */
[----:B----4-:R-:W-:Y:S01]  /*06a0*/  IMAD R11, R35, UR8, RZ ;  /* 0x00000008230b7c24 */ /* 0x010fe2000f8e02ff */
[----:B------:R-:W-:Y:S01]  /*06b0*/  UIMAD.WIDE.U32 UR12, UR6, UR22, UR12 ;  /* 0x00000016060c72a5 */ /* 0x000fe2000f8e000c */
[----:B------:R-:W-:Y:S02]  /*06c0*/  IMAD R15, R3, R15, R10 ;  /* 0x0000000f030f7224 */ /* 0x000fe400078e020a */
[----:B------:R-:W-:Y:S01]  /*06d0*/  IMAD R11, R34, UR9, R11 ;  /* 0x00000009220b7c24 */ /* 0x000fe2000f8e020b */
[----:B------:R-:W-:-:S02]  /*06e0*/  UIADD3 UR13, UPT, UPT, UR13, UR16, URZ ;  /* 0x000000100d0d7290 */ /* 0x000fc4000fffe0ff */
[----:B------:R-:W-:-:S04]  /*06f0*/  UIMAD UR16, UR7, UR24, URZ ;  /* 0x00000018071072a4 */ /* 0x000fc8000f8e02ff */
[----:B------:R-:W-:Y:S01]  /*0700*/  IMAD.WIDE.U32 R22, R3, R14, UR12 ;  /* 0x0000000c03167e25 */ /* 0x000fe2000f8e000e */
[----:B------:R-:W-:Y:S02]  /*0710*/  UIMAD.WIDE.U32 UR12, UR6, UR24, URZ ;  /* 0x00000018060c72a5 */ /* 0x000fe4000f8e00ff */
[----:B------:R-:W-:Y:S01]  /*0720*/  UIMAD UR16, UR6, UR25, UR16 ;  /* 0x00000019061072a4 */ /* 0x000fe2000f8e0210 */
[----:B------:R-:W-:Y:S01]  /*0730*/  IMAD.IADD R15, R23, 0x1, R15 ;  /* 0x00000001170f7824 */ /* 0x000fe200078e020f */
[----:B------:R-:W-:Y:S01]  /*0740*/  UIADD3 UR6, UP0, UPT, UR6, 0x8, URZ ;  /* 0x0000000806067890 */ /* 0x000fe2000ff1e0ff */
[----:B------:R-:W-:Y:S01]  /*0750*/  IMAD.MOV.U32 R14, RZ, RZ, R22 ;  /* 0x000000ffff0e7224 */ /* 0x000fe200078e0016 */
[C---:B------:R-:W-:Y:S01]  /*0760*/  ISETP.GE.U32.AND P0, PT, R22.reuse, UR8, PT ;  /* 0x0000000816007c0c */ /* 0x040fe2000bf06070 */
[----:B------:R-:W-:Y:S01]  /*0770*/  UIADD3 UR21, UPT, UPT, UR13, UR16, URZ ;  /* 0x000000100d157290 */ /* 0x000fe2000fffe0ff */
[----:B------:R-:W-:Y:S01]  /*0780*/  ISETP.GT.U32.AND P2, PT, R22, -0x1, PT ;  /* 0xffffffff1600780c */ /* 0x000fe20003f44070 */
[----:B------:R-:W-:Y:S01]  /*0790*/  IMAD.WIDE.U32 R20, R34, UR8, R14 ;  /* 0x0000000822147c25 */ /* 0x000fe2000f8e000e */
[----:B------:R-:W-:Y:S01]  /*07a0*/  UIADD3.X UR7, UPT, UPT, URZ, UR7, URZ, UP0, !UPT ;  /* 0x00000007ff077290 */ /* 0x000fe200087fe4ff */
[----:B------:R-:W-:Y:S01]  /*07b0*/  ISETP.GE.AND.EX P0, PT, R15, UR9, PT, P0 ;  /* 0x000000090f007c0c */ /* 0x000fe2000bf06300 */
[----:B------:R-:W-:Y:S01]  /*07c0*/  UISETP.NE.U32.AND UP0, UPT, UR6, UR4, UPT ;  /* 0x000000040600728c */ /* 0x000fe2000bf05070 */
[----:B------:R-:W-:-:S02]  /*07d0*/  IMAD.IADD R13, R21, 0x1, R11 ;  /* 0x00000001150d7824 */ /* 0x000fc400078e020b */
[----:B-----5:R-:W-:Y:S01]  /*07e0*/  IMAD.WIDE.U32 R24, R20, UR10, R24 ;  /* 0x0000000a14187c25 */ /* 0x020fe2000f8e0018 */
[----:B------:R-:W-:Y:S01]  /*07f0*/  UISETP.NE.AND.EX UP0, UPT, UR7, UR5, UPT, UP0 ;  /* 0x000000050700728c */ /* 0x000fe2000bf05300 */
[----:B------:R-:W-:Y:S02]  /*0800*/  ISETP.GT.AND.EX P0, PT, R15, -0x1, !P0, P2 ;  /* 0xffffffff0f00780c */ /* 0x000fe40004704320 */
[----:B------:R-:W-:-:S04]  /*0810*/  IMAD R11, R13, UR10, RZ ;  /* 0x0000000a0d0b7c24 */ /* 0x000fc8000f8e02ff */
[----:B------:R-:W-:-:S04]  /*0820*/  IMAD R11, R20, UR11, R11 ;  /* 0x0000000b140b7c24 */ /* 0x000fc8000f8e020b */
[----:B------:R-:W-:Y:S01]  /*0830*/  IMAD.IADD R10, R25, 0x1, R11 ;  /* 0x00000001190a7824 */ /* 0x000fe200078e020b */
[----:B------:R-:W-:Y:S06]  /*0840*/  @!P1 BRA `(.L_x_2254) ;  /* 0x0000001c00809947 */ /* 0x000fec0003800000 */
[----:B------:R-:W0:Y:S01]  /*0850*/  LDCU.64 UR8, c[0x0][0x3d0] ;  /* 0x00007a00ff0877ac */ /* 0x000e220008000a00 */
[----:B------:R-:W2:Y:S01]  /*0860*/  LDC.64 R38, c[0x0][0x3e0] ;  /* 0x0000f800ff267b82 */ /* 0x000ea20000000a00 */
[----:B------:R-:W-:Y:S01]  /*0870*/  IMAD.MOV.U32 R47, RZ, RZ, RZ ;  /* 0x000000ffff2f7224 */ /* 0x000fe200078e00ff */
[----:B------:R-:W3:Y:S01]  /*0880*/  LDCU.64 UR16, c[0x0][0x3f0] ;  /* 0x00007e00ff1077ac */ /* 0x000ee20008000a00 */
[----:B0-----:R-:W-:-:S04]  /*0890*/  UIADD3 UR8, UP1, UPT, URZ, -UR8, URZ ;  /* 0x80000008ff087290 */ /* 0x001fc8000ff3e0ff */
[----:B------:R-:W-:-:S06]  /*08a0*/  UIADD3.X UR9, UPT, UPT, URZ, ~UR9, URZ, UP1, !UPT ;  /* 0x80000009ff097290 */ /* 0x000fcc0008ffe4ff */
[----:B--2---:R-:W-:-:S04]  /*08b0*/  IMAD.WIDE.U32 R32, R0, R38, UR8 ;  /* 0x0000000800207e25 */ /* 0x004fc8000f8e0026 */
[----:B------:R-:W-:Y:S01]  /*08c0*/  IMAD R39, R0, R39, R33 ;  /* 0x0000002700277224 */ /* 0x000fe200078e0221 */
[C---:B------:R-:W-:Y:S02]  /*08d0*/  ISETP.GE.U32.AND P3, PT, R32.reuse, UR10, PT ;  /* 0x0000000a20007c0c */ /* 0x040fe4000bf66070 */
[C---:B---3--:R-:W-:Y:S02]  /*08e0*/  IADD3 R11, P4, PT, R32.reuse, UR16, RZ ;  /* 0x00000010200b7c10 */ /* 0x048fe4000ff9e0ff */
        /* <DEDUP_REMOVED lines=15> */
[----:B------:R-:W0:Y:S01]  /*09e0*/  @P1 LDC.64 R30, c[0x0][0x3f8] ;  /* 0x0000fe00ff1e1b82 */ /* 0x000e220000000a00 */
[----:B------:R-:W-:-:S02]  /*09f0*/  ISETP.GT.AND.EX P2, PT, R55, -0x1, !P4, P5 ;  /* 0xffffffff3700780c */ /* 0x000fc40006744350 */
        /* <DEDUP_REMOVED lines=10> */
[----:B-1----:R0:W4:Y:S01]  /*0aa0*/  @P1 LDG.E.CONSTANT R47, desc[UR18][R30.64] ;  /* 0x000000121e2f1981 */ /* 0x002122000c1e9900 */
[----:B--2---:R-:W-:-:S04]  /*0ab0*/  @P3 LEA R28, P4, R12, R28, 0x2 ;  /* 0x0000001c0c1c3211 */ /* 0x004fc800078810ff */
[----:B------:R-:W-:Y:S02]  /*0ac0*/  @P3 LEA.HI.X R29, R12, R29, R32, 0x2, P4 ;  /* 0x0000001d0c1d3211 */ /* 0x000fe400020f1420 */
[----:B------:R-:W-:Y:S01]  /*0ad0*/  IADD3 R33, P4, PT, R33, UR16, RZ ;  /* 0x0000001021217c10 */ /* 0x000fe2000ff9e0ff */
[----:B------:R-:W-:Y:S01]  /*0ae0*/  @P2 IMAD.X R12, R55, 0x1, R10, P5 ;  /* 0x00000001370c2824 */ /* 0x000fe200028e060a */
[----:B---3--:R-:W-:Y:S02]  /*0af0*/  @P2 LEA R26, P1, R11, R26, 0x2 ;  /* 0x0000001a0b1a2211 */ /* 0x008fe400078210ff */
[----:B------:R-:W-:Y:S02]  /*0b00*/  IADD3.X R55, PT, PT, R55, UR17, RZ, P4, !PT ;  /* 0x0000001137377c10 */ /* 0x000fe4000a7fe4ff */
[----:B------:R-:W-:Y:S02]  /*0b10*/  ISETP.GE.U32.AND P5, PT, R33, UR10, PT ;  /* 0x0000000a21007c0c */ /* 0x000fe4000bfa6070 */
[----:B------:R-:W-:-:S02]  /*0b20*/  @P2 LEA.HI.X R27, R11, R27, R12, 0x2, P1 ;  /* 0x0000001b0b1b2211 */ /* 0x000fc400008f140c */
[----:B------:R-:W-:Y:S02]  /*0b30*/  ISETP.GT.U32.AND P1, PT, R33, -0x1, PT ;  /* 0xffffffff2100780c */ /* 0x000fe40003f24070 */
[----:B------:R-:W-:Y:S02]  /*0b40*/  ISETP.GE.AND.EX P5, PT, R55, UR11, PT, P5 ;  /* 0x0000000b37007c0c */ /* 0x000fe4000bfa6350 */
[----:B------:R-:W-:Y:S01]  /*0b50*/  CS2R R50, SRZ ;  /* 0x0000000000327805 */ /* 0x000fe2000001ff00 */
[----:B------:R-:W-:Y:S01]  /*0b60*/  IMAD.MOV.U32 R52, RZ, RZ, RZ ;  /* 0x000000ffff347224 */ /* 0x000fe200078e00ff */
[----:B0-----:R-:W-:Y:S02]  /*0b70*/  IADD3 R31, P4, PT, R33, UR16, RZ ;  /* 0x00000010211f7c10 */ /* 0x001fe4000ff9e0ff */
[----:B------:R-:W-:Y:S02]  /*0b80*/  ISETP.GT.AND.EX P1, PT, R55, -0x1, !P5, P1 ;  /* 0xffffffff3700780c */ /* 0x000fe40006f24310 */
[----:B------:R0:W2:Y:S01]  /*0b90*/  @P2 LDG.E.CONSTANT R51, desc[UR18][R26.64] ;  /* 0x000000121a332981 */ /* 0x0000a2000c1e9900 */
[----:B------:R-:W-:-:S02]  /*0ba0*/  ISETP.GE.U32.AND P2, PT, R31, UR10, PT ;  /* 0x0000000a1f007c0c */ /* 0x000fc4000bf46070 */
[----:B------:R-:W-:Y:S01]  /*0bb0*/  PLOP3.LUT P1, PT, P0, P1, PT, 0x80, 0x8 ;  /* 0x000000000008781c */ /* 0x000fe20000723070 */
[----:B------:R1:W3:Y:S01]  /*0bc0*/  @P3 LDG.E.CONSTANT R52, desc[UR18][R28.64] ;  /* 0x000000121c343981 */ /* 0x0002e2000c1e9900 */
[----:B------:R-:W-:Y:S02]  /*0bd0*/  IADD3.X R49, PT, PT, R55, UR17, RZ, P4, !PT ;  /* 0x0000001137317c10 */ /* 0x000fe4000a7fe4ff */
[C---:B------:R-:W-:Y:S02]  /*0be0*/  IADD3 R45, P3, PT, R31.reuse, UR16, RZ ;  /* 0x000000101f2d7c10 */ /* 0x040fe4000ff7e0ff */
[----:B------:R-:W-:Y:S02]  /*0bf0*/  ISETP.GT.U32.AND P5, PT, R31, -0x1, PT ;  /* 0xffffffff1f00780c */ /* 0x000fe40003fa4070 */
[----:B------:R-:W-:Y:S02]  /*0c00*/  ISETP.GE.AND.EX P2, PT, R49, UR11, PT, P2 ;  /* 0x0000000b31007c0c */ /* 0x000fe4000bf46320 */
[----:B------:R-:W-:-:S02]  /*0c10*/  ISETP.GE.U32.AND P4, PT, R45, UR10, PT ;  /* 0x0000000a2d007c0c */ /* 0x000fc4000bf86070 */
[----:B------:R-:W-:Y:S01]  /*0c20*/  IADD3.X R53, PT, PT, R49, UR17, RZ, P3, !PT ;  /* 0x0000001131357c10 */ /* 0x000fe20009ffe4ff */
[----:B0-----:R-:W0:Y:S01]  /*0c30*/  @P1 LDC.64 R26, c[0x0][0x3f8] ;  /* 0x0000fe00ff1a1b82 */ /* 0x001e220000000a00 */
[----:B------:R-:W-:Y:S02]  /*0c40*/  IADD3 R43, P6, PT, R45, UR16, RZ ;  /* 0x000000102d2b7c10 */ /* 0x000fe4000ffde0ff */
[----:B------:R-:W-:Y:S02]  /*0c50*/  ISETP.GT.AND.EX P5, PT, R49, -0x1, !P2, P5 ;  /* 0xffffffff3100780c */ /* 0x000fe400057a4350 */
[----:B------:R-:W-:Y:S02]  /*0c60*/  ISETP.GT.U32.AND P3, PT, R45, -0x1, PT ;  /* 0xffffffff2d00780c */ /* 0x000fe40003f64070 */
[C---:B------:R-:W-:Y:S02]  /*0c70*/  ISETP.GE.AND.EX P4, PT, R53.reuse, UR11, PT, P4 ;  /* 0x0000000b35007c0c */ /* 0x040fe4000bf86340 */
[----:B------:R-:W-:-:S02]  /*0c80*/  IADD3.X R39, PT, PT, R53, UR17, RZ, P6, !PT ;  /* 0x0000001135277c10 */ /* 0x000fc4000b7fe4ff */
[C---:B------:R-:W-:Y:S02]  /*0c90*/  ISETP.GE.U32.AND P2, PT, R43.reuse, UR10, PT ;  /* 0x0000000a2b007c0c */ /* 0x040fe4000bf46070 */
[----:B------:R-:W-:Y:S02]  /*0ca0*/  PLOP3.LUT P5, PT, P0, P5, PT, 0x80, 0x8 ;  /* 0x000000000008781c */ /* 0x000fe400007ab070 */
[----:B------:R-:W-:Y:S02]  /*0cb0*/  IADD3 R41, P6, PT, R43, UR16, RZ ;  /* 0x000000102b297c10 */ /* 0x000fe4000ffde0ff */
[----:B------:R-:W-:Y:S02]  /*0cc0*/  ISETP.GT.AND.EX P3, PT, R53, -0x1, !P4, P3 ;  /* 0xffffffff3500780c */ /* 0x000fe40006764330 */
[----:B------:R-:W-:Y:S02]  /*0cd0*/  ISETP.GT.U32.AND P4, PT, R43, -0x1, PT ;  /* 0xffffffff2b00780c */ /* 0x000fe40003f84070 */
[----:B------:R-:W-:-:S02]  /*0ce0*/  ISETP.GE.AND.EX P2, PT, R39, UR11, PT, P2 ;  /* 0x0000000b27007c0c */ /* 0x000fc4000bf46320 */
[----:B------:R-:W-:Y:S01]  /*0cf0*/  IADD3.X R11, PT, PT, R39, UR17, RZ, P6, !PT ;  /* 0x00000011270b7c10 */ /* 0x000fe2000b7fe4ff */
[----:B------:R-:W5:Y:S01]  /*0d00*/  LDCU.64 UR16, c[0x0][0x3a8] ;  /* 0x00007500ff1077ac */ /* 0x000f620008000a00 */
[----:B------:R-:W-:Y:S01]  /*0d10*/  ISETP.GE.U32.AND P6, PT, R41, UR10, PT ;  /* 0x0000000a29007c0c */ /* 0x000fe2000bfc6070 */
[----:B------:R-:W5:Y:S01]  /*0d20*/  @P5 LDC.64 R36, c[0x0][0x3f8] ;  /* 0x0000fe00ff245b82 */ /* 0x000f620000000a00 */
[----:B------:R-:W-:Y:S02]  /*0d30*/  ISETP.GT.AND.EX P4, PT, R39, -0x1, !P2, P4 ;  /* 0xffffffff2700780c */ /* 0x000fe40005784340 */
[----:B------:R-:W-:Y:S02]  /*0d40*/  ISETP.GT.U32.AND P2, PT, R41, -0x1, PT ;  /* 0xffffffff2900780c */ /* 0x000fe40003f44070 */
[----:B------:R-:W-:Y:S02]  /*0d50*/  ISETP.GE.AND.EX P6, PT, R11, UR11, PT, P6 ;  /* 0x0000000b0b007c0c */ /* 0x000fe4000bfc6360 */
[----:B------:R-:W-:-:S02]  /*0d60*/  PLOP3.LUT P3, PT, P0, P3, PT, 0x80, 0x8 ;  /* 0x000000000008781c */ /* 0x000fc40000767070 */
[----:B------:R-:W-:Y:S02]  /*0d70*/  ISETP.GT.AND.EX P2, PT, R11, -0x1, !P6, P2 ;  /* 0xffffffff0b00780c */ /* 0x000fe40007744320 */
[----:B------:R-:W-:Y:S02]  /*0d80*/  @P1 IADD3 R12, P6, PT, R33, R24, RZ ;  /* 0x00000018210c1210 */ /* 0x000fe40007fde0ff */
[----:B------:R-:W-:Y:S02]  /*0d90*/  PLOP3.LUT P2, PT, P0, P2, PT, 0x80, 0x8 ;  /* 0x000000000008781c */ /* 0x000fe40000745070 */
[----:B------:R-:W-:Y:S01]  /*0da0*/  PLOP3.LUT P4, PT, P0, P4, PT, 0x80, 0x8 ;  /* 0x000000000008781c */ /* 0x000fe20000789070 */
[----:B-1----:R-:W-:Y:S01]  /*0db0*/  @P1 IMAD.X R28, R55, 0x1, R10, P6 ;  /* 0x00000001371c1824 */ /* 0x002fe200030e060a */
[----:B0-----:R-:W-:-:S03]  /*0dc0*/  @P1 LEA R26, P6, R12, R26, 0x2 ;  /* 0x0000001a0c1a1211 */ /* 0x001fc600078c10ff */
[----:B------:R-:W0:Y:S01]  /*0dd0*/  @P3 LDC.64 R32, c[0x0][0x3f8] ;  /* 0x0000fe00ff203b82 */ /* 0x000e220000000a00 */
[----:B------:R-:W-:Y:S02]  /*0de0*/  @P1 LEA.HI.X R27, R12, R27, R28, 0x2, P6 ;  /* 0x0000001b0c1b1211 */ /* 0x000fe400030f141c */
[----:B------:R-:W-:-:S03]  /*0df0*/  @P5 IADD3 R12, P6, PT, R31, R24, RZ ;  /* 0x000000181f0c5210 */ /* 0x000fc60007fde0ff */
[----:B------:R-:W2:Y:S02]  /*0e00*/  @P1 LDG.E.CONSTANT R50, desc[UR18][R26.64] ;  /* 0x000000121a321981 */ /* 0x000ea4000c1e9900 */
[----:B------:R-:W1:Y:S01]  /*0e10*/  @P2 LDC.64 R30, c[0x0][0x3f8] ;  /* 0x0000fe00ff1e2b82 */ /* 0x000e620000000a00 */
[----:B------:R-:W-:Y:S01]  /*0e20*/  @P5 IMAD.X R38, R49, 0x1, R10, P6 ;  /* 0x0000000131265824 */ /* 0x000fe200030e060a */
[----:B-----5:R-:W-:-:S06]  /*0e30*/  @P5 LEA R36, P6, R12, R36, 0x2 ;  /* 0x000000240c245211 */ /* 0x020fcc00078c10ff */
[----:B------:R-:W5:Y:S01]  /*0e40*/  @P4 LDC.64 R28, c[0x0][0x3f8] ;  /* 0x0000fe00ff1c4b82 */ /* 0x000f620000000a00 */
[----:B------:R-:W-:Y:S02]  /*0e50*/  @P5 LEA.HI.X R37, R12, R37, R38, 0x2, P6 ;  /* 0x000000250c255211 */ /* 0x000fe400030f1426 */
[----:B------:R-:W-:Y:S02]  /*0e60*/  CS2R R48, SRZ ;  /* 0x0000000000307805 */ /* 0x000fe4000001ff00 */
[-C--:B------:R-:W-:Y:S02]  /*0e70*/  @P3 IADD3 R12, P1, PT, R45, R24.reuse, RZ ;  /* 0x000000182d0c3210 */ /* 0x080fe40007f3e0ff */
[----:B------:R-:W-:Y:S02]  /*0e80*/  @P4 IADD3 R43, P6, PT, R43, R24, RZ ;  /* 0x000000182b2b4210 */ /* 0x000fe40007fde0ff */
[----:B------:R1:W2:Y:S01]  /*0e90*/  @P5 LDG.E.CONSTANT R49, desc[UR18][R36.64] ;  /* 0x0000001224315981 */ /* 0x0002a2000c1e9900 */
[----:B------:R-:W-:Y:S01]  /*0ea0*/  @P3 IMAD.X R38, R53, 0x1, R10, P1 ;  /* 0x0000000135263824 */ /* 0x000fe200008e060a */
[----:B0-----:R-:W-:-:S02]  /*0eb0*/  @P3 LEA R32, P5, R12, R32, 0x2 ;  /* 0x000000200c203211 */ /* 0x001fc400078a10ff */
[----:B------:R-:W-:Y:S02]  /*0ec0*/  @P2 IADD3 R41, P1, PT, R41, R24, RZ ;  /* 0x0000001829292210 */ /* 0x000fe40007f3e0ff */
[----:B------:R-:W-:Y:S01]  /*0ed0*/  @P3 LEA.HI.X R33, R12, R33, R38, 0x2, P5 ;  /* 0x000000210c213211 */ /* 0x000fe200028f1426 */
[--C-:B------:R-:W-:Y:S02]  /*0ee0*/  @P4 IMAD.X R38, R39, 0x1, R10.reuse, P6 ;  /* 0x0000000127264824 */ /* 0x100fe400030e060a */
[----:B------:R-:W-:Y:S01]  /*0ef0*/  @P2 IMAD.X R12, R11, 0x1, R10, P1 ;  /* 0x000000010b0c2824 */ /* 0x000fe200008e060a */
[C---:B-1----:R-:W-:Y:S01]  /*0f00*/  @P2 LEA R30, P1, R41.reuse, R30, 0x2 ;  /* 0x0000001e291e2211 */ /* 0x042fe200078210ff */
[----:B------:R-:W-:Y:S01]  /*0f10*/  IMAD.MOV.U32 R11, RZ, RZ, RZ ;  /* 0x000000ffff0b7224 */ /* 0x000fe200078e00ff */
[----:B------:R-:W2:Y:S01]  /*0f20*/  @P3 LDG.E.CONSTANT R48, desc[UR18][R32.64] ;  /* 0x0000001220303981 */ /* 0x000ea2000c1e9900 */
[----:B------:R-:W0:Y:S01]  /*0f30*/  LDC.64 R36, c[0x0][0x3b8] ;  /* 0x0000ee00ff247b82 */ /* 0x000e220000000a00 */
[----:B------:R-:W-:-:S02]  /*0f40*/  @P2 LEA.HI.X R31, R41, R31, R12, 0x2, P1 ;  /* 0x0000001f291f2211 */ /* 0x000fc400008f140c */
[C---:B-----5:R-:W-:Y:S01]  /*0f50*/  @P4 LEA R28, P5, R43.reuse, R28, 0x2 ;  /* 0x0000001c2b1c4211 */ /* 0x060fe200078a10ff */
[----:B------:R-:W-:Y:S02]  /*0f60*/  IMAD.MOV.U32 R12, RZ, RZ, RZ ;  /* 0x000000ffff0c7224 */ /* 0x000fe400078e00ff */
[----:B------:R-:W5:Y:S01]  /*0f70*/  @P2 LDG.E.CONSTANT R11, desc[UR18][R30.64] ;  /* 0x000000121e0b2981 */ /* 0x000f62000c1e9900 */
[----:B------:R-:W-:-:S05]  /*0f80*/  @P4 LEA.HI.X R29, R43, R29, R38, 0x2, P5 ;  /* 0x0000001d2b1d4211 */ /* 0x000fca00028f1426 */
[----:B------:R1:W5:Y:S01]  /*0f90*/  @P4 LDG.E.CONSTANT R12, desc[UR18][R28.64] ;  /* 0x000000121c0c4981 */ /* 0x000362000c1e9900 */
[----:B------:R-:W-:Y:S02]  /*0fa0*/  ULOP3.LUT UR8, URZ, UR12, URZ, 0x33, !UPT ;  /* 0x0000000cff087292 */ /* 0x000fe4000f8e33ff */
[----:B------:R-:W-:Y:S01]  /*0fb0*/  ULOP3.LUT UR9, URZ, UR21, URZ, 0x33, !UPT ;  /* 0x00000015ff097292 */ /* 0x000fe2000f8e33ff */
[----:B0-----:R-:W-:-:S05]  /*0fc0*/  IMAD R26, R6, R36, RZ ;  /* 0x00000024061a7224 */ /* 0x001fca00078e02ff */
[----:B------:R-:W-:-:S05]  /*0fd0*/  IMAD.WIDE.U32 R40, R18, R36, UR8 ;  /* 0x0000000812287e25 */ /* 0x000fca000f8e0024 */
[----:B------:R-:W0:Y:S01]  /*0fe0*/  LDCU.64 UR8, c[0x0][0x408] ;  /* 0x00008100ff0877ac */ /* 0x000e220008000a00 */
[----:B------:R-:W-:Y:S02]  /*0ff0*/  IMAD R37, R18, R37, R26 ;  /* 0x0000002512257224 */ /* 0x000fe400078e021a */
[----:B------:R-:W0:Y:S01]  /*1000*/  LDC.64 R26, c[0x0][0x3b0] ;  /* 0x0000ec00ff1a7b82 */ /* 0x000e220000000a00 */
[----:B-1----:R-:W-:Y:S01]  /*1010*/  IADD3 R29, P1, PT, R40, -0x1, RZ ;  /* 0xffffffff281d7810 */ /* 0x002fe20007f3e0ff */
[----:B------:R-:W-:Y:S02]  /*1020*/  IMAD.IADD R46, R41, 0x1, R37 ;  /* 0x00000001292e7824 */ /* 0x000fe400078e0225 */
[----:B------:R-:W-:-:S03]  /*1030*/  IMAD.MOV.U32 R38, RZ, RZ, R3 ;  /* 0x000000ffff267224 */ /* 0x000fc600078e0003 */
[----:B------:R-:W-:Y:S01]  /*1040*/  IADD3.X R28, PT, PT, R46, -0x1, RZ, P1, !PT ;  /* 0xffffffff2e1c7810 */ /* 0x000fe20000ffe4ff */
[----:B------:R-:W-:Y:S01]  /*1050*/  IMAD.MOV.U32 R39, RZ, RZ, R2 ;  /* 0x000000ffff277224 */ /* 0x000fe200078e0002 */
[----:B------:R-:W-:Y:S01]  /*1060*/  IADD3 R33, P1, PT, R40, -0x2, RZ ;  /* 0xfffffffe28217810 */ /* 0x000fe20007f3e0ff */
[----:B------:R-:W-:Y:S02]  /*1070*/  IMAD R31, R46, UR16, RZ ;  /* 0x000000102e1f7c24 */ /* 0x000fe4000f8e02ff */
[----:B------:R-:W-:Y:S01]  /*1080*/  IMAD R30, R28, UR16, RZ ;  /* 0x000000101c1e7c24 */ /* 0x000fe2000f8e02ff */
[----:B------:R-:W-:Y:S01]  /*1090*/  IADD3.X R28, PT, PT, R46, -0x1, RZ, P1, !PT ;  /* 0xffffffff2e1c7810 */ /* 0x000fe20000ffe4ff */
[----:B------:R-:W-:-:S04]  /*10a0*/  IMAD.WIDE.U32 R36, R40, UR16, R38 ;  /* 0x0000001028247c25 */ /* 0x000fc8000f8e0026 */
[----:B------:R-:W-:Y:S02]  /*10b0*/  IMAD R31, R40, UR17, R31 ;  /* 0x00000011281f7c24 */ /* 0x000fe4000f8e021f */
[----:B------:R-:W-:Y:S02]  /*10c0*/  IMAD R41, R29, UR17, R30 ;  /* 0x000000111d297c24 */ /* 0x000fe4000f8e021e */
[----:B------:R-:W-:Y:S02]  /*10d0*/  IMAD.IADD R37, R37, 0x1, R31 ;  /* 0x0000000125257824 */ /* 0x000fe400078e021f */
[----:B------:R-:W-:-:S04]  /*10e0*/  IMAD.WIDE.U32 R30, R29, UR16, R38 ;  /* 0x000000101d1e7c25 */ /* 0x000fc8000f8e0026 */
[----:B------:R-:W-:Y:S02]  /*10f0*/  IMAD R32, R28, UR16, RZ ;  /* 0x000000101c207c24 */ /* 0x000fe4000f8e02ff */
[----:B0-----:R-:W-:Y:S02]  /*1100*/  IMAD R37, R37, R26, RZ ;  /* 0x0000001a25257224 */ /* 0x001fe400078e02ff */
[----:B------:R-:W-:Y:S02]  /*1110*/  IMAD R43, R33, UR17, R32 ;  /* 0x00000011212b7c24 */ /* 0x000fe4000f8e0220 */
[----:B------:R-:W-:Y:S02]  /*1120*/  IMAD.IADD R31, R31, 0x1, R41 ;  /* 0x000000011f1f7824 */ /* 0x000fe400078e0229 */
[----:B------:R-:W-:-:S04]  /*1130*/  IMAD.WIDE.U32 R32, R33, UR16, R38 ;  /* 0x0000001021207c25 */ /* 0x000fc8000f8e0026 */
[----:B------:R-:W-:-:S04]  /*1140*/  IMAD.WIDE.U32 R28, R36, R26, R16 ;  /* 0x0000001a241c7225 */ /* 0x000fc800078e0010 */
[-C--:B------:R-:W-:Y:S02]  /*1150*/  IMAD R37, R36, R27.reuse, R37 ;  /* 0x0000001b24257224 */ /* 0x080fe400078e0225 */
[-C--:B------:R-:W-:Y:S02]  /*1160*/  IMAD R31, R31, R26.reuse, RZ ;  /* 0x0000001a1f1f7224 */ /* 0x080fe400078e02ff */
[----:B------:R-:W-:Y:S01]  /*1170*/  IMAD.IADD R33, R33, 0x1, R43 ;  /* 0x0000000121217824 */ /* 0x000fe200078e022b */
[----:B------:R-:W-:Y:S01]  /*1180*/  LEA R44, P1, R28, UR8, 0x2 ;  /* 0x000000081c2c7c11 */ /* 0x000fe2000f8210ff */
[----:B------:R-:W-:Y:S01]  /*1190*/  IMAD.IADD R29, R29, 0x1, R37 ;  /* 0x000000011d1d7824 */ /* 0x000fe200078e0225 */
[----:B------:R-:W-:Y:S01]  /*11a0*/  IADD3 R37, P2, PT, R40, -0x3, RZ ;  /* 0xfffffffd28257810 */ /* 0x000fe20007f5e0ff */
[C---:B------:R-:W-:Y:S02]  /*11b0*/  IMAD R41, R30.reuse, R27, R31 ;  /* 0x0000001b1e297224 */ /* 0x040fe400078e021f */
[----:B------:R-:W-:Y:S01]  /*11c0*/  IMAD.WIDE.U32 R30, R30, R26, R16 ;  /* 0x0000001a1e1e7225 */ /* 0x000fe200078e0010 */
[----:B------:R-:W-:-:S03]  /*11d0*/  IADD3 R43, P3, PT, R40, -0x4, RZ ;  /* 0xfffffffc282b7810 */ /* 0x000fc60007f7e0ff */
[-C--:B------:R-:W-:Y:S01]  /*11e0*/  IMAD R33, R33, R26.reuse, RZ ;  /* 0x0000001a21217224 */ /* 0x080fe200078e02ff */
[----:B------:R-:W-:Y:S01]  /*11f0*/  LEA.HI.X R45, R28, UR9, R29, 0x2, P1 ;  /* 0x000000091c2d7c11 */ /* 0x000fe200088f141d */
[----:B------:R-:W-:Y:S01]  /*1200*/  IMAD.IADD R29, R31, 0x1, R41 ;  /* 0x000000011f1d7824 */ /* 0x000fe200078e0229 */
[----:B------:R-:W-:Y:S01]  /*1210*/  IADD3.X R36, PT, PT, R46, -0x1, RZ, P2, !PT ;  /* 0xffffffff2e247810 */ /* 0x000fe200017fe4ff */
[----:B------:R-:W-:Y:S01]  /*1220*/  IMAD R53, R32, R27, R33 ;  /* 0x0000001b20357224 */ /* 0x000fe200078e0221 */
[----:B------:R-:W-:Y:S01]  /*1230*/  LEA R28, P1, R30, UR8, 0x2 ;  /* 0x000000081e1c7c11 */ /* 0x000fe2000f8210ff */
[----:B------:R-:W-:Y:S01]  /*1240*/  IMAD.WIDE.U32 R32, R32, R26, R16 ;  /* 0x0000001a20207225 */ /* 0x000fe200078e0010 */
[----:B------:R-:W-:Y:S02]  /*1250*/  IADD3.X R31, PT, PT, R46, -0x1, RZ, P3, !PT ;  /* 0xffffffff2e1f7810 */ /* 0x000fe40001ffe4ff */
[----:B------:R-:W-:Y:S01]  /*1260*/  LEA.HI.X R29, R30, UR9, R29, 0x2, P1 ;  /* 0x000000091e1d7c11 */ /* 0x000fe200088f141d */
[----:B------:R-:W-:Y:S01]  /*1270*/  IMAD R36, R36, UR16, RZ ;  /* 0x0000001024247c24 */ /* 0x000fe2000f8e02ff */
[----:B------:R-:W-:Y:S01]  /*1280*/  LEA R30, P1, R32, UR8, 0x2 ;  /* 0x00000008201e7c11 */ /* 0x000fe2000f8210ff */
[----:B------:R-:W-:-:S02]  /*1290*/  IMAD.IADD R33, R33, 0x1, R53 ;  /* 0x0000000121217824 */ /* 0x000fc400078e0235 */
[----:B------:R-:W-:Y:S02]  /*12a0*/  IMAD R42, R31, UR16, RZ ;  /* 0x000000101f2a7c24 */ /* 0x000fe4000f8e02ff */
[C---:B------:R-:W-:Y:S01]  /*12b0*/  IMAD R41, R37.reuse, UR17, R36 ;  /* 0x0000001125297c24 */ /* 0x040fe2000f8e0224 */
[----:B------:R-:W-:Y:S01]  /*12c0*/  LEA.HI.X R31, R32, UR9, R33, 0x2, P1 ;  /* 0x00000009201f7c11 */ /* 0x000fe200088f1421 */
[----:B------:R-:W-:-:S04]  /*12d0*/  IMAD.WIDE.U32 R36, R37, UR16, R38 ;  /* 0x0000001025247c25 */ /* 0x000fc8000f8e0026 */
[C---:B------:R-:W-:Y:S02]  /*12e0*/  IMAD R33, R43.reuse, UR17, R42 ;  /* 0x000000112b217c24 */ /* 0x040fe4000f8e022a */
[----:B------:R-:W-:-:S04]  /*12f0*/  IMAD.WIDE.U32 R42, R43, UR16, R38 ;  /* 0x000000102b2a7c25 */ /* 0x000fc8000f8e0026 */
[----:B------:R-:W-:Y:S02]  /*1300*/  IMAD.IADD R37, R37, 0x1, R41 ;  /* 0x0000000125257824 */ /* 0x000fe400078e0229 */
[----:B------:R-:W-:Y:S02]  /*1310*/  IMAD.IADD R33, R43, 0x1, R33 ;  /* 0x000000012b217824 */ /* 0x000fe400078e0221 */
[-C--:B------:R-:W-:Y:S02]  /*1320*/  IMAD R37, R37, R26.reuse, RZ ;  /* 0x0000001a25257224 */ /* 0x080fe400078e02ff */
[-C--:B------:R-:W-:Y:S02]  /*1330*/  IMAD R32, R33, R26.reuse, RZ ;  /* 0x0000001a21207224 */ /* 0x080fe400078e02ff */
[C---:B------:R-:W-:Y:S02]  /*1340*/  IMAD R33, R36.reuse, R27, R37 ;  /* 0x0000001b24217224 */ /* 0x040fe400078e0225 */
[----:B------:R-:W-:-:S04]  /*1350*/  IMAD.WIDE.U32 R36, R36, R26, R16 ;  /* 0x0000001a24247225 */ /* 0x000fc800078e0010 */
[----:B------:R-:W-:Y:S01]  /*1360*/  IMAD R41, R42, R27, R32 ;  /* 0x0000001b2a297224 */ /* 0x000fe200078e0220 */
[----:B------:R-:W-:Y:S01]  /*1370*/  LEA R32, P1, R36, UR8, 0x2 ;  /* 0x0000000824207c11 */ /* 0x000fe2000f8210ff */
[----:B------:R-:W-:Y:S02]  /*1380*/  IMAD.IADD R33, R37, 0x1, R33 ;  /* 0x0000000125217824 */ /* 0x000fe400078e0221 */
[----:B------:R-:W-:-:S03]  /*1390*/  IMAD.WIDE.U32 R42, R42, R26, R16 ;  /* 0x0000001a2a2a7225 */ /* 0x000fc600078e0010 */
[----:B------:R-:W-:Y:S01]  /*13a0*/  LEA.HI.X R33, R36, UR9, R33, 0x2, P1 ;  /* 0x0000000924217c11 */ /* 0x000fe200088f1421 */
[----:B------:R-:W-:Y:S01]  /*13b0*/  IMAD.IADD R37, R43, 0x1, R41 ;  /* 0x000000012b257824 */ /* 0x000fe200078e0229 */
[----:B------:R-:W-:Y:S02]  /*13c0*/  LEA R36, P1, R42, UR8, 0x2 ;  /* 0x000000082a247c11 */ /* 0x000fe4000f8210ff */
[----:B------:R-:W-:Y:S02]  /*13d0*/  IADD3 R41, P2, PT, R40, -0x5, RZ ;  /* 0xfffffffb28297810 */ /* 0x000fe40007f5e0ff */
[----:B------:R-:W-:Y:S02]  /*13e0*/  LEA.HI.X R37, R42, UR9, R37, 0x2, P1 ;  /* 0x000000092a257c11 */ /* 0x000fe400088f1425 */
[----:B------:R-:W-:Y:S02]  /*13f0*/  IADD3 R43, P1, PT, R40, -0x6, RZ ;  /* 0xfffffffa282b7810 */ /* 0x000fe40007f3e0ff */
[----:B------:R-:W-:-:S02]  /*1400*/  IADD3.X R42, PT, PT, R46, -0x1, RZ, P2, !PT ;  /* 0xffffffff2e2a7810 */ /* 0x000fc400017fe4ff */
[----:B------:R-:W-:Y:S02]  /*1410*/  IADD3 R53, P2, PT, R40, -0x7, RZ ;  /* 0xfffffff928357810 */ /* 0x000fe40007f5e0ff */
[----:B------:R-:W-:Y:S01]  /*1420*/  IADD3.X R40, PT, PT, R46, -0x1, RZ, P1, !PT ;  /* 0xffffffff2e287810 */ /* 0x000fe20000ffe4ff */
[----:B------:R-:W-:Y:S01]  /*1430*/  IMAD R42, R42, UR16, RZ ;  /* 0x000000102a2a7c24 */ /* 0x000fe2000f8e02ff */
[----:B------:R-:W-:-:S03]  /*1440*/  IADD3.X R46, PT, PT, R46, -0x1, RZ, P2, !PT ;  /* 0xffffffff2e2e7810 */ /* 0x000fc600017fe4ff */
[----:B------:R-:W-:Y:S02]  /*1450*/  IMAD R54, R40, UR16, RZ ;  /* 0x0000001028367c24 */ /* 0x000fe4000f8e02ff */
[C---:B------:R-:W-:Y:S02]  /*1460*/  IMAD R55, R41.reuse, UR17, R42 ;  /* 0x0000001129377c24 */ /* 0x040fe4000f8e022a */
[----:B------:R-:W-:-:S04]  /*1470*/  IMAD.WIDE.U32 R40, R41, UR16, R38 ;  /* 0x0000001029287c25 */ /* 0x000fc8000f8e0026 */
[C---:B------:R-:W-:Y:S02]  /*1480*/  IMAD R57, R43.reuse, UR17, R54 ;  /* 0x000000112b397c24 */ /* 0x040fe4000f8e0236 */
[----:B------:R-:W-:-:S04]  /*1490*/  IMAD.WIDE.U32 R42, R43, UR16, R38 ;  /* 0x000000102b2a7c25 */ /* 0x000fc8000f8e0026 */
[----:B------:R-:W-:Y:S02]  /*14a0*/  IMAD.IADD R55, R41, 0x1, R55 ;  /* 0x0000000129377824 */ /* 0x000fe400078e0237 */
[----:B------:R-:W-:Y:S01]  /*14b0*/  IMAD R46, R46, UR16, RZ ;  /* 0x000000102e2e7c24 */ /* 0x000fe2000f8e02ff */
[----:B----4-:R0:W-:Y:S01]  /*14c0*/  STG.E desc[UR18][R44.64], R47 ;  /* 0x0000002f2c007986 */ /* 0x0101e2000c101912 */
[----:B------:R-:W-:Y:S02]  /*14d0*/  IMAD.IADD R41, R43, 0x1, R57 ;  /* 0x000000012b297824 */ /* 0x000fe400078e0239 */
[----:B------:R-:W-:Y:S02]  /*14e0*/  IMAD R55, R55, R26, RZ ;  /* 0x0000001a37377224 */ /* 0x000fe400078e02ff */
[----:B------:R-:W-:-:S04]  /*14f0*/  IMAD.WIDE.U32 R38, R53, UR16, R38 ;  /* 0x0000001035267c25 */ /* 0x000fc8000f8e0026 */
[-C--:B------:R-:W-:Y:S02]  /*1500*/  IMAD R43, R41, R26.reuse, RZ ;  /* 0x0000001a292b7224 */ /* 0x080fe400078e02ff */
[----:B0-----:R-:W-:Y:S02]  /*1510*/  IMAD R45, R53, UR17, R46 ;  /* 0x00000011352d7c24 */ /* 0x001fe4000f8e022e */
[C---:B------:R-:W-:Y:S02]  /*1520*/  IMAD R55, R40.reuse, R27, R55 ;  /* 0x0000001b28377224 */ /* 0x040fe400078e0237 */
[----:B------:R-:W-:-:S04]  /*1530*/  IMAD.WIDE.U32 R40, R40, R26, R16 ;  /* 0x0000001a28287225 */ /* 0x000fc800078e0010 */
[----:B------:R-:W-:Y:S01]  /*1540*/  IMAD.IADD R45, R39, 0x1, R45 ;  /* 0x00000001272d7824 */ /* 0x000fe200078e022d */
[----:B------:R-:W-:Y:S01]  /*1550*/  LEA R44, P1, R40, UR8, 0x2 ;  /* 0x00000008282c7c11 */ /* 0x000fe2000f8210ff */
[C---:B------:R-:W-:Y:S02]  /*1560*/  IMAD R39, R42.reuse, R27, R43 ;  /* 0x0000001b2a277224 */ /* 0x040fe400078e022b */
[-C--:B------:R-:W-:Y:S02]  /*1570*/  IMAD R45, R45, R26.reuse, RZ ;  /* 0x0000001a2d2d7224 */ /* 0x080fe400078e02ff */
[----:B------:R-:W-:Y:S02]  /*1580*/  IMAD.IADD R41, R41, 0x1, R55 ;  /* 0x0000000129297824 */ /* 0x000fe400078e0237 */
[----:B------:R-:W-:-:S04]  /*1590*/  IMAD.WIDE.U32 R42, R42, R26, R16 ;  /* 0x0000001a2a2a7225 */ /* 0x000fc800078e0010 */
[----:B------:R-:W-:Y:S01]  /*15a0*/  IMAD R53, R38, R27, R45 ;  /* 0x0000001b26357224 */ /* 0x000fe200078e022d */
[----:B------:R-:W-:Y:S01]  /*15b0*/  LEA.HI.X R45, R40, UR9, R41, 0x2, P1 ;  /* 0x00000009282d7c11 */ /* 0x000fe200088f1429 */
[----:B------:R-:W-:Y:S01]  /*15c0*/  IMAD.WIDE.U32 R46, R38, R26, R16 ;  /* 0x0000001a262e7225 */ /* 0x000fe200078e0010 */
[----:B------:R-:W-:-:S03]  /*15d0*/  LEA R26, P1, R42, UR8, 0x2 ;  /* 0x000000082a1a7c11 */ /* 0x000fc6000f8210ff */
[----:B------:R-:W-:-:S05]  /*15e0*/  IMAD.IADD R27, R43, 0x1, R39 ;  /* 0x000000012b1b7824 */ /* 0x000fca00078e0227 */
[----:B------:R-:W-:Y:S02]  /*15f0*/  LEA.HI.X R27, R42, UR9, R27, 0x2, P1 ;  /* 0x000000092a1b7c11 */ /* 0x000fe400088f141b */
[----:B------:R-:W-:Y:S01]  /*1600*/  ISETP.NE.U32.AND P1, PT, R9, 0x8, PT ;  /* 0x000000080900780c */ /* 0x000fe20003f25070 */
[----:B------:R-:W-:-:S03]  /*1610*/  IMAD.IADD R39, R47, 0x1, R53 ;  /* 0x000000012f277824 */ /* 0x000fc600078e0235 */
[----:B------:R-:W-:Y:S02]  /*1620*/  ISETP.NE.AND.EX P1, PT, R7, RZ, PT, P1 ;  /* 0x000000ff0700720c */ /* 0x000fe40003f25310 */
[C---:B------:R-:W-:Y:S01]  /*1630*/  LEA R38, P2, R46.reuse, UR8, 0x2 ;  /* 0x000000082e267c11 */ /* 0x040fe2000f8410ff */
[----:B---3--:R0:W-:Y:S03]  /*1640*/  STG.E desc[UR18][R28.64], R52 ;  /* 0x000000341c007986 */ /* 0x0081e6000c101912 */
[----:B------:R-:W-:Y:S01]  /*1650*/  LEA.HI.X R39, R46, UR9, R39, 0x2, P2 ;  /* 0x000000092e277c11 */ /* 0x000fe200090f1427 */
[----:B--2---:R0:W-:Y:S01]  /*1660*/  STG.E desc[UR18][R30.64], R51 ;  /* 0x000000331e007986 */ /* 0x0041e2000c101912 */
[----:B------:R-:W-:Y:S02]  /*1670*/  IMAD.MOV.U32 R40, RZ, RZ, R9 ;  /* 0x000000ffff287224 */ /* 0x000fe400078e0009 */
[----:B------:R-:W-:Y:S01]  /*1680*/  IMAD.MOV.U32 R43, RZ, RZ, R7 ;  /* 0x000000ffff2b7224 */ /* 0x000fe200078e0007 */
[----:B------:R0:W-:Y:S04]  /*1690*/  STG.E desc[UR18][R32.64], R50 ;  /* 0x0000003220007986 */ /* 0x0001e8000c101912 */
[----:B------:R0:W-:Y:S04]  /*16a0*/  STG.E desc[UR18][R36.64], R49 ;  /* 0x0000003124007986 */ /* 0x0001e8000c101912 */
[----:B------:R0:W-:Y:S04]  /*16b0*/  STG.E desc[UR18][R44.64], R48 ;  /* 0x000000302c007986 */ /* 0x0001e8000c101912 */
[----:B-----5:R0:W-:Y:S04]  /*16c0*/  STG.E desc[UR18][R26.64], R12 ;  /* 0x0000000c1a007986 */ /* 0x0201e8000c101912 */
[----:B------:R0:W-:Y:S01]  /*16d0*/  STG.E desc[UR18][R38.64], R11 ;  /* 0x0000000b26007986 */ /* 0x0001e2000c101912 */
[----:B------:R-:W-:Y:S05]  /*16e0*/  @!P1 BRA `(.L_x_2254) ;  /* 0x0000000c00d89947 */ /* 0x000fea0003800000 */
[----:B------:R-:W1:Y:S01]  /*16f0*/  LDCU.64 UR30, c[0x0][0x3a8] ;  /* 0x00007500ff1e77ac */ /* 0x000e620008000a00 */
[----:B------:R-:W2:Y:S01]  /*1700*/  LDCU.64 UR26, c[0x0][0x3d0] ;  /* 0x00007a00ff1a77ac */ /* 0x000ea20008000a00 */
[----:B------:R-:W3:Y:S01]  /*1710*/  LDCU.64 UR28, c[0x0][0x3f0] ;  /* 0x00007e00ff1c77ac */ /* 0x000ee20008000a00 */
[----:B------:R-:W4:Y:S01]  /*1720*/  LDCU.64 UR32, c[0x0][0x408] ;  /* 0x00008100ff2077ac */ /* 0x000f220008000a00 */
[----:B------:R-:W0:Y:S01]  /*1730*/  LDCU.64 UR22, c[0x0][0x398] ;  /* 0x00007300ff1677ac */ /* 0x000e220008000a00 */
[----:B------:R-:W-:Y:S01]  /*1740*/  UMOV UR24, 0x8 ;  /* 0x0000000800187882 */ /* 0x000fe20000000000 */
[----:B------:R-:W-:-:S05]  /*1750*/  UMOV UR8, URZ ;  /* 0x000000ff00087c82 */ /* 0x000fca0008000000 */
.L_x_2255:
[----:B0-----:R-:W0:Y:S01]  /*1760*/  LDC.64 R26, c[0x0][0x3e0] ;  /* 0x0000f800ff1a7b82 */ /* 0x001e220000000a00 */
[----:B--2---:R-:W-:Y:S01]  /*1770*/  UIADD3 UR10, UP1, UPT, URZ, -UR26, URZ ;  /* 0x8000001aff0a7290 */ /* 0x004fe2000ff3e0ff */
[----:B------:R-:W-:Y:S01]  /*1780*/  CS2R R50, SRZ ;  /* 0x0000000000327805 */ /* 0x000fe2000001ff00 */
[----:B---3--:R-:W-:Y:S02]  /*1790*/  UIMAD UR9, UR8, UR28, URZ ;  /* 0x0000001c080972a4 */ /* 0x008fe4000f8e02ff */
        /* <DEDUP_REMOVED lines=42> */
[C---:B---3--:R-:W-:Y:S01]  /*1a40*/  @P2 LEA R26, P1, R32.reuse, R26, 0x2 ;  /* 0x0000001a201a2211 */ /* 0x048fe200078210ff */
[----:B------:R-:W2:Y:S01]  /*1a50*/  @P3 LDG.E.CONSTANT R50, desc[UR18][R28.64] ;  /* 0x000000121c323981 */ /* 0x000ea2000c1e9900 */
[----:B------:R-:W-:Y:S02]  /*1a60*/  IADD3.X R47, PT, PT, R41, UR29, RZ, P4, !PT ;  /* 0x0000001d292f7c10 */ /* 0x000fe4000a7fe4ff */
[----:B------:R-:W-:Y:S02]  /*1a70*/  @P2 LEA.HI.X R27, R32, R27, R11, 0x2, P1 ;  /* 0x0000001b201b2211 */ /* 0x000fe400008f140b */
[----:B------:R-:W-:-:S02]  /*1a80*/  ISETP.GE.U32.AND P1, PT, R45, UR10, PT ;  /* 0x0000000a2d007c0c */ /* 0x000fc4000bf26070 */
[----:B------:R-:W-:Y:S02]  /*1a90*/  ISETP.GT.U32.AND P4, PT, R45, -0x1, PT ;  /* 0xffffffff2d00780c */ /* 0x000fe40003f84070 */
[----:B------:R-:W-:Y:S02]  /*1aa0*/  ISETP.GE.AND.EX P1, PT, R47, UR11, PT, P1 ;  /* 0x0000000b2f007c0c */ /* 0x000fe4000bf26310 */
[----:B------:R-:W-:Y:S02]  /*1ab0*/  CS2R R48, SRZ ;  /* 0x0000000000307805 */ /* 0x000fe4000001ff00 */
[----:B------:R-:W-:Y:S02]  /*1ac0*/  IADD3 R53, P3, PT, R45, UR28, RZ ;  /* 0x0000001c2d357c10 */ /* 0x000fe4000ff7e0ff */
[----:B------:R-:W-:Y:S02]  /*1ad0*/  ISETP.GT.AND.EX P1, PT, R47, -0x1, !P1, P4 ;  /* 0xffffffff2f00780c */ /* 0x000fe40004f24340 */
[----:B------:R-:W-:Y:S01]  /*1ae0*/  ISETP.GE.U32.AND P5, PT, R53, UR10, PT ;  /* 0x0000000a35007c0c */ /* 0x000fe2000bfa6070 */
[----:B------:R3:W2:Y:S01]  /*1af0*/  @P2 LDG.E.CONSTANT R49, desc[UR18][R26.64] ;  /* 0x000000121a312981 */ /* 0x0006a2000c1e9900 */
[----:B------:R-:W-:-:S02]  /*1b00*/  IADD3.X R55, PT, PT, R47, UR29, RZ, P3, !PT ;  /* 0x0000001d2f377c10 */ /* 0x000fc40009ffe4ff */
[----:B------:R-:W-:Y:S02]  /*1b10*/  PLOP3.LUT P1, PT, P0, P1, PT, 0x80, 0x8 ;  /* 0x000000000008781c */ /* 0x000fe40000723070 */
[C---:B------:R-:W-:Y:S02]  /*1b20*/  IADD3 R57, P2, PT, R53.reuse, UR28, RZ ;  /* 0x0000001c35397c10 */ /* 0x040fe4000ff5e0ff */
[----:B------:R-:W-:Y:S02]  /*1b30*/  ISETP.GT.U32.AND P3, PT, R53, -0x1, PT ;  /* 0xffffffff3500780c */ /* 0x000fe40003f64070 */
[----:B------:R-:W-:Y:S02]  /*1b40*/  ISETP.GE.AND.EX P5, PT, R55, UR11, PT, P5 ;  /* 0x0000000b37007c0c */ /* 0x000fe4000bfa6350 */
[----:B------:R-:W-:Y:S02]  /*1b50*/  ISETP.GE.U32.AND P4, PT, R57, UR10, PT ;  /* 0x0000000a39007c0c */ /* 0x000fe4000bf86070 */
[----:B------:R-:W-:-:S02]  /*1b60*/  IADD3.X R59, PT, PT, R55, UR29, RZ, P2, !PT ;  /* 0x0000001d373b7c10 */ /* 0x000fc400097fe4ff */
[----:B------:R-:W-:Y:S01]  /*1b70*/  IADD3 R43, P6, PT, R57, UR28, RZ ;  /* 0x0000001c392b7c10 */ /* 0x000fe2000ffde0ff */
[----:B------:R-:W1:Y:S01]  /*1b80*/  @P1 LDC.64 R32, c[0x0][0x3f8] ;  /* 0x0000fe00ff201b82 */ /* 0x000e620000000a00 */
[----:B------:R-:W-:Y:S02]  /*1b90*/  ISETP.GT.AND.EX P3, PT, R55, -0x1, !P5, P3 ;  /* 0xffffffff3700780c */ /* 0x000fe40006f64330 */
[----:B------:R-:W-:Y:S02]  /*1ba0*/  ISETP.GT.U32.AND P2, PT, R57, -0x1, PT ;  /* 0xffffffff3900780c */ /* 0x000fe40003f44070 */
[----:B------:R-:W-:Y:S02]  /*1bb0*/  ISETP.GE.AND.EX P4, PT, R59, UR11, PT, P4 ;  /* 0x0000000b3b007c0c */ /* 0x000fe4000bf86340 */
[----:B------:R-:W-:Y:S02]  /*1bc0*/  ISETP.GE.U32.AND P5, PT, R43, UR10, PT ;  /* 0x0000000a2b007c0c */ /* 0x000fe4000bfa6070 */
[----:B------:R-:W-:-:S02]  /*1bd0*/  IADD3.X R39, PT, PT, R59, UR29, RZ, P6, !PT ;  /* 0x0000001d3b277c10 */ /* 0x000fc4000b7fe4ff */
[----:B------:R-:W-:Y:S02]  /*1be0*/  PLOP3.LUT P3, PT, P0, P3, PT, 0x80, 0x8 ;  /* 0x000000000008781c */ /* 0x000fe40000767070 */
[----:B------:R-:W-:Y:S02]  /*1bf0*/  ISETP.GT.AND.EX P2, PT, R59, -0x1, !P4, P2 ;  /* 0xffffffff3b00780c */ /* 0x000fe40006744320 */
[----:B------:R-:W-:Y:S02]  /*1c00*/  ISETP.GT.U32.AND P4, PT, R43, -0x1, PT ;  /* 0xffffffff2b00780c */ /* 0x000fe40003f84070 */
[----:B------:R-:W-:Y:S02]  /*1c10*/  ISETP.GE.AND.EX P6, PT, R39, UR11, PT, P5 ;  /* 0x0000000b27007c0c */ /* 0x000fe4000bfc6350 */
[----:B------:R-:W-:Y:S02]  /*1c20*/  IADD3 R41, P5, PT, R43, UR28, RZ ;  /* 0x0000001c2b297c10 */ /* 0x000fe4000ffbe0ff */
[----:B------:R-:W-:-:S02]  /*1c30*/  ISETP.GT.AND.EX P4, PT, R39, -0x1, !P6, P4 ;  /* 0xffffffff2700780c */ /* 0x000fc40007784340 */
[----:B------:R-:W-:Y:S01]  /*1c40*/  ISETP.GE.U32.AND P6, PT, R41, UR10, PT ;  /* 0x0000000a29007c0c */ /* 0x000fe2000bfc6070 */
[----:B------:R-:W4:Y:S01]  /*1c50*/  @P3 LDC.64 R36, c[0x0][0x3f8] ;  /* 0x0000fe00ff243b82 */ /* 0x000f220000000a00 */
[----:B------:R-:W-:Y:S02]  /*1c60*/  IADD3.X R11, PT, PT, R39, UR29, RZ, P5, !PT ;  /* 0x0000001d270b7c10 */ /* 0x000fe4000affe4ff */
[----:B------:R-:W-:Y:S02]  /*1c70*/  PLOP3.LUT P2, PT, P0, P2, PT, 0x80, 0x8 ;  /* 0x000000000008781c */ /* 0x000fe40000745070 */
[----:B------:R-:W-:Y:S02]  /*1c80*/  ISETP.GT.U32.AND P5, PT, R41, -0x1, PT ;  /* 0xffffffff2900780c */ /* 0x000fe40003fa4070 */
[----:B------:R-:W-:Y:S02]  /*1c90*/  ISETP.GE.AND.EX P6, PT, R11, UR11, PT, P6 ;  /* 0x0000000b0b007c0c */ /* 0x000fe4000bfc6360 */
[----:B------:R-:W-:-:S02]  /*1ca0*/  PLOP3.LUT P4, PT, P0, P4, PT, 0x80, 0x8 ;  /* 0x000000000008781c */ /* 0x000fc40000789070 */
[----:B------:R-:W-:Y:S02]  /*1cb0*/  ISETP.GT.AND.EX P5, PT, R11, -0x1, !P6, P5 ;  /* 0xffffffff0b00780c */ /* 0x000fe400077a4350 */
[----:B------:R-:W-:Y:S02]  /*1cc0*/  @P1 IADD3 R12, P6, PT, R45, R24, RZ ;  /* 0x000000182d0c1210 */ /* 0x000fe40007fde0ff */
[----:B------:R-:W-:Y:S01]  /*1cd0*/  PLOP3.LUT P5, PT, P0, P5, PT, 0x80, 0x8 ;  /* 0x000000000008781c */ /* 0x000fe200007ab070 */
[----:B0-----:R-:W0:Y:S02]  /*1ce0*/  @P2 LDC.64 R30, c[0x0][0x3f8] ;  /* 0x0000fe00ff1e2b82 */ /* 0x001e240000000a00 */
[----:B---3--:R-:W-:Y:S01]  /*1cf0*/  @P1 IMAD.X R26, R47, 0x1, R10, P6 ;  /* 0x000000012f1a1824 */ /* 0x008fe200030e060a */
[----:B-1----:R-:W-:-:S04]  /*1d00*/  @P1 LEA R32, P6, R12, R32, 0x2 ;  /* 0x000000200c201211 */ /* 0x002fc800078c10ff */
[----:B------:R-:W-:Y:S02]  /*1d10*/  @P1 LEA.HI.X R33, R12, R33, R26, 0x2, P6 ;  /* 0x000000210c211211 */ /* 0x000fe400030f141a */
[----:B------:R-:W1:Y:S01]  /*1d20*/  @P4 LDC.64 R26, c[0x0][0x3f8] ;  /* 0x0000fe00ff1a4b82 */ /* 0x000e620000000a00 */
[----:B------:R-:W-:-:S07]  /*1d30*/  @P3 IADD3 R12, P6, PT, R53, R24, RZ ;  /* 0x00000018350c3210 */ /* 0x000fce0007fde0ff */
[----:B------:R-:W3:Y:S01]  /*1d40*/  @P5 LDC.64 R28, c[0x0][0x3f8] ;  /* 0x0000fe00ff1c5b82 */ /* 0x000ee20000000a00 */
[----:B------:R-:W-:Y:S01]  /*1d50*/  @P3 IMAD.X R38, R55, 0x1, R10, P6 ;  /* 0x0000000137263824 */ /* 0x000fe200030e060a */
[C---:B----4-:R-:W-:Y:S02]  /*1d60*/  @P3 LEA R36, P6, R12.reuse, R36, 0x2 ;  /* 0x000000240c243211 */ /* 0x050fe400078c10ff */
[----:B------:R-:W-:Y:S01]  /*1d70*/  CS2R R46, SRZ ;  /* 0x00000000002e7805 */ /* 0x000fe2000001ff00 */
[----:B------:R4:W2:Y:S01]  /*1d80*/  @P1 LDG.E.CONSTANT R48, desc[UR18][R32.64] ;  /* 0x0000001220301981 */ /* 0x0008a2000c1e9900 */
[----:B------:R-:W-:Y:S02]  /*1d90*/  @P3 LEA.HI.X R37, R12, R37, R38, 0x2, P6 ;  /* 0x000000250c253211 */ /* 0x000fe400030f1426 */
[-C--:B------:R-:W-:Y:S02]  /*1da0*/  @P2 IADD3 R12, P1, PT, R57, R24.reuse, RZ ;  /* 0x00000018390c2210 */ /* 0x080fe40007f3e0ff */
[----:B------:R-:W-:Y:S01]  /*1db0*/  @P4 IADD3 R43, P6, PT, R43, R24, RZ ;  /* 0x000000182b2b4210 */ /* 0x000fe20007fde0ff */
[----:B------:R-:W2:Y:S01]  /*1dc0*/  @P3 LDG.E.CONSTANT R47, desc[UR18][R36.64] ;  /* 0x00000012242f3981 */ /* 0x000ea2000c1e9900 */
[----:B0-----:R-:W-:Y:S01]  /*1dd0*/  @P2 LEA R30, P3, R12, R30, 0x2 ;  /* 0x0000001e0c1e2211 */ /* 0x001fe200078610ff */
[----:B------:R-:W-:Y:S01]  /*1de0*/  @P2 IMAD.X R38, R59, 0x1, R10, P1 ;  /* 0x000000013b262824 */ /* 0x000fe200008e060a */
[----:B------:R-:W-:-:S04]  /*1df0*/  @P5 IADD3 R41, P1, PT, R41, R24, RZ ;  /* 0x0000001829295210 */ /* 0x000fc80007f3e0ff */
[----:B------:R-:W-:Y:S01]  /*1e00*/  @P2 LEA.HI.X R31, R12, R31, R38, 0x2, P3 ;  /* 0x0000001f0c1f2211 */ /* 0x000fe200018f1426 */
[--C-:B------:R-:W-:Y:S01]  /*1e10*/  @P4 IMAD.X R12, R39, 0x1, R10.reuse, P6 ;  /* 0x00000001270c4824 */ /* 0x100fe200030e060a */
[----:B-1----:R-:W-:Y:S01]  /*1e20*/  @P4 LEA R26, P3, R43, R26, 0x2 ;  /* 0x0000001a2b1a4211 */ /* 0x002fe200078610ff */
[----:B------:R-:W-:Y:S02]  /*1e30*/  @P5 IMAD.X R38, R11, 0x1, R10, P1 ;  /* 0x000000010b265824 */ /* 0x000fe400008e060a */
[----:B------:R-:W2:Y:S01]  /*1e40*/  @P2 LDG.E.CONSTANT R46, desc[UR18][R30.64] ;  /* 0x000000121e2e2981 */ /* 0x000ea2000c1e9900 */
[----:B---3--:R-:W-:Y:S02]  /*1e50*/  @P5 LEA R28, P1, R41, R28, 0x2 ;  /* 0x0000001c291c5211 */ /* 0x008fe400078210ff */
[----:B------:R-:W-:Y:S01]  /*1e60*/  @P4 LEA.HI.X R27, R43, R27, R12, 0x2, P3 ;  /* 0x0000001b2b1b4211 */ /* 0x000fe200018f140c */
[----:B------:R-:W-:Y:S01]  /*1e70*/  IMAD.MOV.U32 R12, RZ, RZ, RZ ;  /* 0x000000ffff0c7224 */ /* 0x000fe200078e00ff */
[----:B------:R-:W-:Y:S01]  /*1e80*/  @P5 LEA.HI.X R29, R41, R29, R38, 0x2, P1 ;  /* 0x0000001d291d5211 */ /* 0x000fe200008f1426 */
[----:B------:R-:W-:Y:S01]  /*1e90*/  IMAD.MOV.U32 R11, RZ, RZ, RZ ;  /* 0x000000ffff0b7224 */ /* 0x000fe200078e00ff */
[----:B------:R-:W4:Y:S03]  /*1ea0*/  LDC.64 R42, c[0x0][0x3b8] ;  /* 0x0000ee00ff2a7b82 */ /* 0x000f260000000a00 */
[----:B------:R-:W3:Y:S04]  /*1eb0*/  @P4 LDG.E.CONSTANT R12, desc[UR18][R26.64] ;  /* 0x000000121a0c4981 */ /* 0x000ee8000c1e9900 */
[----:B------:R0:W3:Y:S01]  /*1ec0*/  @P5 LDG.E.CONSTANT R11, desc[UR18][R28.64] ;  /* 0x000000121c0b5981 */ /* 0x0000e2000c1e9900 */
[----:B------:R-:W-:Y:S01]  /*1ed0*/  UIADD3 UR16, UP1, UPT, UR24, UR12, URZ ;  /* 0x0000000c18107290 */ /* 0x000fe2000ff3e0ff */
[----:B------:R-:W1:Y:S03]  /*1ee0*/  LDC.64 R38, c[0x0][0x3b0] ;  /* 0x0000ec00ff267b82 */ /* 0x000e660000000a00 */
[----:B------:R-:W-:-:S02]  /*1ef0*/  UIADD3.X UR9, UPT, UPT, UR8, UR21, URZ, UP1, !UPT ;  /* 0x0000001508097290 */ /* 0x000fc40008ffe4ff */
[----:B------:R-:W-:Y:S02]  /*1f00*/  ULOP3.LUT UR16, URZ, UR16, URZ, 0x33, !UPT ;  /* 0x00000010ff107292 */ /* 0x000fe4000f8e33ff */
[----:B------:R-:W-:Y:S01]  /*1f10*/  ULOP3.LUT UR17, URZ, UR9, URZ, 0x33, !UPT ;  /* 0x00000009ff117292 */ /* 0x000fe2000f8e33ff */
[----:B----4-:R-:W-:-:S04]  /*1f20*/  IMAD R32, R6, R42, RZ ;  /* 0x0000002a06207224 */ /* 0x010fc800078e02ff */
[C---:B------:R-:W-:Y:S02]  /*1f30*/  IMAD R33, R18.reuse, R43, R32 ;  /* 0x0000002b12217224 */ /* 0x040fe400078e0220 */
[----:B------:R-:W-:-:S04]  /*1f40*/  IMAD.WIDE.U32 R42, R18, R42, UR16 ;  /* 0x00000010122a7e25 */ /* 0x000fc8000f8e002a */
[----:B------:R-:W-:Y:S01]  /*1f50*/  IMAD.IADD R43, R33, 0x1, R43 ;  /* 0x00000001212b7824 */ /* 0x000fe200078e022b */
[----:B0-----:R-:W-:Y:S01]  /*1f60*/  IADD3 R29, P1, PT, R42, -0x1, RZ ;  /* 0xffffffff2a1d7810 */ /* 0x001fe20007f3e0ff */
[----:B------:R-:W-:-:S03]  /*1f70*/  IMAD.MOV.U32 R32, RZ, RZ, R3 ;  /* 0x000000ffff207224 */ /* 0x000fc600078e0003 */
[C---:B------:R-:W-:Y:S01]  /*1f80*/  IADD3.X R26, PT, PT, R43.reuse, -0x1, RZ, P1, !PT ;  /* 0xffffffff2b1a7810 */ /* 0x040fe20000ffe4ff */
[----:B------:R-:W-:Y:S01]  /*1f90*/  IMAD.MOV.U32 R33, RZ, RZ, R2 ;  /* 0x000000ffff217224 */ /* 0x000fe200078e0002 */
[----:B------:R-:W-:Y:S01]  /*1fa0*/  IADD3 R41, P1, PT, R42, -0x2, RZ ;  /* 0xfffffffe2a297810 */ /* 0x000fe20007f3e0ff */
[C---:B------:R-:W-:Y:S02]  /*1fb0*/  IMAD R27, R43.reuse, UR30, RZ ;  /* 0x0000001e2b1b7c24 */ /* 0x040fe4000f8e02ff */
        /* <DEDUP_REMOVED lines=8> */
[----:B-1----:R-:W-:Y:S02]  /*2040*/  IMAD R37, R27, R38, RZ ;  /* 0x000000261b257224 */ /* 0x002fe400078e02ff */
[----:B------:R-:W-:Y:S02]  /*2050*/  IMAD R53, R41, UR31, R26 ;  /* 0x0000001f29357c24 */ /* 0x000fe4000f8e021a */
[----:B------:R-:W-:Y:S02]  /*2060*/  IMAD.IADD R29, R29, 0x1, R45 ;  /* 0x000000011d1d7824 */ /* 0x000fe400078e022d */
[----:B------:R-:W-:Y:S01]  /*2070*/  IMAD.WIDE.U32 R26, R41, UR30, R32 ;  /* 0x0000001e291a7c25 */ /* 0x000fe2000f8e0020 */
[----:B------:R-:W-:-:S03]  /*2080*/  IADD3 R45, P2, PT, R42, -0x3, RZ ;  /* 0xfffffffd2a2d7810 */ /* 0x000fc60007f5e0ff */
[----:B------:R-:W-:-:S04]  /*2090*/  IMAD.WIDE.U32 R30, R36, R38, R16 ;  /* 0x00000026241e7225 */ /* 0x000fc800078e0010 */
[-C--:B------:R-:W-:Y:S02]  /*20a0*/  IMAD R37, R36, R39.reuse, R37 ;  /* 0x0000002724257224 */ /* 0x080fe400078e0225 */
[-C--:B------:R-:W-:Y:S02]  /*20b0*/  IMAD R29, R29, R38.reuse, RZ ;  /* 0x000000261d1d7224 */ /* 0x080fe400078e02ff */
[----:B------:R-:W-:Y:S01]  /*20c0*/  IMAD.IADD R41, R27, 0x1, R53 ;  /* 0x000000011b297824 */ /* 0x000fe200078e0235 */
[----:B------:R-:W-:Y:S01]  /*20d0*/  LEA R36, P1, R30, UR32, 0x2 ;  /* 0x000000201e247c11 */ /* 0x000fe2000f8210ff */
[----:B------:R-:W-:Y:S02]  /*20e0*/  IMAD.IADD R31, R31, 0x1, R37 ;  /* 0x000000011f1f7824 */ /* 0x000fe400078e0225 */
[C---:B------:R-:W-:Y:S01]  /*20f0*/  IMAD R27, R28.reuse, R39, R29 ;  /* 0x000000271c1b7224 */ /* 0x040fe200078e021d */
[----:B------:R-:W-:Y:S01]  /*2100*/  IADD3.X R40, PT, PT, R43, -0x1, RZ, P2, !PT ;  /* 0xffffffff2b287810 */ /* 0x000fe200017fe4ff */
[----:B------:R-:W-:-:S04]  /*2110*/  IMAD.WIDE.U32 R28, R28, R38, R16 ;  /* 0x000000261c1c7225 */ /* 0x000fc800078e0010 */
[-C--:B------:R-:W-:Y:S01]  /*2120*/  IMAD R53, R41, R38.reuse, RZ ;  /* 0x0000002629357224 */ /* 0x080fe200078e02ff */
[----:B------:R-:W-:Y:S01]  /*2130*/  IADD3 R41, P3, PT, R42, -0x4, RZ ;  /* 0xfffffffc2a297810 */ /* 0x000fe20007f7e0ff */
[----:B------:R-:W-:Y:S01]  /*2140*/  IMAD.IADD R29, R29, 0x1, R27 ;  /* 0x000000011d1d7824 */ /* 0x000fe200078e021b */
[----:B------:R-:W-:Y:S01]  /*2150*/  LEA.HI.X R37, R30, UR33, R31, 0x2, P1 ;  /* 0x000000211e257c11 */ /* 0x000fe200088f141f */
[----:B------:R-:W-:Y:S01]  /*2160*/  IMAD R53, R26, R39, R53 ;  /* 0x000000271a357224 */ /* 0x000fe200078e0235 */
[----:B------:R-:W-:Y:S01]  /*2170*/  LEA R30, P1, R28, UR32, 0x2 ;  /* 0x000000201c1e7c11 */ /* 0x000fe2000f8210ff */
[----:B------:R-:W-:Y:S01]  /*2180*/  IMAD.WIDE.U32 R26, R26, R38, R16 ;  /* 0x000000261a1a7225 */ /* 0x000fe200078e0010 */
[----:B------:R-:W-:-:S03]  /*2190*/  IADD3.X R44, PT, PT, R43, -0x1, RZ, P3, !PT ;  /* 0xffffffff2b2c7810 */ /* 0x000fc60001ffe4ff */
[----:B------:R-:W-:Y:S01]  /*21a0*/  IMAD R40, R40, UR30, RZ ;  /* 0x0000001e28287c24 */ /* 0x000fe2000f8e02ff */
[----:B------:R-:W-:Y:S01]  /*21b0*/  LEA.HI.X R31, R28, UR33, R29, 0x2, P1 ;  /* 0x000000211c1f7c11 */ /* 0x000fe200088f141d */
[----:B------:R-:W-:Y:S01]  /*21c0*/  IMAD.IADD R53, R27, 0x1, R53 ;  /* 0x000000011b357824 */ /* 0x000fe200078e0235 */
[----:B------:R-:W-:Y:S01]  /*21d0*/  LEA R28, P1, R26, UR32, 0x2 ;  /* 0x000000201a1c7c11 */ /* 0x000fe2000f8210ff */
[----:B------:R-:W-:Y:S02]  /*21e0*/  IMAD R52, R44, UR30, RZ ;  /* 0x0000001e2c347c24 */ /* 0x000fe4000f8e02ff */
[C---:B------:R-:W-:Y:S02]  /*21f0*/  IMAD R27, R45.reuse, UR31, R40 ;  /* 0x0000001f2d1b7c24 */ /* 0x040fe4000f8e0228 */
[----:B------:R-:W-:Y:S01]  /*2200*/  IMAD.WIDE.U32 R44, R45, UR30, R32 ;  /* 0x0000001e2d2c7c25 */ /* 0x000fe2000f8e0020 */
[----:B------:R-:W-:-:S03]  /*2210*/  LEA.HI.X R29, R26, UR33, R53, 0x2, P1 ;  /* 0x000000211a1d7c11 */ /* 0x000fc600088f1435 */
[----:B------:R-:W-:Y:S02]  /*2220*/  IMAD R53, R41, UR31, R52 ;  /* 0x0000001f29357c24 */ /* 0x000fe4000f8e0234 */
[----:B------:R-:W-:Y:S02]  /*2230*/  IMAD.IADD R27, R45, 0x1, R27 ;  /* 0x000000012d1b7824 */ /* 0x000fe400078e021b */
[----:B------:R-:W-:-:S04]  /*2240*/  IMAD.WIDE.U32 R40, R41, UR30, R32 ;  /* 0x0000001e29287c25 */ /* 0x000fc8000f8e0020 */
[-C--:B------:R-:W-:Y:S02]  /*2250*/  IMAD R27, R27, R38.reuse, RZ ;  /* 0x000000261b1b7224 */ /* 0x080fe400078e02ff */
[----:B------:R-:W-:Y:S02]  /*2260*/  IMAD.IADD R41, R41, 0x1, R53 ;  /* 0x0000000129297824 */ /* 0x000fe400078e0235 */
[C---:B------:R-:W-:Y:S02]  /*2270*/  IMAD R27, R44.reuse, R39, R27 ;  /* 0x000000272c1b7224 */ /* 0x040fe400078e021b */
[-C--:B------:R-:W-:Y:S02]  /*2280*/  IMAD R41, R41, R38.reuse, RZ ;  /* 0x0000002629297224 */ /* 0x080fe400078e02ff */
[----:B------:R-:W-:-:S04]  /*2290*/  IMAD.WIDE.U32 R44, R44, R38, R16 ;  /* 0x000000262c2c7225 */ /* 0x000fc800078e0010 */
[----:B------:R-:W-:Y:S01]  /*22a0*/  IMAD R53, R40, R39, R41 ;  /* 0x0000002728357224 */ /* 0x000fe200078e0229 */
[----:B------:R-:W-:Y:S01]  /*22b0*/  LEA R26, P1, R44, UR32, 0x2 ;  /* 0x000000202c1a7c11 */ /* 0x000fe2000f8210ff */
[----:B------:R-:W-:Y:S02]  /*22c0*/  IMAD.IADD R27, R45, 0x1, R27 ;  /* 0x000000012d1b7824 */ /* 0x000fe400078e021b */
[----:B------:R-:W-:Y:S01]  /*22d0*/  IMAD.WIDE.U32 R40, R40, R38, R16 ;  /* 0x0000002628287225 */ /* 0x000fe200078e0010 */
[----:B------:R-:W-:Y:S02]  /*22e0*/  IADD3 R55, P2, PT, R42, -0x5, RZ ;  /* 0xfffffffb2a377810 */ /* 0x000fe40007f5e0ff */
[----:B------:R-:W-:Y:S01]  /*22f0*/  LEA.HI.X R27, R44, UR33, R27, 0x2, P1 ;  /* 0x000000212c1b7c11 */ /* 0x000fe200088f141b */
[----:B------:R-:W-:Y:S01]  /*2300*/  IMAD.IADD R41, R41, 0x1, R53 ;  /* 0x0000000129297824 */ /* 0x000fe200078e0235 */
[----:B------:R-:W-:-:S04]  /*2310*/  LEA R44, P1, R40, UR32, 0x2 ;  /* 0x00000020282c7c11 */ /* 0x000fc8000f8210ff */
[----:B------:R-:W-:Y:S02]  /*2320*/  LEA.HI.X R45, R40, UR33, R41, 0x2, P1 ;  /* 0x00000021282d7c11 */ /* 0x000fe400088f1429 */
[C---:B------:R-:W-:Y:S02]  /*2330*/  IADD3 R41, P1, PT, R42.reuse, -0x6, RZ ;  /* 0xfffffffa2a297810 */ /* 0x040fe40007f3e0ff */
[C---:B------:R-:W-:Y:S02]  /*2340*/  IADD3.X R40, PT, PT, R43.reuse, -0x1, RZ, P2, !PT ;  /* 0xffffffff2b287810 */ /* 0x040fe400017fe4ff */
[----:B------:R-:W-:Y:S02]  /*2350*/  IADD3 R53, P2, PT, R42, -0x7, RZ ;  /* 0xfffffff92a357810 */ /* 0x000fe40007f5e0ff */
[----:B------:R-:W-:Y:S01]  /*2360*/  IADD3.X R42, PT, PT, R43, -0x1, RZ, P1, !PT ;  /* 0xffffffff2b2a7810 */ /* 0x000fe20000ffe4ff */
[----:B------:R-:W-:-:S04]  /*2370*/  IMAD R40, R40, UR30, RZ ;  /* 0x0000001e28287c24 */ /* 0x000fc8000f8e02ff */
[----:B------:R-:W-:Y:S02]  /*2380*/  IMAD R52, R42, UR30, RZ ;  /* 0x0000001e2a347c24 */ /* 0x000fe4000f8e02ff */
[----:B------:R-:W-:Y:S01]  /*2390*/  IMAD R57, R55, UR31, R40 ;  /* 0x0000001f37397c24 */ /* 0x000fe2000f8e0228 */
[----:B------:R-:W-:Y:S01]  /*23a0*/  IADD3.X R42, PT, PT, R43, -0x1, RZ, P2, !PT ;  /* 0xffffffff2b2a7810 */ /* 0x000fe200017fe4ff */
[----:B-----5:R0:W-:Y:S04]  /*23b0*/  STG.E desc[UR18][R36.64], R51 ;  /* 0x0000003324007986 */ /* 0x0201e8000c101912 */
[----:B------:R-:W-:Y:S02]  /*23c0*/  IMAD R42, R42, UR30, RZ ;  /* 0x0000001e2a2a7c24 */ /* 0x000fe4000f8e02ff */
[----:B0-----:R-:W-:-:S04]  /*23d0*/  IMAD.WIDE.U32 R36, R55, UR30, R32 ;  /* 0x0000001e37247c25 */ /* 0x001fc8000f8e0020 */
[----:B------:R-:W-:Y:S02]  /*23e0*/  IMAD R55, R41, UR31, R52 ;  /* 0x0000001f29377c24 */ /* 0x000fe4000f8e0234 */
[----:B------:R-:W-:Y:S02]  /*23f0*/  IMAD.IADD R43, R37, 0x1, R57 ;  /* 0x00000001252b7824 */ /* 0x000fe400078e0239 */
[----:B------:R-:W-:-:S04]  /*2400*/  IMAD.WIDE.U32 R40, R41, UR30, R32 ;  /* 0x0000001e29287c25 */ /* 0x000fc8000f8e0020 */
[----:B------:R-:W-:Y:S02]  /*2410*/  IMAD R43, R43, R38, RZ ;  /* 0x000000262b2b7224 */ /* 0x000fe400078e02ff */
[----:B------:R-:W-:Y:S02]  /*2420*/  IMAD.IADD R41, R41, 0x1, R55 ;  /* 0x0000000129297824 */ /* 0x000fe400078e0237 */
[----:B------:R-:W-:-:S04]  /*2430*/  IMAD.WIDE.U32 R32, R53, UR30, R32 ;  /* 0x0000001e35207c25 */ /* 0x000fc8000f8e0020 */
[----:B------:R-:W-:Y:S02]  /*2440*/  IMAD R51, R53, UR31, R42 ;  /* 0x0000001f35337c24 */ /* 0x000fe4000f8e022a */
[C---:B------:R-:W-:Y:S02]  /*2450*/  IMAD R43, R36.reuse, R39, R43 ;  /* 0x00000027242b7224 */ /* 0x040fe400078e022b */
[-C--:B------:R-:W-:Y:S02]  /*2460*/  IMAD R41, R41, R38.reuse, RZ ;  /* 0x0000002629297224 */ /* 0x080fe400078e02ff */
[----:B------:R-:W-:-:S04]  /*2470*/  IMAD.WIDE.U32 R36, R36, R38, R16 ;  /* 0x0000002624247225 */ /* 0x000fc800078e0010 */
[----:B------:R-:W-:Y:S01]  /*2480*/  IMAD.IADD R51, R33, 0x1, R51 ;  /* 0x0000000121337824 */ /* 0x000fe200078e0233 */
[----:B------:R-:W-:Y:S01]  /*2490*/  LEA R42, P1, R36, UR32, 0x2 ;  /* 0x00000020242a7c11 */ /* 0x000fe2000f8210ff */
[C---:B------:R-:W-:Y:S02]  /*24a0*/  IMAD R33, R40.reuse, R39, R41 ;  /* 0x0000002728217224 */ /* 0x040fe400078e0229 */
[----:B------:R-:W-:Y:S02]  /*24b0*/  IMAD.IADD R43, R37, 0x1, R43 ;  /* 0x00000001252b7824 */ /* 0x000fe400078e022b */
[-C--:B------:R-:W-:Y:S01]  /*24c0*/  IMAD.WIDE.U32 R40, R40, R38.reuse, R16 ;  /* 0x0000002628287225 */ /* 0x080fe200078e0010 */
[----:B------:R-:W-:Y:S02]  /*24d0*/  UIADD3 UR24, UP1, UPT, UR24, 0x8, URZ ;  /* 0x0000000818187890 */ /* 0x000fe4000ff3e0ff */
[----:B------:R-:W-:Y:S01]  /*24e0*/  LEA.HI.X R43, R36, UR33, R43, 0x2, P1 ;  /* 0x00000021242b7c11 */ /* 0x000fe200088f142b */
[----:B------:R-:W-:Y:S01]  /*24f0*/  IMAD.IADD R33, R41, 0x1, R33 ;  /* 0x0000000129217824 */ /* 0x000fe200078e0221 */
[----:B------:R-:W-:Y:S01]  /*2500*/  LEA R36, P1, R40, UR32, 0x2 ;  /* 0x0000002028247c11 */ /* 0x000fe2000f8210ff */
[----:B------:R-:W-:Y:S01]  /*2510*/  IMAD R51, R51, R38, RZ ;  /* 0x0000002633337224 */ /* 0x000fe200078e02ff */
[----:B------:R-:W-:-:S02]  /*2520*/  UIADD3.X UR8, UPT, UPT, URZ, UR8, URZ, UP1, !UPT ;  /* 0x00000008ff087290 */ /* 0x000fc40008ffe4ff */
[----:B------:R-:W-:Y:S02]  /*2530*/  LEA.HI.X R37, R40, UR33, R33, 0x2, P1 ;  /* 0x0000002128257c11 */ /* 0x000fe400088f1421 */
[----:B------:R-:W-:Y:S01]  /*2540*/  ISETP.NE.U32.AND P1, PT, R9, UR24, PT ;  /* 0x0000001809007c0c */ /* 0x000fe2000bf25070 */
[----:B------:R-:W-:-:S04]  /*2550*/  IMAD.WIDE.U32 R52, R32, R38, R16 ;  /* 0x0000002620347225 */ /* 0x000fc800078e0010 */
[----:B------:R-:W-:Y:S01]  /*2560*/  IMAD R39, R32, R39, R51 ;  /* 0x0000002720277224 */ /* 0x000fe200078e0233 */
[----:B------:R-:W-:Y:S02]  /*2570*/  ISETP.NE.AND.EX P1, PT, R7, UR8, PT, P1 ;  /* 0x0000000807007c0c */ /* 0x000fe4000bf25310 */
[C---:B------:R-:W-:Y:S01]  /*2580*/  LEA R32, P2, R52.reuse, UR32, 0x2 ;  /* 0x0000002034207c11 */ /* 0x040fe2000f8410ff */
[----:B------:R-:W-:Y:S01]  /*2590*/  IMAD.IADD R39, R53, 0x1, R39 ;  /* 0x0000000135277824 */ /* 0x000fe200078e0227 */
[----:B--2---:R0:W-:Y:S04]  /*25a0*/  STG.E desc[UR18][R30.64], R50 ;  /* 0x000000321e007986 */ /* 0x0041e8000c101912 */
[----:B------:R-:W-:Y:S01]  /*25b0*/  LEA.HI.X R33, R52, UR33, R39, 0x2, P2 ;  /* 0x0000002134217c11 */ /* 0x000fe200090f1427 */
[----:B------:R0:W-:Y:S04]  /*25c0*/  STG.E desc[UR18][R28.64], R49 ;  /* 0x000000311c007986 */ /* 0x0001e8000c101912 */
[----:B------:R0:W-:Y:S04]  /*25d0*/  STG.E desc[UR18][R26.64], R48 ;  /* 0x000000301a007986 */ /* 0x0001e8000c101912 */
[----:B------:R0:W-:Y:S04]  /*25e0*/  STG.E desc[UR18][R44.64], R47 ;  /* 0x0000002f2c007986 */ /* 0x0001e8000c101912 */
[----:B------:R0:W-:Y:S04]  /*25f0*/  STG.E desc[UR18][R42.64], R46 ;  /* 0x0000002e2a007986 */ /* 0x0001e8000c101912 */
[----:B---3--:R0:W-:Y:S04]  /*2600*/  STG.E desc[UR18][R36.64], R12 ;  /* 0x0000000c24007986 */ /* 0x0081e8000c101912 */
[----:B------:R0:W-:Y:S01]  /*2610*/  STG.E desc[UR18][R32.64], R11 ;  /* 0x0000000b20007986 */ /* 0x0001e2000c101912 */
[----:B------:R-:W-:Y:S05]  /*2620*/  @P1 BRA `(.L_x_2255) ;  /* 0xfffffff0004c1947 */ /* 0x000fea000383ffff */
[----:B------:R-:W-:Y:S02]  /*2630*/  IMAD.MOV.U32 R40, RZ, RZ, R9 ;  /* 0x000000ffff287224 */ /* 0x000fe400078e0009 */
[----:B0-----:R-:W-:-:S07]  /*2640*/  IMAD.MOV.U32 R43, RZ, RZ, R7 ;  /* 0x000000ffff2b7224 */ /* 0x001fce00078e0007 */
.L_x_2254:
[----:B------:R-:W-:-:S04]  /*2650*/  ISETP.NE.U32.AND P1, PT, R8, RZ, PT ;  /* 0x000000ff0800720c */ /* 0x000fc80003f25070 */
[----:B------:R-:W-:-:S13]  /*2660*/  ISETP.NE.AND.EX P1, PT, RZ, RZ, PT, P1 ;  /* 0x000000ffff00720c */ /* 0x000fda0003f25310 */
[----:B------:R-:W-:Y:S05]  /*2670*/  @!P1 BRA `(.L_x_2256) ;  /* 0x0000000c008c9947 */ /* 0x000fea0003800000 */
[----:B0-----:R-:W0:Y:S01]  /*2680*/  LDC.64 R26, c[0x0][0x3f0] ;  /* 0x0000fc00ff1a7b82 */ /* 0x001e220000000a00 */
[----:B------:R-:W2:Y:S01]  /*2690*/  LDCU.64 UR8, c[0x0][0x3d0] ;  /* 0x00007a00ff0877ac */ /* 0x000ea20008000a00 */
[----:B------:R-:W-:Y:S01]  /*26a0*/  IMAD.MOV.U32 R41, RZ, RZ, RZ ;  /* 0x000000ffff297224 */ /* 0x000fe200078e00ff */
[----:B------:R-:W3:Y:S01]  /*26b0*/  LDCU.64 UR16, c[0x0][0x3e0] ;  /* 0x00007c00ff1077ac */ /* 0x000ee20008000a00 */
[----:B------:R-:W4:Y:S01]  /*26c0*/  LDCU.128 UR24, c[0x0][0x3b0] ;  /* 0x00007600ff1877ac */ /* 0x000f220008000c00 */
[----:B--2---:R-:W-:-:S04]  /*26d0*/  UIADD3 UR8, UP1, UPT, URZ, -UR8, URZ ;  /* 0x80000008ff087290 */ /* 0x004fc8000ff3e0ff */
[----:B------:R-:W-:Y:S01]  /*26e0*/  UIADD3.X UR9, UPT, UPT, URZ, ~UR9, URZ, UP1, !UPT ;  /* 0x80000009ff097290 */ /* 0x000fe20008ffe4ff */
[----:B0-----:R-:W-:-:S04]  /*26f0*/  IMAD R11, R43, R26, RZ ;  /* 0x0000001a2b0b7224 */ /* 0x001fc800078e02ff */
[C---:B------:R-:W-:Y:S02]  /*2700*/  IMAD R11, R40.reuse, R27, R11 ;  /* 0x0000001b280b7224 */ /* 0x040fe400078e020b */
[----:B------:R-:W-:-:S04]  /*2710*/  IMAD.WIDE.U32 R28, R40, R26, UR8 ;  /* 0x00000008281c7e25 */ /* 0x000fc8000f8e001a */
[----:B------:R-:W-:Y:S01]  /*2720*/  IMAD.IADD R29, R29, 0x1, R11 ;  /* 0x000000011d1d7824 */ /* 0x000fe200078e020b */
[----:B------:R-:W0:Y:S01]  /*2730*/  LDCU.64 UR8, c[0x0][0x3a8] ;  /* 0x00007500ff0877ac */ /* 0x000e220008000a00 */
[----:B---3--:R-:W-:-:S04]  /*2740*/  IMAD.WIDE.U32 R32, R0, UR16, R28 ;  /* 0x0000001000207c25 */ /* 0x008fc8000f8e001c */
[----:B------:R-:W-:Y:S01]  /*2750*/  IMAD R12, R0, UR17, R33 ;  /* 0x00000011000c7c24 */ /* 0x000fe2000f8e0221 */
[----:B------:R-:W-:Y:S01]  /*2760*/  ISETP.GE.U32.AND P1, PT, R32, UR10, PT ;  /* 0x0000000a20007c0c */ /* 0x000fe2000bf26070 */
[----:B----4-:R-:W-:Y:S01]  /*2770*/  IMAD R37, R6, UR26, RZ ;  /* 0x0000001a06257c24 */ /* 0x010fe2000f8e02ff */
[----:B------:R-:W-:Y:S01]  /*2780*/  ISETP.GT.U32.AND P2, PT, R32, -0x1, PT ;  /* 0xffffffff2000780c */ /* 0x000fe20003f44070 */
[----:B------:R-:W2:Y:S01]  /*2790*/  LDCU.64 UR16, c[0x0][0x408] ;  /* 0x00008100ff1077ac */ /* 0x000ea20008000a00 */
[----:B------:R-:W-:-:S04]  /*27a0*/  ISETP.GE.AND.EX P1, PT, R12, UR11, PT, P1 ;  /* 0x0000000b0c007c0c */ /* 0x000fc8000bf26310 */
[----:B------:R-:W-:-:S04]  /*27b0*/  ISETP.GT.AND.EX P1, PT, R12, -0x1, !P1, P2 ;  /* 0xffffffff0c00780c */ /* 0x000fc80004f24320 */
[----:B------:R-:W-:-:S13]  /*27c0*/  PLOP3.LUT P1, PT, P0, P1, PT, 0x80, 0x8 ;  /* 0x000000000008781c */ /* 0x000fda0000723070 */
[----:B------:R-:W3:Y:S01]  /*27d0*/  @P1 LDC.64 R30, c[0x0][0x3f8] ;  /* 0x0000fe00ff1e1b82 */ /* 0x000ee20000000a00 */
[----:B------:R-:W-:-:S05]  /*27e0*/  @P1 IADD3 R11, P2, PT, R24, R32, RZ ;  /* 0x00000020180b1210 */ /* 0x000fca0007f5e0ff */
[----:B------:R-:W-:Y:S01]  /*27f0*/  @P1 IMAD.X R28, R12, 0x1, R10, P2 ;  /* 0x000000010c1c1824 */ /* 0x000fe200010e060a */
[----:B---3--:R-:W-:-:S04]  /*2800*/  @P1 LEA R30, P2, R11, R30, 0x2 ;  /* 0x0000001e0b1e1211 */ /* 0x008fc800078410ff */
[----:B------:R-:W-:-:S05]  /*2810*/  @P1 LEA.HI.X R31, R11, R31, R28, 0x2, P2 ;  /* 0x0000001f0b1f1211 */ /* 0x000fca00010f141c */
[----:B-1----:R1:W3:Y:S01]  /*2820*/  @P1 LDG.E.CONSTANT R41, desc[UR18][R30.64] ;  /* 0x000000121e291981 */ /* 0x0022e2000c1e9900 */
[----:B------:R-:W-:-:S04]  /*2830*/  IADD3 R28, P1, PT, R40, UR12, RZ ;  /* 0x0000000c281c7c10 */ /* 0x000fc8000ff3e0ff */
[----:B------:R-:W-:Y:S02]  /*2840*/  IADD3.X R11, PT, PT, R43, UR21, RZ, P1, !PT ;  /* 0x000000152b0b7c10 */ /* 0x000fe40008ffe4ff */
[----:B------:R-:W-:Y:S02]  /*2850*/  LOP3.LUT R28, RZ, R28, RZ, 0x33, !PT ;  /* 0x0000001cff1c7212 */ /* 0x000fe400078e33ff */
[----:B------:R-:W-:Y:S01]  /*2860*/  LOP3.LUT R29, RZ, R11, RZ, 0x33, !PT ;  /* 0x0000000bff1d7212 */ /* 0x000fe200078e33ff */
[C---:B------:R-:W-:Y:S02]  /*2870*/  IMAD R11, R18.reuse, UR27, R37 ;  /* 0x0000001b120b7c24 */ /* 0x040fe4000f8e0225 */
[----:B-1----:R-:W-:Y:S02]  /*2880*/  IMAD.MOV.U32 R30, RZ, RZ, R3 ;  /* 0x000000ffff1e7224 */ /* 0x002fe400078e0003 */
[----:B------:R-:W-:-:S04]  /*2890*/  IMAD.WIDE.U32 R28, R18, UR26, R28 ;  /* 0x0000001a121c7c25 */ /* 0x000fc8000f8e001c */
[----:B------:R-:W-:Y:S02]  /*28a0*/  IMAD.IADD R11, R11, 0x1, R29 ;  /* 0x000000010b0b7824 */ /* 0x000fe400078e021d */
[----:B------:R-:W-:Y:S02]  /*28b0*/  IMAD.MOV.U32 R31, RZ, RZ, R2 ;  /* 0x000000ffff1f7224 */ /* 0x000fe400078e0002 */
[----:B0-----:R-:W-:Y:S02]  /*28c0*/  IMAD R39, R11, UR8, RZ ;  /* 0x000000080b277c24 */ /* 0x001fe4000f8e02ff */
[----:B------:R-:W-:-:S04]  /*28d0*/  IMAD.WIDE.U32 R36, R28, UR8, R30 ;  /* 0x000000081c247c25 */ /* 0x000fc8000f8e001e */
[----:B------:R-:W-:-:S04]  /*28e0*/  IMAD R39, R28, UR9, R39 ;  /* 0x000000091c277c24 */ /* 0x000fc8000f8e0227 */
[----:B------:R-:W-:Y:S02]  /*28f0*/  IMAD.IADD R37, R37, 0x1, R39 ;  /* 0x0000000125257824 */ /* 0x000fe400078e0227 */
[----:B------:R-:W-:-:S04]  /*2900*/  IMAD.WIDE.U32 R38, R36, UR24, R16 ;  /* 0x0000001824267c25 */ /* 0x000fc8000f8e0010 */
[----:B------:R-:W-:-:S04]  /*2910*/  IMAD R37, R37, UR24, RZ ;  /* 0x0000001825257c24 */ /* 0x000fc8000f8e02ff */
[----:B------:R-:W-:Y:S01]  /*2920*/  IMAD R37, R36, UR25, R37 ;  /* 0x0000001924257c24 */ /* 0x000fe2000f8e0225 */
[----:B--2---:R-:W-:-:S03]  /*2930*/  LEA R36, P1, R38, UR16, 0x2 ;  /* 0x0000001026247c11 */ /* 0x004fc6000f8210ff */
[----:B------:R-:W-:-:S05]  /*2940*/  IMAD.IADD R37, R39, 0x1, R37 ;  /* 0x0000000127257824 */ /* 0x000fca00078e0225 */
[----:B------:R-:W-:Y:S02]  /*2950*/  LEA.HI.X R37, R38, UR17, R37, 0x2, P1 ;  /* 0x0000001126257c11 */ /* 0x000fe400088f1425 */
[----:B------:R-:W-:-:S04]  /*2960*/  ISETP.NE.U32.AND P1, PT, R8, 0x1, PT ;  /* 0x000000010800780c */ /* 0x000fc80003f25070 */
[----:B------:R-:W-:Y:S01]  /*2970*/  ISETP.NE.AND.EX P1, PT, RZ, RZ, PT, P1 ;  /* 0x000000ffff00720c */ /* 0x000fe20003f25310 */
[----:B---3--:R2:W-:-:S12]  /*2980*/  STG.E desc[UR18][R36.64], R41 ;  /* 0x0000002924007986 */ /* 0x0085d8000c101912 */
        /* <DEDUP_REMOVED lines=15> */
[----:B------:R-:W-:-:S04]  /*2a80*/  IADD3 R37, P1, PT, R28, -0x1, RZ ;  /* 0xffffffff1c257810 */ /* 0x000fc80007f3e0ff */
[----:B------:R-:W-:Y:S01]  /*2a90*/  IADD3.X R12, PT, PT, R11, -0x1, RZ, P1, !PT ;  /* 0xffffffff0b0c7810 */ /* 0x000fe20000ffe4ff */
[----:B------:R-:W-:-:S04]  /*2aa0*/  IMAD.WIDE.U32 R32, R37, UR8, R30 ;  /* 0x0000000825207c25 */ /* 0x000fc8000f8e001e */
[----:B------:R-:W-:-:S04]  /*2ab0*/  IMAD R12, R12, UR8, RZ ;  /* 0x000000080c0c7c24 */ /* 0x000fc8000f8e02ff */
[----:B------:R-:W-:-:S04]  /*2ac0*/  IMAD R37, R37, UR9, R12 ;  /* 0x0000000925257c24 */ /* 0x000fc8000f8e020c */
[----:B------:R-:W-:Y:S02]  /*2ad0*/  IMAD.IADD R12, R33, 0x1, R37 ;  /* 0x00000001210c7824 */ /* 0x000fe400078e0225 */
        /* <DEDUP_REMOVED lines=131> */
[----:B------:R-:W-:-:S03]  /*3310*/  IMAD.MOV.U32 R29, RZ, RZ, RZ ;  /* 0x000000ffff1d7224 */ /* 0x000fc600078e00ff */
[C---:B------:R-:W-:Y:S01]  /*3320*/  ISETP.GT.U32.AND P2, PT, R25.reuse, -0x1, PT ;  /* 0xffffffff1900780c */ /* 0x040fe20003f44070 */
[----:B------:R-:W-:Y:S01]  /*3330*/  IMAD.X R27, R40, 0x1, R27, P1 ;  /* 0x00000001281b7824 */ /* 0x000fe200008e061b */
[----:B------:R-:W-:-:S04]  /*3340*/  ISETP.GE.U32.AND P1, PT, R25, UR10, PT ;  /* 0x0000000a19007c0c */ /* 0x000fc8000bf26070 */
[----:B------:R-:W-:-:S04]  /*3350*/  ISETP.GE.AND.EX P1, PT, R27, UR11, PT, P1 ;  /* 0x0000000b1b007c0c */ /* 0x000fc8000bf26310 */
[----:B------:R-:W-:-:S04]  /*3360*/  ISETP.GT.AND.EX P1, PT, R27, -0x1, !P1, P2 ;  /* 0xffffffff1b00780c */ /* 0x000fc80004f24320 */
[----:B------:R-:W-:-:S13]  /*3370*/  PLOP3.LUT P1, PT, P0, P1, PT, 0x80, 0x8 ;  /* 0x000000000008781c */ /* 0x000fda0000723070 */
[----:B0-----:R-:W0:Y:S01]  /*3380*/  @P1 LDC.64 R32, c[0x0][0x3f8] ;  /* 0x0000fe00ff201b82 */ /* 0x001e220000000a00 */
[----:B------:R-:W-:-:S05]  /*3390*/  @P1 IADD3 R25, P0, PT, R25, R24, RZ ;  /* 0x0000001819191210 */ /* 0x000fca0007f1e0ff */
[----:B------:R-:W-:Y:S01]  /*33a0*/  @P1 IMAD.X R10, R27, 0x1, R10, P0 ;  /* 0x000000011b0a1824 */ /* 0x000fe200000e060a */
[----:B0-----:R-:W-:-:S04]  /*33b0*/  @P1 LEA R24, P0, R25, R32, 0x2 ;  /* 0x0000002019181211 */ /* 0x001fc800078010ff */
[----:B------:R-:W-:-:S05]  /*33c0*/  @P1 LEA.HI.X R25, R25, R33, R10, 0x2, P0 ;  /* 0x0000002119191211 */ /* 0x000fca00000f140a */
[----:B------:R-:W2:Y:S01]  /*33d0*/  @P1 LDG.E.CONSTANT R29, desc[UR18][R24.64] ;  /* 0x00000012181d1981 */ /* 0x000ea2000c1e9900 */
[----:B------:R-:W-:-:S04]  /*33e0*/  IADD3 R27, P0, PT, R28, -0x6, RZ ;  /* 0xfffffffa1c1b7810 */ /* 0x000fc80007f1e0ff */
[----:B------:R-:W-:-:S05]  /*33f0*/  IADD3.X R11, PT, PT, R11, -0x1, RZ, P0, !PT ;  /* 0xffffffff0b0b7810 */ /* 0x000fca00007fe4ff */
[----:B------:R-:W-:Y:S02]  /*3400*/  IMAD R12, R11, UR8, RZ ;  /* 0x000000080b0c7c24 */ /* 0x000fe4000f8e02ff */
[----:B------:R-:W-:-:S04]  /*3410*/  IMAD.WIDE.U32 R10, R27, UR8, R30 ;  /* 0x000000081b0a7c25 */ /* 0x000fc8000f8e001e */
[----:B------:R-:W-:-:S04]  /*3420*/  IMAD R27, R27, UR9, R12 ;  /* 0x000000091b1b7c24 */ /* 0x000fc8000f8e020c */
[----:B------:R-:W-:Y:S02]  /*3430*/  IMAD.IADD R11, R11, 0x1, R27 ;  /* 0x000000010b0b7824 */ /* 0x000fe400078e021b */
[----:B------:R-:W-:-:S04]  /*3440*/  IMAD.WIDE.U32 R26, R10, UR24, R16 ;  /* 0x000000180a1a7c25 */ /* 0x000fc8000f8e0010 */
[----:B------:R-:W-:-:S04]  /*3450*/  IMAD R11, R11, UR24, RZ ;  /* 0x000000180b0b7c24 */ /* 0x000fc8000f8e02ff */
[----:B------:R-:W-:Y:S01]  /*3460*/  IMAD R11, R10, UR25, R11 ;  /* 0x000000190a0b7c24 */ /* 0x000fe2000f8e020b */
[----:B------:R-:W-:-:S03]  /*3470*/  LEA R10, P0, R26, UR16, 0x2 ;  /* 0x000000101a0a7c11 */ /* 0x000fc6000f8010ff */
[----:B------:R-:W-:-:S05]  /*3480*/  IMAD.IADD R11, R27, 0x1, R11 ;  /* 0x000000011b0b7824 */ /* 0x000fca00078e020b */
[----:B------:R-:W-:-:S05]  /*3490*/  LEA.HI.X R11, R26, UR17, R11, 0x2, P0 ;  /* 0x000000111a0b7c11 */ /* 0x000fca00080f140b */
[----:B--2---:R0:W-:Y:S02]  /*34a0*/  STG.E desc[UR18][R10.64], R29 ;  /* 0x0000001d0a007986 */ /* 0x0041e4000c101912 */
.L_x_2256:
[----:B------:R-:W5:Y:S01]  /*34b0*/  LDCU.64 UR8, c[0x0][0x3e8] ;  /* 0x00007d00ff0877ac */ /* 0x000f620008000a00 */
[----:B------:R-:W1:Y:S01]  /*34c0*/  LDC.64 R24, c[0x0][0x400] ;  /* 0x00010000ff187b82 */ /* 0x000e620000000a00 */
[----:B------:R-:W-:Y:S02]  /*34d0*/  ISETP.GE.U32.AND P2, PT, R4, 0x7, PT ;  /* 0x000000070400780c */ /* 0x000fe40003f46070 */
[----:B0-----:R-:W-:Y:S01]  /*34e0*/  CS2R R30, SRZ ;  /* 0x00000000001e7805 */ /* 0x001fe2000001ff00 */
[----:B------:R-:W0:Y:S01]  /*34f0*/  LDCU.64 UR22, c[0x0][0x390] ;  /* 0x00007200ff1677ac */ /* 0x000e220008000a00 */
[----:B------:R-:W-:Y:S01]  /*3500*/  ISETP.GE.U32.AND.EX P2, PT, R5, RZ, PT, P2 ;  /* 0x000000ff0500720c */ /* 0x000fe20003f46120 */
[----:B------:R-:W2:Y:S01]  /*3510*/  LDCU.64 UR16, c[0x0][0x3c0] ;  /* 0x00007800ff1077ac */ /* 0x000ea20008000a00 */
[----:B-----5:R-:W-:Y:S02]  /*3520*/  IADD3 R11, P1, PT, R20, UR8, RZ ;  /* 0x00000008140b7c10 */ /* 0x020fe4000ff3e0ff */
[----:B------:R-:W-:-:S02]  /*3530*/  IADD3 R10, P0, PT, R22, UR8, RZ ;  /* 0x00000008160a7c10 */ /* 0x000fc4000ff1e0ff */
[----:B------:R-:W-:Y:S02]  /*3540*/  IADD3.X R13, PT, PT, R13, UR9, RZ, P1, !PT ;  /* 0x000000090d0d7c10 */ /* 0x000fe40008ffe4ff */
[----:B------:R-:W-:Y:S01]  /*3550*/  IADD3.X R12, PT, PT, R15, UR9, RZ, P0, !PT ;  /* 0x000000090f0c7c10 */ /* 0x000fe200087fe4ff */
[----:B-1----:R-:W-:Y:S01]  /*3560*/  IMAD.WIDE.U32 R22, R11, UR10, R24 ;  /* 0x0000000a0b167c25 */ /* 0x002fe2000f8e0018 */
[C---:B0-----:R-:W-:Y:S01]  /*3570*/  ISETP.GE.U32.AND P0, PT, R10.reuse, UR22, PT ;  /* 0x000000160a007c0c */ /* 0x041fe2000bf06070 */
[----:B--2---:R-:W-:Y:S01]  /*3580*/  UIADD3 UR16, UP1, UPT, UR12, UR16, URZ ;  /* 0x000000100c107290 */ /* 0x004fe2000ff3e0ff */
[----:B------:R-:W-:Y:S01]  /*3590*/  ISETP.GT.U32.AND P1, PT, R10, -0x1, PT ;  /* 0xffffffff0a00780c */ /* 0x000fe20003f24070 */
[----:B------:R-:W-:Y:S01]  /*35a0*/  IMAD R14, R13, UR10, RZ ;  /* 0x0000000a0d0e7c24 */ /* 0x000fe2000f8e02ff */
[C---:B------:R-:W-:Y:S01]  /*35b0*/  ISETP.GE.AND.EX P0, PT, R12.reuse, UR23, PT, P0 ;  /* 0x000000170c007c0c */ /* 0x040fe2000bf06300 */
[----:B------:R-:W-:Y:S02]  /*35c0*/  UIADD3.X UR21, UPT, UPT, UR21, UR17, URZ, UP1, !UPT ;  /* 0x0000001115157290 */ /* 0x000fe40008ffe4ff */
[----:B------:R-:W-:Y:S01]  /*35d0*/  IMAD R15, R11, UR11, R14 ;  /* 0x0000000b0b0f7c24 */ /* 0x000fe2000f8e020e */
[----:B------:R-:W-:-:S03]  /*35e0*/  ISETP.GT.AND.EX P0, PT, R12, -0x1, !P0, P1 ;  /* 0xffffffff0c00780c */ /* 0x000fc60004704310 */
[----:B------:R-:W-:Y:S01]  /*35f0*/  IMAD.IADD R14, R23, 0x1, R15 ;  /* 0x00000001170e7824 */ /* 0x000fe200078e020f */
[----:B------:R-:W-:Y:S09]  /*3600*/  @!P2 BRA `(.L_x_2257) ;  /* 0x0000000c00d8a947 */ /* 0x000ff20003800000 */
[----:B------:R-:W0:Y:S01]  /*3610*/  LDCU.64 UR28, c[0x0][0x3a8] ;  /* 0x00007500ff1c77ac */ /* 0x000e220008000a00 */
[----:B------:R-:W1:Y:S01]  /*3620*/  LDCU.64 UR24, c[0x0][0x3d0] ;  /* 0x00007a00ff1877ac */ /* 0x000e620008000a00 */
[----:B------:R-:W2:Y:S01]  /*3630*/  LDCU.64 UR26, c[0x0][0x3f0] ;  /* 0x00007e00ff1a77ac */ /* 0x000ea20008000a00 */
[----:B------:R-:W0:Y:S01]  /*3640*/  LDCU.64 UR30, c[0x0][0x408] ;  /* 0x00008100ff1e77ac */ /* 0x000e220008000a00 */
[----:B------:R-:W0:Y:S01]  /*3650*/  LDCU.64 UR22, c[0x0][0x398] ;  /* 0x00007300ff1677ac */ /* 0x000e220008000a00 */
[----:B------:R-:W-:Y:S01]  /*3660*/  UMOV UR8, URZ ;  /* 0x000000ff00087c82 */ /* 0x000fe20008000000 */
[----:B------:R-:W-:-:S05]  /*3670*/  UMOV UR9, URZ ;  /* 0x000000ff00097c82 */ /* 0x000fca0008000000 */
.L_x_2258:
[----:B0-----:R-:W5:Y:S01]  /*3680*/  LDC.64 R20, c[0x0][0x3e0] ;  /* 0x0000f800ff147b82 */ /* 0x001f620000000a00 */
[----:B-1----:R-:W-:Y:S01]  /*3690*/  UIADD3 UR10, UP1, UPT, URZ, -UR24, URZ ;  /* 0x80000018ff0a7290 */ /* 0x002fe2000ff3e0ff */
[----:B------:R-:W-:Y:S01]  /*36a0*/  IMAD.MOV.U32 R48, RZ, RZ, RZ ;  /* 0x000000ffff307224 */ /* 0x000fe200078e00ff */
[----:B--2---:R-:W-:Y:S02]  /*36b0*/  UIMAD UR12, UR9, UR26, URZ ;  /* 0x0000001a090c72a4 */ /* 0x004fe4000f8e02ff */
        /* <DEDUP_REMOVED lines=13> */
[C---:B---34-:R-:W-:Y:S02]  /*3790*/  IADD3.X R33, PT, PT, R15.reuse, UR27, RZ, P4, !PT ;  /* 0x0000001b0f217c10 */ /* 0x058fe4000a7fe4ff */
        /* <DEDUP_REMOVED lines=23> */
[----:B------:R-:W3:Y:S01]  /*3910*/  @P1 LDG.E.CONSTANT R48, desc[UR18][R26.64] ;  /* 0x000000121a301981 */ /* 0x000ee2000c1e9900 */
[----:B-1----:R-:W-:-:S04]  /*3920*/  @P3 LEA R24, P4, R28, R24, 0x2 ;  /* 0x000000181c183211 */ /* 0x002fc800078810ff */
[----:B------:R-:W-:Y:S01]  /*3930*/  @P3 LEA.HI.X R25, R28, R25, R29, 0x2, P4 ;  /* 0x000000191c193211 */ /* 0x000fe200020f141d */
[----:B------:R-:W-:Y:S01]  /*3940*/  @P2 IMAD.X R28, R39, 0x1, R14, P5 ;  /* 0x00000001271c2824 */ /* 0x000fe200028e060e */
[----:B------:R-:W-:Y:S02]  /*3950*/  IADD3 R37, P4, PT, R37, UR26, RZ ;  /* 0x0000001a25257c10 */ /* 0x000fe4000ff9e0ff */
[----:B--2---:R-:W-:Y:S02]  /*3960*/  @P2 LEA R20, P1, R15, R20, 0x2 ;  /* 0x000000140f142211 */ /* 0x004fe400078210ff */
[----:B------:R-:W-:Y:S02]  /*3970*/  CS2R R46, SRZ ;  /* 0x00000000002e7805 */ /* 0x000fe4000001ff00 */
[----:B------:R-:W-:Y:S02]  /*3980*/  IADD3.X R39, PT, PT, R39, UR27, RZ, P4, !PT ;  /* 0x0000001b27277c10 */ /* 0x000fe4000a7fe4ff */
[----:B------:R-:W-:-:S02]  /*3990*/  @P2 LEA.HI.X R21, R15, R21, R28, 0x2, P1 ;  /* 0x000000150f152211 */ /* 0x000fc400008f141c */
[C---:B------:R-:W-:Y:S01]  /*39a0*/  ISETP.GE.U32.AND P1, PT, R37.reuse, UR10, PT ;  /* 0x0000000a25007c0c */ /* 0x040fe2000bf26070 */
[----:B------:R-:W2:Y:S01]  /*39b0*/  @P3 LDG.E.CONSTANT R47, desc[UR18][R24.64] ;  /* 0x00000012182f3981 */ /* 0x000ea2000c1e9900 */
[----:B------:R-:W-:Y:S02]  /*39c0*/  ISETP.GT.U32.AND P4, PT, R37, -0x1, PT ;  /* 0xffffffff2500780c */ /* 0x000fe40003f84070 */
[----:B------:R-:W-:Y:S01]  /*39d0*/  ISETP.GE.AND.EX P1, PT, R39, UR11, PT, P1 ;  /* 0x0000000b27007c0c */ /* 0x000fe2000bf26310 */
[----:B------:R0:W4:Y:S01]  /*39e0*/  @P2 LDG.E.CONSTANT R46, desc[UR18][R20.64] ;  /* 0x00000012142e2981 */ /* 0x000122000c1e9900 */
[----:B------:R-:W-:Y:S02]  /*39f0*/  IADD3 R29, P3, PT, R37, UR26, RZ ;  /* 0x0000001a251d7c10 */ /* 0x000fe4000ff7e0ff */
[----:B------:R-:W-:Y:S02]  /*3a00*/  ISETP.GT.AND.EX P1, PT, R39, -0x1, !P1, P4 ;  /* 0xffffffff2700780c */ /* 0x000fe40004f24340 */
[----:B------:R-:W-:-:S02]  /*3a10*/  ISETP.GE.U32.AND P5, PT, R29, UR10, PT ;  /* 0x0000000a1d007c0c */ /* 0x000fc4000bfa6070 */
[----:B------:R-:W-:Y:S02]  /*3a20*/  IADD3 R41, P2, PT, R29, UR26, RZ ;  /* 0x0000001a1d297c10 */ /* 0x000fe4000ff5e0ff */
[----:B------:R-:W-:Y:S02]  /*3a30*/  IADD3.X R33, PT, PT, R39, UR27, RZ, P3, !PT ;  /* 0x0000001b27217c10 */ /* 0x000fe40009ffe4ff */
[----:B------:R-:W-:Y:S02]  /*3a40*/  PLOP3.LUT P1, PT, P0, P1, PT, 0x80, 0x8 ;  /* 0x000000000008781c */ /* 0x000fe40000723070 */
[----:B------:R-:W-:Y:S02]  /*3a50*/  ISETP.GT.U32.AND P3, PT, R29, -0x1, PT ;  /* 0xffffffff1d00780c */ /* 0x000fe40003f64070 */
[----:B------:R-:W-:Y:S02]  /*3a60*/  ISETP.GE.U32.AND P4, PT, R41, UR10, PT ;  /* 0x0000000a29007c0c */ /* 0x000fe4000bf86070 */
[----:B------:R-:W-:-:S02]  /*3a70*/  IADD3.X R43, PT, PT, R33, UR27, RZ, P2, !PT ;  /* 0x0000001b212b7c10 */ /* 0x000fc400097fe4ff */
[----:B------:R-:W-:Y:S02]  /*3a80*/  ISETP.GE.AND.EX P5, PT, R33, UR11, PT, P5 ;  /* 0x0000000b21007c0c */ /* 0x000fe4000bfa6350 */
[C---:B------:R-:W-:Y:S02]  /*3a90*/  IADD3 R49, P6, PT, R41.reuse, UR26, RZ ;  /* 0x0000001a29317c10 */ /* 0x040fe4000ffde0ff */
[----:B------:R-:W-:Y:S01]  /*3aa0*/  ISETP.GT.U32.AND P2, PT, R41, -0x1, PT ;  /* 0xffffffff2900780c */ /* 0x000fe20003f44070 */
[----:B0-----:R-:W0:Y:S01]  /*3ab0*/  @P1 LDC.64 R20, c[0x0][0x3f8] ;  /* 0x0000fe00ff141b82 */ /* 0x001e220000000a00 */
[----:B------:R-:W-:Y:S02]  /*3ac0*/  ISETP.GE.AND.EX P4, PT, R43, UR11, PT, P4 ;  /* 0x0000000b2b007c0c */ /* 0x000fe4000bf86340 */
[----:B------:R-:W-:Y:S02]  /*3ad0*/  ISETP.GT.AND.EX P3, PT, R33, -0x1, !P5, P3 ;  /* 0xffffffff2100780c */ /* 0x000fe40006f64330 */
[----:B------:R-:W-:-:S02]  /*3ae0*/  ISETP.GE.U32.AND P5, PT, R49, UR10, PT ;  /* 0x0000000a31007c0c */ /* 0x000fc4000bfa6070 */
[C---:B------:R-:W-:Y:S02]  /*3af0*/  IADD3.X R51, PT, PT, R43.reuse, UR27, RZ, P6, !PT ;  /* 0x0000001b2b337c10 */ /* 0x040fe4000b7fe4ff */
[----:B------:R-:W-:Y:S02]  /*3b00*/  ISETP.GT.AND.EX P2, PT, R43, -0x1, !P4, P2 ;  /* 0xffffffff2b00780c */ /* 0x000fe40006744320 */
[----:B------:R-:W-:Y:S02]  /*3b10*/  ISETP.GT.U32.AND P4, PT, R49, -0x1, PT ;  /* 0xffffffff3100780c */ /* 0x000fe40003f84070 */
[----:B------:R-:W-:Y:S02]  /*3b20*/  ISETP.GE.AND.EX P6, PT, R51, UR11, PT, P5 ;  /* 0x0000000b33007c0c */ /* 0x000fe4000bfc6350 */
[----:B------:R-:W-:Y:S02]  /*3b30*/  IADD3 R53, P5, PT, R49, UR26, RZ ;  /* 0x0000001a31357c10 */ /* 0x000fe4000ffbe0ff */
[----:B------:R-:W-:-:S02]  /*3b40*/  PLOP3.LUT P3, PT, P0, P3, PT, 0x80, 0x8 ;  /* 0x000000000008781c */ /* 0x000fc40000767070 */
[----:B------:R-:W-:Y:S02]  /*3b50*/  ISETP.GT.AND.EX P4, PT, R51, -0x1, !P6, P4 ;  /* 0xffffffff3300780c */ /* 0x000fe40007784340 */
[----:B------:R-:W-:Y:S02]  /*3b60*/  ISETP.GE.U32.AND P6, PT, R53, UR10, PT ;  /* 0x0000000a35007c0c */ /* 0x000fe4000bfc6070 */
[----:B------:R-:W-:Y:S02]  /*3b70*/  IADD3.X R15, PT, PT, R51, UR27, RZ, P5, !PT ;  /* 0x0000001b330f7c10 */ /* 0x000fe4000affe4ff */
[----:B------:R-:W-:Y:S02]  /*3b80*/  ISETP.GT.U32.AND P5, PT, R53, -0x1, PT ;  /* 0xffffffff3500780c */ /* 0x000fe40003fa4070 */
[C---:B------:R-:W-:Y:S02]  /*3b90*/  ISETP.GE.AND.EX P6, PT, R15.reuse, UR11, PT, P6 ;  /* 0x0000000b0f007c0c */ /* 0x040fe4000bfc6360 */
[----:B------:R-:W-:Y:S01]  /*3ba0*/  PLOP3.LUT P2, PT, P0, P2, PT, 0x80, 0x8 ;  /* 0x000000000008781c */ /* 0x000fe20000745070 */
[----:B------:R-:W1:Y:S01]  /*3bb0*/  @P3 LDC.64 R26, c[0x0][0x3f8] ;  /* 0x0000fe00ff1a3b82 */ /* 0x000e620000000a00 */
[----:B------:R-:W-:-:S02]  /*3bc0*/  ISETP.GT.AND.EX P5, PT, R15, -0x1, !P6, P5 ;  /* 0xffffffff0f00780c */ /* 0x000fc400077a4350 */
        /* <DEDUP_REMOVED lines=8> */
[----:B------:R-:W5:Y:S01]  /*3c50*/  @P5 LDC.64 R28, c[0x0][0x3f8] ;  /* 0x0000fe00ff1c5b82 */ /* 0x000f620000000a00 */
[----:B------:R-:W-:-:S07]  /*3c60*/  CS2R R44, SRZ ;  /* 0x00000000002c7805 */ /* 0x000fce000001ff00 */
[----:B------:R-:W5:Y:S01]  /*3c70*/  @P4 LDC.64 R24, c[0x0][0x3f8] ;  /* 0x0000fe00ff184b82 */ /* 0x000f620000000a00 */
[--C-:B------:R-:W-:Y:S01]  /*3c80*/  @P3 IMAD.X R33, R33, 0x1, R14.reuse, P6 ;  /* 0x0000000121213824 */ /* 0x100fe200030e060e */
[C---:B-1----:R-:W-:Y:S01]  /*3c90*/  @P3 LEA R26, P6, R32.reuse, R26, 0x2 ;  /* 0x0000001a201a3211 */ /* 0x042fe200078c10ff */
[----:B------:R1:W4:Y:S01]  /*3ca0*/  @P1 LDG.E.CONSTANT R45, desc[UR18][R20.64] ;  /* 0x00000012142d1981 */ /* 0x000322000c1e9900 */
[-C--:B------:R-:W-:Y:S02]  /*3cb0*/  @P2 IADD3 R36, P1, PT, R41, R22.reuse, RZ ;  /* 0x0000001629242210 */ /* 0x080fe40007f3e0ff */
[----:B------:R-:W-:Y:S01]  /*3cc0*/  @P3 LEA.HI.X R27, R32, R27, R33, 0x2, P6 ;  /* 0x0000001b201b3211 */ /* 0x000fe200030f1421 */
[----:B------:R-:W-:Y:S01]  /*3cd0*/  UIADD3 UR12, UP1, UPT, UR8, UR16, URZ ;  /* 0x00000010080c7290 */ /* 0x000fe2000ff3e0ff */
[----:B------:R-:W1:Y:S01]  /*3ce0*/  LDC.64 R38, c[0x0][0x3b0] ;  /* 0x0000ec00ff267b82 */ /* 0x000e620000000a00 */
[----:B------:R-:W-:Y:S01]  /*3cf0*/  @P2 IMAD.X R37, R43, 0x1, R14, P1 ;  /* 0x000000012b252824 */ /* 0x000fe200008e060e */
[----:B------:R-:W-:Y:S01]  /*3d00*/  @P5 IADD3 R32, P1, PT, R53, R22, RZ ;  /* 0x0000001635205210 */ /* 0x000fe20007f3e0ff */
[----:B------:R1:W4:Y:S01]  /*3d10*/  @P3 LDG.E.CONSTANT R44, desc[UR18][R26.64] ;  /* 0x000000121a2c3981 */ /* 0x000322000c1e9900 */
[----:B0-----:R-:W-:-:S02]  /*3d20*/  @P2 LEA R30, P3, R36, R30, 0x2 ;  /* 0x0000001e241e2211 */ /* 0x001fc400078610ff */
[----:B------:R-:W-:Y:S01]  /*3d30*/  @P4 IADD3 R33, P6, PT, R49, R22, RZ ;  /* 0x0000001631214210 */ /* 0x000fe20007fde0ff */
[--C-:B------:R-:W-:Y:S01]  /*3d40*/  @P5 IMAD.X R15, R15, 0x1, R14.reuse, P1 ;  /* 0x000000010f0f5824 */ /* 0x100fe200008e060e */
[----:B------:R-:W-:Y:S02]  /*3d50*/  @P2 LEA.HI.X R31, R36, R31, R37, 0x2, P3 ;  /* 0x0000001f241f2211 */ /* 0x000fe400018f1425 */
[C---:B-----5:R-:W-:Y:S01]  /*3d60*/  @P5 LEA R28, P1, R32.reuse, R28, 0x2 ;  /* 0x0000001c201c5211 */ /* 0x060fe200078210ff */
[----:B------:R-:W-:Y:S01]  /*3d70*/  @P4 IMAD.X R36, R51, 0x1, R14, P6 ;  /* 0x0000000133244824 */ /* 0x000fe200030e060e */
[----:B-1----:R-:W-:Y:S01]  /*3d80*/  CS2R R20, SRZ ;  /* 0x0000000000147805 */ /* 0x002fe2000001ff00 */
[----:B------:R-:W0:Y:S01]  /*3d90*/  LDC.64 R26, c[0x0][0x3b8] ;  /* 0x0000ee00ff1a7b82 */ /* 0x000e220000000a00 */
[C---:B------:R-:W-:Y:S02]  /*3da0*/  @P4 LEA R24, P3, R33.reuse, R24, 0x2 ;  /* 0x0000001821184211 */ /* 0x040fe400078610ff */
[----:B------:R-:W-:Y:S01]  /*3db0*/  @P5 LEA.HI.X R29, R32, R29, R15, 0x2, P1 ;  /* 0x0000001d201d5211 */ /* 0x000fe200008f140f */
[----:B------:R-:W-:Y:S01]  /*3dc0*/  IMAD.MOV.U32 R15, RZ, RZ, RZ ;  /* 0x000000ffff0f7224 */ /* 0x000fe200078e00ff */
[----:B------:R-:W-:Y:S01]  /*3dd0*/  @P4 LEA.HI.X R25, R33, R25, R36, 0x2, P3 ;  /* 0x0000001921194211 */ /* 0x000fe200018f1424 */
[----:B------:R1:W5:Y:S04]  /*3de0*/  @P2 LDG.E.CONSTANT R21, desc[UR18][R30.64] ;  /* 0x000000121e152981 */ /* 0x000368000c1e9900 */
[----:B------:R1:W5:Y:S04]  /*3df0*/  @P4 LDG.E.CONSTANT R20, desc[UR18][R24.64] ;  /* 0x0000001218144981 */ /* 0x000368000c1e9900 */
[----:B------:R1:W5:Y:S01]  /*3e00*/  @P5 LDG.E.CONSTANT R15, desc[UR18][R28.64] ;  /* 0x000000121c0f5981 */ /* 0x000362000c1e9900 */
[----:B------:R-:W-:-:S02]  /*3e10*/  UIADD3.X UR13, UPT, UPT, UR9, UR21, URZ, UP1, !UPT ;  /* 0x00000015090d7290 */ /* 0x000fc40008ffe4ff */
[----:B------:R-:W-:Y:S02]  /*3e20*/  ULOP3.LUT UR12, URZ, UR12, URZ, 0x33, !UPT ;  /* 0x0000000cff0c7292 */ /* 0x000fe4000f8e33ff */
[----:B------:R-:W-:Y:S01]  /*3e30*/  ULOP3.LUT UR13, URZ, UR13, URZ, 0x33, !UPT ;  /* 0x0000000dff0d7292 */ /* 0x000fe2000f8e33ff */
[----:B0-----:R-:W-:-:S04]  /*3e40*/  IMAD R32, R6, R26, RZ ;  /* 0x0000001a06207224 */ /* 0x001fc800078e02ff */
[C---:B------:R-:W-:Y:S02]  /*3e50*/  IMAD R49, R18.reuse, R27, R32 ;  /* 0x0000001b12317224 */ /* 0x040fe400078e0220 */
[----:B------:R-:W-:-:S04]  /*3e60*/  IMAD.WIDE.U32 R26, R18, R26, UR12 ;  /* 0x0000000c121a7e25 */ /* 0x000fc8000f8e001a */
[----:B------:R-:W-:Y:S01]  /*3e70*/  IMAD.IADD R49, R49, 0x1, R27 ;  /* 0x0000000131317824 */ /* 0x000fe200078e021b */
[C---:B-1----:R-:W-:Y:S01]  /*3e80*/  IADD3 R31, P1, PT, R26.reuse, -0x1, RZ ;  /* 0xffffffff1a1f7810 */ /* 0x042fe20007f3e0ff */
[----:B------:R-:W-:Y:S02]  /*3e90*/  IMAD.MOV.U32 R24, RZ, RZ, R3 ;  /* 0x000000ffff187224 */ /* 0x000fe400078e0003 */
[C---:B------:R-:W-:Y:S02]  /*3ea0*/  IMAD R27, R49.reuse, UR28, RZ ;  /* 0x0000001c311b7c24 */ /* 0x040fe4000f8e02ff */
[----:B------:R-:W-:Y:S01]  /*3eb0*/  IMAD.MOV.U32 R25, RZ, RZ, R2 ;  /* 0x000000ffff197224 */ /* 0x000fe200078e0002 */
[----:B------:R-:W-:Y:S01]  /*3ec0*/  IADD3.X R30, PT, PT, R49, -0x1, RZ, P1, !PT ;  /* 0xffffffff311e7810 */ /* 0x000fe20000ffe4ff */
[C---:B------:R-:W-:Y:S02]  /*3ed0*/  IMAD R33, R26.reuse, UR29, R27 ;  /* 0x0000001d1a217c24 */ /* 0x040fe4000f8e021b */
[C---:B------:R-:W-:Y:S01]  /*3ee0*/  IMAD.WIDE.U32 R28, R26.reuse, UR28, R24 ;  /* 0x0000001c1a1c7c25 */ /* 0x040fe2000f8e0018 */
[----:B------:R-:W-:-:S03]  /*3ef0*/  IADD3 R27, P1, PT, R26, -0x2, RZ ;  /* 0xfffffffe1a1b7810 */ /* 0x000fc60007f3e0ff */
[----:B------:R-:W-:Y:S02]  /*3f00*/  IMAD.IADD R33, R29, 0x1, R33 ;  /* 0x000000011d217824 */ /* 0x000fe400078e0221 */
[----:B------:R-:W-:Y:S01]  /*3f10*/  IMAD R30, R30, UR28, RZ ;  /* 0x0000001c1e1e7c24 */ /* 0x000fe2000f8e02ff */
[----:B------:R-:W-:Y:S01]  /*3f20*/  IADD3.X R29, PT, PT, R49, -0x1, RZ, P1, !PT ;  /* 0xffffffff311d7810 */ /* 0x000fe20000ffe4ff */
[----:B------:R-:W-:Y:S01]  /*3f30*/  IMAD R36, R33, R38, RZ ;  /* 0x0000002621247224 */ /* 0x000fe200078e02ff */
[----:B------:R-:W-:Y:S01]  /*3f40*/  IADD3 R41, P2, PT, R26, -0x3, RZ ;  /* 0xfffffffd1a297810 */ /* 0x000fe20007f5e0ff */
[C---:B------:R-:W-:Y:S02]  /*3f50*/  IMAD R43, R31.reuse, UR29, R30 ;  /* 0x0000001d1f2b7c24 */ /* 0x040fe4000f8e021e */
[----:B------:R-:W-:Y:S01]  /*3f60*/  IMAD.WIDE.U32 R30, R31, UR28, R24 ;  /* 0x0000001c1f1e7c25 */ /* 0x000fe2000f8e0018 */
[----:B------:R-:W-:-:S03]  /*3f70*/  IADD3.X R40, PT, PT, R49, -0x1, RZ, P2, !PT ;  /* 0xffffffff31287810 */ /* 0x000fc600017fe4ff */
[----:B------:R-:W-:-:S04]  /*3f80*/  IMAD.WIDE.U32 R32, R28, R38, R16 ;  /* 0x000000261c207225 */ /* 0x000fc800078e0010 */
[----:B------:R-:W-:Y:S02]  /*3f90*/  IMAD R37, R28, R39, R36 ;  /* 0x000000271c257224 */ /* 0x000fe400078e0224 */
[----:B------:R-:W-:Y:S02]  /*3fa0*/  IMAD R28, R29, UR28, RZ ;  /* 0x0000001c1d1c7c24 */ /* 0x000fe4000f8e02ff */
[----:B------:R-:W-:Y:S02]  /*3fb0*/  IMAD.IADD R31, R31, 0x1, R43 ;  /* 0x000000011f1f7824 */ /* 0x000fe400078e022b */
[C---:B------:R-:W-:Y:S02]  /*3fc0*/  IMAD R43, R27.reuse, UR29, R28 ;  /* 0x0000001d1b2b7c24 */ /* 0x040fe4000f8e021c */
[----:B------:R-:W-:Y:S01]  /*3fd0*/  IMAD.WIDE.U32 R28, R27, UR28, R24 ;  /* 0x0000001c1b1c7c25 */ /* 0x000fe2000f8e0018 */
[----:B------:R-:W-:-:S03]  /*3fe0*/  LEA R36, P1, R32, UR30, 0x2 ;  /* 0x0000001e20247c11 */ /* 0x000fc6000f8210ff */
[-C--:B------:R-:W-:Y:S02]  /*3ff0*/  IMAD R31, R31, R38.reuse, RZ ;  /* 0x000000261f1f7224 */ /* 0x080fe400078e02ff */
[----:B------:R-:W-:Y:S02]  /*4000*/  IMAD R40, R40, UR28, RZ ;  /* 0x0000001c28287c24 */ /* 0x000fe4000f8e02ff */
[----:B------:R-:W-:Y:S02]  /*4010*/  IMAD.IADD R33, R33, 0x1, R37 ;  /* 0x0000000121217824 */ /* 0x000fe400078e0225 */
[----:B------:R-:W-:Y:S02]  /*4020*/  IMAD.IADD R27, R29, 0x1, R43 ;  /* 0x000000011d1b7824 */ /* 0x000fe400078e022b */
[----:B------:R-:W-:Y:S02]  /*4030*/  IMAD R29, R30, R39, R31 ;  /* 0x000000271e1d7224 */ /* 0x000fe400078e021f */
[----:B------:R-:W-:Y:S01]  /*4040*/  IMAD R51, R41, UR29, R40 ;  /* 0x0000001d29337c24 */ /* 0x000fe2000f8e0228 */
[----:B------:R-:W-:Y:S01]  /*4050*/  LEA.HI.X R37, R32, UR31, R33, 0x2, P1 ;  /* 0x0000001f20257c11 */ /* 0x000fe200088f1421 */
[----:B------:R-:W-:-:S04]  /*4060*/  IMAD.WIDE.U32 R30, R30, R38, R16 ;  /* 0x000000261e1e7225 */ /* 0x000fc800078e0010 */
[----:B------:R-:W-:Y:S01]  /*4070*/  IMAD.WIDE.U32 R40, R41, UR28, R24 ;  /* 0x0000001c29287c25 */ /* 0x000fe2000f8e0018 */
[----:B------:R-:W-:-:S03]  /*4080*/  IADD3 R43, P2, PT, R26, -0x4, RZ ;  /* 0xfffffffc1a2b7810 */ /* 0x000fc60007f5e0ff */
[-C--:B------:R-:W-:Y:S01]  /*4090*/  IMAD R33, R27, R38.reuse, RZ ;  /* 0x000000261b217224 */ /* 0x080fe200078e02ff */
[----:B------:R-:W-:Y:S01]  /*40a0*/  LEA R32, P1, R30, UR30, 0x2 ;  /* 0x0000001e1e207c11 */ /* 0x000fe2000f8210ff */
[----:B------:R-:W-:Y:S02]  /*40b0*/  IMAD.IADD R27, R31, 0x1, R29 ;  /* 0x000000011f1b7824 */ /* 0x000fe400078e021d */
[----:B------:R-:W-:Y:S02]  /*40c0*/  IMAD.IADD R41, R41, 0x1, R51 ;  /* 0x0000000129297824 */ /* 0x000fe400078e0233 */
[C---:B------:R-:W-:Y:S01]  /*40d0*/  IMAD R51, R28.reuse, R39, R33 ;  /* 0x000000271c337224 */ /* 0x040fe200078e0221 */
[----:B------:R-:W-:Y:S01]  /*40e0*/  IADD3.X R31, PT, PT, R49, -0x1, RZ, P2, !PT ;  /* 0xffffffff311f7810 */ /* 0x000fe200017fe4ff */
[----:B------:R-:W-:Y:S01]  /*40f0*/  IMAD.WIDE.U32 R28, R28, R38, R16 ;  /* 0x000000261c1c7225 */ /* 0x000fe200078e0010 */
[----:B------:R-:W-:-:S03]  /*4100*/  LEA.HI.X R33, R30, UR31, R27, 0x2, P1 ;  /* 0x0000001f1e217c11 */ /* 0x000fc600088f141b */
[-C--:B------:R-:W-:Y:S01]  /*4110*/  IMAD R41, R41, R38.reuse, RZ ;  /* 0x0000002629297224 */ /* 0x080fe200078e02ff */
[----:B------:R-:W-:Y:S01]  /*4120*/  IADD3 R27, P2, PT, R26, -0x5, RZ ;  /* 0xfffffffb1a1b7810 */ /* 0x000fe20007f5e0ff */
[----:B------:R-:W-:Y:S01]  /*4130*/  IMAD.IADD R51, R29, 0x1, R51 ;  /* 0x000000011d337824 */ /* 0x000fe200078e0233 */
[----:B------:R-:W-:Y:S01]  /*4140*/  LEA R30, P1, R28, UR30, 0x2 ;  /* 0x0000001e1c1e7c11 */ /* 0x000fe2000f8210ff */
[C---:B------:R-:W-:Y:S01]  /*4150*/  IMAD R29, R40.reuse, R39, R41 ;  /* 0x00000027281d7224 */ /* 0x040fe200078e0229 */
[----:B------:R-:W-:Y:S01]  /*4160*/  IADD3.X R50, PT, PT, R49, -0x1, RZ, P2, !PT ;  /* 0xffffffff31327810 */ /* 0x000fe200017fe4ff */
[----:B------:R-:W-:Y:S02]  /*4170*/  IMAD R42, R31, UR28, RZ ;  /* 0x0000001c1f2a7c24 */ /* 0x000fe4000f8e02ff */
[----:B------:R-:W-:Y:S01]  /*4180*/  IMAD.WIDE.U32 R40, R40, R38, R16 ;  /* 0x0000002628287225 */ /* 0x000fe200078e0010 */
[----:B------:R-:W-:-:S03]  /*4190*/  LEA.HI.X R31, R28, UR31, R51, 0x2, P1 ;  /* 0x0000001f1c1f7c11 */ /* 0x000fc600088f1433 */
[----:B------:R-:W-:Y:S01]  /*41a0*/  IMAD R51, R43, UR29, R42 ;  /* 0x0000001d2b337c24 */ /* 0x000fe2000f8e022a */
[----:B------:R-:W-:Y:S01]  /*41b0*/  LEA R28, P1, R40, UR30, 0x2 ;  /* 0x0000001e281c7c11 */ /* 0x000fe2000f8210ff */
[----:B------:R-:W-:Y:S02]  /*41c0*/  IMAD.IADD R29, R41, 0x1, R29 ;  /* 0x00000001291d7824 */ /* 0x000fe400078e021d */
[----:B------:R-:W-:-:S04]  /*41d0*/  IMAD.WIDE.U32 R42, R43, UR28, R24 ;  /* 0x0000001c2b2a7c25 */ /* 0x000fc8000f8e0018 */
[----:B------:R-:W-:Y:S01]  /*41e0*/  IMAD R50, R50, UR28, RZ ;  /* 0x0000001c32327c24 */ /* 0x000fe2000f8e02ff */
[----:B------:R-:W-:Y:S01]  /*41f0*/  LEA.HI.X R29, R40, UR31, R29, 0x2, P1 ;  /* 0x0000001f281d7c11 */ /* 0x000fe200088f141d */
[----:B------:R-:W-:Y:S02]  /*4200*/  IMAD.IADD R43, R43, 0x1, R51 ;  /* 0x000000012b2b7824 */ /* 0x000fe400078e0233 */
[C---:B------:R-:W-:Y:S02]  /*4210*/  IMAD R51, R27.reuse, UR29, R50 ;  /* 0x0000001d1b337c24 */ /* 0x040fe4000f8e0232 */
[----:B------:R-:W-:-:S04]  /*4220*/  IMAD.WIDE.U32 R40, R27, UR28, R24 ;  /* 0x0000001c1b287c25 */ /* 0x000fc8000f8e0018 */
[-C--:B------:R-:W-:Y:S02]  /*4230*/  IMAD R43, R43, R38.reuse, RZ ;  /* 0x000000262b2b7224 */ /* 0x080fe400078e02ff */
[----:B------:R-:W-:Y:S02]  /*4240*/  IMAD.IADD R27, R41, 0x1, R51 ;  /* 0x00000001291b7824 */ /* 0x000fe400078e0233 */
[C---:B------:R-:W-:Y:S02]  /*4250*/  IMAD R41, R42.reuse, R39, R43 ;  /* 0x000000272a297224 */ /* 0x040fe400078e022b */
[----:B------:R-:W-:Y:S01]  /*4260*/  IMAD.WIDE.U32 R42, R42, R38, R16 ;  /* 0x000000262a2a7225 */ /* 0x000fe200078e0010 */
[----:B------:R-:W-:-:S03]  /*4270*/  IADD3 R53, P2, PT, R26, -0x6, RZ ;  /* 0xfffffffa1a357810 */ /* 0x000fc60007f5e0ff */
[-C--:B------:R-:W-:Y:S01]  /*4280*/  IMAD R50, R27, R38.reuse, RZ ;  /* 0x000000261b327224 */ /* 0x080fe200078e02ff */
[----:B------:R-:W-:Y:S01]  /*4290*/  IADD3 R51, P3, PT, R26, -0x7, RZ ;  /* 0xfffffff91a337810 */ /* 0x000fe20007f7e0ff */
[----:B------:R-:W-:Y:S01]  /*42a0*/  IMAD.IADD R27, R43, 0x1, R41 ;  /* 0x000000012b1b7824 */ /* 0x000fe200078e0229 */
[----:B------:R-:W-:Y:S01]  /*42b0*/  LEA R26, P1, R42, UR30, 0x2 ;  /* 0x0000001e2a1a7c11 */ /* 0x000fe2000f8210ff */
[C---:B------:R-:W-:Y:S01]  /*42c0*/  IMAD R55, R40.reuse, R39, R50 ;  /* 0x0000002728377224 */ /* 0x040fe200078e0232 */
[C---:B------:R-:W-:Y:S01]  /*42d0*/  IADD3.X R43, PT, PT, R49.reuse, -0x1, RZ, P2, !PT ;  /* 0xffffffff312b7810 */ /* 0x040fe200017fe4ff */
[----:B------:R-:W-:Y:S01]  /*42e0*/  IMAD.WIDE.U32 R40, R40, R38, R16 ;  /* 0x0000002628287225 */ /* 0x000fe200078e0010 */
[----:B------:R-:W-:Y:S02]  /*42f0*/  LEA.HI.X R27, R42, UR31, R27, 0x2, P1 ;  /* 0x0000001f2a1b7c11 */ /* 0x000fe400088f141b */
[----:B------:R-:W-:Y:S01]  /*4300*/  IADD3.X R49, PT, PT, R49, -0x1, RZ, P3, !PT ;  /* 0xffffffff31317810 */ /* 0x000fe20001ffe4ff */
[----:B------:R-:W-:Y:S01]  /*4310*/  IMAD.IADD R41, R41, 0x1, R55 ;  /* 0x0000000129297824 */ /* 0x000fe200078e0237 */
[----:B------:R-:W-:Y:S01]  /*4320*/  LEA R42, P1, R40, UR30, 0x2 ;  /* 0x0000001e282a7c11 */ /* 0x000fe2000f8210ff */
[----:B------:R-:W-:-:S02]  /*4330*/  IMAD R50, R43, UR28, RZ ;  /* 0x0000001c2b327c24 */ /* 0x000fc4000f8e02ff */
[----:B------:R-:W-:Y:S01]  /*4340*/  IMAD R52, R49, UR28, RZ ;  /* 0x0000001c31347c24 */ /* 0x000fe2000f8e02ff */
[----:B------:R-:W-:Y:S01]  /*4350*/  LEA.HI.X R43, R40, UR31, R41, 0x2, P1 ;  /* 0x0000001f282b7c11 */ /* 0x000fe200088f1429 */
[C---:B------:R-:W-:Y:S02]  /*4360*/  IMAD R49, R53.reuse, UR29, R50 ;  /* 0x0000001d35317c24 */ /* 0x040fe4000f8e0232 */
[----:B------:R-:W-:-:S04]  /*4370*/  IMAD.WIDE.U32 R40, R53, UR28, R24 ;  /* 0x0000001c35287c25 */ /* 0x000fc8000f8e0018 */
[----:B------:R-:W-:-:S04]  /*4380*/  IMAD.WIDE.U32 R24, R51, UR28, R24 ;  /* 0x0000001c33187c25 */ /* 0x000fc8000f8e0018 */
[----:B------:R-:W-:Y:S02]  /*4390*/  IMAD R51, R51, UR29, R52 ;  /* 0x0000001d33337c24 */ /* 0x000fe4000f8e0234 */
[----:B------:R-:W-:Y:S02]  /*43a0*/  IMAD.IADD R41, R41, 0x1, R49 ;  /* 0x0000000129297824 */ /* 0x000fe400078e0231 */
[----:B------:R-:W-:Y:S02]  /*43b0*/  IMAD.IADD R25, R25, 0x1, R51 ;  /* 0x0000000119197824 */ /* 0x000fe400078e0233 */
[-C--:B------:R-:W-:Y:S02]  /*43c0*/  IMAD R41, R41, R38.reuse, RZ ;  /* 0x0000002629297224 */ /* 0x080fe400078e02ff */
[----:B------:R-:W-:Y:S02]  /*43d0*/  IMAD R49, R25, R38, RZ ;  /* 0x0000002619317224 */ /* 0x000fe400078e02ff */
[----:B------:R-:W-:-:S02]  /*43e0*/  IMAD R25, R40, R39, R41 ;  /* 0x0000002728197224 */ /* 0x000fc400078e0229 */
[----:B------:R-:W-:Y:S01]  /*43f0*/  IMAD.WIDE.U32 R40, R40, R38, R16 ;  /* 0x0000002628287225 */ /* 0x000fe200078e0010 */
[----:B------:R-:W-:-:S03]  /*4400*/  UIADD3 UR8, UP1, UPT, UR8, 0x8, URZ ;  /* 0x0000000808087890 */ /* 0x000fc6000ff3e0ff */
[C---:B------:R-:W-:Y:S02]  /*4410*/  IMAD R49, R24.reuse, R39, R49 ;  /* 0x0000002718317224 */ /* 0x040fe400078e0231 */
[----:B------:R-:W-:Y:S01]  /*4420*/  IMAD.WIDE.U32 R50, R24, R38, R16 ;  /* 0x0000002618327225 */ /* 0x000fe200078e0010 */
[----:B------:R-:W-:-:S03]  /*4430*/  LEA R38, P1, R40, UR30, 0x2 ;  /* 0x0000001e28267c11 */ /* 0x000fc6000f8210ff */
[----:B------:R-:W-:Y:S01]  /*4440*/  IMAD.IADD R39, R41, 0x1, R25 ;  /* 0x0000000129277824 */ /* 0x000fe200078e0219 */
[----:B------:R-:W-:-:S04]  /*4450*/  UIADD3.X UR9, UPT, UPT, URZ, UR9, URZ, UP1, !UPT ;  /* 0x00000009ff097290 */ /* 0x000fc80008ffe4ff */
[----:B------:R-:W-:Y:S02]  /*4460*/  LEA.HI.X R39, R40, UR31, R39, 0x2, P1 ;  /* 0x0000001f28277c11 */ /* 0x000fe400088f1427 */
[----:B------:R-:W-:Y:S01]  /*4470*/  ISETP.NE.U32.AND P1, PT, R9, UR8, PT ;  /* 0x0000000809007c0c */ /* 0x000fe2000bf25070 */
[----:B------:R-:W-:-:S03]  /*4480*/  IMAD.IADD R25, R51, 0x1, R49 ;  /* 0x0000000133197824 */ /* 0x000fc600078e0231 */
[----:B------:R-:W-:Y:S02]  /*4490*/  ISETP.NE.AND.EX P1, PT, R7, UR9, PT, P1 ;  /* 0x0000000907007c0c */ /* 0x000fe4000bf25310 */
[C---:B------:R-:W-:Y:S01]  /*44a0*/  LEA R24, P2, R50.reuse, UR30, 0x2 ;  /* 0x0000001e32187c11 */ /* 0x040fe2000f8410ff */
[----:B---3--:R0:W-:Y:S03]  /*44b0*/  STG.E desc[UR18][R36.64], R48 ;  /* 0x0000003024007986 */ /* 0x0081e6000c101912 */
[----:B------:R-:W-:Y:S01]  /*44c0*/  LEA.HI.X R25, R50, UR31, R25, 0x2, P2 ;  /* 0x0000001f32197c11 */ /* 0x000fe200090f1419 */
        /* <DEDUP_REMOVED lines=10> */
.L_x_2257:
[----:B------:R-:W-:-:S04]  /*4570*/  ISETP.NE.U32.AND P1, PT, R8, RZ, PT ;  /* 0x000000ff0800720c */ /* 0x000fc80003f25070 */
[----:B------:R-:W-:-:S13]  /*4580*/  ISETP.NE.AND.EX P1, PT, RZ, RZ, PT, P1 ;  /* 0x000000ffff00720c */ /* 0x000fda0003f25310 */
[----:B------:R-:W-:Y:S05]  /*4590*/  @!P1 BRA `(.L_x_2259) ;  /* 0x0000000c008c9947 */ /* 0x000fea0003800000 */
[----:B------:R-:W0:Y:S01]  /*45a0*/  LDC.64 R20, c[0x0][0x3f0] ;  /* 0x0000fc00ff147b82 */ /* 0x000e220000000a00 */
[----:B------:R-:W1:Y:S01]  /*45b0*/  LDCU.64 UR8, c[0x0][0x3d0] ;  /* 0x00007a00ff0877ac */ /* 0x000e620008000a00 */
[----:B------:R-:W-:Y:S01]  /*45c0*/  IMAD.MOV.U32 R37, RZ, RZ, RZ ;  /* 0x000000ffff257224 */ /* 0x000fe200078e00ff */
[----:B------:R-:W2:Y:S01]  /*45d0*/  LDCU.64 UR12, c[0x0][0x3e0] ;  /* 0x00007c00ff0c77ac */ /* 0x000ea20008000a00 */
[----:B------:R-:W5:Y:S01]  /*45e0*/  LDCU.128 UR24, c[0x0][0x3b0] ;  /* 0x00007600ff1877ac */ /* 0x000f620008000c00 */
[----:B-1----:R-:W-:-:S04]  /*45f0*/  UIADD3 UR8, UP1, UPT, URZ, -UR8, URZ ;  /* 0x80000008ff087290 */ /* 0x002fc8000ff3e0ff */
[----:B------:R-:W-:Y:S01]  /*4600*/  UIADD3.X UR9, UPT, UPT, URZ, ~UR9, URZ, UP1, !UPT ;  /* 0x80000009ff097290 */ /* 0x000fe20008ffe4ff */
[----:B0-----:R-:W-:-:S04]  /*4610*/  IMAD R15, R31, R20, RZ ;  /* 0x000000141f0f7224 */ /* 0x001fc800078e02ff */
[C---:B------:R-:W-:Y:S02]  /*4620*/  IMAD R15, R30.reuse, R21, R15 ;  /* 0x000000151e0f7224 */ /* 0x040fe400078e020f */
[----:B------:R-:W-:-:S04]  /*4630*/  IMAD.WIDE.U32 R24, R30, R20, UR8 ;  /* 0x000000081e187e25 */ /* 0x000fc8000f8e0014 */
[----:B------:R-:W-:Y:S01]  /*4640*/  IMAD.IADD R25, R25, 0x1, R15 ;  /* 0x0000000119197824 */ /* 0x000fe200078e020f */
[----:B------:R-:W3:Y:S01]  /*4650*/  LDCU.64 UR8, c[0x0][0x3a8] ;  /* 0x00007500ff0877ac */ /* 0x000ee20008000a00 */
[----:B--2---:R-:W-:-:S04]  /*4660*/  IMAD.WIDE.U32 R28, R0, UR12, R24 ;  /* 0x0000000c001c7c25 */ /* 0x004fc8000f8e0018 */
[----:B------:R-:W-:Y:S01]  /*4670*/  IMAD R36, R0, UR13, R29 ;  /* 0x0000000d00247c24 */ /* 0x000fe2000f8e021d */
[C---:B------:R-:W-:Y:S01]  /*4680*/  ISETP.GE.U32.AND P1, PT, R28.reuse, UR10, PT ;  /* 0x0000000a1c007c0c */ /* 0x040fe2000bf26070 */
[----:B------:R-:W0:Y:S01]  /*4690*/  LDCU.64 UR12, c[0x0][0x408] ;  /* 0x00008100ff0c77ac */ /* 0x000e220008000a00 */
[----:B------:R-:W-:Y:S02]  /*46a0*/  ISETP.GT.U32.AND P2, PT, R28, -0x1, PT ;  /* 0xffffffff1c00780c */ /* 0x000fe40003f44070 */
[----:B------:R-:W-:-:S04]  /*46b0*/  ISETP.GE.AND.EX P1, PT, R36, UR11, PT, P1 ;  /* 0x0000000b24007c0c */ /* 0x000fc8000bf26310 */
[----:B------:R-:W-:-:S04]  /*46c0*/  ISETP.GT.AND.EX P1, PT, R36, -0x1, !P1, P2 ;  /* 0xffffffff2400780c */ /* 0x000fc80004f24320 */
[----:B------:R-:W-:-:S13]  /*46d0*/  PLOP3.LUT P1, PT, P0, P1, PT, 0x80, 0x8 ;  /* 0x000000000008781c */ /* 0x000fda0000723070 */
[----:B------:R-:W1:Y:S01]  /*46e0*/  @P1 LDC.64 R26, c[0x0][0x3f8] ;  /* 0x0000fe00ff1a1b82 */ /* 0x000e620000000a00 */
[----:B------:R-:W-:-:S05]  /*46f0*/  @P1 IADD3 R15, P2, PT, R22, R28, RZ ;  /* 0x0000001c160f1210 */ /* 0x000fca0007f5e0ff */
[----:B------:R-:W-:Y:S01]  /*4700*/  @P1 IMAD.X R24, R36, 0x1, R14, P2 ;  /* 0x0000000124181824 */ /* 0x000fe200010e060e */
[----:B-1----:R-:W-:-:S04]  /*4710*/  @P1 LEA R26, P2, R15, R26, 0x2 ;  /* 0x0000001a0f1a1211 */ /* 0x002fc800078410ff */
[----:B------:R-:W-:-:S05]  /*4720*/  @P1 LEA.HI.X R27, R15, R27, R24, 0x2, P2 ;  /* 0x0000001b0f1b1211 */ /* 0x000fca00010f1418 */
[----:B------:R1:W2:Y:S01]  /*4730*/  @P1 LDG.E.CONSTANT R37, desc[UR18][R26.64] ;  /* 0x000000121a251981 */ /* 0x0002a2000c1e9900 */
[----:B------:R-:W-:-:S04]  /*4740*/  IADD3 R24, P1, PT, R30, UR16, RZ ;  /* 0x000000101e187c10 */ /* 0x000fc8000ff3e0ff */
[----:B------:R-:W-:Y:S01]  /*4750*/  IADD3.X R15, PT, PT, R31, UR21, RZ, P1, !PT ;  /* 0x000000151f0f7c10 */ /* 0x000fe20008ffe4ff */
[----:B-----5:R-:W-:Y:S01]  /*4760*/  IMAD R31, R6, UR26, RZ ;  /* 0x0000001a061f7c24 */ /* 0x020fe2000f8e02ff */
[----:B------:R-:W-:Y:S02]  /*4770*/  LOP3.LUT R24, RZ, R24, RZ, 0x33, !PT ;  /* 0x00000018ff187212 */ /* 0x000fe400078e33ff */
[----:B------:R-:W-:Y:S01]  /*4780*/  LOP3.LUT R25, RZ, R15, RZ, 0x33, !PT ;  /* 0x0000000fff197212 */ /* 0x000fe200078e33ff */
[C---:B------:R-:W-:Y:S02]  /*4790*/  IMAD R15, R18.reuse, UR27, R31 ;  /* 0x0000001b120f7c24 */ /* 0x040fe4000f8e021f */
[----:B-1----:R-:W-:Y:S02]  /*47a0*/  IMAD.MOV.U32 R26, RZ, RZ, R3 ;  /* 0x000000ffff1a7224 */ /* 0x002fe400078e0003 */
[----:B------:R-:W-:-:S04]  /*47b0*/  IMAD.WIDE.U32 R24, R18, UR26, R24 ;  /* 0x0000001a12187c25 */ /* 0x000fc8000f8e0018 */
[----:B------:R-:W-:Y:S02]  /*47c0*/  IMAD.IADD R15, R15, 0x1, R25 ;  /* 0x000000010f0f7824 */ /* 0x000fe400078e0219 */
[----:B------:R-:W-:Y:S02]  /*47d0*/  IMAD.MOV.U32 R27, RZ, RZ, R2 ;  /* 0x000000ffff1b7224 */ /* 0x000fe400078e0002 */
[----:B---34-:R-:W-:Y:S02]  /*47e0*/  IMAD R33, R15, UR8, RZ ;  /* 0x000000080f217c24 */ /* 0x018fe4000f8e02ff */
[----:B------:R-:W-:-:S04]  /*47f0*/  IMAD.WIDE.U32 R30, R24, UR8, R26 ;  /* 0x00000008181e7c25 */ /* 0x000fc8000f8e001a */
[----:B------:R-:W-:-:S04]  /*4800*/  IMAD R33, R24, UR9, R33 ;  /* 0x0000000918217c24 */ /* 0x000fc8000f8e0221 */
[----:B------:R-:W-:Y:S02]  /*4810*/  IMAD.IADD R31, R31, 0x1, R33 ;  /* 0x000000011f1f7824 */ /* 0x000fe400078e0221 */
[----:B------:R-:W-:-:S04]  /*4820*/  IMAD.WIDE.U32 R32, R30, UR24, R16 ;  /* 0x000000181e207c25 */ /* 0x000fc8000f8e0010 */
[----:B------:R-:W-:-:S04]  /*4830*/  IMAD R31, R31, UR24, RZ ;  /* 0x000000181f1f7c24 */ /* 0x000fc8000f8e02ff */
[----:B------:R-:W-:Y:S01]  /*4840*/  IMAD R31, R30, UR25, R31 ;  /* 0x000000191e1f7c24 */ /* 0x000fe2000f8e021f */
[----:B0-----:R-:W-:-:S03]  /*4850*/  LEA R30, P1, R32, UR12, 0x2 ;  /* 0x0000000c201e7c11 */ /* 0x001fc6000f8210ff */
        /* <DEDUP_REMOVED lines=183> */
.L_x_2259:
[----:B------:R-:W5:Y:S01]  /*53d0*/  LDCU.64 UR12, c[0x0][0x3e8] ;  /* 0x00007d00ff0c77ac */ /* 0x000f620008000a00 */
[----:B------:R-:W3:Y:S01]  /*53e0*/  LDC.64 R22, c[0x0][0x400] ;  /* 0x00010000ff167b82 */ /* 0x000ee20000000a00 */
[----:B------:R-:W-:Y:S02]  /*53f0*/  ISETP.GE.U32.AND P2, PT, R4, 0x7, PT ;  /* 0x000000070400780c */ /* 0x000fe40003f46070 */
[----:B0-----:R-:W-:Y:S01]  /*5400*/  CS2R R30, SRZ ;  /* 0x00000000001e7805 */ /* 0x001fe2000001ff00 */
[----:B------:R-:W0:Y:S01]  /*5410*/  LDCU.64 UR22, c[0x0][0x390] ;  /* 0x00007200ff1677ac */ /* 0x000e220008000a00 */
[----:B------:R-:W-:Y:S01]  /*5420*/  ISETP.GE.U32.AND.EX P2, PT, R5, RZ, PT, P2 ;  /* 0x000000ff0500720c */ /* 0x000fe20003f46120 */
[----:B------:R-:W4:Y:S01]  /*5430*/  LDCU.64 UR8, c[0x0][0x3c0] ;  /* 0x00007800ff0877ac */ /* 0x000f220008000a00 */
[----:B-----5:R-:W-:Y:S02]  /*5440*/  IADD3 R11, P1, PT, R11, UR12, RZ ;  /* 0x0000000c0b0b7c10 */ /* 0x020fe4000ff3e0ff */
[----:B------:R-:W-:-:S02]  /*5450*/  IADD3 R10, P0, PT, R10, UR12, RZ ;  /* 0x0000000c0a0a7c10 */ /* 0x000fc4000ff1e0ff */
[----:B------:R-:W-:Y:S02]  /*5460*/  IADD3.X R13, PT, PT, R13, UR13, RZ, P1, !PT ;  /* 0x0000000d0d0d7c10 */ /* 0x000fe40008ffe4ff */
[----:B------:R-:W-:Y:S01]  /*5470*/  IADD3.X R12, PT, PT, R12, UR13, RZ, P0, !PT ;  /* 0x0000000d0c0c7c10 */ /* 0x000fe200087fe4ff */
[----:B---3--:R-:W-:Y:S01]  /*5480*/  IMAD.WIDE.U32 R22, R11, UR10, R22 ;  /* 0x0000000a0b167c25 */ /* 0x008fe2000f8e0016 */
[C---:B0-----:R-:W-:Y:S01]  /*5490*/  ISETP.GE.U32.AND P0, PT, R10.reuse, UR22, PT ;  /* 0x000000160a007c0c */ /* 0x041fe2000bf06070 */
[----:B----4-:R-:W-:Y:S01]  /*54a0*/  UIADD3 UR16, UP1, UPT, UR16, UR8, URZ ;  /* 0x0000000810107290 */ /* 0x010fe2000ff3e0ff */
        /* <DEDUP_REMOVED lines=9> */
[----:B------:R-:W3:Y:S01]  /*5540*/  LDCU.64 UR24, c[0x0][0x3d0] ;  /* 0x00007a00ff1877ac */ /* 0x000ee20008000a00 */
[----:B------:R-:W4:Y:S01]  /*5550*/  LDCU.64 UR26, c[0x0][0x3f0] ;  /* 0x00007e00ff1a77ac */ /* 0x000f220008000a00 */
[----:B------:R-:W0:Y:S01]  /*5560*/  LDCU.64 UR30, c[0x0][0x408] ;  /* 0x00008100ff1e77ac */ /* 0x000e220008000a00 */
[----:B------:R-:W0:Y:S01]  /*5570*/  LDCU.64 UR22, c[0x0][0x398] ;  /* 0x00007300ff1677ac */ /* 0x000e220008000a00 */
[----:B------:R-:W-:Y:S01]  /*5580*/  UMOV UR8, URZ ;  /* 0x000000ff00087c82 */ /* 0x000fe20008000000 */
[----:B------:R-:W-:-:S05]  /*5590*/  UMOV UR9, URZ ;  /* 0x000000ff00097c82 */ /* 0x000fca0008000000 */
.L_x_2261:
[----:B0-----:R-:W1:Y:S01]  /*55a0*/  LDC.64 R20, c[0x0][0x3e0] ;  /* 0x0000f800ff147b82 */ /* 0x001e620000000a00 */
[----:B---3--:R-:W-:Y:S01]  /*55b0*/  UIADD3 UR10, UP1, UPT, URZ, -UR24, URZ ;  /* 0x80000018ff0a7290 */ /* 0x008fe2000ff3e0ff */
[----:B------:R-:W-:Y:S01]  /*55c0*/  IMAD.MOV.U32 R48, RZ, RZ, RZ ;  /* 0x000000ffff307224 */ /* 0x000fe200078e00ff */
[----:B----4-:R-:W-:Y:S02]  /*55d0*/  UIMAD UR12, UR9, UR26, URZ ;  /* 0x0000001a090c72a4 */ /* 0x010fe4000f8e02ff */
[----:B------:R-:W-:Y:S02]  /*55e0*/  UIADD3.X UR11, UPT, UPT, URZ, ~UR25, URZ, UP1, !UPT ;  /* 0x80000019ff0b7290 */ /* 0x000fe40008ffe4ff */
[----:B------:R-:W-:Y:S02]  /*55f0*/  UIMAD UR12, UR8, UR27, UR12 ;  /* 0x0000001b080c72a4 */ /* 0x000fe4000f8e020c */
[----:B------:R-:W-:-:S04]  /*5600*/  UIMAD.WIDE.U32 UR10, UR8, UR26, UR10 ;  /* 0x0000001a080a72a5 */ /* 0x000fc8000f8e000a */
[----:B------:R-:W-:-:S06]  /*5610*/  UIADD3 UR11, UPT, UPT, UR11, UR12, URZ ;  /* 0x0000000c0b0b7290 */ /* 0x000fcc000fffe0ff */
[C---:B-12---:R-:W-:Y:S01]  /*5620*/  IMAD.WIDE.U32 R28, R0.reuse, R20, UR10 ;  /* 0x0000000a001c7e25 */ /* 0x046fe2000f8e0014 */
        /* <DEDUP_REMOVED lines=230> */
.L_x_2260:
[----:B------:R-:W-:-:S04]  /*6490*/  ISETP.NE.U32.AND P1, PT, R8, RZ, PT ;  /* 0x000000ff0800720c */ /* 0x000fc80003f25070 */
[----:B------:R-:W-:-:S13]  /*64a0*/  ISETP.NE.AND.EX P1, PT, RZ, RZ, PT, P1 ;  /* 0x000000ffff00720c */ /* 0x000fda0003f25310 */
[----:B------:R-:W-:Y:S05]  /*64b0*/  @!P1 BRA `(.L_x_2262) ;  /* 0x0000000c008c9947 */ /* 0x000fea0003800000 */
[----:B------:R-:W0:Y:S01]  /*64c0*/  LDC.64 R20, c[0x0][0x3f0] ;  /* 0x0000fc00ff147b82 */ /* 0x000e220000000a00 */
[----:B------:R-:W3:Y:S01]  /*64d0*/  LDCU.64 UR8, c[0x0][0x3d0] ;  /* 0x00007a00ff0877ac */ /* 0x000ee20008000a00 */
[----:B-12---:R-:W-:Y:S01]  /*64e0*/  IMAD.MOV.U32 R37, RZ, RZ, RZ ;  /* 0x000000ffff257224 */ /* 0x006fe200078e00ff */
[----:B------:R-:W1:Y:S01]  /*64f0*/  LDCU.64 UR12, c[0x0][0x3e0] ;  /* 0x00007c00ff0c77ac */ /* 0x000e620008000a00 */
[----:B------:R-:W2:Y:S01]  /*6500*/  LDCU.128 UR24, c[0x0][0x3b0] ;  /* 0x00007600ff1877ac */ /* 0x000ea20008000c00 */
[----:B---3--:R-:W-:-:S04]  /*6510*/  UIADD3 UR8, UP1, UPT, URZ, -UR8, URZ ;  /* 0x80000008ff087290 */ /* 0x008fc8000ff3e0ff */
[----:B------:R-:W-:Y:S01]  /*6520*/  UIADD3.X UR9, UPT, UPT, URZ, ~UR9, URZ, UP1, !UPT ;  /* 0x80000009ff097290 */ /* 0x000fe20008ffe4ff */
[----:B0-----:R-:W-:-:S04]  /*6530*/  IMAD R15, R31, R20, RZ ;  /* 0x000000141f0f7224 */ /* 0x001fc800078e02ff */
[C---:B------:R-:W-:Y:S02]  /*6540*/  IMAD R15, R30.reuse, R21, R15 ;  /* 0x000000151e0f7224 */ /* 0x040fe400078e020f */
[----:B------:R-:W-:-:S04]  /*6550*/  IMAD.WIDE.U32 R24, R30, R20, UR8 ;  /* 0x000000081e187e25 */ /* 0x000fc8000f8e0014 */
[----:B------:R-:W-:Y:S01]  /*6560*/  IMAD.IADD R25, R25, 0x1, R15 ;  /* 0x0000000119197824 */ /* 0x000fe200078e020f */
[----:B------:R-:W0:Y:S01]  /*6570*/  LDCU.64 UR8, c[0x0][0x3a8] ;  /* 0x00007500ff0877ac */ /* 0x000e220008000a00 */
[----:B-1----:R-:W-:-:S04]  /*6580*/  IMAD.WIDE.U32 R28, R0, UR12, R24 ;  /* 0x0000000c001c7c25 */ /* 0x002fc8000f8e0018 */
[----:B------:R-:W-:Y:S01]  /*6590*/  IMAD R36, R0, UR13, R29 ;  /* 0x0000000d00247c24 */ /* 0x000fe2000f8e021d */
[C---:B------:R-:W-:Y:S01]  /*65a0*/  ISETP.GE.U32.AND P1, PT, R28.reuse, UR10, PT ;  /* 0x0000000a1c007c0c */ /* 0x040fe2000bf26070 */
[----:B------:R-:W1:Y:S01]  /*65b0*/  LDCU.64 UR12, c[0x0][0x408] ;  /* 0x00008100ff0c77ac */ /* 0x000e620008000a00 */
[----:B------:R-:W-:Y:S02]  /*65c0*/  ISETP.GT.U32.AND P2, PT, R28, -0x1, PT ;  /* 0xffffffff1c00780c */ /* 0x000fe40003f44070 */
        /* <DEDUP_REMOVED lines=8> */
[----:B------:R3:W4:Y:S01]  /*6650*/  @P1 LDG.E.CONSTANT R37, desc[UR18][R26.64] ;  /* 0x000000121a251981 */ /* 0x000722000c1e9900 */
[----:B------:R-:W-:-:S04]  /*6660*/  IADD3 R24, P1, PT, R30, UR16, RZ ;  /* 0x000000101e187c10 */ /* 0x000fc8000ff3e0ff */
[----:B------:R-:W-:Y:S01]  /*6670*/  IADD3.X R15, PT, PT, R31, UR21, RZ, P1, !PT ;  /* 0x000000151f0f7c10 */ /* 0x000fe20008ffe4ff */
[----:B--2---:R-:W-:Y:S01]  /*6680*/  IMAD R31, R6, UR26, RZ ;  /* 0x0000001a061f7c24 */ /* 0x004fe2000f8e02ff */
[----:B------:R-:W-:Y:S02]  /*6690*/  LOP3.LUT R24, RZ, R24, RZ, 0x33, !PT ;  /* 0x00000018ff187212 */ /* 0x000fe400078e33ff */
[----:B------:R-:W-:Y:S01]  /*66a0*/  LOP3.LUT R25, RZ, R15, RZ, 0x33, !PT ;  /* 0x0000000fff197212 */ /* 0x000fe200078e33ff */
[C---:B------:R-:W-:Y:S02]  /*66b0*/  IMAD R15, R18.reuse, UR27, R31 ;  /* 0x0000001b120f7c24 */ /* 0x040fe4000f8e021f */
[----:B---3--:R-:W-:Y:S02]  /*66c0*/  IMAD.MOV.U32 R26, RZ, RZ, R3 ;  /* 0x000000ffff1a7224 */ /* 0x008fe400078e0003 */
        /* <DEDUP_REMOVED lines=10> */
[----:B-1----:R-:W-:-:S03]  /*6770*/  LEA R30, P1, R32, UR12, 0x2 ;  /* 0x0000000c201e7c11 */ /* 0x002fc6000f8210ff */
[----:B------:R-:W-:-:S05]  /*6780*/  IMAD.IADD R31, R33, 0x1, R31 ;  /* 0x00000001211f7824 */ /* 0x000fca00078e021f */
[----:B------:R-:W-:Y:S02]  /*6790*/  LEA.HI.X R31, R32, UR13, R31, 0x2, P1 ;  /* 0x0000000d201f7c11 */ /* 0x000fe400088f141f */
[----:B------:R-:W-:-:S04]  /*67a0*/  ISETP.NE.U32.AND P1, PT, R8, 0x1, PT ;  /* 0x000000010800780c */ /* 0x000fc80003f25070 */
[----:B------:R-:W-:Y:S01]  /*67b0*/  ISETP.NE.AND.EX P1, PT, RZ, RZ, PT, P1 ;  /* 0x000000ffff00720c */ /* 0x000fe20003f25310 */
[----:B----4-:R0:W-:-:S12]  /*67c0*/  STG.E desc[UR18][R30.64], R37 ;  /* 0x000000251e007986 */ /* 0x0101d8000c101912 */
        /* <DEDUP_REMOVED lines=178> */
.L_x_2262:
        /* <DEDUP_REMOVED lines=29> */
.L_x_2264:
[----:B0-----:R-:W3:Y:S01]  /*74c0*/  LDC.64 R20, c[0x0][0x3e0] ;  /* 0x0000f800ff147b82 */ /* 0x001ee20000000a00 */
[----:B-1----:R-:W-:Y:S01]  /*74d0*/  UIADD3 UR10, UP1, UPT, URZ, -UR24, URZ ;  /* 0x80000018ff0a7290 */ /* 0x002fe2000ff3e0ff */
[----:B------:R-:W-:Y:S01]  /*74e0*/  IMAD.MOV.U32 R48, RZ, RZ, RZ ;  /* 0x000000ffff307224 */ /* 0x000fe200078e00ff */
[----:B--2---:R-:W-:Y:S02]  /*74f0*/  UIMAD UR12, UR9, UR26, URZ ;  /* 0x0000001a090c72a4 */ /* 0x004fe4000f8e02ff */
[----:B------:R-:W-:Y:S02]  /*7500*/  UIADD3.X UR11, UPT, UPT, URZ, ~UR25, URZ, UP1, !UPT ;  /* 0x80000019ff0b7290 */ /* 0x000fe40008ffe4ff */
[----:B------:R-:W-:Y:S02]  /*7510*/  UIMAD UR12, UR8, UR27, UR12 ;  /* 0x0000001b080c72a4 */ /* 0x000fe4000f8e020c */
[----:B------:R-:W-:-:S04]  /*7520*/  UIMAD.WIDE.U32 UR10, UR8, UR26, UR10 ;  /* 0x0000001a080a72a5 */ /* 0x000fc8000f8e000a */
[----:B------:R-:W-:-:S06]  /*7530*/  UIADD3 UR11, UPT, UPT, UR11, UR12, URZ ;  /* 0x0000000c0b0b7290 */ /* 0x000fcc000fffe0ff */
[C---:B---34-:R-:W-:Y:S01]  /*7540*/  IMAD.WIDE.U32 R28, R0.reuse, R20, UR10 ;  /* 0x0000000a001c7e25 */ /* 0x058fe2000f8e0014 */
        /* <DEDUP_REMOVED lines=230> */
.L_x_2263:
[----:B------:R-:W-:-:S04]  /*83b0*/  ISETP.NE.U32.AND P1, PT, R8, RZ, PT ;  /* 0x000000ff0800720c */ /* 0x000fc80003f25070 */
[----:B------:R-:W-:-:S13]  /*83c0*/  ISETP.NE.AND.EX P1, PT, RZ, RZ, PT, P1 ;  /* 0x000000ffff00720c */ /* 0x000fda0003f25310 */
[----:B------:R-:W-:Y:S05]  /*83d0*/  @!P1 BRA `(.L_x_2265) ;  /* 0x0000000c008c9947 */ /* 0x000fea0003800000 */
[----:B------:R-:W0:Y:S01]  /*83e0*/  LDC.64 R20, c[0x0][0x3f0] ;  /* 0x0000fc00ff147b82 */ /* 0x000e220000000a00 */
[----:B------:R-:W1:Y:S01]  /*83f0*/  LDCU.64 UR8, c[0x0][0x3d0] ;  /* 0x00007a00ff0877ac */ /* 0x000e620008000a00 */
[----:B---34-:R-:W-:Y:S01]  /*8400*/  IMAD.MOV.U32 R37, RZ, RZ, RZ ;  /* 0x000000ffff257224 */ /* 0x018fe200078e00ff */
[----:B------:R-:W2:Y:S01]  /*8410*/  LDCU.64 UR12, c[0x0][0x3e0] ;  /* 0x00007c00ff0c77ac */ /* 0x000ea20008000a00 */
[----:B------:R-:W3:Y:S01]  /*8420*/  LDCU.128 UR24, c[0x0][0x3b0] ;  /* 0x00007600ff1877ac */ /* 0x000ee20008000c00 */
        /* <DEDUP_REMOVED lines=20> */
[----:B------:R2:W4:Y:S01]  /*8570*/  @P1 LDG.E.CONSTANT R37, desc[UR18][R26.64] ;  /* 0x000000121a251981 */ /* 0x000522000c1e9900 */
[----:B------:R-:W-:-:S04]  /*8580*/  IADD3 R24, P1, PT, R30, UR16, RZ ;  /* 0x000000101e187c10 */ /* 0x000fc8000ff3e0ff */
[----:B------:R-:W-:Y:S01]  /*8590*/  IADD3.X R15, PT, PT, R31, UR21, RZ, P1, !PT ;  /* 0x000000151f0f7c10 */ /* 0x000fe20008ffe4ff */
[----:B---3--:R-:W-:Y:S01]  /*85a0*/  IMAD R31, R6, UR26, RZ ;  /* 0x0000001a061f7c24 */ /* 0x008fe2000f8e02ff */
[----:B------:R-:W-:Y:S02]  /*85b0*/  LOP3.LUT R24, RZ, R24, RZ, 0x33, !PT ;  /* 0x00000018ff187212 */ /* 0x000fe400078e33ff */
[----:B------:R-:W-:Y:S01]  /*85c0*/  LOP3.LUT R25, RZ, R15, RZ, 0x33, !PT ;  /* 0x0000000fff197212 */ /* 0x000fe200078e33ff */
[C---:B------:R-:W-:Y:S02]  /*85d0*/  IMAD R15, R18.reuse, UR27, R31 ;  /* 0x0000001b120f7c24 */ /* 0x040fe4000f8e021f */
[----:B--2---:R-:W-:Y:S02]  /*85e0*/  IMAD.MOV.U32 R26, RZ, RZ, R3 ;  /* 0x000000ffff1a7224 */ /* 0x004fe400078e0003 */
        /* <DEDUP_REMOVED lines=194> */
.L_x_2265:
        /* <DEDUP_REMOVED lines=29> */
.L_x_2267:
        /* <DEDUP_REMOVED lines=239> */
.L_x_2266:
        /* <DEDUP_REMOVED lines=230> */
.L_x_2268:
        /* <DEDUP_REMOVED lines=29> */
.L_x_2270:
        /* <DEDUP_REMOVED lines=239> */
.L_x_2269:
        /* <DEDUP_REMOVED lines=230> */
.L_x_2271:
        /* <DEDUP_REMOVED lines=29> */
.L_x_2273:
        /* <DEDUP_REMOVED lines=239> */
.L_x_2272:
        /* <DEDUP_REMOVED lines=230> */
.L_x_2274:
[----:B------:R-:W5:Y:S01]  /*ef70*/  LDCU.64 UR12, c[0x0][0x3e8] ;  /* 0x00007d00ff0c77ac */ /* 0x000f620008000a00 */
[----:B------:R-:W1:Y:S01]  /*ef80*/  LDC.64 R20, c[0x0][0x400] ;  /* 0x00010000ff147b82 */ /* 0x000e620000000a00 */
[----:B------:R-:W-:Y:S01]  /*ef90*/  CS2R R26, SRZ ;  /* 0x00000000001a7805 */ /* 0x000fe2000001ff00 */
[----:B------:R-:W2:Y:S01]  /*efa0*/  LDCU.64 UR22, c[0x0][0x390] ;  /* 0x00007200ff1677ac */ /* 0x000ea20008000a00 */
[----:B------:R-:W3:Y:S01]  /*efb0*/  LDCU.64 UR8, c[0x0][0x3c0] ;  /* 0x00007800ff0877ac */ /* 0x000ee20008000a00 */
[----:B-----5:R-:W-:Y:S02]  /*efc0*/  IADD3 R10, P0, PT, R10, UR12, RZ ;  /* 0x0000000c0a0a7c10 */ /* 0x020fe4000ff1e0ff */
[----:B------:R-:W-:Y:S02]  /*efd0*/  IADD3 R11, P1, PT, R11, UR12, RZ ;  /* 0x0000000c0b0b7c10 */ /* 0x000fe4000ff3e0ff */
[----:B------:R-:W-:Y:S02]  /*efe0*/  IADD3.X R12, PT, PT, R12, UR13, RZ, P0, !PT ;  /* 0x0000000d0c0c7c10 */ /* 0x000fe400087fe4ff */
[C---:B--2---:R-:W-:Y:S01]  /*eff0*/  ISETP.GE.U32.AND P0, PT, R10.reuse, UR22, PT ;  /* 0x000000160a007c0c */ /* 0x044fe2000bf06070 */
[----:B-1----:R-:W-:Y:S01]  /*f000*/  IMAD.WIDE.U32 R20, R11, UR10, R20 ;  /* 0x0000000a0b147c25 */ /* 0x002fe2000f8e0014 */
[----:B------:R-:W-:Y:S01]  /*f010*/  IADD3.X R13, PT, PT, R13, UR13, RZ, P1, !PT ;  /* 0x0000000d0d0d7c10 */ /* 0x000fe20008ffe4ff */
[----:B---3--:R-:W-:Y:S01]  /*f020*/  UIADD3 UR16, UP1, UPT, UR16, UR8, URZ ;  /* 0x0000000810107290 */ /* 0x008fe2000ff3e0ff */
[----:B------:R-:W-:-:S02]  /*f030*/  ISETP.GT.U32.AND P1, PT, R10, -0x1, PT ;  /* 0xffffffff0a00780c */ /* 0x000fc40003f24070 */
[C---:B------:R-:W-:Y:S01]  /*f040*/  ISETP.GE.AND.EX P0, PT, R12.reuse, UR23, PT, P0 ;  /* 0x000000170c007c0c */ /* 0x040fe2000bf06300 */
[----:B------:R-:W-:Y:S01]  /*f050*/  IMAD R10, R13, UR10, RZ ;  /* 0x0000000a0d0a7c24 */ /* 0x000fe2000f8e02ff */
[----:B------:R-:W-:Y:S02]  /*f060*/  UIADD3.X UR21, UPT, UPT, UR21, UR9, URZ, UP1, !UPT ;  /* 0x0000000915157290 */ /* 0x000fe40008ffe4ff */
[----:B------:R-:W-:Y:S01]  /*f070*/  ISETP.GT.AND.EX P0, PT, R12, -0x1, !P0, P1 ;  /* 0xffffffff0c00780c */ /* 0x000fe20004704310 */
[----:B------:R-:W-:Y:S01]  /*f080*/  IMAD R13, R11, UR11, R10 ;  /* 0x0000000b0b0d7c24 */ /* 0x000fe2000f8e020a */
[----:B------:R-:W-:-:S03]  /*f090*/  ISETP.GE.U32.AND P1, PT, R4, 0x7, PT ;  /* 0x000000070400780c */ /* 0x000fc60003f26070 */
[----:B------:R-:W-:Y:S01]  /*f0a0*/  IMAD.IADD R10, R21, 0x1, R13 ;  /* 0x00000001150a7824 */ /* 0x000fe200078e020d */
[----:B------:R-:W-:-:S13]  /*f0b0*/  ISETP.GE.U32.AND.EX P1, PT, R5, RZ, PT, P1 ;  /* 0x000000ff0500720c */ /* 0x000fda0003f26110 */
[----:B------:R-:W-:Y:S05]  /*f0c0*/  @!P1 BRA `(.L_x_2275) ;  /* 0x0000000c00e09947 */ /* 0x000fea0003800000 */
[----:B------:R-:W1:Y:S01]  /*f0d0*/  LDCU.64 UR28, c[0x0][0x3a8] ;  /* 0x00007500ff1c77ac */ /* 0x000e620008000a00 */
[----:B------:R-:W2:Y:S01]  /*f0e0*/  LDCU.64 UR24, c[0x0][0x3d0] ;  /* 0x00007a00ff1877ac */ /* 0x000ea20008000a00 */
[----:B------:R-:W3:Y:S01]  /*f0f0*/  LDCU.64 UR26, c[0x0][0x3f0] ;  /* 0x00007e00ff1a77ac */ /* 0x000ee20008000a00 */
[----:B------:R-:W0:Y:S01]  /*f100*/  LDCU.64 UR30, c[0x0][0x408] ;  /* 0x00008100ff1e77ac */ /* 0x000e220008000a00 */
[----:B------:R-:W0:Y:S01]  /*f110*/  LDCU.64 UR22, c[0x0][0x398] ;  /* 0x00007300ff1677ac */ /* 0x000e220008000a00 */
[----:B------:R-:W-:Y:S01]  /*f120*/  UMOV UR8, URZ ;  /* 0x000000ff00087c82 */ /* 0x000fe20008000000 */
[----:B------:R-:W-:-:S05]  /*f130*/  UMOV UR9, URZ ;  /* 0x000000ff00097c82 */ /* 0x000fca0008000000 */
.L_x_2276:
[----:B0-----:R-:W5:Y:S01]  /*f140*/  LDC.64 R12, c[0x0][0x3e0] ;  /* 0x0000f800ff0c7b82 */ /* 0x001f620000000a00 */
[----:B--2---:R-:W-:Y:S01]  /*f150*/  UIADD3 UR10, UP1, UPT, URZ, -UR24, URZ ;  /* 0x80000018ff0a7290 */ /* 0x004fe2000ff3e0ff */
[----:B------:R-:W-:Y:S01]  /*f160*/  IMAD.MOV.U32 R50, RZ, RZ, RZ ;  /* 0x000000ffff327224 */ /* 0x000fe200078e00ff */
[----:B---3--:R-:W-:Y:S02]  /*f170*/  UIMAD UR12, UR9, UR26, URZ ;  /* 0x0000001a090c72a4 */ /* 0x008fe4000f8e02ff */
        /* <DEDUP_REMOVED lines=15> */
[C---:B----4-:R-:W-:Y:S02]  /*f270*/  IADD3 R29, P4, PT, R25.reuse, UR26, RZ ;  /* 0x0000001a191d7c10 */ /* 0x050fe4000ff9e0ff */
        /* <DEDUP_REMOVED lines=15> */
[----:B------:R-:W-:-:S05]  /*f370*/  @P3 IADD3 R24, P5, PT, R25, R20, RZ ;  /* 0x0000001419183210 */ /* 0x000fca0007fbe0ff */
[----:B------:R-:W-:Y:S01]  /*f380*/  @P3 IMAD.X R25, R27, 0x1, R10, P5 ;  /* 0x000000011b193824 */ /* 0x000fe200028e060a */
[----:B------:R-:W-:Y:S01]  /*f390*/  @P2 IADD3 R11, P5, PT, R29, R20, RZ ;  /* 0x000000141d0b2210 */ /* 0x000fe20007fbe0ff */
[----:B------:R-:W3:Y:S01]  /*f3a0*/  @P2 LDC.64 R12, c[0x0][0x3f8] ;  /* 0x0000fe00ff0c2b82 */ /* 0x000ee20000000a00 */
[----:B0-----:R-:W-:-:S04]  /*f3b0*/  @P1 LEA R22, P4, R23, R32, 0x2 ;  /* 0x0000002017161211 */ /* 0x001fc800078810ff */
[----:B------:R-:W-:-:S05]  /*f3c0*/  @P1 LEA.HI.X R23, R23, R33, R26, 0x2, P4 ;  /* 0x0000002117171211 */ /* 0x000fca00020f141a */
[----:B------:R0:W4:Y:S01]  /*f3d0*/  @P1 LDG.E.CONSTANT R50, desc[UR18][R22.64] ;  /* 0x0000001216321981 */ /* 0x000122000c1e9900 */
[----:B--2---:R-:W-:-:S04]  /*f3e0*/  @P3 LEA R14, P4, R24, R14, 0x2 ;  /* 0x0000000e180e3211 */ /* 0x004fc800078810ff */
[----:B------:R-:W-:Y:S01]  /*f3f0*/  @P3 LEA.HI.X R15, R24, R15, R25, 0x2, P4 ;  /* 0x0000000f180f3211 */ /* 0x000fe200020f1419 */
[----:B------:R-:W-:Y:S01]  /*f400*/  @P2 IMAD.X R24, R31, 0x1, R10, P5 ;  /* 0x000000011f182824 */ /* 0x000fe200028e060a */
[----:B------:R-:W-:Y:S02]  /*f410*/  IADD3 R25, P4, PT, R29, UR26, RZ ;  /* 0x0000001a1d197c10 */ /* 0x000fe4000ff9e0ff */
[----:B---3--:R-:W-:Y:S02]  /*f420*/  @P2 LEA R12, P1, R11, R12, 0x2 ;  /* 0x0000000c0b0c2211 */ /* 0x008fe400078210ff */
[----:B------:R-:W-:Y:S02]  /*f430*/  CS2R R48, SRZ ;  /* 0x0000000000307805 */ /* 0x000fe4000001ff00 */
[----:B------:R-:W-:Y:S02]  /*f440*/  IADD3.X R31, PT, PT, R31, UR27, RZ, P4, !PT ;  /* 0x0000001b1f1f7c10 */ /* 0x000fe4000a7fe4ff */
[----:B------:R-:W-:-:S02]  /*f450*/  @P2 LEA.HI.X R13, R11, R13, R24, 0x2, P1 ;  /* 0x0000000d0b0d2211 */ /* 0x000fc400008f1418 */
[C---:B------:R-:W-:Y:S01]  /*f460*/  ISETP.GE.U32.AND P1, PT, R25.reuse, UR10, PT ;  /* 0x0000000a19007c0c */ /* 0x040fe2000bf26070 */
[----:B------:R2:W3:Y:S01]  /*f470*/  @P3 LDG.E.CONSTANT R49, desc[UR18][R14.64] ;  /* 0x000000120e313981 */ /* 0x0004e2000c1e9900 */
[----:B------:R-:W-:Y:S02]  /*f480*/  ISETP.GT.U32.AND P4, PT, R25, -0x1, PT ;  /* 0xffffffff1900780c */ /* 0x000fe40003f84070 */
[----:B------:R-:W-:Y:S01]  /*f490*/  ISETP.GE.AND.EX P1, PT, R31, UR11, PT, P1 ;  /* 0x0000000b1f007c0c */ /* 0x000fe2000bf26310 */
[----:B------:R5:W3:Y:S01]  /*f4a0*/  @P2 LDG.E.CONSTANT R48, desc[UR18][R12.64] ;  /* 0x000000120c302981 */ /* 0x000ae2000c1e9900 */
[----:B0-----:R-:W-:Y:S02]  /*f4b0*/  IADD3 R23, P3, PT, R25, UR26, RZ ;  /* 0x0000001a19177c10 */ /* 0x001fe4000ff7e0ff */
[----:B------:R-:W-:Y:S02]  /*f4c0*/  ISETP.GT.AND.EX P1, PT, R31, -0x1, !P1, P4 ;  /* 0xffffffff1f00780c */ /* 0x000fe40004f24340 */
[----:B------:R-:W-:-:S02]  /*f4d0*/  ISETP.GE.U32.AND P5, PT, R23, UR10, PT ;  /* 0x0000000a17007c0c */ /* 0x000fc4000bfa6070 */
[----:B--2---:R-:W-:Y:S02]  /*f4e0*/  IADD3.X R15, PT, PT, R31, UR27, RZ, P3, !PT ;  /* 0x0000001b1f0f7c10 */ /* 0x004fe40009ffe4ff */
[----:B------:R-:W-:Y:S02]  /*f4f0*/  PLOP3.LUT P1, PT, P0, P1, PT, 0x80, 0x8 ;  /* 0x000000000008781c */ /* 0x000fe40000723070 */
[----:B------:R-:W-:Y:S02]  /*f500*/  ISETP.GT.U32.AND P3, PT, R23, -0x1, PT ;  /* 0xffffffff1700780c */ /* 0x000fe40003f64070 */
[----:B------:R-:W-:Y:S02]  /*f510*/  ISETP.GE.AND.EX P5, PT, R15, UR11, PT, P5 ;  /* 0x0000000b0f007c0c */ /* 0x000fe4000bfa6350 */
[----:B------:R-:W-:Y:S02]  /*f520*/  IADD3 R33, P2, PT, R23, UR26, RZ ;  /* 0x0000001a17217c10 */ /* 0x000fe4000ff5e0ff */
[----:B------:R-:W-:-:S02]  /*f530*/  ISETP.GT.AND.EX P3, PT, R15, -0x1, !P5, P3 ;  /* 0xffffffff0f00780c */ /* 0x000fc40006f64330 */
[----:B------:R-:W-:Y:S02]  /*f540*/  ISETP.GE.U32.AND P4, PT, R33, UR10, PT ;  /* 0x0000000a21007c0c */ /* 0x000fe4000bf86070 */
[----:B------:R-:W-:Y:S01]  /*f550*/  IADD3.X R37, PT, PT, R15, UR27, RZ, P2, !PT ;  /* 0x0000001b0f257c10 */ /* 0x000fe200097fe4ff */
[----:B------:R-:W0:Y:S01]  /*f560*/  @P1 LDC.64 R28, c[0x0][0x3f8] ;  /* 0x0000fe00ff1c1b82 */ /* 0x000e220000000a00 */
[C---:B------:R-:W-:Y:S02]  /*f570*/  IADD3 R39, P6, PT, R33.reuse, UR26, RZ ;  /* 0x0000001a21277c10 */ /* 0x040fe4000ffde0ff */
[----:B------:R-:W-:Y:S02]  /*f580*/  PLOP3.LUT P3, PT, P0, P3, PT, 0x80, 0x8 ;  /* 0x000000000008781c */ /* 0x000fe40000767070 */
[----:B------:R-:W-:Y:S02]  /*f590*/  ISETP.GT.U32.AND P2, PT, R33, -0x1, PT ;  /* 0xffffffff2100780c */ /* 0x000fe40003f44070 */
[----:B------:R-:W-:-:S02]  /*f5a0*/  ISETP.GE.AND.EX P4, PT, R37, UR11, PT, P4 ;  /* 0x0000000b25007c0c */ /* 0x000fc4000bf86340 */
[----:B------:R-:W-:Y:S02]  /*f5b0*/  ISETP.GE.U32.AND P5, PT, R39, UR10, PT ;  /* 0x0000000a27007c0c */ /* 0x000fe4000bfa6070 */
[C---:B------:R-:W-:Y:S02]  /*f5c0*/  IADD3.X R41, PT, PT, R37.reuse, UR27, RZ, P6, !PT ;  /* 0x0000001b25297c10 */ /* 0x040fe4000b7fe4ff */
[----:B------:R-:W-:Y:S02]  /*f5d0*/  ISETP.GT.AND.EX P2, PT, R37, -0x1, !P4, P2 ;  /* 0xffffffff2500780c */ /* 0x000fe40006744320 */
[----:B------:R-:W-:Y:S01]  /*f5e0*/  ISETP.GT.U32.AND P4, PT, R39, -0x1, PT ;  /* 0xffffffff2700780c */ /* 0x000fe20003f84070 */
[----:B------:R-:W2:Y:S01]  /*f5f0*/  @P3 LDC.64 R26, c[0x0][0x3f8] ;  /* 0x0000fe00ff1a3b82 */ /* 0x000ea20000000a00 */
[----:B------:R-:W-:Y:S02]  /*f600*/  ISETP.GE.AND.EX P6, PT, R41, UR11, PT, P5 ;  /* 0x0000000b29007c0c */ /* 0x000fe4000bfc6350 */
[----:B------:R-:W-:-:S02]  /*f610*/  IADD3 R43, P5, PT, R39, UR26, RZ ;  /* 0x0000001a272b7c10 */ /* 0x000fc4000ffbe0ff */
[----:B------:R-:W-:Y:S02]  /*f620*/  ISETP.GT.AND.EX P4, PT, R41, -0x1, !P6, P4 ;  /* 0xffffffff2900780c */ /* 0x000fe40007784340 */
[----:B------:R-:W-:Y:S02]  /*f630*/  ISETP.GE.U32.AND P6, PT, R43, UR10, PT ;  /* 0x0000000a2b007c0c */ /* 0x000fe4000bfc6070 */
[----:B------:R-:W-:Y:S02]  /*f640*/  IADD3.X R45, PT, PT, R41, UR27, RZ, P5, !PT ;  /* 0x0000001b292d7c10 */ /* 0x000fe4000affe4ff */
[----:B------:R-:W-:Y:S02]  /*f650*/  ISETP.GT.U32.AND P5, PT, R43, -0x1, PT ;  /* 0xffffffff2b00780c */ /* 0x000fe40003fa4070 */
[----:B------:R-:W-:Y:S02]  /*f660*/  ISETP.GE.AND.EX P6, PT, R45, UR11, PT, P6 ;  /* 0x0000000b2d007c0c */ /* 0x000fe4000bfc6360 */
[----:B------:R-:W-:-:S02]  /*f670*/  PLOP3.LUT P2, PT, P0, P2, PT, 0x80, 0x8 ;  /* 0x000000000008781c */ /* 0x000fc40000745070 */
[----:B------:R-:W-:Y:S02]  /*f680*/  ISETP.GT.AND.EX P5, PT, R45, -0x1, !P6, P5 ;  /* 0xffffffff2d00780c */ /* 0x000fe400077a4350 */
[----:B------:R-:W-:Y:S02]  /*f690*/  @P1 IADD3 R11, P6, PT, R25, R20, RZ ;  /* 0x00000014190b1210 */ /* 0x000fe40007fde0ff */
[----:B------:R-:W-:Y:S02]  /*f6a0*/  PLOP3.LUT P4, PT, P0, P4, PT, 0x80, 0x8 ;  /* 0x000000000008781c */ /* 0x000fe40000789070 */
[----:B------:R-:W-:Y:S01]  /*f6b0*/  PLOP3.LUT P5, PT, P0, P5, PT, 0x80, 0x8 ;  /* 0x000000000008781c */ /* 0x000fe200007ab070 */
[----:B-----5:R-:W-:Y:S01]  /*f6c0*/  @P1 IMAD.X R12, R31, 0x1, R10, P6 ;  /* 0x000000011f0c1824 */ /* 0x020fe200030e060a */
[----:B0-----:R-:W-:-:S03]  /*f6d0*/  @P1 LEA R28, P6, R11, R28, 0x2 ;  /* 0x0000001c0b1c1211 */ /* 0x001fc600078c10ff */
[----:B------:R-:W0:Y:S01]  /*f6e0*/  @P2 LDC.64 R24, c[0x0][0x3f8] ;  /* 0x0000fe00ff182b82 */ /* 0x000e220000000a00 */
[----:B------:R-:W-:Y:S02]  /*f6f0*/  @P1 LEA.HI.X R29, R11, R29, R12, 0x2, P6 ;  /* 0x0000001d0b1d1211 */ /* 0x000fe400030f140c */
[----:B------:R-:W-:-:S05]  /*f700*/  @P3 IADD3 R11, P6, PT, R23, R20, RZ ;  /* 0x00000014170b3210 */ /* 0x000fca0007fde0ff */
[----:B------:R-:W5:Y:S01]  /*f710*/  @P4 LDC.64 R12, c[0x0][0x3f8] ;  /* 0x0000fe00ff0c4b82 */ /* 0x000f620000000a00 */
[----:B------:R-:W-:Y:S01]  /*f720*/  @P3 IMAD.X R14, R15, 0x1, R10, P6 ;  /* 0x000000010f0e3824 */ /* 0x000fe200030e060a */
[----:B--2---:R-:W-:-:S06]  /*f730*/  @P3 LEA R30, P6, R11, R26, 0x2 ;  /* 0x0000001a0b1e3211 */ /* 0x004fcc00078c10ff */
[----:B------:R-:W2:Y:S01]  /*f740*/  @P5 LDC.64 R22, c[0x0][0x3f8] ;  /* 0x0000fe00ff165b82 */ /* 0x000ea20000000a00 */
[----:B------:R-:W-:Y:S02]  /*f750*/  @P3 LEA.HI.X R31, R11, R27, R14, 0x2, P6 ;  /* 0x0000001b0b1f3211 */ /* 0x000fe400030f140e */
[----:B------:R-:W-:-:S06]  /*f760*/  CS2R R14, SRZ ;  /* 0x00000000000e7805 */ /* 0x000fcc000001ff00 */
[----:B------:R1:W3:Y:S01]  /*f770*/  @P1 LDG.E.CONSTANT R15, desc[UR18][R28.64] ;  /* 0x000000121c0f1981 */ /* 0x0002e2000c1e9900 */
[----:B------:R-:W-:-:S03]  /*f780*/  @P2 IADD3 R26, P1, PT, R33, R20, RZ ;  /* 0x00000014211a2210 */ /* 0x000fc60007f3e0ff */
[----:B------:R2:W3:Y:S01]  /*f790*/  @P3 LDG.E.CONSTANT R14, desc[UR18][R30.64] ;  /* 0x000000121e0e3981 */ /* 0x0004e2000c1e9900 */
[C---:B0-----:R-:W-:Y:S01]  /*f7a0*/  @P2 LEA R24, P3, R26.reuse, R24, 0x2 ;  /* 0x000000181a182211 */ /* 0x041fe200078610ff */
[----:B------:R-:W-:Y:S01]  /*f7b0*/  @P2 IMAD.X R32, R37, 0x1, R10, P1 ;  /* 0x0000000125202824 */ /* 0x000fe200008e060a */
[-C--:B------:R-:W-:Y:S02]  /*f7c0*/  @P4 IADD3 R27, P6, PT, R39, R20.reuse, RZ ;  /* 0x00000014271b4210 */ /* 0x080fe40007fde0ff */
[----:B------:R-:W-:Y:S01]  /*f7d0*/  @P5 IADD3 R11, P1, PT, R43, R20, RZ ;  /* 0x000000142b0b5210 */ /* 0x000fe20007f3e0ff */
[----:B-1----:R-:W0:Y:S01]  /*f7e0*/  LDC.64 R28, c[0x0][0x3b8] ;  /* 0x0000ee00ff1c7b82 */ /* 0x002e220000000a00 */
[----:B------:R-:W-:Y:S01]  /*f7f0*/  @P2 LEA.HI.X R25, R26, R25, R32, 0x2, P3 ;  /* 0x000000191a192211 */ /* 0x000fe200018f1420 */
[--C-:B------:R-:W-:Y:S01]  /*f800*/  @P4 IMAD.X R32, R41, 0x1, R10.reuse, P6 ;  /* 0x0000000129204824 */ /* 0x100fe200030e060a */
[----:B-----5:R-:W-:Y:S01]  /*f810*/  @P4 LEA R26, P3, R27, R12, 0x2 ;  /* 0x0000000c1b1a4211 */ /* 0x020fe200078610ff */
[----:B------:R-:W-:Y:S01]  /*f820*/  @P5 IMAD.X R12, R45, 0x1, R10, P1 ;  /* 0x000000012d0c5824 */ /* 0x000fe200008e060a */
[----:B--2---:R-:W-:-:S02]  /*f830*/  @P5 LEA R22, P1, R11, R22, 0x2 ;  /* 0x000000160b165211 */ /* 0x004fc400078210ff */
[----:B------:R-:W-:Y:S01]  /*f840*/  @P4 LEA.HI.X R27, R27, R13, R32, 0x2, P3 ;  /* 0x0000000d1b1b4211 */ /* 0x000fe200018f1420 */
[----:B------:R-:W-:Y:S01]  /*f850*/  UIADD3 UR12, UP1, UPT, UR8, UR16, URZ ;  /* 0x00000010080c7290 */ /* 0x000fe2000ff3e0ff */
[----:B------:R-:W-:Y:S02]  /*f860*/  @P5 LEA.HI.X R23, R11, R23, R12, 0x2, P1 ;  /* 0x000000170b175211 */ /* 0x000fe400008f140c */
[----:B------:R-:W-:Y:S01]  /*f870*/  CS2R R12, SRZ ;  /* 0x00000000000c7805 */ /* 0x000fe2000001ff00 */
[----:B------:R-:W-:Y:S01]  /*f880*/  IMAD.MOV.U32 R11, RZ, RZ, RZ ;  /* 0x000000ffff0b7224 */ /* 0x000fe200078e00ff */
[----:B------:R-:W1:Y:S04]  /*f890*/  LDC.64 R40, c[0x0][0x3b0] ;  /* 0x0000ec00ff287b82 */ /* 0x000e680000000a00 */
[----:B------:R-:W2:Y:S04]  /*f8a0*/  @P2 LDG.E.CONSTANT R13, desc[UR18][R24.64] ;  /* 0x00000012180d2981 */ /* 0x000ea8000c1e9900 */
[----:B------:R-:W5:Y:S04]  /*f8b0*/  @P4 LDG.E.CONSTANT R12, desc[UR18][R26.64] ;  /* 0x000000121a0c4981 */ /* 0x000f68000c1e9900 */
[----:B------:R0:W5:Y:S01]  /*f8c0*/  @P5 LDG.E.CONSTANT R11, desc[UR18][R22.64] ;  /* 0x00000012160b5981 */ /* 0x000162000c1e9900 */
[----:B------:R-:W-:Y:S01]  /*f8d0*/  UIADD3.X UR13, UPT, UPT, UR9, UR21, URZ, UP1, !UPT ;  /* 0x00000015090d7290 */ /* 0x000fe20008ffe4ff */
[----:B0-----:R-:W-:Y:S01]  /*f8e0*/  IMAD R30, R6, R28, RZ ;  /* 0x0000001c061e7224 */ /* 0x001fe200078e02ff */
[----:B------:R-:W-:-:S02]  /*f8f0*/  ULOP3.LUT UR12, URZ, UR12, URZ, 0x33, !UPT ;  /* 0x0000000cff0c7292 */ /* 0x000fc4000f8e33ff */
[----:B------:R-:W-:Y:S01]  /*f900*/  ULOP3.LUT UR13, URZ, UR13, URZ, 0x33, !UPT ;  /* 0x0000000dff0d7292 */ /* 0x000fe2000f8e33ff */
[----:B------:R-:W-:-:S05]  /*f910*/  IMAD R31, R18, R29, R30 ;  /* 0x0000001d121f7224 */ /* 0x000fca00078e021e */
[----:B------:R-:W-:-:S04]  /*f920*/  IMAD.WIDE.U32 R28, R18, R28, UR12 ;  /* 0x0000000c121c7e25 */ /* 0x000fc8000f8e001c */
[----:B------:R-:W-:Y:S01]  /*f930*/  IMAD.IADD R46, R31, 0x1, R29 ;  /* 0x000000011f2e7824 */ /* 0x000fe200078e021d */
[----:B------:R-:W-:Y:S01]  /*f940*/  IADD3 R23, P1, PT, R28, -0x1, RZ ;  /* 0xffffffff1c177810 */ /* 0x000fe20007f3e0ff */
[----:B------:R-:W-:-:S03]  /*f950*/  IMAD.MOV.U32 R26, RZ, RZ, R3 ;  /* 0x000000ffff1a7224 */ /* 0x000fc600078e0003 */
[C---:B------:R-:W-:Y:S01]  /*f960*/  IADD3.X R22, PT, PT, R46.reuse, -0x1, RZ, P1, !PT ;  /* 0xffffffff2e167810 */ /* 0x040fe20000ffe4ff */
[----:B------:R-:W-:Y:S02]  /*f970*/  IMAD R29, R46, UR28, RZ ;  /* 0x0000001c2e1d7c24 */ /* 0x000fe4000f8e02ff */
[----:B------:R-:W-:Y:S02]  /*f980*/  IMAD.MOV.U32 R27, RZ, RZ, R2 ;  /* 0x000000ffff1b7224 */ /* 0x000fe400078e0002 */
[----:B------:R-:W-:Y:S02]  /*f990*/  IMAD R22, R22, UR28, RZ ;  /* 0x0000001c16167c24 */ /* 0x000fe4000f8e02ff */
[----:B------:R-:W-:-:S04]  /*f9a0*/  IMAD.WIDE.U32 R24, R28, UR28, R26 ;  /* 0x0000001c1c187c25 */ /* 0x000fc8000f8e001a */
[----:B------:R-:W-:Y:S02]  /*f9b0*/  IMAD R29, R28, UR29, R29 ;  /* 0x0000001d1c1d7c24 */ /* 0x000fe4000f8e021d */
[C---:B------:R-:W-:Y:S02]  /*f9c0*/  IMAD R31, R23.reuse, UR29, R22 ;  /* 0x0000001d171f7c24 */ /* 0x040fe4000f8e0216 */
[----:B------:R-:W-:-:S04]  /*f9d0*/  IMAD.WIDE.U32 R22, R23, UR28, R26 ;  /* 0x0000001c17167c25 */ /* 0x000fc8000f8e001a */
[----:B------:R-:W-:Y:S02]  /*f9e0*/  IMAD.IADD R25, R25, 0x1, R29 ;  /* 0x0000000119197824 */ /* 0x000fe400078e021d */
[----:B------:R-:W-:Y:S02]  /*f9f0*/  IMAD.IADD R23, R23, 0x1, R31 ;  /* 0x0000000117177824 */ /* 0x000fe400078e021f */
[-C--:B-1----:R-:W-:Y:S02]  /*fa00*/  IMAD R25, R25, R40.reuse, RZ ;  /* 0x0000002819197224 */ /* 0x082fe400078e02ff */
[----:B------:R-:W-:Y:S02]  /*fa10*/  IMAD.MOV.U32 R38, RZ, RZ, R16 ;  /* 0x000000ffff267224 */ /* 0x000fe400078e0010 */
[----:B------:R-:W-:Y:S02]  /*fa20*/  IMAD.MOV.U32 R39, RZ, RZ, R17 ;  /* 0x000000ffff277224 */ /* 0x000fe400078e0011 */
[----:B------:R-:W-:-:S02]  /*fa30*/  IMAD R23, R23, R40, RZ ;  /* 0x0000002817177224 */ /* 0x000fc400078e02ff */
[----:B------:R-:W-:-:S04]  /*fa40*/  IMAD.WIDE.U32 R30, R24, R40, R38 ;  /* 0x00000028181e7225 */ /* 0x000fc800078e0026 */
[-C--:B------:R-:W-:Y:S02]  /*fa50*/  IMAD R25, R24, R41.reuse, R25 ;  /* 0x0000002918197224 */ /* 0x080fe400078e0219 */
[C---:B------:R-:W-:Y:S02]  /*fa60*/  IMAD R29, R22.reuse, R41, R23 ;  /* 0x00000029161d7224 */ /* 0x040fe400078e0217 */
[----:B------:R-:W-:Y:S01]  /*fa70*/  IMAD.WIDE.U32 R32, R22, R40, R38 ;  /* 0x0000002816207225 */ /* 0x000fe200078e0026 */
[----:B------:R-:W-:-:S03]  /*fa80*/  LEA R22, P1, R30, UR30, 0x2 ;  /* 0x0000001e1e167c11 */ /* 0x000fc6000f8210ff */
[----:B------:R-:W-:Y:S01]  /*fa90*/  IMAD.IADD R23, R31, 0x1, R25 ;  /* 0x000000011f177824 */ /* 0x000fe200078e0219 */
[----:B------:R-:W-:Y:S01]  /*faa0*/  IADD3 R43, P3, PT, R28, -0x2, RZ ;  /* 0xfffffffe1c2b7810 */ /* 0x000fe20007f7e0ff */
[----:B------:R-:W-:Y:S01]  /*fab0*/  IMAD.IADD R25, R33, 0x1, R29 ;  /* 0x0000000121197824 */ /* 0x000fe200078e021d */
[----:B------:R-:W-:Y:S02]  /*fac0*/  LEA R24, P2, R32, UR30, 0x2 ;  /* 0x0000001e20187c11 */ /* 0x000fe4000f8410ff */
[----:B------:R-:W-:Y:S02]  /*fad0*/  LEA.HI.X R23, R30, UR31, R23, 0x2, P1 ;  /* 0x0000001f1e177c11 */ /* 0x000fe400088f1417 */
[----:B------:R-:W-:Y:S02]  /*fae0*/  IADD3.X R30, PT, PT, R46, -0x1, RZ, P3, !PT ;  /* 0xffffffff2e1e7810 */ /* 0x000fe40001ffe4ff */
[----:B------:R-:W-:Y:S02]  /*faf0*/  LEA.HI.X R25, R32, UR31, R25, 0x2, P2 ;  /* 0x0000001f20197c11 */ /* 0x000fe400090f1419 */
[----:B------:R-:W-:Y:S01]  /*fb00*/  IADD3 R45, P1, PT, R28, -0x3, RZ ;  /* 0xfffffffd1c2d7810 */ /* 0x000fe20007f3e0ff */
[----:B------:R-:W-:Y:S01]  /*fb10*/  IMAD R32, R30, UR28, RZ ;  /* 0x0000001c1e207c24 */ /* 0x000fe2000f8e02ff */
[----:B------:R-:W-:-:S02]  /*fb20*/  IADD3 R29, P2, PT, R28, -0x4, RZ ;  /* 0xfffffffc1c1d7810 */ /* 0x000fc40007f5e0ff */
[C---:B------:R-:W-:Y:S01]  /*fb30*/  IADD3.X R30, PT, PT, R46.reuse, -0x1, RZ, P1, !PT ;  /* 0xffffffff2e1e7810 */ /* 0x040fe20000ffe4ff */
[C---:B------:R-:W-:Y:S02]  /*fb40*/  IMAD R51, R43.reuse, UR29, R32 ;  /* 0x0000001d2b337c24 */ /* 0x040fe4000f8e0220 */
[----:B------:R-:W-:Y:S01]  /*fb50*/  IMAD.WIDE.U32 R32, R43, UR28, R26 ;  /* 0x0000001c2b207c25 */ /* 0x000fe2000f8e001a */
[----:B------:R-:W-:Y:S02]  /*fb60*/  IADD3.X R36, PT, PT, R46, -0x1, RZ, P2, !PT ;  /* 0xffffffff2e247810 */ /* 0x000fe400017fe4ff */
[C---:B------:R-:W-:Y:S01]  /*fb70*/  IADD3 R31, P3, PT, R28.reuse, -0x5, RZ ;  /* 0xfffffffb1c1f7810 */ /* 0x040fe20007f7e0ff */
[----:B------:R-:W-:Y:S01]  /*fb80*/  IMAD.IADD R33, R33, 0x1, R51 ;  /* 0x0000000121217824 */ /* 0x000fe200078e0233 */
[----:B------:R-:W-:Y:S01]  /*fb90*/  IADD3 R37, P4, PT, R28, -0x6, RZ ;  /* 0xfffffffa1c257810 */ /* 0x000fe20007f9e0ff */
[----:B------:R-:W-:Y:S01]  /*fba0*/  IMAD R42, R30, UR28, RZ ;  /* 0x0000001c1e2a7c24 */ /* 0x000fe2000f8e02ff */
[----:B------:R-:W-:Y:S01]  /*fbb0*/  IADD3 R47, P5, PT, R28, -0x7, RZ ;  /* 0xfffffff91c2f7810 */ /* 0x000fe20007fbe0ff */
[----:B------:R-:W-:Y:S01]  /*fbc0*/  IMAD R36, R36, UR28, RZ ;  /* 0x0000001c24247c24 */ /* 0x000fe2000f8e02ff */
[C---:B------:R-:W-:Y:S01]  /*fbd0*/  IADD3.X R28, PT, PT, R46.reuse, -0x1, RZ, P3, !PT ;  /* 0xffffffff2e1c7810 */ /* 0x040fe20001ffe4ff */
[----:B------:R-:W-:Y:S01]  /*fbe0*/  IMAD R33, R33, R40, RZ ;  /* 0x0000002821217224 */ /* 0x000fe200078e02ff */
[C---:B------:R-:W-:Y:S01]  /*fbf0*/  IADD3.X R30, PT, PT, R46.reuse, -0x1, RZ, P4, !PT ;  /* 0xffffffff2e1e7810 */ /* 0x040fe200027fe4ff */
[C---:B------:R-:W-:Y:S01]  /*fc00*/  IMAD R57, R45.reuse, UR29, R42 ;  /* 0x0000001d2d397c24 */ /* 0x040fe2000f8e022a */
[----:B------:R-:W-:Y:S01]  /*fc10*/  IADD3.X R46, PT, PT, R46, -0x1, RZ, P5, !PT ;  /* 0xffffffff2e2e7810 */ /* 0x000fe20002ffe4ff */
[----:B------:R-:W-:-:S04]  /*fc20*/  IMAD.WIDE.U32 R44, R45, UR28, R26 ;  /* 0x0000001c2d2c7c25 */ /* 0x000fc8000f8e001a */
[----:B------:R-:W-:Y:S02]  /*fc30*/  IMAD R51, R29, UR29, R36 ;  /* 0x0000001d1d337c24 */ /* 0x000fe4000f8e0224 */
[----:B------:R-:W-:Y:S02]  /*fc40*/  IMAD R59, R32, R41, R33 ;  /* 0x00000029203b7224 */ /* 0x000fe400078e0221 */
[----:B------:R-:W-:Y:S02]  /*fc50*/  IMAD R42, R28, UR28, RZ ;  /* 0x0000001c1c2a7c24 */ /* 0x000fe4000f8e02ff */
[----:B------:R-:W-:Y:S02]  /*fc60*/  IMAD R36, R30, UR28, RZ ;  /* 0x0000001c1e247c24 */ /* 0x000fe4000f8e02ff */
[----:B------:R-:W-:-:S04]  /*fc70*/  IMAD.WIDE.U32 R32, R32, R40, R38 ;  /* 0x0000002820207225 */ /* 0x000fc800078e0026 */
[----:B------:R-:W-:Y:S02]  /*fc80*/  IMAD.IADD R57, R45, 0x1, R57 ;  /* 0x000000012d397824 */ /* 0x000fe400078e0239 */
[----:B------:R-:W-:-:S04]  /*fc90*/  IMAD.WIDE.U32 R28, R29, UR28, R26 ;  /* 0x0000001c1d1c7c25 */ /* 0x000fc8000f8e001a */
[----:B------:R-:W-:Y:S02]  /*fca0*/  IMAD R46, R46, UR28, RZ ;  /* 0x0000001c2e2e7c24 */ /* 0x000fe4000f8e02ff */
[----:B------:R-:W-:Y:S02]  /*fcb0*/  IMAD R53, R31, UR29, R42 ;  /* 0x0000001d1f357c24 */ /* 0x000fe4000f8e022a */
[----:B------:R-:W-:Y:S02]  /*fcc0*/  IMAD R55, R37, UR29, R36 ;  /* 0x0000001d25377c24 */ /* 0x000fe4000f8e0224 */
[----:B------:R-:W-:Y:S02]  /*fcd0*/  IMAD.IADD R59, R33, 0x1, R59 ;  /* 0x00000001213b7824 */ /* 0x000fe400078e023b */
[----:B------:R-:W-:-:S04]  /*fce0*/  IMAD.WIDE.U32 R30, R31, UR28, R26 ;  /* 0x0000001c1f1e7c25 */ /* 0x000fc8000f8e001a */
[----:B------:R-:W-:-:S04]  /*fcf0*/  IMAD.WIDE.U32 R36, R37, UR28, R26 ;  /* 0x0000001c25247c25 */ /* 0x000fc8000f8e001a */
[----:B------:R-:W-:Y:S02]  /*fd00*/  IMAD R33, R57, R40, RZ ;  /* 0x0000002839217224 */ /* 0x000fe400078e02ff */
[----:B------:R-:W-:Y:S02]  /*fd10*/  IMAD.IADD R29, R29, 0x1, R51 ;  /* 0x000000011d1d7824 */ /* 0x000fe400078e0233 */
[----:B------:R-:W-:Y:S01]  /*fd20*/  IMAD.WIDE.U32 R42, R47, UR28, R26 ;  /* 0x0000001c2f2a7c25 */ /* 0x000fe2000f8e001a */
[----:B------:R-:W-:-:S03]  /*fd30*/  LEA R26, P1, R32, UR30, 0x2 ;  /* 0x0000001e201a7c11 */ /* 0x000fc6000f8210ff */
[----:B------:R-:W-:Y:S02]  /*fd40*/  IMAD R51, R47, UR29, R46 ;  /* 0x0000001d2f337c24 */ /* 0x000fe4000f8e022e */
[----:B------:R-:W-:Y:S02]  /*fd50*/  IMAD.IADD R53, R31, 0x1, R53 ;  /* 0x000000011f357824 */ /* 0x000fe400078e0235 */
[C---:B------:R-:W-:Y:S02]  /*fd60*/  IMAD R33, R44.reuse, R41, R33 ;  /* 0x000000292c217224 */ /* 0x040fe400078e0221 */
[----:B------:R-:W-:Y:S02]  /*fd70*/  IMAD.IADD R55, R37, 0x1, R55 ;  /* 0x0000000125377824 */ /* 0x000fe400078e0237 */
[-C--:B------:R-:W-:Y:S02]  /*fd80*/  IMAD R29, R29, R40.reuse, RZ ;  /* 0x000000281d1d7224 */ /* 0x080fe400078e02ff */
[----:B------:R-:W-:Y:S01]  /*fd90*/  IMAD.WIDE.U32 R44, R44, R40, R38 ;  /* 0x000000282c2c7225 */ /* 0x000fe200078e0026 */
[----:B------:R-:W-:-:S03]  /*fda0*/  LEA.HI.X R27, R32, UR31, R59, 0x2, P1 ;  /* 0x0000001f201b7c11 */ /* 0x000fc600088f143b */
[----:B------:R-:W-:Y:S02]  /*fdb0*/  IMAD.IADD R51, R43, 0x1, R51 ;  /* 0x000000012b337824 */ /* 0x000fe400078e0233 */
[-C--:B------:R-:W-:Y:S02]  /*fdc0*/  IMAD R53, R53, R40.reuse, RZ ;  /* 0x0000002835357224 */ /* 0x080fe400078e02ff */
[-C--:B------:R-:W-:Y:S01]  /*fdd0*/  IMAD R55, R55, R40.reuse, RZ ;  /* 0x0000002837377224 */ /* 0x080fe200078e02ff */
[----:B------:R-:W-:Y:S01]  /*fde0*/  LEA R32, P1, R44, UR30, 0x2 ;  /* 0x0000001e2c207c11 */ /* 0x000fe2000f8210ff */
[C---:B------:R-:W-:Y:S02]  /*fdf0*/  IMAD R47, R28.reuse, R41, R29 ;  /* 0x000000291c2f7224 */ /* 0x040fe400078e021d */
[----:B------:R-:W-:Y:S02]  /*fe00*/  IMAD.IADD R33, R45, 0x1, R33 ;  /* 0x000000012d217824 */ /* 0x000fe400078e0221 */
[----:B------:R-:W-:-:S04]  /*fe10*/  IMAD.WIDE.U32 R28, R28, R40, R38 ;  /* 0x000000281c1c7225 */ /* 0x000fc800078e0026 */
[-C--:B------:R-:W-:Y:S02]  /*fe20*/  IMAD R46, R51, R40.reuse, RZ ;  /* 0x00000028332e7224 */ /* 0x080fe400078e02ff */
[-C--:B------:R-:W-:Y:S02]  /*fe30*/  IMAD R43, R30, R41.reuse, R53 ;  /* 0x000000291e2b7224 */ /* 0x080fe400078e0235 */
[----:B------:R-:W-:Y:S01]  /*fe40*/  IMAD R51, R36, R41, R55 ;  /* 0x0000002924337224 */ /* 0x000fe200078e0237 */
[----:B------:R-:W-:Y:S01]  /*fe50*/  LEA.HI.X R33, R44, UR31, R33, 0x2, P1 ;  /* 0x0000001f2c217c11 */ /* 0x000fe200088f1421 */
[----:B------:R-:W-:Y:S01]  /*fe60*/  IMAD.WIDE.U32 R30, R30, R40, R38 ;  /* 0x000000281e1e7225 */ /* 0x000fe200078e0026 */
[----:B------:R-:W-:-:S03]  /*fe70*/  UIADD3 UR8, UP1, UPT, UR8, 0x8, URZ ;  /* 0x0000000808087890 */ /* 0x000fc6000ff3e0ff */
[----:B------:R-:W-:-:S04]  /*fe80*/  IMAD.WIDE.U32 R36, R36, R40, R38 ;  /* 0x0000002824247225 */ /* 0x000fc800078e0026 */
[----:B------:R-:W-:Y:S01]  /*fe90*/  IMAD.WIDE.U32 R38, R42, R40, R38 ;  /* 0x000000282a267225 */ /* 0x000fe200078e0026 */
[----:B------:R-:W-:-:S03]  /*fea0*/  LEA R40, P1, R28, UR30, 0x2 ;  /* 0x0000001e1c287c11 */ /* 0x000fc6000f8210ff */
[----:B------:R-:W-:Y:S02]  /*feb0*/  IMAD R41, R42, R41, R46 ;  /* 0x000000292a297224 */ /* 0x000fe400078e022e */
[----:B------:R-:W-:Y:S01]  /*fec0*/  IMAD.IADD R47, R29, 0x1, R47 ;  /* 0x000000011d2f7824 */ /* 0x000fe200078e022f */
[----:B------:R-:W-:Y:S01]  /*fed0*/  UIADD3.X UR9, UPT, UPT, URZ, UR9, URZ, UP1, !UPT ;  /* 0x00000009ff097290 */ /* 0x000fe20008ffe4ff */
[----:B------:R-:W-:-:S03]  /*fee0*/  IMAD.IADD R29, R39, 0x1, R41 ;  /* 0x00000001271d7824 */ /* 0x000fc600078e0229 */
[----:B------:R-:W-:Y:S02]  /*fef0*/  LEA.HI.X R41, R28, UR31, R47, 0x2, P1 ;  /* 0x0000001f1c297c11 */ /* 0x000fe400088f142f */
[----:B------:R-:W-:Y:S01]  /*ff00*/  ISETP.NE.U32.AND P1, PT, R9, UR8, PT ;  /* 0x0000000809007c0c */ /* 0x000fe2000bf25070 */
[----:B------:R-:W-:Y:S01]  /*ff10*/  IMAD.IADD R43, R31, 0x1, R43 ;  /* 0x000000011f2b7824 */ /* 0x000fe200078e022b */
[----:B------:R-:W-:Y:S01]  /*ff20*/  LEA R42, P2, R30, UR30, 0x2 ;  /* 0x0000001e1e2a7c11 */ /* 0x000fe2000f8410ff */
[----:B------:R-:W-:Y:S01]  /*ff30*/  IMAD.IADD R51, R37, 0x1, R51 ;  /* 0x0000000125337824 */ /* 0x000fe200078e0233 */
[----:B------:R-:W-:Y:S02]  /*ff40*/  ISETP.NE.AND.EX P1, PT, R7, UR9, PT, P1 ;  /* 0x0000000907007c0c */ /* 0x000fe4000bf25310 */
[----:B------:R-:W-:Y:S02]  /*ff50*/  LEA R44, P3, R36, UR30, 0x2 ;  /* 0x0000001e242c7c11 */ /* 0x000fe4000f8610ff */
[----:B------:R-:W-:Y:S01]  /*ff60*/  LEA R46, P4, R38, UR30, 0x2 ;  /* 0x0000001e262e7c11 */ /* 0x000fe2000f8810ff */
[----:B----4-:R0:W-:Y:S01]  /*ff70*/  STG.E desc[UR18][R22.64], R50 ;  /* 0x0000003216007986 */ /* 0x0101e2000c101912 */
[----:B------:R-:W-:-:S02]  /*ff80*/  LEA.HI.X R43, R30, UR31, R43, 0x2, P2 ;  /* 0x0000001f1e2b7c11 */ /* 0x000fc400090f142b */
[----:B------:R-:W-:Y:S01]  /*ff90*/  LEA.HI.X R45, R36, UR31, R51, 0x2, P3 ;  /* 0x0000001f242d7c11 */ /* 0x000fe200098f1433 */
[----:B---3--:R0:W-:Y:S01]  /*ffa0*/  STG.E desc[UR18][R24.64], R49 ;  /* 0x0000003118007986 */ /* 0x0081e2000c101912 */
[----:B------:R-:W-:-:S03]  /*ffb0*/  LEA.HI.X R47, R38, UR31, R29, 0x2, P4 ;  /* 0x0000001f262f7c11 */ /* 0x000fc6000a0f141d */
[----:B------:R0:W-:Y:S04]  /*ffc0*/  STG.E desc[UR18][R26.64], R48 ;  /* 0x000000301a007986 */ /* 0x0001e8000c101912 */
[----:B------:R0:W-:Y:S04]  /*ffd0*/  STG.E desc[UR18][R32.64], R15 ;  /* 0x0000000f20007986 */ /* 0x0001e8000c101912 */
[----:B------:R0:W-:Y:S04]  /*ffe0*/  STG.E desc[UR18][R40.64], R14 ;  /* 0x0000000e28007986 */ /* 0x0001e8000c101912 */
[----:B--2---:R0:W-:Y:S04]  /*fff0*/  STG.E desc[UR18][R42.64], R13 ;  /* 0x0000000d2a007986 */ /* 0x0041e8000c101912 */
[----:B-----5:R0:W-:Y:S04]  /*10000*/  STG.E desc[UR18][R44.64], R12 ;  /* 0x0000000c2c007986 */ /* 0x0201e8000c101912 */
[----:B------:R0:W-:Y:S01]  /*10010*/  STG.E desc[UR18][R46.64], R11 ;  /* 0x0000000b2e007986 */ /* 0x0001e2000c101912 */
[----:B------:R-:W-:Y:S05]  /*10020*/  @P1 BRA `(.L_x_2276) ;  /* 0xfffffff000441947 */ /* 0x000fea000383ffff */
[----:B0-----:R-:W-:Y:S02]  /*10030*/  IMAD.MOV.U32 R26, RZ, RZ, R9 ;  /* 0x000000ffff1a7224 */ /* 0x001fe400078e0009 */
[----:B------:R-:W-:-:S07]  /*10040*/  IMAD.MOV.U32 R27, RZ, RZ, R7 ;  /* 0x000000ffff1b7224 */ /* 0x000fce00078e0007 */
.L_x_2275:
[----:B------:R-:W-:-:S04]  /*10050*/  ISETP.NE.U32.AND P1, PT, R8, RZ, PT ;  /* 0x000000ff0800720c */ /* 0x000fc80003f25070 */
[----:B------:R-:W-:-:S13]  /*10060*/  ISETP.NE.AND.EX P1, PT, RZ, RZ, PT, P1 ;  /* 0x000000ffff00720c */ /* 0x000fda0003f25310 */
[----:B------:R-:W-:Y:S05]  /*10070*/  @!P1 BRA `(.L_x_2277) ;  /* 0x0000000c008c9947 */ /* 0x000fea0003800000 */
[----:B------:R-:W1:Y:S01]  /*10080*/  LDC.64 R12, c[0x0][0x3f0] ;  /* 0x0000fc00ff0c7b82 */ /* 0x000e620000000a00 */
[----:B------:R-:W2:Y:S01]  /*10090*/  LDCU.64 UR8, c[0x0][0x3d0] ;  /* 0x00007a00ff0877ac */ /* 0x000ea20008000a00 */
[----:B0-----:R-:W-:Y:S01]  /*100a0*/  IMAD.MOV.U32 R31, RZ, RZ, RZ ;  /* 0x000000ffff1f7224 */ /* 0x001fe200078e00ff */
[----:B------:R-:W0:Y:S01]  /*100b0*/  LDCU.64 UR12, c[0x0][0x3e0] ;  /* 0x00007c00ff0c77ac */ /* 0x000e220008000a00 */
[----:B------:R-:W3:Y:S01]  /*100c0*/  LDCU.128 UR24, c[0x0][0x3b0] ;  /* 0x00007600ff1877ac */ /* 0x000ee20008000c00 */
[----:B--2---:R-:W-:-:S04]  /*100d0*/  UIADD3 UR8, UP1, UPT, URZ, -UR8, URZ ;  /* 0x80000008ff087290 */ /* 0x004fc8000ff3e0ff */
[----:B------:R-:W-:Y:S01]  /*100e0*/  UIADD3.X UR9, UPT, UPT, URZ, ~UR9, URZ, UP1, !UPT ;  /* 0x80000009ff097290 */ /* 0x000fe20008ffe4ff */
[----:B-1----:R-:W-:-:S04]  /*100f0*/  IMAD R11, R27, R12, RZ ;  /* 0x0000000c1b0b7224 */ /* 0x002fc800078e02ff */
[C---:B------:R-:W-:Y:S02]  /*10100*/  IMAD R11, R26.reuse, R13, R11 ;  /* 0x0000000d1a0b7224 */ /* 0x040fe400078e020b */
[----:B------:R-:W-:-:S04]  /*10110*/  IMAD.WIDE.U32 R14, R26, R12, UR8 ;  /* 0x000000081a0e7e25 */ /* 0x000fc8000f8e000c */
[----:B------:R-:W-:Y:S01]  /*10120*/  IMAD.IADD R15, R15, 0x1, R11 ;  /* 0x000000010f0f7824 */ /* 0x000fe200078e020b */
[----:B------:R-:W4:Y:S01]  /*10130*/  LDCU.64 UR8, c[0x0][0x3a8] ;  /* 0x00007500ff0877ac */ /* 0x000f220008000a00 */
[----:B0-----:R-:W-:-:S04]  /*10140*/  IMAD.WIDE.U32 R24, R0, UR12, R14 ;  /* 0x0000000c00187c25 */ /* 0x001fc8000f8e000e */
        /* <DEDUP_REMOVED lines=15> */
[----:B---3--:R-:W-:Y:S01]  /*10240*/  IMAD R27, R6, UR26, RZ ;  /* 0x0000001a061b7c24 */ /* 0x008fe2000f8e02ff */
[----:B------:R-:W-:Y:S02]  /*10250*/  LOP3.LUT R14, RZ, R14, RZ, 0x33, !PT ;  /* 0x0000000eff0e7212 */ /* 0x000fe400078e33ff */
[----:B------:R-:W-:Y:S01]  /*10260*/  LOP3.LUT R15, RZ, R11, RZ, 0x33, !PT ;  /* 0x0000000bff0f7212 */ /* 0x000fe200078e33ff */
[C---:B------:R-:W-:Y:S02]  /*10270*/  IMAD R11, R18.reuse, UR27, R27 ;  /* 0x0000001b120b7c24 */ /* 0x040fe4000f8e021b */
[----:B-1----:R-:W-:Y:S02]  /*10280*/  IMAD.MOV.U32 R22, RZ, RZ, R3 ;  /* 0x000000ffff167224 */ /* 0x002fe400078e0003 */
[----:B------:R-:W-:-:S04]  /*10290*/  IMAD.WIDE.U32 R14, R18, UR26, R14 ;  /* 0x0000001a120e7c25 */ /* 0x000fc8000f8e000e */
[----:B------:R-:W-:Y:S02]  /*102a0*/  IMAD.IADD R11, R11, 0x1, R15 ;  /* 0x000000010b0b7824 */ /* 0x000fe400078e020f */
[----:B------:R-:W-:Y:S02]  /*102b0*/  IMAD.MOV.U32 R23, RZ, RZ, R2 ;  /* 0x000000ffff177224 */ /* 0x000fe400078e0002 */
[----:B----4-:R-:W-:Y:S02]  /*102c0*/  IMAD R29, R11, UR8, RZ ;  /* 0x000000080b1d7c24 */ /* 0x010fe4000f8e02ff */
        /* <DEDUP_REMOVED lines=26> */
[----:B------:R0:W2:Y:S01]  /*10470*/  @P1 LDG.E.CONSTANT R31, desc[UR18][R24.64] ;  /* 0x00000012181f1981 */ /* 0x0000a2000c1e9900 */
        /* <DEDUP_REMOVED lines=10> */
[----:B0-----:R-:W-:-:S05]  /*10520*/  IMAD.IADD R25, R29, 0x1, R27 ;  /* 0x000000011d197824 */ /* 0x001fca00078e021b */
        /* <DEDUP_REMOVED lines=152> */
.L_x_2277:
[----:B------:R-:W-:Y:S05]  /*10eb0*/  BRA.U UP0, `(.L_x_2278) ;  /* 0xfffffef500c07547 */ /* 0x000fea000b83ffff */
.L_x_2253:
[----:B------:R-:W-:-:S04]  /*10ec0*/  ISETP.NE.U32.AND P0, PT, RZ, UR20, PT ;  /* 0x00000014ff007c0c */ /* 0x000fc8000bf05070 */
[----:B------:R-:W-:-:S13]  /*10ed0*/  ISETP.NE.AND.EX P0, PT, RZ, RZ, PT, P0 ;  /* 0x000000ffff00720c */ /* 0x000fda0003f05300 */
[----:B-1----:R-:W-:Y:S05]  /*10ee0*/  @!P0 EXIT ;  /* 0x000000000000894d */ /* 0x002fea0003800000 */
[----:B------:R-:W1:Y:S01]  /*10ef0*/  LDC.64 R4, c[0x0][0x400] ;  /* 0x00010000ff047b82 */ /* 0x000e620000000a00 */
[----:B------:R-:W1:Y:S01]  /*10f00*/  LDCU.64 UR14, c[0x0][0x3e0] ;  /* 0x00007c00ff0e77ac */ /* 0x000e620008000a00 */
[----:B------:R-:W5:Y:S01]  /*10f10*/  LDCU.64 UR16, c[0x0][0x3f0] ;  /* 0x00007e00ff1077ac */ /* 0x000f620008000a00 */
[----:B------:R-:W0:Y:S01]  /*10f20*/  LDCU.64 UR8, c[0x0][0x3b0] ;  /* 0x00007600ff0877ac */ /* 0x000e220008000a00 */
[----:B------:R-:W0:Y:S01]  /*10f30*/  LDCU.64 UR12, c[0x0][0x3a8] ;  /* 0x00007500ff0c77ac */ /* 0x000e220008000a00 */
[----:B------:R-:W4:Y:S01]  /*10f40*/  LDCU.64 UR20, c[0x0][0x3d0] ;  /* 0x00007a00ff1477ac */ /* 0x000f220008000a00 */
[----:B-----5:R-:W-:Y:S01]  /*10f50*/  IMAD.U32 R33, RZ, RZ, UR17 ;  /* 0x00000011ff217e24 */ /* 0x020fe2000f8e00ff */
[----:B------:R-:W-:Y:S01]  /*10f60*/  UIMAD UR7, UR17, 0x7, URZ ;  /* 0x00000007110778a4 */ /* 0x000fe2000f8e02ff */
[C---:B-1----:R-:W-:Y:S01]  /*10f70*/  IMAD.WIDE.U32 R4, R0.reuse, UR14, R4 ;  /* 0x0000000e00047c25 */ /* 0x042fe2000f8e0004 */
[----:B------:R-:W-:Y:S02]  /*10f80*/  USHF.L.U64.HI UR28, UR16, 0x5, UR17 ;  /* 0x00000005101c7899 */ /* 0x000fe40008010211 */
[----:B------:R-:W-:Y:S01]  /*10f90*/  USHF.L.U64.HI UR29, UR16, 0x1, UR17 ;  /* 0x00000001101d7899 */ /* 0x000fe20008010211 */
[----:B------:R-:W-:Y:S01]  /*10fa0*/  IMAD R5, R0, UR15, R5 ;  /* 0x0000000f00057c24 */ /* 0x000fe2000f8e0205 */
[----:B------:R-:W-:Y:S01]  /*10fb0*/  IADD3 R6, P0, PT, R4, UR16, RZ ;  /* 0x0000001004067c10 */ /* 0x000fe2000ff1e0ff */
[----:B0-----:R-:W-:Y:S01]  /*10fc0*/  UIMAD UR6, UR9, UR12, URZ ;  /* 0x0000000c090672a4 */ /* 0x001fe2000f8e02ff */
[----:B--23--:R-:W-:Y:S01]  /*10fd0*/  IMAD.U32 R31, RZ, RZ, UR16 ;  /* 0x00000010ff1f7e24 */ /* 0x00cfe2000f8e00ff */
[----:B------:R-:W-:Y:S01]  /*10fe0*/  UIMAD.WIDE.U32 UR10, UR8, UR12, URZ ;  /* 0x0000000c080a72a5 */ /* 0x000fe2000f8e00ff */
[----:B----4-:R-:W-:Y:S01]  /*10ff0*/  IMAD.U32 R29, RZ, RZ, UR16 ;  /* 0x00000010ff1d7e24 */ /* 0x010fe2000f8e00ff */
[----:B------:R-:W-:Y:S01]  /*11000*/  IADD3 RZ, P1, PT, R6, -UR20, RZ ;  /* 0x8000001406ff7c10 */ /* 0x000fe2000ff3e0ff */
[----:B------:R-:W-:Y:S01]  /*11010*/  IMAD.U32 R27, RZ, RZ, UR16 ;  /* 0x00000010ff1b7e24 */ /* 0x000fe2000f8e00ff */
[----:B------:R-:W-:Y:S01]  /*11020*/  UIMAD UR6, UR13, UR8, UR6 ;  /* 0x000000080d0672a4 */ /* 0x000fe2000f8e0206 */
[----:B------:R-:W-:Y:S01]  /*11030*/  IMAD.U32 R7, RZ, RZ, UR16 ;  /* 0x00000010ff077e24 */ /* 0x000fe2000f8e00ff */
[----:B------:R-:W-:Y:S01]  /*11040*/  UIMAD UR8, UR17, 0x3, URZ ;  /* 0x00000003110878a4 */ /* 0x000fe2000f8e02ff */
[----:B------:R-:W-:Y:S01]  /*11050*/  IADD3.X R33, PT, PT, R5, ~UR21, R33, P1, P0 ;  /* 0x8000001505217c10 */ /* 0x000fe20008fe0421 */
[----:B------:R-:W-:Y:S01]  /*11060*/  UIMAD UR9, UR17, 0x5, URZ ;  /* 0x00000005110978a4 */ /* 0x000fe2000f8e02ff */
[----:B------:R-:W-:Y:S01]  /*11070*/  IMAD.WIDE.U32 R30, R31, 0x3, R4 ;  /* 0x000000031f1e7825 */ /* 0x000fe200078e0004 */
[----:B------:R-:W-:-:S02]  /*11080*/  UIMAD UR12, UR17, 0x6, URZ ;  /* 0x00000006110c78a4 */ /* 0x000fc4000f8e02ff */
[----:B------:R-:W-:Y:S01]  /*11090*/  USHF.L.U32 UR30, UR16, 0x1, URZ ;  /* 0x00000001101e7899 */ /* 0x000fe200080006ff */
[--C-:B------:R-:W-:Y:S01]  /*110a0*/  IMAD.WIDE.U32 R28, R29, 0x5, R4.reuse ;  /* 0x000000051d1c7825 */ /* 0x100fe200078e0004 */
[----:B------:R-:W-:Y:S01]  /*110b0*/  IADD3 RZ, P0, PT, R30, -UR20, RZ ;  /* 0x800000141eff7c10 */ /* 0x000fe2000ff1e0ff */
[----:B------:R-:W-:Y:S02]  /*110c0*/  USHF.L.U64.HI UR31, UR16, 0x2, UR17 ;  /* 0x00000002101f7899 */ /* 0x000fe40008010211 */
[--C-:B------:R-:W-:Y:S01]  /*110d0*/  IMAD.WIDE.U32 R26, R27, 0x6, R4.reuse ;  /* 0x000000061b1a7825 */ /* 0x100fe200078e0004 */
[----:B------:R-:W-:Y:S01]  /*110e0*/  IADD3 RZ, P1, PT, R28, -UR20, RZ ;  /* 0x800000141cff7c10 */ /* 0x000fe2000ff3e0ff */
[----:B------:R-:W-:Y:S02]  /*110f0*/  USHF.L.U32 UR32, UR16, 0x2, URZ ;  /* 0x0000000210207899 */ /* 0x000fe400080006ff */
[----:B------:R-:W-:Y:S01]  /*11100*/  IMAD.WIDE.U32 R4, R7, 0x7, R4 ;  /* 0x0000000707047825 */ /* 0x000fe200078e0004 */
[----:B------:R-:W-:-:S03]  /*11110*/  IADD3 RZ, P2, PT, R26, -UR20, RZ ;  /* 0x800000141aff7c10 */ /* 0x000fc6000ff5e0ff */
[----:B------:R-:W-:Y:S01]  /*11120*/  IMAD.U32 R7, RZ, RZ, UR8 ;  /* 0x00000008ff077e24 */ /* 0x000fe2000f8e00ff */
[----:B------:R-:W-:Y:S01]  /*11130*/  IADD3 RZ, P3, PT, R4, -UR20, RZ ;  /* 0x8000001404ff7c10 */ /* 0x000fe2000ff7e0ff */
[----:B------:R-:W-:Y:S02]  /*11140*/  IMAD.U32 R9, RZ, RZ, UR9 ;  /* 0x00000009ff097e24 */ /* 0x000fe4000f8e00ff */
[----:B------:R-:W-:Y:S01]  /*11150*/  IMAD.U32 R11, RZ, RZ, UR12 ;  /* 0x0000000cff0b7e24 */ /* 0x000fe2000f8e00ff */
[----:B------:R-:W-:Y:S01]  /*11160*/  UIADD3 UR12, UPT, UPT, UR11, UR6, URZ ;  /* 0x000000060b0c7290 */ /* 0x000fe2000fffe0ff */
[----:B------:R-:W-:Y:S01]  /*11170*/  IMAD.U32 R25, RZ, RZ, UR7 ;  /* 0x00000007ff197e24 */ /* 0x000fe2000f8e00ff */
[----:B------:R-:W-:Y:S01]  /*11180*/  IADD3.X R31, PT, PT, R31, ~UR21, R7, P0, !PT ;  /* 0x800000151f1f7c10 */ /* 0x000fe200087fe407 */
[----:B------:R-:W-:Y:S01]  /*11190*/  UMOV UR7, URZ ;  /* 0x000000ff00077c82 */ /* 0x000fe20008000000 */
[----:B------:R-:W-:Y:S01]  /*111a0*/  IADD3.X R29, PT, PT, R29, ~UR21, R9, P1, !PT ;  /* 0x800000151d1d7c10 */ /* 0x000fe20008ffe409 */
[----:B------:R-:W-:Y:S01]  /*111b0*/  USHF.L.U64.HI UR12, UR10, 0x5, UR12 ;  /* 0x000000050a0c7899 */ /* 0x000fe2000801020c */
[----:B------:R-:W-:Y:S01]  /*111c0*/  IADD3.X R27, PT, PT, R27, ~UR21, R11, P2, !PT ;  /* 0x800000151b1b7c10 */ /* 0x000fe200097fe40b */
[----:B------:R-:W-:Y:S01]  /*111d0*/  UMOV UR6, URZ ;  /* 0x000000ff00067c82 */ /* 0x000fe20008000000 */
[----:B------:R-:W-:-:S09]  /*111e0*/  IADD3.X R25, PT, PT, R5, ~UR21, R25, P3, !PT ;  /* 0x8000001505197c10 */ /* 0x000fd20009ffe419 */
.L_x_2282:
[----:B0-----:R-:W0:Y:S01]  /*111f0*/  LDCU.64 UR8, c[0x0][0x3c8] ;  /* 0x00007900ff0877ac */ /* 0x001e220008000a00 */
[----:B-1----:R-:W1:Y:S01]  /*11200*/  LDC.64 R22, c[0x0][0x400] ;  /* 0x00010000ff167b82 */ /* 0x002e620000000a00 */
[----:B--2---:R-:W2:Y:S01]  /*11210*/  LDCU.64 UR14, c[0x0][0x3e8] ;  /* 0x00007d00ff0e77ac */ /* 0x004ea20008000a00 */
[----:B---3--:R-:W3:Y:S01]  /*11220*/  LDCU.64 UR26, c[0x0][0x3d8] ;  /* 0x00007b00ff1a77ac */ /* 0x008ee20008000a00 */
[----:B----4-:R-:W4:Y:S01]  /*11230*/  LDCU.64 UR24, c[0x0][0x3c0] ;  /* 0x00007800ff1877ac */ /* 0x010f220008000a00 */
[----:B------:R-:W5:Y:S01]  /*11240*/  LDCU.128 UR20, c[0x0][0x390] ;  /* 0x00007200ff1477ac */ /* 0x000f620008000c00 */
[----:B0-----:R-:W-:Y:S02]  /*11250*/  UIADD3 UR8, UP0, UPT, URZ, -UR8, URZ ;  /* 0x80000008ff087290 */ /* 0x001fe4000ff1e0ff */
[----:B--2---:R-:W-:Y:S02]  /*11260*/  UIMAD UR13, UR5, UR14, URZ ;  /* 0x0000000e050d72a4 */ /* 0x004fe4000f8e02ff */
[----:B------:R-:W-:-:S02]  /*11270*/  UIADD3.X UR9, UPT, UPT, URZ, ~UR9, URZ, UP0, !UPT ;  /* 0x80000009ff097290 */ /* 0x000fc400087fe4ff */
[----:B------:R-:W-:Y:S01]  /*11280*/  UIMAD UR13, UR4, UR15, UR13 ;  /* 0x0000000f040d72a4 */ /* 0x000fe2000f8e020d */
[----:B---3--:R-:W-:Y:S01]  /*11290*/  IMAD R6, R2, UR26, RZ ;  /* 0x0000001a02067c24 */ /* 0x008fe2000f8e02ff */
[----:B------:R-:W-:Y:S01]  /*112a0*/  UIMAD.WIDE.U32 UR8, UR4, UR14, UR8 ;  /* 0x0000000e040872a5 */ /* 0x000fe2000f8e0008 */
[----:B------:R-:W0:Y:S02]  /*112b0*/  LDCU UR14, c[0x0][0x3b8] ;  /* 0x00007700ff0e77ac */ /* 0x000e240008000800 */
[----:B------:R-:W-:Y:S01]  /*112c0*/  IMAD R7, R3, UR27, R6 ;  /* 0x0000001b03077c24 */ /* 0x000fe2000f8e0206 */
[----:B------:R-:W-:Y:S02]  /*112d0*/  UIADD3 UR13, UPT, UPT, UR9, UR13, URZ ;  /* 0x0000000d090d7290 */ /* 0x000fe4000fffe0ff */
[----:B------:R-:W-:Y:S01]  /*112e0*/  IMAD.U32 R5, RZ, RZ, UR9 ;  /* 0x00000009ff057e24 */ /* 0x000fe2000f8e00ff */
[----:B----4-:R-:W-:Y:S01]  /*112f0*/  UIADD3 UR24, UP0, UPT, UR24, -0x1, URZ ;  /* 0xffffffff18187890 */ /* 0x010fe2000ff1e0ff */
[----:B------:R-:W-:Y:S01]  /*11300*/  IMAD.U32 R4, RZ, RZ, UR8 ;  /* 0x00000008ff047e24 */ /* 0x000fe2000f8e00ff */
[----:B------:R-:W-:Y:S01]  /*11310*/  UMOV UR8, URZ ;  /* 0x000000ff00087c82 */ /* 0x000fe20008000000 */
[----:B-----5:R-:W-:Y:S01]  /*11320*/  IMAD R9, R35, UR20, RZ ;  /* 0x0000001423097c24 */ /* 0x020fe2000f8e02ff */
[----:B------:R-:W-:Y:S01]  /*11330*/  UIADD3.X UR25, UPT, UPT, UR25, -0x1, URZ, UP0, !UPT ;  /* 0xffffffff19197890 */ /* 0x000fe200087fe4ff */
[----:B------:R-:W-:Y:S01]  /*11340*/  IMAD.U32 R5, RZ, RZ, UR13 ;  /* 0x0000000dff057e24 */ /* 0x000fe2000f8e00ff */
[----:B------:R-:W-:Y:S01]  /*11350*/  UISETP.GE.U32.AND UP1, UPT, UR24, 0x7, UPT ;  /* 0x000000071800788c */ /* 0x000fe2000bf26070 */
[----:B------:R-:W-:Y:S01]  /*11360*/  IMAD R9, R34, UR21, R9 ;  /* 0x0000001522097c24 */ /* 0x000fe2000f8e0209 */
[----:B------:R-:W-:Y:S01]  /*11370*/  UIADD3 UR7, UP0, UPT, UR7, 0x1, URZ ;  /* 0x0000000107077890 */ /* 0x000fe2000ff1e0ff */
[----:B------:R-:W-:Y:S01]  /*11380*/  IMAD.WIDE.U32 R4, R3, UR26, R4 ;  /* 0x0000001a03047c25 */ /* 0x000fe2000f8e0004 */
[----:B------:R-:W-:-:S02]  /*11390*/  UISETP.GE.U32.AND.EX UP1, UPT, UR25, URZ, UPT, UP1 ;  /* 0x000000ff1900728c */ /* 0x000fc4000bf26110 */
[----:B0-----:R-:W-:Y:S01]  /*113a0*/  ULOP3.LUT UR14, UR14, 0x7, URZ, 0xc0, !UPT ;  /* 0x000000070e0e7892 */ /* 0x001fe2000f8ec0ff */
[----:B------:R-:W-:Y:S01]  /*113b0*/  IMAD.IADD R5, R7, 0x1, R5 ;  /* 0x0000000107057824 */ /* 0x000fe200078e0205 */
[C---:B------:R-:W-:Y:S01]  /*113c0*/  ISETP.GE.U32.AND P0, PT, R4.reuse, UR20, PT ;  /* 0x0000001404007c0c */ /* 0x040fe2000bf06070 */
[----:B------:R-:W-:Y:S01]  /*113d0*/  UIADD3.X UR6, UPT, UPT, URZ, UR6, URZ, UP0, !UPT ;  /* 0x00000006ff067290 */ /* 0x000fe200087fe4ff */
[----:B------:R-:W-:Y:S01]  /*113e0*/  ISETP.GT.U32.AND P1, PT, R4, -0x1, PT ;  /* 0xffffffff0400780c */ /* 0x000fe20003f24070 */
[----:B------:R-:W-:Y:S01]  /*113f0*/  IMAD.WIDE.U32 R56, R34, UR20, R4 ;  /* 0x0000001422387c25 */ /* 0x000fe2000f8e0004 */
[----:B------:R-:W-:Y:S01]  /*11400*/  ISETP.GE.AND.EX P0, PT, R5, UR21, PT, P0 ;  /* 0x0000001505007c0c */ /* 0x000fe2000bf06300 */
[----:B------:R-:W-:Y:S02]  /*11410*/  UISETP.NE.U32.AND UP0, UPT, UR7, UR14, UPT ;  /* 0x0000000e0700728c */ /* 0x000fe4000bf05070 */
[----:B------:R-:W-:Y:S01]  /*11420*/  IMAD.IADD R4, R9, 0x1, R57 ;  /* 0x0000000109047824 */ /* 0x000fe200078e0239 */
[----:B------:R-:W-:Y:S01]  /*11430*/  ISETP.GT.AND.EX P0, PT, R5, -0x1, !P0, P1 ;  /* 0xffffffff0500780c */ /* 0x000fe20004704310 */
[----:B-1----:R-:W-:Y:S01]  /*11440*/  IMAD.WIDE.U32 R22, R56, UR22, R22 ;  /* 0x0000001638167c25 */ /* 0x002fe2000f8e0016 */
[----:B------:R-:W-:Y:S01]  /*11450*/  UISETP.NE.AND.EX UP0, UPT, UR6, URZ, UPT, UP0 ;  /* 0x000000ff0600728c */ /* 0x000fe2000bf05300 */
[----:B------:R-:W-:-:S02]  /*11460*/  UMOV UR9, URZ ;  /* 0x000000ff00097c82 */ /* 0x000fc40008000000 */
[----:B------:R-:W-:-:S04]  /*11470*/  IMAD R5, R4, UR22, RZ ;  /* 0x0000001604057c24 */ /* 0x000fc8000f8e02ff */
[----:B------:R-:W-:Y:S01]  /*11480*/  IMAD R4, R56, UR23, R5 ;  /* 0x0000001738047c24 */ /* 0x000fe2000f8e0205 */
[----:B------:R-:W-:Y:S06]  /*11490*/  BRA.U !UP1, `(.L_x_2279) ;  /* 0x0000001509407547 */ /* 0x000fec000b800000 */
[----:B------:R-:W0:Y:S01]  /*114a0*/  LDC.64 R6, c[0x0][0x3b8] ;  /* 0x0000ee00ff067b82 */ /* 0x000e220000000a00 */
[----:B------:R-:W1:Y:S01]  /*114b0*/  LDCU.64 UR14, c[0x0][0x3b8] ;  /* 0x00007700ff0e77ac */ /* 0x000e620008000a00 */
[----:B------:R-:W-:Y:S02]  /*114c0*/  IMAD.MOV.U32 R8, RZ, RZ, -0x3 ;  /* 0xfffffffdff087424 */ /* 0x000fe400078e00ff */
[----:B------:R-:W-:Y:S01]  /*114d0*/  IMAD.MOV.U32 R10, RZ, RZ, -0x4 ;  /* 0xfffffffcff0a7424 */ /* 0x000fe200078e00ff */
[----:B------:R-:W2:Y:S01]  /*114e0*/  LDCU.64 UR8, c[0x0][0x3c0] ;  /* 0x00007800ff0877ac */ /* 0x000ea20008000a00 */
[----:B------:R-:W-:Y:S02]  /*114f0*/  IMAD.MOV.U32 R11, RZ, RZ, -0x1 ;  /* 0xffffffffff0b7424 */ /* 0x000fe400078e00ff */
[----:B------:R-:W-:Y:S01]  /*11500*/  IMAD.MOV.U32 R38, RZ, RZ, -0x5 ;  /* 0xfffffffbff267424 */ /* 0x000fe200078e00ff */
[----:B------:R-:W3:Y:S01]  /*11510*/  LDCU UR13, c[0x0][0x3c0] ;  /* 0x00007800ff0d77ac */ /* 0x000ee20008000800 */
[----:B------:R-:W-:-:S02]  /*11520*/  IMAD.MOV.U32 R39, RZ, RZ, -0x1 ;  /* 0xffffffffff277424 */ /* 0x000fc400078e00ff */
[----:B------:R-:W-:Y:S01]  /*11530*/  IMAD.MOV.U32 R36, RZ, RZ, -0x6 ;  /* 0xfffffffaff247424 */ /* 0x000fe200078e00ff */
[----:B------:R-:W4:Y:S01]  /*11540*/  LDCU.64 UR20, c[0x0][0x410] ;  /* 0x00008200ff1477ac */ /* 0x000f220008000a00 */
[----:B------:R-:W-:Y:S02]  /*11550*/  IMAD.MOV.U32 R37, RZ, RZ, -0x1 ;  /* 0xffffffffff257424 */ /* 0x000fe400078e00ff */
[----:B------:R-:W-:Y:S01]  /*11560*/  IMAD.MOV.U32 R14, RZ, RZ, -0x7 ;  /* 0xfffffff9ff0e7424 */ /* 0x000fe200078e00ff */
[----:B------:R-:W0:Y:S01]  /*11570*/  LDCU.64 UR24, c[0x0][0x3f8] ;  /* 0x00007f00ff1877ac */ /* 0x000e220008000a00 */
[----:B------:R-:W-:Y:S02]  /*11580*/  IMAD.MOV.U32 R15, RZ, RZ, -0x1 ;  /* 0xffffffffff0f7424 */ /* 0x000fe400078e00ff */
[----:B-1----:R-:W-:Y:S02]  /*11590*/  IMAD R5, R35, UR14, RZ ;  /* 0x0000000e23057c24 */ /* 0x002fe4000f8e02ff */
[----:B------:R-:W-:-:S02]  /*115a0*/  IMAD.MOV.U32 R16, RZ, RZ, -0x8 ;  /* 0xfffffff8ff107424 */ /* 0x000fc400078e00ff */
[----:B0-----:R-:W-:-:S04]  /*115b0*/  IMAD.WIDE.U32 R6, R34, UR14, R6 ;  /* 0x0000000e22067c25 */ /* 0x001fc8000f8e0006 */
[----:B------:R-:W-:Y:S01]  /*115c0*/  IMAD R9, R34, UR15, R5 ;  /* 0x0000000f22097c24 */ /* 0x000fe2000f8e0205 */
[C---:B------:R-:W-:Y:S01]  /*115d0*/  IADD3 R5, P1, PT, R6.reuse, -UR4, RZ ;  /* 0x8000000406057c10 */ /* 0x040fe2000ff3e0ff */
[----:B------:R-:W0:Y:S01]  /*115e0*/  LDCU.64 UR14, c[0x0][0x3a8] ;  /* 0x00007500ff0e77ac */ /* 0x000e220008000a00 */
[----:B------:R-:W-:Y:S02]  /*115f0*/  VIADD R19, R6, -UR4 ;  /* 0x8000000406137c36 */ /* 0x000fe40008000000 */
[----:B------:R-:W-:Y:S02]  /*11600*/  IMAD.IADD R12, R7, 0x1, R9 ;  /* 0x00000001070c7824 */ /* 0x000fe400078e0209 */
[----:B------:R-:W-:Y:S02]  /*11610*/  IMAD.MOV.U32 R6, RZ, RZ, -0x2 ;  /* 0xfffffffeff067424 */ /* 0x000fe400078e00ff */
[----:B------:R-:W-:Y:S01]  /*11620*/  IMAD.MOV.U32 R7, RZ, RZ, -0x1 ;  /* 0xffffffffff077424 */ /* 0x000fe200078e00ff */
[----:B------:R-:W-:Y:S01]  /*11630*/  IADD3.X R12, PT, PT, R12, ~UR5, RZ, P1, !PT ;  /* 0x800000050c0c7c10 */ /* 0x000fe20008ffe4ff */
[----:B------:R-:W-:Y:S01]  /*11640*/  IMAD.MOV.U32 R9, RZ, RZ, -0x1 ;  /* 0xffffffffff097424 */ /* 0x000fe200078e00ff */
[----:B----4-:R-:W-:Y:S01]  /*11650*/  IADD3 R20, P1, PT, R0, UR20, RZ ;  /* 0x0000001400147c10 */ /* 0x010fe2000ff3e0ff */
[----:B--2---:R-:W-:-:S04]  /*11660*/  IMAD.WIDE.U32 R6, R5, UR8, R6 ;  /* 0x0000000805067c25 */ /* 0x004fc8000f8e0006 */
[----:B------:R-:W-:Y:S02]  /*11670*/  IMAD R18, R12, UR8, RZ ;  /* 0x000000080c127c24 */ /* 0x000fe4000f8e02ff */
[----:B------:R-:W-:-:S04]  /*11680*/  IMAD.WIDE.U32 R8, R5, UR8, R8 ;  /* 0x0000000805087c25 */ /* 0x000fc8000f8e0008 */
[C---:B------:R-:W-:Y:S02]  /*11690*/  IMAD R47, R5.reuse, UR9, R18 ;  /* 0x00000009052f7c24 */ /* 0x040fe4000f8e0212 */
[----:B------:R-:W-:-:S04]  /*116a0*/  IMAD.WIDE.U32 R10, R5, UR8, R10 ;  /* 0x00000008050a7c25 */ /* 0x000fc8000f8e000a */
[----:B------:R-:W-:-:S04]  /*116b0*/  IMAD.WIDE.U32 R38, R5, UR8, R38 ;  /* 0x0000000805267c25 */ /* 0x000fc8000f8e0026 */
[----:B------:R-:W-:Y:S01]  /*116c0*/  IMAD.WIDE.U32 R36, R5, UR8, R36 ;  /* 0x0000000805247c25 */ /* 0x000fe2000f8e0024 */
[----:B------:R-:W1:Y:S03]  /*116d0*/  LDCU.64 UR8, c[0x0][0x3b0] ;  /* 0x00007600ff0877ac */ /* 0x000e660008000a00 */
[----:B------:R-:W-:Y:S02]  /*116e0*/  IMAD.IADD R5, R7, 0x1, R47 ;  /* 0x0000000107057824 */ /* 0x000fe400078e022f */
[----:B------:R-:W-:Y:S02]  /*116f0*/  IMAD.MOV.U32 R17, RZ, RZ, -0x1 ;  /* 0xffffffffff117424 */ /* 0x000fe400078e00ff */
[----:B0-----:R-:W-:Y:S02]  /*11700*/  IMAD R41, R5, UR14, RZ ;  /* 0x0000000e05297c24 */ /* 0x001fe4000f8e02ff */
[----:B------:R-:W-:-:S02]  /*11710*/  IMAD.IADD R5, R47, 0x1, R11 ;  /* 0x000000012f057824 */ /* 0x000fc400078e020b */
[----:B------:R-:W-:Y:S02]  /*11720*/  IMAD.MOV.U32 R12, RZ, RZ, -0x1 ;  /* 0xffffffffff0c7424 */ /* 0x000fe400078e00ff */
[----:B------:R-:W-:Y:S02]  /*11730*/  IMAD.MOV.U32 R13, RZ, RZ, -0x1 ;  /* 0xffffffffff0d7424 */ /* 0x000fe400078e00ff */
[C---:B------:R-:W-:Y:S02]  /*11740*/  IMAD.IADD R9, R47.reuse, 0x1, R9 ;  /* 0x000000012f097824 */ /* 0x040fe400078e0209 */
[----:B------:R-:W-:Y:S02]  /*11750*/  IMAD.IADD R11, R47, 0x1, R39 ;  /* 0x000000012f0b7824 */ /* 0x000fe400078e0227 */
[----:B---3--:R-:W-:-:S04]  /*11760*/  IMAD.WIDE.U32 R14, R19, UR13, R14 ;  /* 0x0000000d130e7c25 */ /* 0x008fc8000f8e000e */
[----:B------:R-:W-:-:S04]  /*11770*/  IMAD.WIDE.U32 R16, R19, UR13, R16 ;  /* 0x0000000d13107c25 */ /* 0x000fc8000f8e0010 */
[----:B------:R-:W-:Y:S02]  /*11780*/  IMAD.IADD R21, R47, 0x1, R37 ;  /* 0x000000012f157824 */ /* 0x000fe400078e0225 */
[----:B------:R-:W-:-:S04]  /*11790*/  IMAD.WIDE.U32 R12, R19, UR13, R12 ;  /* 0x0000000d130c7c25 */ /* 0x000fc8000f8e000c */
[----:B------:R-:W-:Y:S02]  /*117a0*/  IMAD R9, R9, UR14, RZ ;  /* 0x0000000e09097c24 */ /* 0x000fe4000f8e02ff */
[----:B------:R-:W-:Y:S02]  /*117b0*/  IMAD R43, R5, UR14, RZ ;  /* 0x0000000e052b7c24 */ /* 0x000fe4000f8e02ff */
[----:B------:R-:W-:Y:S02]  /*117c0*/  IMAD R49, R11, UR14, RZ ;  /* 0x0000000e0b317c24 */ /* 0x000fe4000f8e02ff */
[----:B------:R-:W-:Y:S02]  /*117d0*/  IMAD.MOV.U32 R18, RZ, RZ, R3 ;  /* 0x000000ffff127224 */ /* 0x000fe400078e0003 */
[----:B------:R-:W-:Y:S02]  /*117e0*/  IMAD.MOV.U32 R19, RZ, RZ, R2 ;  /* 0x000000ffff137224 */ /* 0x000fe400078e0002 */
[----:B------:R-:W-:-:S02]  /*117f0*/  IMAD.IADD R24, R47, 0x1, R15 ;  /* 0x000000012f187824 */ /* 0x000fc400078e020f */
[----:B------:R-:W-:Y:S02]  /*11800*/  IMAD R21, R21, UR14, RZ ;  /* 0x0000000e15157c24 */ /* 0x000fe4000f8e02ff */
[----:B------:R-:W-:Y:S02]  /*11810*/  IMAD.IADD R15, R47, 0x1, R17 ;  /* 0x000000012f0f7824 */ /* 0x000fe400078e0211 */
[----:B------:R-:W-:Y:S02]  /*11820*/  IMAD R41, R6, UR15, R41 ;  /* 0x0000000f06297c24 */ /* 0x000fe4000f8e0229 */
[----:B------:R-:W-:Y:S02]  /*11830*/  IMAD R5, R8, UR15, R9 ;  /* 0x0000000f08057c24 */ /* 0x000fe4000f8e0209 */
[----:B------:R-:W-:Y:S02]  /*11840*/  IMAD R43, R10, UR15, R43 ;  /* 0x0000000f0a2b7c24 */ /* 0x000fe4000f8e022b */
[----:B------:R-:W-:-:S02]  /*11850*/  IMAD R49, R38, UR15, R49 ;  /* 0x0000000f26317c24 */ /* 0x000fc4000f8e0231 */
[----:B------:R-:W-:-:S04]  /*11860*/  IMAD.WIDE.U32 R6, R6, UR14, R18 ;  /* 0x0000000e06067c25 */ /* 0x000fc8000f8e0012 */
[----:B------:R-:W-:-:S04]  /*11870*/  IMAD.WIDE.U32 R8, R8, UR14, R18 ;  /* 0x0000000e08087c25 */ /* 0x000fc8000f8e0012 */
[----:B------:R-:W-:-:S04]  /*11880*/  IMAD.WIDE.U32 R10, R10, UR14, R18 ;  /* 0x0000000e0a0a7c25 */ /* 0x000fc8000f8e0012 */
[----:B------:R-:W-:-:S04]  /*11890*/  IMAD.WIDE.U32 R38, R38, UR14, R18 ;  /* 0x0000000e26267c25 */ /* 0x000fc8000f8e0012 */
[----:B------:R-:W-:Y:S02]  /*118a0*/  IMAD.IADD R47, R47, 0x1, R13 ;  /* 0x000000012f2f7824 */ /* 0x000fe400078e020d */
[----:B------:R-:W-:-:S04]  /*118b0*/  IMAD.WIDE.U32 R18, R36, UR14, R18 ;  /* 0x0000000e24127c25 */ /* 0x000fc8000f8e0012 */
[----:B------:R-:W-:Y:S02]  /*118c0*/  IMAD R45, R36, UR15, R21 ;  /* 0x0000000f242d7c24 */ /* 0x000fe4000f8e0215 */
[----:B------:R-:W-:Y:S02]  /*118d0*/  IMAD R17, R24, UR14, RZ ;  /* 0x0000000e18117c24 */ /* 0x000fe4000f8e02ff */
[----:B------:R-:W-:Y:S02]  /*118e0*/  IMAD R51, R15, UR14, RZ ;  /* 0x0000000e0f337c24 */ /* 0x000fe4000f8e02ff */
[----:B------:R-:W-:Y:S02]  /*118f0*/  IMAD.MOV.U32 R36, RZ, RZ, R3 ;  /* 0x000000ffff247224 */ /* 0x000fe400078e0003 */
[----:B------:R-:W-:Y:S02]  /*11900*/  IMAD.MOV.U32 R37, RZ, RZ, R2 ;  /* 0x000000ffff257224 */ /* 0x000fe400078e0002 */
[----:B------:R-:W-:-:S02]  /*11910*/  IMAD R53, R47, UR14, RZ ;  /* 0x0000000e2f357c24 */ /* 0x000fc4000f8e02ff */
[----:B------:R-:W-:Y:S02]  /*11920*/  IMAD.IADD R41, R7, 0x1, R41 ;  /* 0x0000000107297824 */ /* 0x000fe400078e0229 */
[----:B------:R-:W-:Y:S02]  /*11930*/  IMAD R13, R14, UR15, R17 ;  /* 0x0000000f0e0d7c24 */ /* 0x000fe4000f8e0211 */
[C---:B------:R-:W-:Y:S02]  /*11940*/  IMAD R47, R16.reuse, UR15, R51 ;  /* 0x0000000f102f7c24 */ /* 0x040fe4000f8e0233 */
[----:B------:R-:W-:-:S04]  /*11950*/  IMAD.WIDE.U32 R16, R16, UR14, R36 ;  /* 0x0000000e10107c25 */ /* 0x000fc8000f8e0024 */
[----:B------:R-:W-:-:S04]  /*11960*/  IMAD.WIDE.U32 R14, R14, UR14, R36 ;  /* 0x0000000e0e0e7c25 */ /* 0x000fc8000f8e0024 */
[----:B------:R-:W-:Y:S02]  /*11970*/  IMAD.IADD R5, R9, 0x1, R5 ;  /* 0x0000000109057824 */ /* 0x000fe400078e0205 */
[----:B-1----:R-:W-:Y:S02]  /*11980*/  IMAD R41, R41, UR8, RZ ;  /* 0x0000000829297c24 */ /* 0x002fe4000f8e02ff */
[----:B------:R-:W-:-:S04]  /*11990*/  IMAD.WIDE.U32 R36, R12, UR14, R36 ;  /* 0x0000000e0c247c25 */ /* 0x000fc8000f8e0024 */
[----:B------:R-:W-:Y:S01]  /*119a0*/  IMAD R51, R12, UR15, R53 ;  /* 0x0000000f0c337c24 */ /* 0x000fe2000f8e0235 */
[----:B------:R-:W0:Y:S01]  /*119b0*/  LDCU.64 UR14, c[0x0][0x3d0] ;  /* 0x00007a00ff0e77ac */ /* 0x000e220008000a00 */
[----:B------:R-:W-:Y:S02]  /*119c0*/  IMAD.IADD R43, R11, 0x1, R43 ;  /* 0x000000010b2b7824 */ /* 0x000fe400078e022b */
[----:B------:R-:W-:Y:S02]  /*119d0*/  IMAD.IADD R49, R39, 0x1, R49 ;  /* 0x0000000127317824 */ /* 0x000fe400078e0231 */
[----:B------:R-:W-:Y:S02]  /*119e0*/  IMAD.IADD R47, R17, 0x1, R47 ;  /* 0x00000001112f7824 */ /* 0x000fe400078e022f */
[----:B------:R-:W-:Y:S02]  /*119f0*/  IMAD R39, R5, UR8, RZ ;  /* 0x0000000805277c24 */ /* 0x000fe4000f8e02ff */
[----:B------:R-:W-:-:S02]  /*11a00*/  IMAD.IADD R15, R15, 0x1, R13 ;  /* 0x000000010f0f7824 */ /* 0x000fc400078e020d */
[----:B------:R-:W-:Y:S02]  /*11a10*/  IMAD.IADD R17, R19, 0x1, R45 ;  /* 0x0000000113117824 */ /* 0x000fe400078e022d */
[----:B------:R-:W-:Y:S02]  /*11a20*/  IMAD R5, R6, UR9, R41 ;  /* 0x0000000906057c24 */ /* 0x000fe4000f8e0229 */
[----:B------:R-:W-:Y:S02]  /*11a30*/  IMAD R41, R43, UR8, RZ ;  /* 0x000000082b297c24 */ /* 0x000fe4000f8e02ff */
[----:B------:R-:W-:Y:S02]  /*11a40*/  IMAD.IADD R51, R37, 0x1, R51 ;  /* 0x0000000125337824 */ /* 0x000fe400078e0233 */
[----:B------:R-:W-:Y:S02]  /*11a50*/  IMAD R43, R49, UR8, RZ ;  /* 0x00000008312b7c24 */ /* 0x000fe4000f8e02ff */
[----:B------:R-:W-:-:S02]  /*11a60*/  IMAD R15, R15, UR8, RZ ;  /* 0x000000080f0f7c24 */ /* 0x000fc4000f8e02ff */
[----:B------:R-:W-:Y:S02]  /*11a70*/  IMAD R47, R47, UR8, RZ ;  /* 0x000000082f2f7c24 */ /* 0x000fe4000f8e02ff */
[----:B------:R-:W-:Y:S02]  /*11a80*/  IMAD R49, R17, UR8, RZ ;  /* 0x0000000811317c24 */ /* 0x000fe4000f8e02ff */
[----:B------:R-:W-:Y:S01]  /*11a90*/  IMAD.X R21, RZ, RZ, UR21, P1 ;  /* 0x00000015ff157e24 */ /* 0x000fe200088e06ff */
[----:B------:R-:W1:Y:S01]  /*11aa0*/  LDCU.64 UR20, c[0x0][0x408] ;  /* 0x00008100ff1477ac */ /* 0x000e620008000a00 */
[----:B------:R-:W-:Y:S02]  /*11ab0*/  IMAD R51, R51, UR8, RZ ;  /* 0x0000000833337c24 */ /* 0x000fe4000f8e02ff */
[----:B------:R-:W-:Y:S02]  /*11ac0*/  IMAD R39, R8, UR9, R39 ;  /* 0x0000000908277c24 */ /* 0x000fe4000f8e0227 */
[----:B------:R-:W-:-:S02]  /*11ad0*/  IMAD R41, R10, UR9, R41 ;  /* 0x000000090a297c24 */ /* 0x000fc4000f8e0229 */
[----:B------:R-:W-:Y:S02]  /*11ae0*/  IMAD R45, R14, UR9, R15 ;  /* 0x000000090e2d7c24 */ /* 0x000fe4000f8e020f */
[----:B------:R-:W-:Y:S02]  /*11af0*/  IMAD R47, R16, UR9, R47 ;  /* 0x00000009102f7c24 */ /* 0x000fe4000f8e022f */
[----:B------:R-:W-:Y:S02]  /*11b00*/  IMAD R49, R18, UR9, R49 ;  /* 0x0000000912317c24 */ /* 0x000fe4000f8e0231 */
[----:B------:R-:W-:-:S04]  /*11b10*/  IMAD.WIDE.U32 R6, R6, UR8, R20 ;  /* 0x0000000806067c25 */ /* 0x000fc8000f8e0014 */
[----:B------:R-:W-:-:S04]  /*11b20*/  IMAD.WIDE.U32 R8, R8, UR8, R20 ;  /* 0x0000000808087c25 */ /* 0x000fc8000f8e0014 */
[----:B------:R-:W-:-:S04]  /*11b30*/  IMAD.WIDE.U32 R10, R10, UR8, R20 ;  /* 0x000000080a0a7c25 */ /* 0x000fc8000f8e0014 */
[----:B------:R-:W-:-:S04]  /*11b40*/  IMAD.WIDE.U32 R12, R38, UR8, R20 ;  /* 0x00000008260c7c25 */ /* 0x000fc8000f8e0014 */
[----:B------:R-:W-:-:S04]  /*11b50*/  IMAD.WIDE.U32 R14, R14, UR8, R20 ;  /* 0x000000080e0e7c25 */ /* 0x000fc8000f8e0014 */
[----:B------:R-:W-:-:S04]  /*11b60*/  IMAD.WIDE.U32 R16, R16, UR8, R20 ;  /* 0x0000000810107c25 */ /* 0x000fc8000f8e0014 */
[----:B------:R-:W-:-:S04]  /*11b70*/  IMAD.WIDE.U32 R18, R18, UR8, R20 ;  /* 0x0000000812127c25 */ /* 0x000fc8000f8e0014 */
[----:B------:R-:W-:-:S04]  /*11b80*/  IMAD.WIDE.U32 R20, R36, UR8, R20 ;  /* 0x0000000824147c25 */ /* 0x000fc8000f8e0014 */
[----:B------:R-:W-:Y:S02]  /*11b90*/  IMAD R51, R36, UR9, R51 ;  /* 0x0000000924337c24 */ /* 0x000fe4000f8e0233 */
[----:B------:R-:W2:Y:S01]  /*11ba0*/  LDC.64 R36, c[0x0][0x400] ;  /* 0x00010000ff247b82 */ /* 0x000ea20000000a00 */
[----:B------:R-:W-:Y:S01]  /*11bb0*/  IMAD R43, R38, UR9, R43 ;  /* 0x00000009262b7c24 */ /* 0x000fe2000f8e022b */
[----:B------:R-:W2:Y:S01]  /*11bc0*/  LDCU.64 UR8, c[0x0][0x3e0] ;  /* 0x00007c00ff0877ac */ /* 0x000ea20008000a00 */
[----:B------:R-:W-:Y:S02]  /*11bd0*/  IMAD.IADD R47, R17, 0x1, R47 ;  /* 0x00000001112f7824 */ /* 0x000fe400078e022f */
[----:B------:R-:W-:Y:S02]  /*11be0*/  IMAD.IADD R45, R15, 0x1, R45 ;  /* 0x000000010f2d7824 */ /* 0x000fe400078e022d */
[C---:B------:R-:W-:Y:S01]  /*11bf0*/  IMAD.SHL.U32 R15, R16.reuse, 0x4, RZ ;  /* 0x00000004100f7824 */ /* 0x040fe200078e00ff */
[----:B------:R-:W-:Y:S01]  /*11c00*/  SHF.L.U64.HI R16, R16, 0x2, R47 ;  /* 0x0000000210107819 */ /* 0x000fe2000001022f */
[----:B0-----:R-:W-:-:S02]  /*11c10*/  IMAD.U32 R47, RZ, RZ, UR14 ;  /* 0x0000000eff2f7e24 */ /* 0x001fc4000f8e00ff */
[----:B------:R-:W-:Y:S02]  /*11c20*/  IMAD.IADD R7, R7, 0x1, R5 ;  /* 0x0000000107077824 */ /* 0x000fe400078e0205 */
[----:B------:R-:W-:Y:S02]  /*11c30*/  IMAD.IADD R51, R21, 0x1, R51 ;  /* 0x0000000115337824 */ /* 0x000fe400078e0233 */
[----:B------:R-:W-:Y:S02]  /*11c40*/  IMAD.IADD R39, R9, 0x1, R39 ;  /* 0x0000000109277824 */ /* 0x000fe400078e0227 */
[----:B------:R-:W-:Y:S02]  /*11c50*/  IMAD.IADD R41, R11, 0x1, R41 ;  /* 0x000000010b297824 */ /* 0x000fe400078e0229 */
[----:B------:R-:W-:Y:S02]  /*11c60*/  IMAD.U32 R30, RZ, RZ, UR15 ;  /* 0x0000000fff1e7e24 */ /* 0x000fe4000f8e00ff */
[----:B------:R-:W-:-:S02]  /*11c70*/  IMAD.IADD R43, R13, 0x1, R43 ;  /* 0x000000010d2b7824 */ /* 0x000fc400078e022b */
[C---:B------:R-:W-:Y:S01]  /*11c80*/  IMAD.SHL.U32 R5, R6.reuse, 0x4, RZ ;  /* 0x0000000406057824 */ /* 0x040fe200078e00ff */
[----:B------:R-:W-:Y:S01]  /*11c90*/  SHF.L.U64.HI R6, R6, 0x2, R7 ;  /* 0x0000000206067819 */ /* 0x000fe20000010207 */
[----:B--2---:R-:W-:-:S04]  /*11ca0*/  IMAD.WIDE.U32 R36, R0, UR8, R36 ;  /* 0x0000000800247c25 */ /* 0x004fc8000f8e0024 */
[----:B------:R-:W-:Y:S01]  /*11cb0*/  IMAD R21, R0, UR9, R37 ;  /* 0x0000000900157c24 */ /* 0x000fe2000f8e0225 */
[----:B------:R-:W-:Y:S01]  /*11cc0*/  IADD3 R44, P2, P1, R36, UR30, -R47 ;  /* 0x0000001e242c7c10 */ /* 0x000fe2000f95e82f */
[C---:B------:R-:W-:Y:S01]  /*11cd0*/  IMAD.SHL.U32 R13, R14.reuse, 0x4, RZ ;  /* 0x000000040e0d7824 */ /* 0x040fe200078e00ff */
[----:B------:R-:W-:Y:S01]  /*11ce0*/  SHF.L.U64.HI R14, R14, 0x2, R45 ;  /* 0x000000020e0e7819 */ /* 0x000fe2000001022d */
[C---:B------:R-:W-:Y:S01]  /*11cf0*/  IMAD.SHL.U32 R7, R8.reuse, 0x4, RZ ;  /* 0x0000000408077824 */ /* 0x040fe200078e00ff */
[----:B------:R-:W-:Y:S01]  /*11d00*/  SHF.L.U64.HI R8, R8, 0x2, R39 ;  /* 0x0000000208087819 */ /* 0x000fe20000010227 */
[C---:B------:R-:W-:Y:S01]  /*11d10*/  IMAD.SHL.U32 R9, R10.reuse, 0x4, RZ ;  /* 0x000000040a097824 */ /* 0x040fe200078e00ff */
[----:B------:R-:W-:Y:S01]  /*11d20*/  SHF.L.U64.HI R10, R10, 0x2, R41 ;  /* 0x000000020a0a7819 */ /* 0x000fe20000010229 */
[----:B------:R-:W-:Y:S01]  /*11d30*/  VIADD R32, R36, UR16 ;  /* 0x0000001024207c36 */ /* 0x000fe20008000000 */
[C-C-:B------:R-:W-:Y:S01]  /*11d40*/  IADD3.X R45, PT, PT, R21.reuse, UR29, ~R30.reuse, P2, P1 ;  /* 0x0000001d152d7c10 */ /* 0x140fe200097e2c1e */
[C---:B------:R-:W-:Y:S01]  /*11d50*/  IMAD.SHL.U32 R11, R12.reuse, 0x4, RZ ;  /* 0x000000040c0b7824 */ /* 0x040fe200078e00ff */
[----:B------:R-:W-:Y:S01]  /*11d60*/  SHF.L.U64.HI R12, R12, 0x2, R43 ;  /* 0x000000020c0c7819 */ /* 0x000fe2000001022b */
[----:B------:R-:W-:Y:S01]  /*11d70*/  IMAD.U32 R37, RZ, RZ, UR16 ;  /* 0x00000010ff257e24 */ /* 0x000fe2000f8e00ff */
[C---:B------:R-:W-:Y:S01]  /*11d80*/  IADD3 R46, P4, P3, R36.reuse, UR32, -R47 ;  /* 0x00000020242e7c10 */ /* 0x040fe2000fb9e82f */
[----:B------:R-:W-:Y:S01]  /*11d90*/  IMAD.U32 R39, RZ, RZ, UR16 ;  /* 0x00000010ff277e24 */ /* 0x000fe2000f8e00ff */
[----:B------:R-:W-:Y:S01]  /*11da0*/  IADD3 R48, P5, PT, R36, -UR14, RZ ;  /* 0x8000000e24307c10 */ /* 0x000fe2000ffbe0ff */
[----:B------:R-:W-:Y:S01]  /*11db0*/  IMAD.U32 R41, RZ, RZ, UR16 ;  /* 0x00000010ff297e24 */ /* 0x000fe2000f8e00ff */
[----:B------:R-:W-:Y:S01]  /*11dc0*/  IADD3.X R47, PT, PT, R21, UR31, ~R30, P4, P3 ;  /* 0x0000001f152f7c10 */ /* 0x000fe2000a7e6c1e */
[----:B------:R-:W-:Y:S01]  /*11dd0*/  IMAD.U32 R43, RZ, RZ, UR16 ;  /* 0x00000010ff2b7e24 */ /* 0x000fe2000f8e00ff */
[----:B------:R-:W0:Y:S01]  /*11de0*/  LDCU.64 UR8, c[0x0][0x3d0] ;  /* 0x00007a00ff0877ac */ /* 0x000e220008000a00 */
[----:B------:R-:W-:-:S02]  /*11df0*/  VIADD R32, R32, -UR14 ;  /* 0x8000000e20207c36 */ /* 0x000fc40008000000 */
[--C-:B------:R-:W-:Y:S02]  /*11e00*/  IMAD R24, R37, 0x7, R36.reuse ;  /* 0x0000000725187824 */ /* 0x100fe400078e0224 */
[--C-:B------:R-:W-:Y:S02]  /*11e10*/  IMAD R26, R39, 0x3, R36.reuse ;  /* 0x00000003271a7824 */ /* 0x100fe400078e0224 */
[----:B------:R-:W-:Y:S02]  /*11e20*/  IMAD R28, R41, 0x5, R36 ;  /* 0x00000005291c7824 */ /* 0x000fe400078e0224 */
[----:B------:R-:W-:-:S04]  /*11e30*/  IMAD.WIDE.U32 R44, R56, UR22, R44 ;  /* 0x00000016382c7c25 */ /* 0x000fc8000f8e002c */
[----:B------:R-:W-:Y:S02]  /*11e40*/  IMAD R36, R43, 0x6, R36 ;  /* 0x000000062b247824 */ /* 0x000fe400078e0224 */
[----:B------:R-:W-:Y:S01]  /*11e50*/  IMAD.WIDE.U32 R42, R56, UR22, R32 ;  /* 0x00000016382a7c25 */ /* 0x000fe2000f8e0020 */
[----:B0-----:R-:W-:-:S03]  /*11e60*/  UIADD3 UR8, UP1, UPT, URZ, -UR8, URZ ;  /* 0x80000008ff087290 */ /* 0x001fc6000ff3e0ff */
[----:B------:R-:W-:Y:S02]  /*11e70*/  IMAD.IADD R49, R19, 0x1, R49 ;  /* 0x0000000113317824 */ /* 0x000fe400078e0231 */
[----:B------:R-:W-:Y:S01]  /*11e80*/  IMAD.IADD R37, R4, 0x1, R45 ;  /* 0x0000000104257824 */ /* 0x000fe200078e022d */
[----:B------:R-:W-:Y:S01]  /*11e90*/  UIADD3.X UR9, UPT, UPT, URZ, ~UR9, URZ, UP1, !UPT ;  /* 0x80000009ff097290 */ /* 0x000fe20008ffe4ff */
[----:B------:R-:W-:-:S04]  /*11ea0*/  IMAD.WIDE.U32 R46, R56, UR22, R46 ;  /* 0x00000016382e7c25 */ /* 0x000fc8000f8e002e */
[----:B------:R-:W-:Y:S02]  /*11eb0*/  IMAD.IADD R39, R4, 0x1, R43 ;  /* 0x0000000104277824 */ /* 0x000fe400078e022b */
[C---:B------:R-:W-:Y:S01]  /*11ec0*/  IMAD.SHL.U32 R17, R18.reuse, 0x4, RZ ;  /* 0x0000000412117824 */ /* 0x040fe200078e00ff */
[----:B------:R-:W-:Y:S01]  /*11ed0*/  SHF.L.U64.HI R18, R18, 0x2, R49 ;  /* 0x0000000212127819 */ /* 0x000fe20000010231 */
[----:B------:R-:W-:Y:S01]  /*11ee0*/  IMAD.SHL.U32 R43, R44, 0x4, RZ ;  /* 0x000000042c2b7824 */ /* 0x000fe200078e00ff */
[----:B------:R-:W-:Y:S01]  /*11ef0*/  IADD3.X R49, PT, PT, R21, ~UR15, RZ, P5, !PT ;  /* 0x8000000f15317c10 */ /* 0x000fe2000affe4ff */
[----:B------:R-:W-:Y:S01]  /*11f00*/  IMAD.SHL.U32 R21, R42, 0x4, RZ ;  /* 0x000000042a157824 */ /* 0x000fe200078e00ff */
[----:B------:R-:W-:Y:S01]  /*11f10*/  SHF.L.U64.HI R44, R44, 0x2, R37 ;  /* 0x000000022c2c7819 */ /* 0x000fe20000010225 */
[----:B------:R-:W-:Y:S01]  /*11f20*/  IMAD.IADD R37, R4, 0x1, R47 ;  /* 0x0000000104257824 */ /* 0x000fe200078e022f */
[----:B------:R-:W-:Y:S01]  /*11f30*/  SHF.L.U64.HI R42, R42, 0x2, R39 ;  /* 0x000000022a2a7819 */ /* 0x000fe20000010227 */
[----:B------:R-:W-:Y:S01]  /*11f40*/  VIADD R30, R26, -UR14 ;  /* 0x8000000e1a1e7c36 */ /* 0x000fe20008000000 */
[----:B------:R-:W0:Y:S01]  /*11f50*/  LDC.64 R38, c[0x0][0x3e0] ;  /* 0x0000f800ff267b82 */ /* 0x000e220000000a00 */
[C---:B------:R-:W-:Y:S01]  /*11f60*/  IMAD.SHL.U32 R45, R46.reuse, 0x4, RZ ;  /* 0x000000042e2d7824 */ /* 0x040fe200078e00ff */
[----:B------:R-:W-:Y:S01]  /*11f70*/  SHF.L.U64.HI R46, R46, 0x2, R37 ;  /* 0x000000022e2e7819 */ /* 0x000fe20000010225 */
[----:B------:R-:W-:-:S02]  /*11f80*/  VIADD R26, R36, -UR14 ;  /* 0x8000000e241a7c36 */ /* 0x000fc40008000000 */
[C---:B------:R-:W-:Y:S01]  /*11f90*/  IMAD.SHL.U32 R19, R20.reuse, 0x4, RZ ;  /* 0x0000000414137824 */ /* 0x040fe200078e00ff */
[----:B------:R-:W-:Y:S01]  /*11fa0*/  SHF.L.U64.HI R20, R20, 0x2, R51 ;  /* 0x0000000214147819 */ /* 0x000fe20000010233 */
[----:B------:R-:W-:Y:S01]  /*11fb0*/  VIADD R28, R28, -UR14 ;  /* 0x8000000e1c1c7c36 */ /* 0x000fe20008000000 */
[----:B------:R-:W2:Y:S01]  /*11fc0*/  LDC.64 R36, c[0x0][0x3f0] ;  /* 0x0000fc00ff247b82 */ /* 0x000ea20000000a00 */
[----:B------:R-:W-:-:S04]  /*11fd0*/  IMAD.WIDE.U32 R48, R56, UR22, R48 ;  /* 0x0000001638307c25 */ /* 0x000fc8000f8e0030 */
[----:B------:R-:W-:-:S04]  /*11fe0*/  IMAD.WIDE.U32 R50, R56, UR22, R30 ;  /* 0x0000001638327c25 */ /* 0x000fc8000f8e001e */
[----:B------:R-:W-:-:S04]  /*11ff0*/  IMAD.WIDE.U32 R52, R56, UR22, R28 ;  /* 0x0000001638347c25 */ /* 0x000fc8000f8e001c */
[----:B------:R-:W-:Y:S02]  /*12000*/  IMAD.IADD R41, R4, 0x1, R49 ;  /* 0x0000000104297824 */ /* 0x000fe400078e0231 */
[----:B------:R-:W-:Y:S01]  /*12010*/  VIADD R24, R24, -UR14 ;  /* 0x8000000e18187c36 */ /* 0x000fe20008000000 */
[----:B------:R-:W3:Y:S01]  /*12020*/  LDCU.64 UR14, c[0x0][0x3c0] ;  /* 0x00007800ff0e77ac */ /* 0x000ee20008000a00 */
[----:B------:R-:W-:-:S04]  /*12030*/  IMAD.WIDE.U32 R54, R56, UR22, R26 ;  /* 0x0000001638367c25 */ /* 0x000fc8000f8e001a */
[----:B------:R-:W-:Y:S02]  /*12040*/  IMAD.IADD R51, R4, 0x1, R51 ;  /* 0x0000000104337824 */ /* 0x000fe400078e0233 */
[C---:B------:R-:W-:Y:S01]  /*12050*/  IMAD.SHL.U32 R47, R48.reuse, 0x4, RZ ;  /* 0x00000004302f7824 */ /* 0x040fe200078e00ff */
[----:B------:R-:W-:Y:S01]  /*12060*/  SHF.L.U64.HI R48, R48, 0x2, R41 ;  /* 0x0000000230307819 */ /* 0x000fe20000010229 */
[----:B------:R-:W-:Y:S01]  /*12070*/  IMAD.IADD R53, R4, 0x1, R53 ;  /* 0x0000000104357824 */ /* 0x000fe200078e0235 */
[----:B--2---:R-:W-:Y:S01]  /*12080*/  SHF.L.U64.HI R37, R36, 0x3, R37 ;  /* 0x0000000324257819 */ /* 0x004fe20000010225 */
[C---:B------:R-:W-:Y:S01]  /*12090*/  IMAD.SHL.U32 R49, R50.reuse, 0x4, RZ ;  /* 0x0000000432317824 */ /* 0x040fe200078e00ff */
[----:B------:R-:W-:Y:S01]  /*120a0*/  SHF.L.U64.HI R50, R50, 0x2, R51 ;  /* 0x0000000232327819 */ /* 0x000fe20000010233 */
[----:B------:R-:W-:Y:S02]  /*120b0*/  IMAD.IADD R41, R4, 0x1, R55 ;  /* 0x0000000104297824 */ /* 0x000fe400078e0237 */
[----:B------:R-:W-:Y:S01]  /*120c0*/  IMAD.WIDE.U32 R56, R56, UR22, R24 ;  /* 0x0000001638387c25 */ /* 0x000fe2000f8e0018 */
[----:B------:R-:W2:Y:S03]  /*120d0*/  LDCU.64 UR22, c[0x0][0x398] ;  /* 0x00007300ff1677ac */ /* 0x000ea60008000a00 */
[C---:B------:R-:W-:Y:S01]  /*120e0*/  IMAD.SHL.U32 R51, R52.reuse, 0x4, RZ ;  /* 0x0000000434337824 */ /* 0x040fe200078e00ff */
[----:B------:R-:W-:Y:S01]  /*120f0*/  SHF.L.U64.HI R52, R52, 0x2, R53 ;  /* 0x0000000234347819 */ /* 0x000fe20000010235 */
[C---:B------:R-:W-:Y:S01]  /*12100*/  IMAD.SHL.U32 R53, R54.reuse, 0x4, RZ ;  /* 0x0000000436357824 */ /* 0x040fe200078e00ff */
[----:B------:R-:W-:Y:S01]  /*12110*/  SHF.L.U64.HI R54, R54, 0x2, R41 ;  /* 0x0000000236367819 */ /* 0x000fe20000010229 */
[----:B------:R-:W-:Y:S01]  /*12120*/  IMAD.IADD R41, R4, 0x1, R57 ;  /* 0x0000000104297824 */ /* 0x000fe200078e0239 */
[----:B---3--:R-:W-:Y:S01]  /*12130*/  ULOP3.LUT UR13, UR14, 0xfffffff8, URZ, 0xc0, !UPT ;  /* 0xfffffff80e0d7892 */ /* 0x008fe2000f8ec0ff */
[----:B0-----:R-:W-:Y:S01]  /*12140*/  IMAD.WIDE.U32 R58, R0, R38, UR8 ;  /* 0x00000008003a7e25 */ /* 0x001fe2000f8e0026 */
[----:B------:R-:W-:-:S03]  /*12150*/  ULOP3.LUT UR8, UR15, 0x7fffffff, URZ, 0xc0, !UPT ;  /* 0x7fffffff0f087892 */ /* 0x000fc6000f8ec0ff */
[C---:B------:R-:W-:Y:S01]  /*12160*/  IMAD.SHL.U32 R55, R56.reuse, 0x4, RZ ;  /* 0x0000000438377824 */ /* 0x040fe200078e00ff */
[----:B------:R-:W-:Y:S01]  /*12170*/  SHF.L.U64.HI R56, R56, 0x2, R41 ;  /* 0x0000000238387819 */ /* 0x000fe20000010229 */
[----:B-1----:R-:W-:-:S07]  /*12180*/  IMAD R57, R0, R39, R59 ;  /* 0x0000002700397224 */ /* 0x002fce00078e023b */
.L_x_2280:
[----:B0-----:R-:W0:Y:S01]  /*12190*/  LDC.64 R38, c[0x0][0x3f0] ;  /* 0x0000fc00ff267b82 */ /* 0x001e220000000a00 */
[C---:B--2---:R-:W-:Y:S02]  /*121a0*/  ISETP.GE.U32.AND P1, PT, R58.reuse, UR22, PT ;  /* 0x000000163a007c0c */ /* 0x044fe4000bf26070 */
[----:B------:R-:W-:Y:S02]  /*121b0*/  CS2R R60, SRZ ;  /* 0x00000000003c7805 */ /* 0x000fe4000001ff00 */
[----:B------:R-:W-:Y:S02]  /*121c0*/  ISETP.GT.U32.AND P2, PT, R58, -0x1, PT ;  /* 0xffffffff3a00780c */ /* 0x000fe40003f44070 */
[----:B------:R-:W-:-:S04]  /*121d0*/  ISETP.GE.AND.EX P1, PT, R57, UR23, PT, P1 ;  /* 0x0000001739007c0c */ /* 0x000fc8000bf26310 */
[----:B------:R-:W-:-:S04]  /*121e0*/  ISETP.GT.AND.EX P1, PT, R57, -0x1, !P1, P2 ;  /* 0xffffffff3900780c */ /* 0x000fc80004f24320 */
[----:B------:R-:W-:Y:S02]  /*121f0*/  PLOP3.LUT P1, PT, P0, P1, PT, 0x80, 0x8 ;  /* 0x000000000008781c */ /* 0x000fe40000723070 */
[----:B0-----:R-:W-:-:S04]  /*12200*/  IADD3 R40, P3, PT, R58, R38, RZ ;  /* 0x000000263a287210 */ /* 0x001fc80007f7e0ff */
[C---:B------:R-:W-:Y:S01]  /*12210*/  ISETP.GE.U32.AND P2, PT, R40.reuse, UR22, PT ;  /* 0x0000001628007c0c */ /* 0x040fe2000bf46070 */
        /* <DEDUP_REMOVED lines=9> */
[----:B------:R-:W-:Y:S02]  /*122b0*/  ISETP.GE.AND.EX P3, PT, R41, UR23, PT, P3 ;  /* 0x0000001729007c0c */ /* 0x000fe4000bf66330 */
[----:B------:R-:W-:Y:S02]  /*122c0*/  @P1 IADD3 R40, P5, PT, R47, UR24, RZ ;  /* 0x000000182f281c10 */ /* 0x000fe4000ffbe0ff */
[----:B------:R-:W-:-:S02]  /*122d0*/  ISETP.GT.AND.EX P4, PT, R41, -0x1, !P3, P4 ;  /* 0xffffffff2900780c */ /* 0x000fc40005f84340 */
[----:B------:R-:W-:Y:S02]  /*122e0*/  @P1 IADD3.X R41, PT, PT, R48, UR25, RZ, P5, !PT ;  /* 0x0000001930291c10 */ /* 0x000fe4000affe4ff */
[----:B------:R-:W-:-:S03]  /*122f0*/  PLOP3.LUT P4, PT, P0, P4, PT, 0x80, 0x8 ;  /* 0x000000000008781c */ /* 0x000fc60000789070 */
[----:B------:R0:W2:Y:S02]  /*12300*/  @P1 LDG.E.CONSTANT R61, desc[UR18][R40.64] ;  /* 0x00000012283d1981 */ /* 0x0000a4000c1e9900 */
[----:B0-----:R-:W-:-:S04]  /*12310*/  @P2 IADD3 R40, P1, PT, R21, UR24, RZ ;  /* 0x0000001815282c10 */ /* 0x001fc8000ff3e0ff */
[----:B------:R-:W-:Y:S01]  /*12320*/  @P2 IADD3.X R41, PT, PT, R42, UR25, RZ, P1, !PT ;  /* 0x000000192a292c10 */ /* 0x000fe20008ffe4ff */
[----:B------:R-:W-:-:S04]  /*12330*/  IMAD.MOV.U32 R59, RZ, RZ, RZ ;  /* 0x000000ffff3b7224 */ /* 0x000fc800078e00ff */
[----:B------:R0:W3:Y:S02]  /*12340*/  @P2 LDG.E.CONSTANT R60, desc[UR18][R40.64] ;  /* 0x00000012283c2981 */ /* 0x0000e4000c1e9900 */
[----:B0-----:R-:W-:-:S04]  /*12350*/  @P4 IADD3 R40, P1, PT, R43, UR24, RZ ;  /* 0x000000182b284c10 */ /* 0x001fc8000ff3e0ff */
[----:B------:R-:W-:-:S05]  /*12360*/  @P4 IADD3.X R41, PT, PT, R44, UR25, RZ, P1, !PT ;  /* 0x000000192c294c10 */ /* 0x000fca0008ffe4ff */
[----:B------:R0:W4:Y:S02]  /*12370*/  @P4 LDG.E.CONSTANT R59, desc[UR18][R40.64] ;  /* 0x00000012283b4981 */ /* 0x000124000c1e9900 */
[----:B0-----:R-:W-:-:S04]  /*12380*/  IADD3 R40, P1, PT, R19, UR20, RZ ;  /* 0x0000001413287c10 */ /* 0x001fc8000ff3e0ff */
[----:B------:R-:W-:-:S05]  /*12390*/  IADD3.X R41, PT, PT, R20, UR21, RZ, P1, !PT ;  /* 0x0000001514297c10 */ /* 0x000fca0008ffe4ff */
[----:B--2---:R0:W-:Y:S02]  /*123a0*/  STG.E desc[UR18][R40.64], R61 ;  /* 0x0000003d28007986 */ /* 0x0041e4000c101912 */
[----:B0-----:R-:W-:Y:S01]  /*123b0*/  IADD3 R40, P1, PT, R5, UR20, RZ ;  /* 0x0000001405287c10 */ /* 0x001fe2000ff3e0ff */
[----:B------:R-:W-:-:S03]  /*123c0*/  IMAD R61, R39, 0x3, RZ ;  /* 0x00000003273d7824 */ /* 0x000fc600078e02ff */
[----:B------:R-:W-:-:S05]  /*123d0*/  IADD3.X R41, PT, PT, R6, UR21, RZ, P1, !PT ;  /* 0x0000001506297c10 */ /* 0x000fca0008ffe4ff */
[----:B---3--:R0:W-:Y:S02]  /*123e0*/  STG.E desc[UR18][R40.64], R60 ;  /* 0x0000003c28007986 */ /* 0x0081e4000c101912 */
[----:B0-----:R-:W-:-:S04]  /*123f0*/  IADD3 R40, P1, PT, R7, UR20, RZ ;  /* 0x0000001407287c10 */ /* 0x001fc8000ff3e0ff */
[----:B------:R-:W-:-:S05]  /*12400*/  IADD3.X R41, PT, PT, R8, UR21, RZ, P1, !PT ;  /* 0x0000001508297c10 */ /* 0x000fca0008ffe4ff */
[----:B----4-:R0:W-:Y:S02]  /*12410*/  STG.E desc[UR18][R40.64], R59 ;  /* 0x0000003b28007986 */ /* 0x0101e4000c101912 */
[----:B0-----:R-:W-:Y:S02]  /*12420*/  IMAD.MOV.U32 R59, RZ, RZ, R57 ;  /* 0x000000ffff3b7224 */ /* 0x001fe400078e0039 */
[----:B------:R-:W-:-:S04]  /*12430*/  IMAD.WIDE.U32 R40, R38, 0x3, R58 ;  /* 0x0000000326287825 */ /* 0x000fc800078e003a */
[----:B------:R-:W-:Y:S01]  /*12440*/  IMAD.IADD R60, R61, 0x1, R41 ;  /* 0x000000013d3c7824 */ /* 0x000fe200078e0229 */
[C---:B------:R-:W-:Y:S02]  /*12450*/  ISETP.GE.U32.AND P1, PT, R40.reuse, UR22, PT ;  /* 0x0000001628007c0c */ /* 0x040fe4000bf26070 */
[----:B------:R-:W-:Y:S02]  /*12460*/  ISETP.GT.U32.AND P2, PT, R40, -0x1, PT ;  /* 0xffffffff2800780c */ /* 0x000fe40003f44070 */
[----:B------:R-:W-:-:S04]  /*12470*/  ISETP.GE.AND.EX P1, PT, R60, UR23, PT, P1 ;  /* 0x000000173c007c0c */ /* 0x000fc8000bf26310 */
[----:B------:R-:W-:Y:S01]  /*12480*/  ISETP.GT.AND.EX P1, PT, R60, -0x1, !P1, P2 ;  /* 0xffffffff3c00780c */ /* 0x000fe20004f24320 */
[----:B------:R-:W-:-:S03]  /*12490*/  IMAD.MOV.U32 R60, RZ, RZ, RZ ;  /* 0x000000ffff3c7224 */ /* 0x000fc600078e00ff */
        /* <DEDUP_REMOVED lines=12> */
[----:B------:R-:W-:-:S05]  /*12560*/  IADD3.X R41, PT, PT, R10, UR21, RZ, P2, !PT ;  /* 0x000000150a297c10 */ /* 0x000fca00097fe4ff */
[----:B--2---:R0:W-:Y:S06]  /*12570*/  STG.E desc[UR18][R40.64], R60 ;  /* 0x0000003c28007986 */ /* 0x0041ec000c101912 */
[----:B0-----:R-:W-:Y:S01]  /*12580*/  @P1 IADD3 R40, P2, PT, R45, UR24, RZ ;  /* 0x000000182d281c10 */ /* 0x001fe2000ff5e0ff */
[----:B------:R-:W-:-:S03]  /*12590*/  IMAD.MOV.U32 R60, RZ, RZ, RZ ;  /* 0x000000ffff3c7224 */ /* 0x000fc600078e00ff */
[----:B------:R-:W-:-:S05]  /*125a0*/  @P1 IADD3.X R41, PT, PT, R46, UR25, RZ, P2, !PT ;  /* 0x000000192e291c10 */ /* 0x000fca00097fe4ff */
[----:B------:R0:W2:Y:S01]  /*125b0*/  @P1 LDG.E.CONSTANT R60, desc[UR18][R40.64] ;  /* 0x00000012283c1981 */ /* 0x0000a2000c1e9900 */
[----:B------:R-:W-:Y:S01]  /*125c0*/  IMAD R61, R39, 0x5, RZ ;  /* 0x00000005273d7824 */ /* 0x000fe200078e02ff */
[----:B0-----:R-:W-:-:S04]  /*125d0*/  IADD3 R40, P1, PT, R11, UR20, RZ ;  /* 0x000000140b287c10 */ /* 0x001fc8000ff3e0ff */
[----:B------:R-:W-:-:S05]  /*125e0*/  IADD3.X R41, PT, PT, R12, UR21, RZ, P1, !PT ;  /* 0x000000150c297c10 */ /* 0x000fca0008ffe4ff */
[----:B--2---:R0:W-:Y:S02]  /*125f0*/  STG.E desc[UR18][R40.64], R60 ;  /* 0x0000003c28007986 */ /* 0x0041e4000c101912 */
[----:B0-----:R-:W-:-:S04]  /*12600*/  IMAD.WIDE.U32 R40, R38, 0x5, R58 ;  /* 0x0000000526287825 */ /* 0x001fc800078e003a */
        /* <DEDUP_REMOVED lines=21> */
[----:B------:R-:W-:Y:S02]  /*12760*/  IMAD.IADD R39, R59, 0x1, R41 ;  /* 0x000000013b277824 */ /* 0x000fe400078e0229 */
[----:B------:R-:W-:-:S02]  /*12770*/  IMAD.IADD R38, R38, 0x1, R61 ;  /* 0x0000000126267824 */ /* 0x000fc400078e023d */
[----:B------:R-:W-:Y:S01]  /*12780*/  IMAD.MOV.U32 R59, RZ, RZ, RZ ;  /* 0x000000ffff3b7224 */ /* 0x000fe200078e00ff */
[C---:B------:R-:W-:Y:S01]  /*12790*/  ISETP.GE.AND.EX P1, PT, R39.reuse, UR23, PT, P1 ;  /* 0x0000001727007c0c */ /* 0x040fe2000bf26310 */
[----:B------:R-:W-:Y:S01]  /*127a0*/  IMAD.MOV.U32 R60, RZ, RZ, RZ ;  /* 0x000000ffff3c7224 */ /* 0x000fe200078e00ff */
        /* <DEDUP_REMOVED lines=11> */
[----:B------:R-:W-:Y:S02]  /*12860*/  UIADD3 UR13, UP1, UPT, UR13, -0x8, URZ ;  /* 0xfffffff80d0d7890 */ /* 0x000fe4000ff3e0ff */
[----:B------:R-:W-:Y:S02]  /*12870*/  ULEA UR24, UP3, UR16, UR24, 0x5 ;  /* 0x0000001810187291 */ /* 0x000fe4000f8628ff */
[----:B------:R-:W-:Y:S01]  /*12880*/  UIADD3.X UR8, UPT, UPT, UR8, -0x1, URZ, UP1, !UPT ;  /* 0xffffffff08087890 */ /* 0x000fe20008ffe4ff */
[----:B0-----:R-:W-:Y:S01]  /*12890*/  IADD3 R40, P1, PT, R13, UR20, RZ ;  /* 0x000000140d287c10 */ /* 0x001fe2000ff3e0ff */
[----:B------:R-:W-:-:S02]  /*128a0*/  UISETP.NE.U32.AND UP1, UPT, UR13, URZ, UPT ;  /* 0x000000ff0d00728c */ /* 0x000fc4000bf25070 */
[----:B------:R-:W-:Y:S01]  /*128b0*/  UIADD3.X UR25, UPT, UPT, UR25, UR28, URZ, UP3, !UPT ;  /* 0x0000001c19197290 */ /* 0x000fe20009ffe4ff */
[----:B-1----:R-:W-:Y:S01]  /*128c0*/  IADD3 R38, P2, PT, R15, UR20, RZ ;  /* 0x000000140f267c10 */ /* 0x002fe2000ff5e0ff */
[----:B------:R-:W-:Y:S01]  /*128d0*/  UISETP.NE.AND.EX UP1, UPT, UR8, URZ, UPT, UP1 ;  /* 0x000000ff0800728c */ /* 0x000fe2000bf25310 */
[----:B------:R-:W-:Y:S01]  /*128e0*/  IADD3.X R41, PT, PT, R14, UR21, RZ, P1, !PT ;  /* 0x000000150e297c10 */ /* 0x000fe20008ffe4ff */
[----:B------:R-:W-:Y:S01]  /*128f0*/  ULEA UR20, UP2, -UR10, UR20, 0x5 ;  /* 0x000000140a147291 */ /* 0x000fe2000f8429ff */
[----:B------:R-:W-:Y:S02]  /*12900*/  IADD3.X R39, PT, PT, R16, UR21, RZ, P2, !PT ;  /* 0x0000001510277c10 */ /* 0x000fe400097fe4ff */
[----:B------:R-:W-:Y:S01]  /*12910*/  LEA R58, P1, R36, R58, 0x3 ;  /* 0x0000003a243a7211 */ /* 0x000fe200078218ff */
[----:B------:R-:W-:-:S04]  /*12920*/  UIADD3.X UR21, UPT, UPT, UR21, ~UR12, URZ, UP2, !UPT ;  /* 0x8000000c15157290 */ /* 0x000fc800097fe4ff */
[----:B------:R-:W-:Y:S01]  /*12930*/  IMAD.X R57, R57, 0x1, R37, P1 ;  /* 0x0000000139397824 */ /* 0x000fe200008e0625 */
[----:B--2---:R0:W-:Y:S04]  /*12940*/  STG.E desc[UR18][R40.64], R59 ;  /* 0x0000003b28007986 */ /* 0x0041e8000c101912 */
[----:B---3--:R0:W-:Y:S01]  /*12950*/  STG.E desc[UR18][R38.64], R60 ;  /* 0x0000003c26007986 */ /* 0x0081e2000c101912 */
[----:B------:R-:W-:Y:S05]  /*12960*/  BRA.U UP1, `(.L_x_2280) ;  /* 0xfffffff901087547 */ /* 0x000fea000b83ffff */
[----:B------:R-:W1:Y:S02]  /*12970*/  LDCU.64 UR8, c[0x0][0x3c0] ;  /* 0x00007800ff0877ac */ /* 0x000e640008000a00 */
[----:B-1----:R-:W-:Y:S02]  /*12980*/  ULOP3.LUT UR8, UR8, 0xfffffff8, URZ, 0xc0, !UPT ;  /* 0xfffffff808087892 */ /* 0x002fe4000f8ec0ff */
[----:B------:R-:W-:-:S12]  /*12990*/  ULOP3.LUT UR9, UR9, 0x7fffffff, URZ, 0xc0, !UPT ;  /* 0x7fffffff09097892 */ /* 0x000fd8000f8ec0ff */
.L_x_2279:
        /* <DEDUP_REMOVED lines=11> */
[----:B------:R-:W5:Y:S01]  /*12a50*/  LDCU.128 UR24, c[0x0][0x3b0] ;  /* 0x00007600ff1877ac */ /* 0x000f620008000c00 */
        /* <DEDUP_REMOVED lines=18> */
[----:B------:R-:W-:Y:S02]  /*12b80*/  @P1 LEA.HI.X R5, R5, R9, R6, 0x2, P2 ;  /* 0x0000000905051211 */ /* 0x000fe400010f1406 */
[----:B------:R-:W2:Y:S03]  /*12b90*/  LDC.64 R6, c[0x0][0x3c0] ;  /* 0x0000f000ff067b82 */ /* 0x000ea60000000a00 */
[----:B------:R3:W5:Y:S01]  /*12ba0*/  @P1 LDG.E.CONSTANT R19, desc[UR18][R4.64] ;  /* 0x0000001204131981 */ /* 0x000762000c1e9900 */
[----:B-1----:R-:W-:Y:S01]  /*12bb0*/  UIMAD UR13, UR5, UR14, URZ ;  /* 0x0000000e050d72a4 */ /* 0x002fe2000f8e02ff */
[----:B----4-:R-:W-:Y:S01]  /*12bc0*/  IMAD R9, R35, UR34, RZ ;  /* 0x0000002223097c24 */ /* 0x010fe2000f8e02ff */
[----:B------:R-:W-:Y:S02]  /*12bd0*/  UIMAD.WIDE.U32 UR8, UR4, UR14, UR8 ;  /* 0x0000000e040872a5 */ /* 0x000fe4000f8e0008 */
[----:B------:R-:W-:Y:S01]  /*12be0*/  UIMAD UR13, UR4, UR15, UR13 ;  /* 0x0000000f040d72a4 */ /* 0x000fe2000f8e020d */
[----:B------:R-:W-:Y:S01]  /*12bf0*/  IMAD R9, R34, UR35, R9 ;  /* 0x0000002322097c24 */ /* 0x000fe2000f8e0209 */
[----:B------:R-:W1:Y:S02]  /*12c00*/  LDCU.64 UR14, c[0x0][0x3a8] ;  /* 0x00007500ff0e77ac */ /* 0x000e640008000a00 */
[----:B---3--:R-:W-:Y:S01]  /*12c10*/  LOP3.LUT R4, RZ, UR8, RZ, 0x33, !PT ;  /* 0x00000008ff047c12 */ /* 0x008fe2000f8e33ff */
[----:B------:R-:W-:-:S02]  /*12c20*/  UIADD3 UR9, UPT, UPT, UR9, UR13, URZ ;  /* 0x0000000d09097290 */ /* 0x000fc4000fffe0ff */
[----:B------:R-:W-:-:S04]  /*12c30*/  UISETP.NE.U32.AND UP1, UPT, UR17, 0x1, UPT ;  /* 0x000000011100788c */ /* 0x000fc8000bf25070 */
[----:B------:R-:W-:Y:S01]  /*12c40*/  LOP3.LUT R5, RZ, UR9, RZ, 0x33, !PT ;  /* 0x00000009ff057c12 */ /* 0x000fe2000f8e33ff */
[----:B------:R-:W-:Y:S01]  /*12c50*/  UISETP.NE.AND.EX UP1, UPT, URZ, URZ, UPT, UP1 ;  /* 0x000000ffff00728c */ /* 0x000fe2000bf25310 */
[----:B--2---:R-:W-:Y:S01]  /*12c60*/  IMAD.WIDE.U32 R6, R34, UR34, R6 ;  /* 0x0000002222067c25 */ /* 0x004fe2000f8e0006 */
[----:B------:R-:W2:Y:S03]  /*12c70*/  LDCU.64 UR34, c[0x0][0x410] ;  /* 0x00008200ff2277ac */ /* 0x000ea60008000a00 */
[----:B------:R-:W-:Y:S01]  /*12c80*/  IMAD.IADD R7, R7, 0x1, R9 ;  /* 0x0000000107077824 */ /* 0x000fe200078e0209 */
[----:B------:R-:W3:Y:S01]  /*12c90*/  LDCU.64 UR8, c[0x0][0x408] ;  /* 0x00008100ff0877ac */ /* 0x000ee20008000a00 */
[----:B-----5:R-:W-:-:S04]  /*12ca0*/  IMAD.WIDE.U32 R4, R6, UR26, R4 ;  /* 0x0000001a06047c25 */ /* 0x020fc8000f8e0004 */
[----:B------:R-:W-:-:S04]  /*12cb0*/  IMAD R7, R7, UR26, RZ ;  /* 0x0000001a07077c24 */ /* 0x000fc8000f8e02ff */
[----:B------:R-:W-:Y:S02]  /*12cc0*/  IMAD R7, R6, UR27, R7 ;  /* 0x0000001b06077c24 */ /* 0x000fe4000f8e0207 */
[----:B------:R-:W-:Y:S02]  /*12cd0*/  IMAD.MOV.U32 R6, RZ, RZ, R3 ;  /* 0x000000ffff067224 */ /* 0x000fe400078e0003 */
[----:B------:R-:W-:Y:S01]  /*12ce0*/  IMAD.IADD R11, R7, 0x1, R5 ;  /* 0x00000001070b7824 */ /* 0x000fe200078e0205 */
[----:B--2---:R-:W-:Y:S01]  /*12cf0*/  IADD3 R8, P1, PT, R0, UR34, RZ ;  /* 0x0000002200087c10 */ /* 0x004fe2000ff3e0ff */
[----:B------:R-:W-:Y:S02]  /*12d00*/  IMAD.MOV.U32 R7, RZ, RZ, R2 ;  /* 0x000000ffff077224 */ /* 0x000fe400078e0002 */
[----:B-1----:R-:W-:Y:S02]  /*12d10*/  IMAD R9, R11, UR14, RZ ;  /* 0x0000000e0b097c24 */ /* 0x002fe4000f8e02ff */
[----:B------:R-:W-:-:S04]  /*12d20*/  IMAD.WIDE.U32 R14, R4, UR14, R6 ;  /* 0x0000000e040e7c25 */ /* 0x000fc8000f8e0006 */
[----:B------:R-:W-:-:S04]  /*12d30*/  IMAD R9, R4, UR15, R9 ;  /* 0x0000000f04097c24 */ /* 0x000fc8000f8e0209 */
[----:B------:R-:W-:Y:S02]  /*12d40*/  IMAD.IADD R15, R15, 0x1, R9 ;  /* 0x000000010f0f7824 */ /* 0x000fe400078e0209 */
[----:B------:R-:W-:Y:S02]  /*12d50*/  IMAD.X R9, RZ, RZ, UR35, P1 ;  /* 0x00000023ff097e24 */ /* 0x000fe400088e06ff */
[----:B------:R-:W-:Y:S02]  /*12d60*/  IMAD R15, R15, UR24, RZ ;  /* 0x000000180f0f7c24 */ /* 0x000fe4000f8e02ff */
[----:B------:R-:W-:-:S04]  /*12d70*/  IMAD.WIDE.U32 R16, R14, UR24, R8 ;  /* 0x000000180e107c25 */ /* 0x000fc8000f8e0008 */
[----:B------:R-:W-:Y:S01]  /*12d80*/  IMAD R15, R14, UR25, R15 ;  /* 0x000000190e0f7c24 */ /* 0x000fe2000f8e020f */
[----:B---3--:R-:W-:-:S03]  /*12d90*/  LEA R14, P1, R16, UR8, 0x2 ;  /* 0x00000008100e7c11 */ /* 0x008fc6000f8210ff */
[----:B------:R-:W-:-:S05]  /*12da0*/  IMAD.IADD R15, R17, 0x1, R15 ;  /* 0x00000001110f7824 */ /* 0x000fca00078e020f */
[----:B------:R-:W-:-:S05]  /*12db0*/  LEA.HI.X R15, R16, UR9, R15, 0x2, P1 ;  /* 0x00000009100f7c11 */ /* 0x000fca00088f140f */
[----:B------:R1:W-:Y:S01]  /*12dc0*/  STG.E desc[UR18][R14.64], R19 ;  /* 0x000000130e007986 */ /* 0x0003e2000c101912 */
[----:B------:R-:W-:Y:S05]  /*12dd0*/  BRA.U !UP1, `(.L_x_2281) ;  /* 0x0000000909c47547 */ /* 0x000fea000b800000 */
[----:B------:R-:W-:Y:S01]  /*12de0*/  IADD3 R37, P1, PT, R12, UR20, RZ ;  /* 0x000000140c257c10 */ /* 0x000fe2000ff3e0ff */
[----:B-1----:R-:W-:-:S03]  /*12df0*/  IMAD.MOV.U32 R19, RZ, RZ, RZ ;  /* 0x000000ffff137224 */ /* 0x002fc600078e00ff */
[----:B------:R-:W-:Y:S02]  /*12e00*/  IADD3.X R21, PT, PT, R21, UR21, RZ, P1, !PT ;  /* 0x0000001515157c10 */ /* 0x000fe40008ffe4ff */
[C---:B------:R-:W-:Y:S02]  /*12e10*/  ISETP.GE.U32.AND P1, PT, R37.reuse, UR22, PT ;  /* 0x0000001625007c0c */ /* 0x040fe4000bf26070 */
        /* <DEDUP_REMOVED lines=10> */
[----:B------:R-:W-:Y:S01]  /*12ec0*/  IADD3 R17, P1, PT, R4, -0x1, RZ ;  /* 0xffffffff04117810 */ /* 0x000fe20007f3e0ff */
[----:B------:R-:W-:-:S03]  /*12ed0*/  UISETP.NE.U32.AND UP1, UPT, UR17, 0x2, UPT ;  /* 0x000000021100788c */ /* 0x000fc6000bf25070 */
[----:B------:R-:W-:Y:S01]  /*12ee0*/  IADD3.X R14, PT, PT, R11, -0x1, RZ, P1, !PT ;  /* 0xffffffff0b0e7810 */ /* 0x000fe20000ffe4ff */
[----:B------:R-:W-:-:S04]  /*12ef0*/  UISETP.NE.AND.EX UP1, UPT, URZ, URZ, UPT, UP1 ;  /* 0x000000ffff00728c */ /* 0x000fc8000bf25310 */
        /* <DEDUP_REMOVED lines=8> */
[----:B-1----:R-:W-:-:S05]  /*12f80*/  IMAD.IADD R13, R17, 0x1, R15 ;  /* 0x00000001110d7824 */ /* 0x002fca00078e020f */
[----:B------:R-:W-:-:S05]  /*12f90*/  LEA.HI.X R15, R16, UR9, R13, 0x2, P1 ;  /* 0x00000009100f7c11 */ /* 0x000fca00088f140d */
[----:B--2---:R2:W-:Y:S01]  /*12fa0*/  STG.E desc[UR18][R14.64], R19 ;  /* 0x000000130e007986 */ /* 0x0045e2000c101912 */
[----:B------:R-:W-:Y:S05]  /*12fb0*/  BRA.U !UP1, `(.L_x_2281) ;  /* 0x00000009094c7547 */ /* 0x000fea000b800000 */
[----:B------:R-:W-:Y:S01]  /*12fc0*/  IADD3 R37, P1, PT, R37, UR20, RZ ;  /* 0x0000001425257c10 */ /* 0x000fe2000ff3e0ff */
[----:B--2---:R-:W-:-:S03]  /*12fd0*/  IMAD.MOV.U32 R19, RZ, RZ, RZ ;  /* 0x000000ffff137224 */ /* 0x004fc600078e00ff */
        /* <DEDUP_REMOVED lines=29> */
[----:B---3--:R-:W-:-:S03]  /*131b0*/  IMAD.MOV.U32 R19, RZ, RZ, RZ ;  /* 0x000000ffff137224 */ /* 0x008fc600078e00ff */
        /* <DEDUP_REMOVED lines=29> */
[----:B----4-:R-:W-:-:S03]  /*13390*/  IMAD.MOV.U32 R19, RZ, RZ, RZ ;  /* 0x000000ffff137224 */ /* 0x010fc600078e00ff */
        /* <DEDUP_REMOVED lines=73> */
[----:B------:R-:W-:Y:S01]  /*13830*/  IADD3.X R11, PT, PT, R11, -0x1, RZ, P0, !PT ;  /* 0xffffffff0b0b7810 */ /* 0x000fe200007fe4ff */
[----:B------:R-:W-:-:S04]  /*13840*/  IMAD.WIDE.U32 R4, R17, UR14, R6 ;  /* 0x0000000e11047c25 */ /* 0x000fc8000f8e0006 */
[----:B------:R-:W-:Y:S02]  /*13850*/  IMAD R10, R11, UR14, RZ ;  /* 0x0000000e0b0a7c24 */ /* 0x000fe4000f8e02ff */
[----:B------:R-:W-:-:S04]  /*13860*/  IMAD.WIDE.U32 R8, R4, UR24, R8 ;  /* 0x0000001804087c25 */ /* 0x000fc8000f8e0008 */
[----:B------:R-:W-:-:S04]  /*13870*/  IMAD R17, R17, UR15, R10 ;  /* 0x0000000f11117c24 */ /* 0x000fc8000f8e020a */
[----:B------:R-:W-:-:S04]  /*13880*/  IMAD.IADD R5, R5, 0x1, R17 ;  /* 0x0000000105057824 */ /* 0x000fc800078e0211 */
[----:B------:R-:W-:-:S04]  /*13890*/  IMAD R5, R5, UR24, RZ ;  /* 0x0000001805057c24 */ /* 0x000fc8000f8e02ff */
[----:B------:R-:W-:Y:S01]  /*138a0*/  IMAD R5, R4, UR25, R5 ;  /* 0x0000001904057c24 */ /* 0x000fe2000f8e0205 */
[----:B------:R-:W-:-:S03]  /*138b0*/  LEA R4, P0, R8, UR8, 0x2 ;  /* 0x0000000808047c11 */ /* 0x000fc6000f8010ff */
[----:B------:R-:W-:-:S05]  /*138c0*/  IMAD.IADD R5, R9, 0x1, R5 ;  /* 0x0000000109057824 */ /* 0x000fca00078e0205 */
[----:B------:R-:W-:-:S05]  /*138d0*/  LEA.HI.X R5, R8, UR9, R5, 0x2, P0 ;  /* 0x0000000908057c11 */ /* 0x000fca00080f1405 */
[----:B--2---:R1:W-:Y:S02]  /*138e0*/  STG.E desc[UR18][R4.64], R15 ;  /* 0x0000000f04007986 */ /* 0x0043e4000c101912 */
.L_x_2281:
[----:B------:R-:W-:-:S04]  /*138f0*/  UIADD3 UR4, UP1, UPT, UR4, 0x1, URZ ;  /* 0x0000000104047890 */ /* 0x000fc8000ff3e0ff */
[----:B------:R-:W-:Y:S01]  /*13900*/  UIADD3.X UR5, UPT, UPT, URZ, UR5, URZ, UP1, !UPT ;  /* 0x00000005ff057290 */ /* 0x000fe20008ffe4ff */
[----:B------:R-:W-:Y:S11]  /*13910*/  BRA.U UP0, `(.L_x_2282) ;  /* 0xffffffd900347547 */ /* 0x000ff6000b83ffff */
[----:B------:R-:W-:Y:S05]  /*13920*/  EXIT ;  /* 0x000000000000794d */ /* 0x000fea0003800000 */
        .weak           $__internal_27_$__cuda_sm20_div_s64
        .type           $__internal_27_$__cuda_sm20_div_s64,@function
        .size           $__internal_27_$__cuda_sm20_div_s64,(.L_x_3610 - $__internal_27_$__cuda_sm20_div_s64)
$__internal_27_$__cuda_sm20_div_s64:
        /* <DEDUP_REMOVED lines=74> */
[----:B------:R-:W-:Y:S06]  /*13dd0*/  RET.REL.NODEC R6 `(Xim2colKernelFlip) ;  /* 0xfffffec006887950 */ /* 0x000fec0003c3ffff */
.L_x_2283:
        /* <DEDUP_REMOVED lines=10> */
.L_x_3610:


//--------------------- .text.im2col              --------------------------
	.section	.text.im2col,"ax",@progbits
	.align	128
        .global         im2col
        .type           im2col,@function
        .size           im2col,(.L_x_3611 - im2col)
        .other          im2col,@"STO_CUDA_ENTRY STV_DEFAULT"
im2col:
.text.im2col:
[----:B------:R-:W-:Y:S01]  /*0000*/  LDC R1, c[0x0][0x37c] ;  /* 0x0000df00ff017b82 */ /* 0x000fe20000000800 */
[----:B------:R-:W0:Y:S01]  /*0010*/  LDCU.64 UR4, c[0x0][0x398] ;  /* 0x00007300ff0477ac */ /* 0x000e220008000a00 */
[----:B------:R-:W1:Y:S01]  /*0020*/  S2R R6, SR_CTAID.Y ;  /* 0x0000000000067919 */ /* 0x000e620000002600 */
[----:B------:R-:W2:Y:S01]  /*0030*/  LDCU.64 UR6, c[0x0][0x3c8] ;  /* 0x00007900ff0677ac */ /* 0x000ea20008000a00 */
[----:B------:R-:W1:Y:S01]  /*0040*/  S2R R7, SR_TID.Y ;  /* 0x0000000000077919 */ /* 0x000e620000002200 */
[----:B------:R-:W3:Y:S01]  /*0050*/  LDCU.64 UR10, c[0x0][0x3a8] ;  /* 0x00007500ff0a77ac */ /* 0x000ee20008000a00 */
[----:B------:R-:W4:Y:S01]  /*0060*/  LDCU.64 UR12, c[0x0][0x388] ;  /* 0x00007100ff0c77ac */ /* 0x000f220008000a00 */
[----:B------:R-:W5:Y:S01]  /*0070*/  LDCU UR14, c[0x0][0x3bc] ;  /* 0x00007780ff0e77ac */ /* 0x000f620008000800 */
[----:B0-----:R-:W-:-:S04]  /*0080*/  UIADD3 UR4, UP0, UPT, UR4, -0x1, URZ ;  /* 0xffffffff04047890 */ /* 0x001fc8000ff1e0ff */
[----:B------:R-:W-:Y:S02]  /*0090*/  UIADD3.X UR5, UPT, UPT, UR5, -0x1, URZ, UP0, !UPT ;  /* 0xffffffff05057890 */ /* 0x000fe400087fe4ff */
[----:B--2---:R-:W-:Y:S02]  /*00a0*/  UIMAD.WIDE.U32 UR8, UR4, UR6, URZ ;  /* 0x00000006040872a5 */ /* 0x004fe4000f8e00ff */
[----:B------:R-:W-:Y:S02]  /*00b0*/  UIMAD UR5, UR5, UR6, URZ ;  /* 0x00000006050572a4 */ /* 0x000fe4000f8e02ff */
[----:B------:R-:W-:Y:S02]  /*00c0*/  ULOP3.LUT UR8, URZ, UR8, URZ, 0x33, !UPT ;  /* 0x00000008ff087292 */ /* 0x000fe4000f8e33ff */
[----:B------:R-:W-:Y:S02]  /*00d0*/  UIMAD UR5, UR4, UR7, UR5 ;  /* 0x00000007040572a4 */ /* 0x000fe4000f8e0205 */
[----:B---3--:R-:W-:-:S02]  /*00e0*/  USHF.L.U32 UR7, UR10, 0x1, URZ ;  /* 0x000000010a077899 */ /* 0x008fc400080006ff */
[----:B------:R-:W-:Y:S01]  /*00f0*/  UIADD3 UR9, UPT, UPT, UR9, UR5, URZ ;  /* 0x0000000509097290 */ /* 0x000fe2000fffe0ff */
[----:B------:R-:W0:Y:S01]  /*0100*/  LDCU UR4, c[0x0][0x360] ;  /* 0x00006c00ff0477ac */ /* 0x000e220008000800 */
[----:B------:R-:W0:Y:S01]  /*0110*/  LDC R0, c[0x0][0x370] ;  /* 0x0000dc00ff007b82 */ /* 0x000e220000000800 */
[----:B------:R-:W-:Y:S02]  /*0120*/  USHF.L.U64.HI UR6, UR10, 0x1, UR11 ;  /* 0x000000010a067899 */ /* 0x000fe4000801020b */
[----:B----4-:R-:W-:Y:S02]  /*0130*/  UIADD3 UR8, UP0, UP1, UR8, UR12, UR7 ;  /* 0x0000000c08087290 */ /* 0x010fe4000f91e007 */
[----:B------:R-:W-:Y:S01]  /*0140*/  ULOP3.LUT UR9, URZ, UR9, URZ, 0x33, !UPT ;  /* 0x00000009ff097292 */ /* 0x000fe2000f8e33ff */
[----:B------:R-:W1:Y:S03]  /*0150*/  LDCU UR10, c[0x0][0x364] ;  /* 0x00006c80ff0a77ac */ /* 0x000e660008000800 */
[----:B------:R-:W-:-:S04]  /*0160*/  UIADD3.X UR9, UPT, UPT, UR9, UR13, UR6, UP0, UP1 ;  /* 0x0000000d09097290 */ /* 0x000fc800087e2406 */
[----:B-----5:R-:W-:-:S04]  /*0170*/  ULOP3.LUT UR5, UR9, UR14, URZ, 0xfc, !UPT ;  /* 0x0000000e09057292 */ /* 0x020fc8000f8efcff */
[----:B------:R-:W-:Y:S01]  /*0180*/  UISETP.NE.U32.AND UP0, UPT, UR5, URZ, UPT ;  /* 0x000000ff0500728c */ /* 0x000fe2000bf05070 */
[----:B0-----:R-:W-:Y:S02]  /*0190*/  IMAD R0, R0, UR4, RZ ;  /* 0x0000000400007c24 */ /* 0x001fe4000f8e02ff */
[----:B-1----:R-:W-:-:S06]  /*01a0*/  IMAD R6, R6, UR10, R7 ;  /* 0x0000000a06067c24 */ /* 0x002fcc000f8e0207 */
        /* <DEDUP_REMOVED lines=8> */
[----:B0-----:R-:W-:Y:S02]  /*0230*/  IMAD.MOV.U32 R2, RZ, RZ, RZ ;  /* 0x000000ffff027224 */ /* 0x001fe400078e00ff */
[----:B-1----:R-:W-:-:S04]  /*0240*/  IMAD.MOV R5, RZ, RZ, -R3 ;  /* 0x000000ffff057224 */ /* 0x002fc800078e0a03 */
[----:B------:R-:W-:-:S04]  /*0250*/  IMAD R5, R5, R8, RZ ;  /* 0x0000000805057224 */ /* 0x000fc800078e02ff */
[----:B------:R-:W-:-:S06]  /*0260*/  IMAD.HI.U32 R3, R3, R5, R2 ;  /* 0x0000000503037227 */ /* 0x000fcc00078e0002 */
[----:B------:R-:W-:-:S04]  /*0270*/  IMAD.HI.U32 R52, R3, UR8, RZ ;  /* 0x0000000803347c27 */ /* 0x000fc8000f8e00ff */
[----:B------:R-:W-:-:S04]  /*0280*/  IMAD.MOV R3, RZ, RZ, -R52 ;  /* 0x000000ffff037224 */ /* 0x000fc800078e0a34 */
[----:B------:R-:W-:-:S05]  /*0290*/  IMAD R3, R8, R3, UR8 ;  /* 0x0000000808037e24 */ /* 0x000fca000f8e0203 */
[----:B------:R-:W-:-:S13]  /*02a0*/  ISETP.GE.U32.AND P0, PT, R3, R8, PT ;  /* 0x000000080300720c */ /* 0x000fda0003f06070 */
[----:B------:R-:W-:Y:S02]  /*02b0*/  @P0 IMAD.IADD R3, R3, 0x1, -R8 ;  /* 0x0000000103030824 */ /* 0x000fe400078e0a08 */
[----:B------:R-:W-:-:S03]  /*02c0*/  @P0 VIADD R52, R52, 0x1 ;  /* 0x0000000134340836 */ /* 0x000fc60000000000 */
[----:B------:R-:W-:-:S13]  /*02d0*/  ISETP.GE.U32.AND P1, PT, R3, R8, PT ;  /* 0x000000080300720c */ /* 0x000fda0003f26070 */
[----:B------:R-:W-:Y:S01]  /*02e0*/  @P1 VIADD R52, R52, 0x1 ;  /* 0x0000000134341836 */ /* 0x000fe20000000000 */
[----:B------:R-:W-:Y:S01]  /*02f0*/  @!P2 LOP3.LUT R52, RZ, R8, RZ, 0x33, !PT ;  /* 0x00000008ff34a212 */ /* 0x000fe200078e33ff */
[----:B------:R-:W-:Y:S06]  /*0300*/  BRA `(.L_x_2285) ;  /* 0x00000000001c7947 */ /* 0x000fec0003800000 */
.L_x_2284:
[----:B------:R-:W-:Y:S01]  /*0310*/  IMAD.U32 R20, RZ, RZ, UR8 ;  /* 0x00000008ff147e24 */ /* 0x000fe2000f8e00ff */
[----:B------:R-:W-:Y:S01]  /*0320*/  MOV R4, 0x360 ;  /* 0x0000036000047802 */ /* 0x000fe20000000f00 */
[----:B------:R-:W0:Y:S01]  /*0330*/  LDCU.64 UR10, c[0x0][0x3b8] ;  /* 0x00007700ff0a77ac */ /* 0x000e220008000a00 */
[----:B------:R-:W-:-:S05]  /*0340*/  UMOV UR5, UR9 ;  /* 0x0000000900057c82 */ /* 0x000fca0008000000 */
[----:B0-----:R-:W-:Y:S05]  /*0350*/  CALL.REL.NOINC `($__internal_28_$__cuda_sm20_div_s64) ;  /* 0x0000055400347944 */ /* 0x001fea0003c00000 */
[----:B------:R-:W-:Y:S02]  /*0360*/  IMAD.MOV.U32 R52, RZ, RZ, R26 ;  /* 0x000000ffff347224 */ /* 0x000fe400078e001a */
[----:B------:R-:W-:-:S07]  /*0370*/  IMAD.MOV.U32 R53, RZ, RZ, R27 ;  /* 0x000000ffff357224 */ /* 0x000fce00078e001b */
.L_x_2285:
[----:B------:R-:W0:Y:S01]  /*0380*/  LDCU.64 UR8, c[0x0][0x390] ;  /* 0x00007200ff0877ac */ /* 0x000e220008000a00 */
[----:B------:R-:W-:Y:S01]  /*0390*/  IADD3 R11, P0, PT, R52, 0x1, RZ ;  /* 0x00000001340b7810 */ /* 0x000fe20007f1e0ff */
[----:B------:R-:W1:Y:S04]  /*03a0*/  LDCU.64 UR14, c[0x0][0x3c0] ;  /* 0x00007800ff0e77ac */ /* 0x000e680008000a00 */
[----:B------:R-:W-:Y:S01]  /*03b0*/  IMAD.X R10, RZ, RZ, R53, P0 ;  /* 0x000000ffff0a7224 */ /* 0x000fe200000e0635 */
[----:B------:R-:W2:Y:S01]  /*03c0*/  LDCU.64 UR12, c[0x0][0x3a0] ;  /* 0x00007400ff0c77ac */ /* 0x000ea20008000a00 */
[----:B------:R-:W3:Y:S01]  /*03d0*/  LDCU.64 UR16, c[0x0][0x380] ;  /* 0x00007000ff1077ac */ /* 0x000ee20008000a00 */
[----:B------:R-:W4:Y:S01]  /*03e0*/  LDCU UR11, c[0x0][0x3b4] ;  /* 0x00007680ff0b77ac */ /* 0x000f220008000800 */
[----:B0-----:R-:W-:-:S04]  /*03f0*/  UIADD3 UR5, UP0, UPT, UR8, -0x1, URZ ;  /* 0xffffffff08057890 */ /* 0x001fc8000ff1e0ff */
[----:B------:R-:W-:Y:S02]  /*0400*/  UIADD3.X UR8, UPT, UPT, UR9, -0x1, URZ, UP0, !UPT ;  /* 0xffffffff09087890 */ /* 0x000fe400087fe4ff */
[----:B--2---:R-:W-:Y:S02]  /*0410*/  USHF.L.U32 UR22, UR12, 0x1, URZ ;  /* 0x000000010c167899 */ /* 0x004fe400080006ff */
[----:B-1----:R-:W-:Y:S02]  /*0420*/  UIMAD UR10, UR8, UR14, URZ ;  /* 0x0000000e080a72a4 */ /* 0x002fe4000f8e02ff */
[----:B------:R-:W-:Y:S02]  /*0430*/  UIMAD.WIDE.U32 UR8, UR5, UR14, URZ ;  /* 0x0000000e050872a5 */ /* 0x000fe4000f8e00ff */
[----:B------:R-:W-:Y:S02]  /*0440*/  UIMAD UR10, UR5, UR15, UR10 ;  /* 0x0000000f050a72a4 */ /* 0x000fe4000f8e020a */
[----:B------:R-:W-:-:S02]  /*0450*/  ULOP3.LUT UR8, URZ, UR8, URZ, 0x33, !UPT ;  /* 0x00000008ff087292 */ /* 0x000fc4000f8e33ff */
[----:B------:R-:W-:Y:S02]  /*0460*/  UIADD3 UR9, UPT, UPT, UR9, UR10, URZ ;  /* 0x0000000a09097290 */ /* 0x000fe4000fffe0ff */
[----:B------:R-:W-:Y:S02]  /*0470*/  USHF.L.U64.HI UR12, UR12, 0x1, UR13 ;  /* 0x000000010c0c7899 */ /* 0x000fe4000801020d */
[----:B---3--:R-:W-:Y:S02]  /*0480*/  UIADD3 UR8, UP0, UP1, UR8, UR16, UR22 ;  /* 0x0000001008087290 */ /* 0x008fe4000f91e016 */
[----:B------:R-:W-:-:S04]  /*0490*/  ULOP3.LUT UR9, URZ, UR9, URZ, 0x33, !UPT ;  /* 0x00000009ff097292 */ /* 0x000fc8000f8e33ff */
[----:B------:R-:W-:-:S04]  /*04a0*/  UIADD3.X UR9, UPT, UPT, UR9, UR17, UR12, UP0, UP1 ;  /* 0x0000001109097290 */ /* 0x000fc800087e240c */
[----:B----4-:R-:W-:-:S04]  /*04b0*/  ULOP3.LUT UR5, UR9, UR11, URZ, 0xfc, !UPT ;  /* 0x0000000b09057292 */ /* 0x010fc8000f8efcff */
        /* <DEDUP_REMOVED lines=23> */
.L_x_2286:
[----:B------:R-:W-:Y:S01]  /*0630*/  IMAD.U32 R20, RZ, RZ, UR8 ;  /* 0x00000008ff147e24 */ /* 0x000fe2000f8e00ff */
[----:B------:R-:W-:Y:S01]  /*0640*/  MOV R4, 0x680 ;  /* 0x0000068000047802 */ /* 0x000fe20000000f00 */
[----:B------:R-:W0:Y:S01]  /*0650*/  LDCU.64 UR10, c[0x0][0x3b0] ;  /* 0x00007600ff0a77ac */ /* 0x000e220008000a00 */
[----:B------:R-:W-:-:S05]  /*0660*/  UMOV UR5, UR9 ;  /* 0x0000000900057c82 */ /* 0x000fca0008000000 */
[----:B0-----:R-:W-:Y:S05]  /*0670*/  CALL.REL.NOINC `($__internal_28_$__cuda_sm20_div_s64) ;  /* 0x00000550006c7944 */ /* 0x001fea0003c00000 */
[----:B------:R-:W-:Y:S02]  /*0680*/  IMAD.MOV.U32 R12, RZ, RZ, R26 ;  /* 0x000000ffff0c7224 */ /* 0x000fe400078e001a */
[----:B------:R-:W-:-:S07]  /*0690*/  IMAD.MOV.U32 R13, RZ, RZ, R27 ;  /* 0x000000ffff0d7224 */ /* 0x000fce00078e001b */
.L_x_2287:
[----:B------:R-:W0:Y:S01]  /*06a0*/  LDCU UR5, c[0x0][0x39c] ;  /* 0x00007380ff0577ac */ /* 0x000e220008000800 */
[----:B------:R-:W-:Y:S02]  /*06b0*/  IADD3 R2, P0, PT, R12, 0x1, RZ ;  /* 0x000000010c027810 */ /* 0x000fe40007f1e0ff */
[----:B------:R-:W-:-:S03]  /*06c0*/  IADD3 R17, P1, PT, R11, -UR7, RZ ;  /* 0x800000070b117c10 */ /* 0x000fc6000ff3e0ff */
[----:B------:R-:W-:Y:S01]  /*06d0*/  IMAD.X R3, RZ, RZ, R13, P0 ;  /* 0x000000ffff037224 */ /* 0x000fe200000e060d */
[----:B------:R-:W-:Y:S01]  /*06e0*/  IADD3.X R14, PT, PT, R10, ~UR6, RZ, P1, !PT ;  /* 0x800000060a0e7c10 */ /* 0x000fe20008ffe4ff */
        /* <DEDUP_REMOVED lines=25> */
.L_x_2288:
[----:B------:R-:W-:Y:S01]  /*0880*/  IMAD.MOV.U32 R20, RZ, RZ, R6 ;  /* 0x000000ffff147224 */ /* 0x000fe200078e0006 */
[----:B------:R-:W-:Y:S01]  /*0890*/  MOV R4, 0x8d0 ;  /* 0x000008d000047802 */ /* 0x000fe20000000f00 */
[----:B------:R-:W0:Y:S01]  /*08a0*/  LDCU.64 UR10, c[0x0][0x398] ;  /* 0x00007300ff0a77ac */ /* 0x000e220008000a00 */
[----:B------:R-:W-:-:S05]  /*08b0*/  UMOV UR5, URZ ;  /* 0x000000ff00057c82 */ /* 0x000fca0008000000 */
[----:B0-----:R-:W-:Y:S05]  /*08c0*/  CALL.REL.NOINC `($__internal_28_$__cuda_sm20_div_s64) ;  /* 0x0000054c00d87944 */ /* 0x001fea0003c00000 */
        /* <DEDUP_REMOVED lines=9> */
.L_x_2289:
[----:B------:R-:W0:Y:S02]  /*0960*/  LDCU.64 UR20, c[0x0][0x3f0] ;  /* 0x00007e00ff1477ac */ /* 0x000e240008000a00 */
[----:B0-----:R-:W-:-:S04]  /*0970*/  UISETP.GE.U32.AND UP0, UPT, UR20, 0x1, UPT ;  /* 0x000000011400788c */ /* 0x001fc8000bf06070 */
[----:B------:R-:W-:-:S06]  /*0980*/  UISETP.GE.AND.EX UP0, UPT, UR21, URZ, UPT, UP0 ;  /* 0x000000ff1500728c */ /* 0x000fcc000bf06300 */
[----:B------:R-:W-:-:S13]  /*0990*/  PLOP3.LUT P0, PT, PT, PT, UP0, 0x80, 0x8 ;  /* 0x000000000008781c */ /* 0x000fda0003f0f008 */
[----:B------:R-:W-:Y:S05]  /*09a0*/  @!P0 EXIT ;  /* 0x000000000000894d */ /* 0x000fea0003800000 */
[----:B------:R-:W0:Y:S01]  /*09b0*/  LDCU.128 UR16, c[0x0][0x3a0] ;  /* 0x00007400ff1077ac */ /* 0x000e220008000c00 */
[----:B------:R-:W1:Y:S01]  /*09c0*/  LDC.64 R8, c[0x0][0x3c0] ;  /* 0x0000f000ff087b82 */ /* 0x000e620000000a00 */
[----:B------:R-:W2:Y:S07]  /*09d0*/  LDCU.64 UR8, c[0x0][0x3d8] ;  /* 0x00007b00ff0877ac */ /* 0x000eae0008000a00 */
[----:B------:R-:W3:Y:S01]  /*09e0*/  LDC.64 R18, c[0x0][0x3c8] ;  /* 0x0000f200ff127b82 */ /* 0x000ee20000000a00 */
[----:B0-----:R-:W-:-:S02]  /*09f0*/  IADD3 R6, P1, PT, R2, -UR16, RZ ;  /* 0x8000001002067c10 */ /* 0x001fc4000ff3e0ff */
[----:B------:R-:W-:Y:S02]  /*0a00*/  IADD3 R11, P2, PT, R11, -UR18, RZ ;  /* 0x800000120b0b7c10 */ /* 0x000fe4000ff5e0ff */
[----:B------:R-:W-:Y:S01]  /*0a10*/  ISETP.GT.U32.AND P0, PT, R6, UR16, PT ;  /* 0x0000001006007c0c */ /* 0x000fe2000bf04070 */
[----:B--2---:R-:W-:Y:S01]  /*0a20*/  UIADD3 UR8, UP0, UPT, -UR18, UR8, URZ ;  /* 0x0000000812087290 */ /* 0x004fe2000ff1e1ff */
[----:B------:R-:W-:Y:S02]  /*0a30*/  IADD3.X R7, PT, PT, R3, ~UR17, RZ, P1, !PT ;  /* 0x8000001103077c10 */ /* 0x000fe40008ffe4ff */
[----:B------:R-:W-:Y:S01]  /*0a40*/  IADD3.X R10, PT, PT, R10, ~UR19, RZ, P2, !PT ;  /* 0x800000130a0a7c10 */ /* 0x000fe200097fe4ff */
[----:B------:R-:W-:Y:S01]  /*0a50*/  UIADD3.X UR9, UPT, UPT, ~UR19, UR9, URZ, UP0, !UPT ;  /* 0x0000000913097290 */ /* 0x000fe200087fe5ff */
[----:B------:R-:W-:Y:S01]  /*0a60*/  ISETP.GT.AND.EX P0, PT, R7, UR17, PT, P0 ;  /* 0x0000001107007c0c */ /* 0x000fe2000bf04300 */
[----:B------:R-:W-:-:S04]  /*0a70*/  UIADD3 UR10, UP0, UPT, URZ, -UR16, URZ ;  /* 0x80000010ff0a7290 */ /* 0x000fc8000ff1e0ff */
[----:B------:R-:W-:Y:S01]  /*0a80*/  UIADD3.X UR11, UPT, UPT, URZ, ~UR17, URZ, UP0, !UPT ;  /* 0x80000011ff0b7290 */ /* 0x000fe200087fe4ff */
[----:B---3--:R-:W-:-:S05]  /*0a90*/  IMAD.WIDE.U32 R22, R5, R18, UR8 ;  /* 0x0000000805167e25 */ /* 0x008fca000f8e0012 */
[----:B-1----:R-:W-:Y:S02]  /*0aa0*/  IMAD.WIDE.U32 R24, R26, R8, UR10 ;  /* 0x0000000a1a187e25 */ /* 0x002fe4000f8e0008 */
[----:B------:R-:W-:Y:S05]  /*0ab0*/  @!P0 EXIT ;  /* 0x000000000000894d */ /* 0x000fea0003800000 */
[----:B------:R-:W0:Y:S01]  /*0ac0*/  LDCU.128 UR8, c[0x0][0x3b0] ;  /* 0x00007600ff0877ac */ /* 0x000e220008000c00 */
[----:B------:R-:W-:Y:S02]  /*0ad0*/  IMAD R8, R27, R8, RZ ;  /* 0x000000081b087224 */ /* 0x000fe400078e02ff */
[----:B------:R-:W-:Y:S01]  /*0ae0*/  IMAD R16, R4, R18, RZ ;  /* 0x0000001204107224 */ /* 0x000fe200078e02ff */
[----:B------:R-:W1:Y:S01]  /*0af0*/  LDCU.64 UR14, c[0x0][0x388] ;  /* 0x00007100ff0e77ac */ /* 0x000e620008000a00 */
[----:B------:R-:W-:Y:S02]  /*0b00*/  IMAD R9, R26, R9, R8 ;  /* 0x000000091a097224 */ /* 0x000fe400078e0208 */
[----:B------:R-:W-:Y:S01]  /*0b10*/  IMAD R15, R5, R19, R16 ;  /* 0x00000013050f7224 */ /* 0x000fe200078e0210 */
[----:B------:R-:W2:Y:S01]  /*0b20*/  LDCU.64 UR46, c[0x0][0x358] ;  /* 0x00006b00ff2e77ac */ /* 0x000ea20008000a00 */
[----:B------:R-:W-:Y:S02]  /*0b30*/  IMAD.IADD R8, R25, 0x1, R9 ;  /* 0x0000000119087824 */ /* 0x000fe400078e0209 */
[----:B------:R-:W-:Y:S01]  /*0b40*/  IMAD.IADD R9, R23, 0x1, R15 ;  /* 0x0000000117097824 */ /* 0x000fe200078e020f */
[----:B0-----:R-:W-:-:S02]  /*0b50*/  UISETP.NE.U32.AND UP0, UPT, UR10, 0x1, UPT ;  /* 0x000000010a00788c */ /* 0x001fc4000bf05070 */
[----:B------:R-:W-:Y:S02]  /*0b60*/  UIMAD UR5, UR11, UR18, URZ ;  /* 0x000000120b0572a4 */ /* 0x000fe4000f8e02ff */
[----:B------:R-:W-:Y:S02]  /*0b70*/  UISETP.NE.AND.EX UP0, UPT, UR11, URZ, UPT, UP0 ;  /* 0x000000ff0b00728c */ /* 0x000fe4000bf05300 */
[----:B-1----:R-:W-:Y:S02]  /*0b80*/  UIMAD UR9, UR9, UR14, URZ ;  /* 0x0000000e090972a4 */ /* 0x002fe4000f8e02ff */
[----:B------:R-:W-:Y:S02]  /*0b90*/  UIMAD.WIDE.U32 UR44, UR8, UR14, URZ ;  /* 0x0000000e082c72a5 */ /* 0x000fe4000f8e00ff */
[----:B------:R-:W-:Y:S02]  /*0ba0*/  UIMAD UR9, UR15, UR8, UR9 ;  /* 0x000000080f0972a4 */ /* 0x000fe4000f8e0209 */
[----:B------:R-:W-:-:S02]  /*0bb0*/  UIMAD.WIDE.U32 UR14, UR10, UR18, URZ ;  /* 0x000000120a0e72a5 */ /* 0x000fc4000f8e00ff */
[----:B------:R-:W-:Y:S02]  /*0bc0*/  UIMAD UR5, UR19, UR10, UR5 ;  /* 0x0000000a130572a4 */ /* 0x000fe4000f8e0205 */
[----:B------:R-:W-:Y:S02]  /*0bd0*/  UIADD3 UR38, UPT, UPT, UR45, UR9, URZ ;  /* 0x000000092d267290 */ /* 0x000fe4000fffe0ff */
[----:B------:R-:W-:Y:S01]  /*0be0*/  UIADD3 UR8, UPT, UPT, UR15, UR5, URZ ;  /* 0x000000050f087290 */ /* 0x000fe2000fffe0ff */
[----:B--2---:R-:W-:Y:S11]  /*0bf0*/  BRA.U UP0, `(.L_x_2290) ;  /* 0x0000021500587547 */ /* 0x004ff6000b800000 */
[----:B------:R-:W-:-:S04]  /*0c00*/  ISETP.GE.U32.AND P0, PT, R17, 0x1, PT ;  /* 0x000000011100780c */ /* 0x000fc80003f06070 */
[----:B------:R-:W-:-:S13]  /*0c10*/  ISETP.GE.AND.EX P0, PT, R14, RZ, PT, P0 ;  /* 0x000000ff0e00720c */ /* 0x000fda0003f06300 */
[----:B------:R-:W-:Y:S05]  /*0c20*/  @!P0 EXIT ;  /* 0x000000000000894d */ /* 0x000fea0003800000 */
[----:B------:R-:W-:Y:S01]  /*0c30*/  UISETP.GE.U32.AND UP0, UPT, UR20, 0x8, UPT ;  /* 0x000000081400788c */ /* 0x000fe2000bf06070 */
[----:B------:R-:W-:Y:S01]  /*0c40*/  IADD3 R10, P1, PT, R12, -UR22, RZ ;  /* 0x800000160c0a7c10 */ /* 0x000fe2000ff3e0ff */
[----:B------:R-:W-:Y:S01]  /*0c50*/  UMOV UR5, URZ ;  /* 0x000000ff00057c82 */ /* 0x000fe20008000000 */
[----:B------:R-:W-:Y:S01]  /*0c60*/  IADD3 R11, P0, PT, R52, -UR7, RZ ;  /* 0x80000007340b7c10 */ /* 0x000fe2000ff1e0ff */
[----:B------:R-:W-:Y:S01]  /*0c70*/  UISETP.GE.U32.AND.EX UP0, UPT, UR21, URZ, UPT, UP0 ;  /* 0x000000ff1500728c */ /* 0x000fe2000bf06100 */
[----:B------:R-:W-:Y:S02]  /*0c80*/  IADD3.X R12, PT, PT, R13, ~UR12, RZ, P1, !PT ;  /* 0x8000000c0d0c7c10 */ /* 0x000fe40008ffe4ff */
[----:B------:R-:W-:Y:S01]  /*0c90*/  IADD3.X R13, PT, PT, R53, ~UR6, RZ, P0, !PT ;  /* 0x80000006350d7c10 */ /* 0x000fe200087fe4ff */
[----:B------:R-:W-:-:S05]  /*0ca0*/  UMOV UR6, URZ ;  /* 0x000000ff00067c82 */ /* 0x000fca0008000000 */
[----:B------:R-:W-:Y:S05]  /*0cb0*/  BRA.U !UP0, `(.L_x_2291) ;  /* 0x000001d508c07547 */ /* 0x000fea000b800000 */
[----:B------:R-:W0:Y:S01]  /*0cc0*/  S2R R15, SR_CTAID.X ;  /* 0x00000000000f7919 */ /* 0x000e220000002500 */
[----:B------:R-:W-:Y:S01]  /*0cd0*/  VIADD R18, R2, -UR22 ;  /* 0x8000001602127c36 */ /* 0x000fe20008000000 */
[----:B------:R-:W-:Y:S01]  /*0ce0*/  LOP3.LUT R14, R14, 0x7fffffff, RZ, 0xc0, !PT ;  /* 0x7fffffff0e0e7812 */ /* 0x000fe200078ec0ff */
[----:B------:R-:W-:Y:S01]  /*0cf0*/  UMOV UR6, URZ ;  /* 0x000000ff00067c82 */ /* 0x000fe20008000000 */
[----:B------:R-:W0:Y:S01]  /*0d00*/  S2R R16, SR_TID.X ;  /* 0x0000000000107919 */ /* 0x000e220000002100 */
[----:B------:R-:W-:Y:S01]  /*0d10*/  UMOV UR5, URZ ;  /* 0x000000ff00057c82 */ /* 0x000fe20008000000 */
[----:B------:R-:W-:Y:S01]  /*0d20*/  LOP3.LUT R18, R18, 0x7, RZ, 0xc0, !PT ;  /* 0x0000000712127812 */ /* 0x000fe200078ec0ff */
[----:B0-----:R-:W-:Y:S01]  /*0d30*/  IMAD R15, R15, UR4, R16 ;  /* 0x000000040f0f7c24 */ /* 0x001fe2000f8e0210 */
[C---:B------:R-:W-:Y:S02]  /*0d40*/  LOP3.LUT R16, R17.reuse, 0x7, RZ, 0xc0, !PT ;  /* 0x0000000711107812 */ /* 0x040fe400078ec0ff */
[----:B------:R-:W-:-:S07]  /*0d50*/  LOP3.LUT R17, R17, 0xfffffff8, RZ, 0xc0, !PT ;  /* 0xfffffff811117812 */ /* 0x000fce00078ec0ff */
.L_x_2772:
[----:B------:R-:W0:Y:S01]  /*0d60*/  LDCU.128 UR16, c[0x0][0x390] ;  /* 0x00007200ff1077ac */ /* 0x000e220008000c00 */
[----:B------:R-:W-:Y:S01]  /*0d70*/  IMAD.MOV.U32 R20, RZ, RZ, R15 ;  /* 0x000000ffff147224 */ /* 0x000fe200078e000f */
[----:B------:R-:W-:Y:S01]  /*0d80*/  BSSY.RECONVERGENT B0, `(.L_x_2292) ;  /* 0x00000ab000007945 */ /* 0x000fe20003800200 */
[----:B------:R-:W-:Y:S01]  /*0d90*/  IMAD.MOV.U32 R21, RZ, RZ, RZ ;  /* 0x000000ffff157224 */ /* 0x000fe200078e00ff */
[----:B-1----:R-:W1:Y:S01]  /*0da0*/  LDCU.64 UR10, c[0x0][0x3a8] ;  /* 0x00007500ff0a77ac */ /* 0x002e620008000a00 */
[C---:B------:R-:W-:Y:S02]  /*0db0*/  IMAD R19, R0.reuse, UR5, RZ ;  /* 0x0000000500137c24 */ /* 0x040fe4000f8e02ff */
[----:B------:R-:W-:Y:S01]  /*0dc0*/  IMAD.WIDE.U32 R20, R0, UR6, R20 ;  /* 0x0000000600147c25 */ /* 0x000fe2000f8e0014 */
[----:B--2---:R-:W2:Y:S03]  /*0dd0*/  LDCU.128 UR24, c[0x0][0x380] ;  /* 0x00007000ff1877ac */ /* 0x004ea60008000c00 */
[----:B------:R-:W-:Y:S01]  /*0de0*/  IMAD.IADD R19, R21, 0x1, R19 ;  /* 0x0000000115137824 */ /* 0x000fe200078e0213 */
[----:B---3--:R-:W3:Y:S01]  /*0df0*/  LDCU.64 UR12, c[0x0][0x3a0] ;  /* 0x00007400ff0c77ac */ /* 0x008ee20008000a00 */
[----:B----4-:R-:W-:-:S02]  /*0e00*/  IMAD.MOV.U32 R28, RZ, RZ, R26 ;  /* 0x000000ffff1c7224 */ /* 0x010fc400078e001a */
[----:B------:R-:W-:Y:S02]  /*0e10*/  IMAD.MOV.U32 R29, RZ, RZ, R27 ;  /* 0x000000ffff1d7224 */ /* 0x000fe400078e001b */
[----:B------:R-:W-:Y:S02]  /*0e20*/  IMAD.MOV.U32 R30, RZ, RZ, R5 ;  /* 0x000000ffff1e7224 */ /* 0x000fe400078e0005 */
[----:B0-----:R-:W-:Y:S02]  /*0e30*/  IMAD R31, R19, UR16, RZ ;  /* 0x00000010131f7c24 */ /* 0x001fe4000f8e02ff */
[----:B------:R-:W-:-:S04]  /*0e40*/  IMAD.WIDE.U32 R28, R20, UR16, R28 ;  /* 0x00000010141c7c25 */ /* 0x000fc8000f8e001c */
[----:B------:R-:W-:Y:S02]  /*0e50*/  IMAD R31, R20, UR17, R31 ;  /* 0x00000011141f7c24 */ /* 0x000fe4000f8e021f */
[----:B--2---:R-:W-:Y:S02]  /*0e60*/  IMAD R35, R19, UR24, RZ ;  /* 0x0000001813237c24 */ /* 0x004fe4000f8e02ff */
[----:B------:R-:W-:Y:S02]  /*0e70*/  IMAD.IADD R29, R29, 0x1, R31 ;  /* 0x000000011d1d7824 */ /* 0x000fe400078e021f */
[----:B------:R-:W-:Y:S02]  /*0e80*/  IMAD.MOV.U32 R31, RZ, RZ, R4 ;  /* 0x000000ffff1f7224 */ /* 0x000fe400078e0004 */
[----:B------:R-:W-:Y:S02]  /*0e90*/  IMAD R29, R29, UR18, RZ ;  /* 0x000000121d1d7c24 */ /* 0x000fe4000f8e02ff */
[----:B------:R-:W-:-:S04]  /*0ea0*/  IMAD.WIDE.U32 R32, R28, UR18, R30 ;  /* 0x000000121c207c25 */ /* 0x000fc8000f8e001e */
[----:B------:R-:W-:Y:S01]  /*0eb0*/  IMAD R29, R28, UR19, R29 ;  /* 0x000000131c1d7c24 */ /* 0x000fe2000f8e021d */
[----:B------:R-:W0:Y:S01]  /*0ec0*/  LDCU.128 UR16, c[0x0][0x3e0] ;  /* 0x00007c00ff1077ac */ /* 0x000e220008000c00 */
[----:B------:R-:W-:Y:S02]  /*0ed0*/  IMAD.MOV.U32 R30, RZ, RZ, R24 ;  /* 0x000000ffff1e7224 */ /* 0x000fe400078e0018 */
[----:B------:R-:W-:Y:S02]  /*0ee0*/  IMAD.IADD R29, R33, 0x1, R29 ;  /* 0x00000001211d7824 */ /* 0x000fe400078e021d */
[----:B------:R-:W-:Y:S02]  /*0ef0*/  IMAD.MOV.U32 R31, RZ, RZ, R8 ;  /* 0x000000ffff1f7224 */ /* 0x000fe400078e0008 */
[----:B------:R-:W-:Y:S02]  /*0f00*/  IMAD R29, R29, R2, RZ ;  /* 0x000000021d1d7224 */ /* 0x000fe400078e02ff */
[----:B------:R-:W-:-:S04]  /*0f10*/  IMAD.WIDE.U32 R30, R20, UR24, R30 ;  /* 0x00000018141e7c25 */ /* 0x000fc8000f8e001e */
[-C--:B------:R-:W-:Y:S02]  /*0f20*/  IMAD R29, R3, R32.reuse, R29 ;  /* 0x00000020031d7224 */ /* 0x080fe400078e021d */
[----:B-1----:R-:W-:Y:S01]  /*0f30*/  IMAD.WIDE.U32 R32, R2, R32, UR10 ;  /* 0x0000000a02207e25 */ /* 0x002fe2000f8e0020 */
[----:B------:R-:W1:Y:S03]  /*0f40*/  LDCU.64 UR10, c[0x0][0x3d0] ;  /* 0x00007a00ff0a77ac */ /* 0x000e660008000a00 */
[----:B------:R-:W-:Y:S02]  /*0f50*/  IMAD.IADD R33, R33, 0x1, R29 ;  /* 0x0000000121217824 */ /* 0x000fe400078e021d */
[----:B---3--:R-:W-:Y:S02]  /*0f60*/  IMAD.U32 R36, RZ, RZ, UR12 ;  /* 0x0000000cff247e24 */ /* 0x008fe4000f8e00ff */
[----:B------:R-:W-:-:S02]  /*0f70*/  IMAD R37, R33, R52, RZ ;  /* 0x0000003421257224 */ /* 0x000fc400078e02ff */
[----:B------:R-:W-:-:S04]  /*0f80*/  IMAD.WIDE.U32 R28, R52, R32, R32 ;  /* 0x00000020341c7225 */ /* 0x000fc800078e0020 */
[----:B------:R-:W-:Y:S01]  /*0f90*/  IMAD R33, R20, UR25, R35 ;  /* 0x0000001914217c24 */ /* 0x000fe2000f8e0223 */
[----:B0-----:R-:W-:Y:S01]  /*0fa0*/  IADD3 R35, P0, PT, R28, UR18, RZ ;  /* 0x000000121c237c10 */ /* 0x001fe2000ff1e0ff */
[----:B------:R-:W-:Y:S02]  /*0fb0*/  IMAD R37, R53, R32, R37 ;  /* 0x0000002035257224 */ /* 0x000fe400078e0225 */
[----:B------:R-:W-:Y:S01]  /*0fc0*/  IMAD.IADD R31, R31, 0x1, R33 ;  /* 0x000000011f1f7824 */ /* 0x000fe200078e0221 */
[----:B------:R-:W-:Y:S01]  /*0fd0*/  LEA R34, P1, R35, UR16, 0x2 ;  /* 0x0000001023227c11 */ /* 0x000fe2000f8210ff */
[----:B------:R-:W-:Y:S01]  /*0fe0*/  IMAD.MOV.U32 R28, RZ, RZ, R22 ;  /* 0x000000ffff1c7224 */ /* 0x000fe200078e0016 */
[----:B------:R-:W-:Y:S01]  /*0ff0*/  IADD3.X R32, PT, PT, R29, UR19, R37, P0, !PT ;  /* 0x000000131d207c10 */ /* 0x000fe200087fe425 */
[----:B------:R-:W-:Y:S01]  /*1000*/  IMAD.MOV.U32 R29, RZ, RZ, R9 ;  /* 0x000000ffff1d7224 */ /* 0x000fe200078e0009 */
[----:B------:R-:W-:Y:S01]  /*1010*/  ISETP.NE.U32.AND P0, PT, R18, RZ, PT ;  /* 0x000000ff1200720c */ /* 0x000fe20003f05070 */
[----:B------:R-:W-:Y:S01]  /*1020*/  IMAD R31, R31, UR26, RZ ;  /* 0x0000001a1f1f7c24 */ /* 0x000fe2000f8e02ff */
[----:B------:R-:W0:Y:S01]  /*1030*/  LDCU.64 UR18, c[0x0][0x3a8] ;  /* 0x00007500ff1277ac */ /* 0x000e220008000a00 */
[----:B------:R-:W-:Y:S01]  /*1040*/  IMAD.WIDE.U32 R28, R30, UR26, R28 ;  /* 0x0000001a1e1c7c25 */ /* 0x000fe2000f8e001c */
[----:B------:R-:W-:-:S02]  /*1050*/  ISETP.NE.AND.EX P0, PT, RZ, RZ, PT, P0 ;  /* 0x000000ffff00720c */ /* 0x000fc40003f05300 */
[----:B------:R-:W-:Y:S01]  /*1060*/  LEA.HI.X R35, R35, UR17, R32, 0x2, P1 ;  /* 0x0000001123237c11 */ /* 0x000fe200088f1420 */
[----:B------:R-:W-:Y:S02]  /*1070*/  IMAD R31, R30, UR27, R31 ;  /* 0x0000001b1e1f7c24 */ /* 0x000fe4000f8e021f */
[----:B------:R-:W-:Y:S02]  /*1080*/  IMAD.U32 R37, RZ, RZ, UR13 ;  /* 0x0000000dff257e24 */ /* 0x000fe4000f8e00ff */
[----:B------:R-:W-:-:S06]  /*1090*/  IMAD.IADD R38, R29, 0x1, R31 ;  /* 0x000000011d267824 */ /* 0x000fcc00078e021f */
[----:B-1----:R-:W-:Y:S05]  /*10a0*/  @!P0 BRA `(.L_x_2293) ;  /* 0x0000000400e08947 */ /* 0x002fea0003800000 */
[----:B------:R-:W-:Y:S02]  /*10b0*/  IMAD.MOV.U32 R39, RZ, RZ, RZ ;  /* 0x000000ffff277224 */ /* 0x000fe400078e00ff */
[----:B------:R-:W-:Y:S02]  /*10c0*/  IMAD.MOV.U32 R40, RZ, RZ, RZ ;  /* 0x000000ffff287224 */ /* 0x000fe400078e00ff */
[----:B------:R-:W-:Y:S02]  /*10d0*/  IMAD.U32 R36, RZ, RZ, UR12 ;  /* 0x0000000cff247e24 */ /* 0x000fe4000f8e00ff */
[----:B------:R-:W-:-:S07]  /*10e0*/  IMAD.U32 R37, RZ, RZ, UR13 ;  /* 0x0000000dff257e24 */ /* 0x000fce000f8e00ff */
.L_x_2300:
[----:B------:R-:W-:Y:S01]  /*10f0*/  ISETP.GE.U32.AND P2, PT, R11, 0x7, PT ;  /* 0x000000070b00780c */ /* 0x000fe20003f46070 */
[----:B------:R-:W-:Y:S01]  /*1100*/  BSSY.RECONVERGENT B1, `(.L_x_2294) ;  /* 0x0000034000017945 */ /* 0x000fe20003800200 */
[----:B------:R-:W-:Y:S01]  /*1110*/  IADD3 R39, P1, PT, R39, 0x1, RZ ;  /* 0x0000000127277810 */ /* 0x000fe20007f3e0ff */
[----:B------:R-:W-:Y:S01]  /*1120*/  IMAD.MOV.U32 R43, RZ, RZ, RZ ;  /* 0x000000ffff2b7224 */ /* 0x000fe200078e00ff */
[----:B------:R-:W-:Y:S01]  /*1130*/  ISETP.GE.U32.AND.EX P2, PT, R13, RZ, PT, P2 ;  /* 0x000000ff0d00720c */ /* 0x000fe20003f46120 */
[----:B-1-34-:R-:W-:Y:S02]  /*1140*/  IMAD.MOV.U32 R41, RZ, RZ, RZ ;  /* 0x000000ffff297224 */ /* 0x01afe400078e00ff */
[----:B------:R-:W-:Y:S01]  /*1150*/  IMAD.X R40, RZ, RZ, R40, P1 ;  /* 0x000000ffff287224 */ /* 0x000fe200008e0628 */
[----:B------:R-:W-:-:S04]  /*1160*/  ISETP.NE.U32.AND P1, PT, R39, R18, PT ;  /* 0x000000122700720c */ /* 0x000fc80003f25070 */
[----:B------:R-:W-:-:S05]  /*1170*/  ISETP.NE.AND.EX P1, PT, R40, RZ, PT, P1 ;  /* 0x000000ff2800720c */ /* 0x000fca0003f25310 */
[----:B0-2---:R-:W-:Y:S08]  /*1180*/  @!P2 BRA `(.L_x_2295) ;  /* 0x0000000000aca947 */ /* 0x005ff00003800000 */
[----:B------:R-:W-:Y:S01]  /*1190*/  IMAD.U32 R30, RZ, RZ, UR14 ;  /* 0x0000000eff1e7e24 */ /* 0x000fe2000f8e00ff */
[----:B------:R-:W-:Y:S01]  /*11a0*/  BSSY.RECONVERGENT B2, `(.L_x_2296) ;  /* 0x0000027000027945 */ /* 0x000fe20003800200 */
[----:B------:R-:W-:Y:S01]  /*11b0*/  IMAD.U32 R33, RZ, RZ, UR8 ;  /* 0x00000008ff217e24 */ /* 0x000fe2000f8e00ff */
[----:B------:R-:W-:Y:S01]  /*11c0*/  CS2R R42, SRZ ;  /* 0x00000000002a7805 */ /* 0x000fe2000001ff00 */
[----:B------:R-:W-:Y:S02]  /*11d0*/  IMAD.MOV.U32 R32, RZ, RZ, R30 ;  /* 0x000000ffff207224 */ /* 0x000fe400078e001e */
[C---:B------:R-:W-:Y:S02]  /*11e0*/  IMAD R30, R36.reuse, UR38, RZ ;  /* 0x00000026241e7c24 */ /* 0x040fe4000f8e02ff */
[----:B------:R-:W-:-:S04]  /*11f0*/  IMAD.WIDE.U32 R32, R36, UR44, R32 ;  /* 0x0000002c24207c25 */ /* 0x000fc8000f8e0020 */
[----:B------:R-:W-:Y:S01]  /*1200*/  IMAD.U32 R31, RZ, RZ, UR15 ;  /* 0x0000000fff1f7e24 */ /* 0x000fe2000f8e00ff */
[----:B------:R-:W-:Y:S01]  /*1210*/  IADD3 R41, P2, PT, R28, R32, RZ ;  /* 0x000000201c297210 */ /* 0x000fe20007f5e0ff */
[----:B------:R-:W-:-:S05]  /*1220*/  IMAD R31, R37, UR44, R30 ;  /* 0x0000002c251f7c24 */ /* 0x000fca000f8e021e */
[----:B------:R-:W-:-:S07]  /*1230*/  IADD3.X R44, PT, PT, R38, R33, R31, P2, !PT ;  /* 0x00000021262c7210 */ /* 0x000fce00017fe41f */
.L_x_2297:
[----:B--2---:R-:W-:-:S05]  /*1240*/  IADD3 R30, P2, PT, R42, R41, RZ ;  /* 0x000000292a1e7210 */ /* 0x004fca0007f5e0ff */
[----:B------:R-:W-:Y:S01]  /*1250*/  IMAD.X R31, R43, 0x1, R44, P2 ;  /* 0x000000012b1f7824 */ /* 0x000fe200010e062c */
[----:B------:R-:W-:-:S04]  /*1260*/  LEA R32, P2, R30, UR10, 0x2 ;  /* 0x0000000a1e207c11 */ /* 0x000fc8000f8410ff */
[----:B------:R-:W-:-:S05]  /*1270*/  LEA.HI.X R33, R30, UR11, R31, 0x2, P2 ;  /* 0x0000000b1e217c11 */ /* 0x000fca00090f141f */
[----:B------:R-:W2:Y:S01]  /*1280*/  LDG.E R45, desc[UR46][R32.64] ;  /* 0x0000002e202d7981 */ /* 0x000ea2000c1e1900 */
[----:B0-----:R-:W-:-:S04]  /*1290*/  IADD3 R31, P2, PT, R42, UR18, RZ ;  /* 0x000000122a1f7c10 */ /* 0x001fc8000ff5e0ff */
[----:B------:R-:W-:Y:S02]  /*12a0*/  IADD3.X R46, PT, PT, R43, UR19, RZ, P2, !PT ;  /* 0x000000132b2e7c10 */ /* 0x000fe400097fe4ff */
[----:B------:R-:W-:-:S04]  /*12b0*/  LEA R30, P2, R31, R34, 0x2 ;  /* 0x000000221f1e7211 */ /* 0x000fc800078410ff */
[----:B------:R-:W-:-:S05]  /*12c0*/  LEA.HI.X R31, R31, R35, R46, 0x2, P2 ;  /* 0x000000231f1f7211 */ /* 0x000fca00010f142e */
[----:B--2---:R0:W-:Y:S04]  /*12d0*/  STG.E desc[UR46][R30.64], R45 ;  /* 0x0000002d1e007986 */ /* 0x0041e8000c10192e */
[----:B------:R-:W2:Y:S04]  /*12e0*/  LDG.E R47, desc[UR46][R32.64+0x4] ;  /* 0x0000042e202f7981 */ /* 0x000ea8000c1e1900 */
[----:B--2---:R1:W-:Y:S04]  /*12f0*/  STG.E desc[UR46][R30.64+0x4], R47 ;  /* 0x0000042f1e007986 */ /* 0x0043e8000c10192e */
[----:B------:R-:W2:Y:S04]  /*1300*/  LDG.E R49, desc[UR46][R32.64+0x8] ;  /* 0x0000082e20317981 */ /* 0x000ea8000c1e1900 */
[----:B--2---:R2:W-:Y:S04]  /*1310*/  STG.E desc[UR46][R30.64+0x8], R49 ;  /* 0x000008311e007986 */ /* 0x0045e8000c10192e */
[----:B------:R-:W3:Y:S04]  /*1320*/  LDG.E R51, desc[UR46][R32.64+0xc] ;  /* 0x00000c2e20337981 */ /* 0x000ee8000c1e1900 */
[----:B---3--:R2:W-:Y:S04]  /*1330*/  STG.E desc[UR46][R30.64+0xc], R51 ;  /* 0x00000c331e007986 */ /* 0x0085e8000c10192e */
[----:B------:R-:W3:Y:S04]  /*1340*/  LDG.E R46, desc[UR46][R32.64+0x10] ;  /* 0x0000102e202e7981 */ /* 0x000ee8000c1e1900 */
[----:B---3--:R2:W-:Y:S04]  /*1350*/  STG.E desc[UR46][R30.64+0x10], R46 ;  /* 0x0000102e1e007986 */ /* 0x0085e8000c10192e */
[----:B------:R-:W3:Y:S04]  /*1360*/  LDG.E R48, desc[UR46][R32.64+0x14] ;  /* 0x0000142e20307981 */ /* 0x000ee8000c1e1900 */
[----:B---3--:R2:W-:Y:S04]  /*1370*/  STG.E desc[UR46][R30.64+0x14], R48 ;  /* 0x000014301e007986 */ /* 0x0085e8000c10192e */
[----:B0-----:R-:W3:Y:S01]  /*1380*/  LDG.E R45, desc[UR46][R32.64+0x18] ;  /* 0x0000182e202d7981 */ /* 0x001ee2000c1e1900 */
[----:B------:R-:W-:-:S03]  /*1390*/  IADD3 R42, P3, PT, R42, 0x8, RZ ;  /* 0x000000082a2a7810 */ /* 0x000fc60007f7e0ff */
[----:B---3--:R2:W-:Y:S04]  /*13a0*/  STG.E desc[UR46][R30.64+0x18], R45 ;  /* 0x0000182d1e007986 */ /* 0x0085e8000c10192e */
[----:B-1----:R-:W3:Y:S01]  /*13b0*/  LDG.E R47, desc[UR46][R32.64+0x1c] ;  /* 0x00001c2e202f7981 */ /* 0x002ee2000c1e1900 */
[----:B------:R-:W-:Y:S01]  /*13c0*/  IMAD.X R43, RZ, RZ, R43, P3 ;  /* 0x000000ffff2b7224 */ /* 0x000fe200018e062b */
[----:B------:R-:W-:-:S04]  /*13d0*/  ISETP.NE.U32.AND P2, PT, R42, R17, PT ;  /* 0x000000112a00720c */ /* 0x000fc80003f45070 */
[----:B------:R-:W-:Y:S01]  /*13e0*/  ISETP.NE.AND.EX P2, PT, R43, R14, PT, P2 ;  /* 0x0000000e2b00720c */ /* 0x000fe20003f45320 */
[----:B---3--:R2:W-:-:S12]  /*13f0*/  STG.E desc[UR46][R30.64+0x1c], R47 ;  /* 0x00001c2f1e007986 */ /* 0x0085d8000c10192e */
[----:B------:R-:W-:Y:S05]  /*1400*/  @P2 BRA `(.L_x_2297) ;  /* 0xfffffffc008c2947 */ /* 0x000fea000383ffff */
[----:B------:R-:W-:Y:S05]  /*1410*/  BSYNC.RECONVERGENT B2 ;  /* 0x0000000000027941 */ /* 0x000fea0003800200 */
.L_x_2296:
[----:B------:R-:W-:Y:S02]  /*1420*/  IMAD.MOV.U32 R43, RZ, RZ, R17 ;  /* 0x000000ffff2b7224 */ /* 0x000fe400078e0011 */
[----:B------:R-:W-:-:S07]  /*1430*/  IMAD.MOV.U32 R41, RZ, RZ, R14 ;  /* 0x000000ffff297224 */ /* 0x000fce00078e000e */
.L_x_2295:
[----:B0-----:R-:W-:Y:S05]  /*1440*/  BSYNC.RECONVERGENT B1 ;  /* 0x0000000000017941 */ /* 0x001fea0003800200 */
.L_x_2294:
[----:B------:R-:W-:Y:S01]  /*1450*/  ISETP.NE.U32.AND P2, PT, R16, RZ, PT ;  /* 0x000000ff1000720c */ /* 0x000fe20003f45070 */
[----:B------:R-:W-:Y:S03]  /*1460*/  BSSY.RECONVERGENT B1, `(.L_x_2298) ;  /* 0x0000035000017945 */ /* 0x000fe60003800200 */
[----:B------:R-:W-:-:S13]  /*1470*/  ISETP.NE.AND.EX P2, PT, RZ, RZ, PT, P2 ;  /* 0x000000ffff00720c */ /* 0x000fda0003f45320 */
[----:B------:R-:W-:Y:S05]  /*1480*/  @!P2 BRA `(.L_x_2299) ;  /* 0x0000000000c8a947 */ /* 0x000fea0003800000 */
[----:B--2---:R-:W-:Y:S01]  /*1490*/  IMAD.U32 R30, RZ, RZ, UR14 ;  /* 0x0000000eff1e7e24 */ /* 0x004fe2000f8e00ff */
[----:B------:R-:W0:Y:S01]  /*14a0*/  LDCU.64 UR16, c[0x0][0x3d0] ;  /* 0x00007a00ff1077ac */ /* 0x000e220008000a00 */
[----:B------:R-:W-:Y:S02]  /*14b0*/  IMAD.U32 R33, RZ, RZ, UR8 ;  /* 0x00000008ff217e24 */ /* 0x000fe4000f8e00ff */
[----:B------:R-:W-:Y:S02]  /*14c0*/  IMAD R42, R36, UR38, RZ ;  /* 0x00000026242a7c24 */ /* 0x000fe4000f8e02ff */
[----:B------:R-:W-:Y:S02]  /*14d0*/  IMAD.MOV.U32 R32, RZ, RZ, R30 ;  /* 0x000000ffff207224 */ /* 0x000fe400078e001e */
[----:B------:R-:W-:Y:S02]  /*14e0*/  IMAD.U32 R31, RZ, RZ, UR15 ;  /* 0x0000000fff1f7e24 */ /* 0x000fe4000f8e00ff */
[----:B------:R-:W-:-:S02]  /*14f0*/  IMAD R31, R37, UR44, R42 ;  /* 0x0000002c251f7c24 */ /* 0x000fc4000f8e022a */
[----:B------:R-:W-:-:S04]  /*1500*/  IMAD.WIDE.U32 R32, R36, UR44, R32 ;  /* 0x0000002c24207c25 */ /* 0x000fc8000f8e0020 */
[----:B------:R-:W-:Y:S01]  /*1510*/  IMAD.IADD R30, R33, 0x1, R31 ;  /* 0x00000001211e7824 */ /* 0x000fe200078e021f */
[----:B------:R-:W-:-:S04]  /*1520*/  IADD3 R33, P2, P3, R28, R43, R32 ;  /* 0x0000002b1c217210 */ /* 0x000fc80007b5e020 */
[----:B------:R-:W-:Y:S02]  /*1530*/  IADD3.X R30, PT, PT, R38, R41, R30, P2, P3 ;  /* 0x00000029261e7210 */ /* 0x000fe400017e641e */
[----:B0-----:R-:W-:-:S04]  /*1540*/  LEA R32, P2, R33, UR16, 0x2 ;  /* 0x0000001021207c11 */ /* 0x001fc8000f8410ff */
[----:B------:R-:W-:Y:S01]  /*1550*/  LEA.HI.X R33, R33, UR17, R30, 0x2, P2 ;  /* 0x0000001121217c11 */ /* 0x000fe200090f141e */
[----:B------:R-:W0:Y:S04]  /*1560*/  LDCU.64 UR16, c[0x0][0x3a8] ;  /* 0x00007500ff1077ac */ /* 0x000e280008000a00 */
[----:B------:R-:W2:Y:S01]  /*1570*/  LDG.E R45, desc[UR46][R32.64] ;  /* 0x0000002e202d7981 */ /* 0x000ea2000c1e1900 */
[----:B0-----:R-:W-:-:S04]  /*1580*/  IADD3 R31, P2, PT, R43, UR16, RZ ;  /* 0x000000102b1f7c10 */ /* 0x001fc8000ff5e0ff */
[----:B------:R-:W-:Y:S02]  /*1590*/  IADD3.X R42, PT, PT, R41, UR17, RZ, P2, !PT ;  /* 0x00000011292a7c10 */ /* 0x000fe400097fe4ff */
[----:B------:R-:W-:-:S04]  /*15a0*/  LEA R30, P2, R31, R34, 0x2 ;  /* 0x000000221f1e7211 */ /* 0x000fc800078410ff */
[----:B------:R-:W-:Y:S02]  /*15b0*/  LEA.HI.X R31, R31, R35, R42, 0x2, P2 ;  /* 0x000000231f1f7211 */ /* 0x000fe400010f142a */
[----:B------:R-:W-:-:S04]  /*15c0*/  ISETP.NE.U32.AND P2, PT, R16, 0x1, PT ;  /* 0x000000011000780c */ /* 0x000fc80003f45070 */
[----:B------:R-:W-:Y:S01]  /*15d0*/  ISETP.NE.AND.EX P2, PT, RZ, RZ, PT, P2 ;  /* 0x000000ffff00720c */ /* 0x000fe20003f45320 */
[----:B--2---:R0:W-:-:S12]  /*15e0*/  STG.E desc[UR46][R30.64], R45 ;  /* 0x0000002d1e007986 */ /* 0x0041d8000c10192e */
[----:B------:R-:W-:Y:S05]  /*15f0*/  @!P2 BRA `(.L_x_2299) ;  /* 0x00000000006ca947 */ /* 0x000fea0003800000 */
[----:B------:R-:W2:Y:S01]  /*1600*/  LDG.E R41, desc[UR46][R32.64+0x4] ;  /* 0x0000042e20297981 */ /* 0x000ea2000c1e1900 */
[----:B------:R-:W-:-:S04]  /*1610*/  ISETP.NE.U32.AND P2, PT, R16, 0x2, PT ;  /* 0x000000021000780c */ /* 0x000fc80003f45070 */
[----:B------:R-:W-:Y:S01]  /*1620*/  ISETP.NE.AND.EX P2, PT, RZ, RZ, PT, P2 ;  /* 0x000000ffff00720c */ /* 0x000fe20003f45320 */
[----:B--2---:R1:W-:-:S12]  /*1630*/  STG.E desc[UR46][R30.64+0x4], R41 ;  /* 0x000004291e007986 */ /* 0x0043d8000c10192e */
[----:B------:R-:W-:Y:S05]  /*1640*/  @!P2 BRA `(.L_x_2299) ;  /* 0x000000000058a947 */ /* 0x000fea0003800000 */
[----:B-1----:R-:W2:Y:S01]  /*1650*/  LDG.E R41, desc[UR46][R32.64+0x8] ;  /* 0x0000082e20297981 */ /* 0x002ea2000c1e1900 */
[----:B------:R-:W-:-:S04]  /*1660*/  ISETP.NE.U32.AND P2, PT, R16, 0x3, PT ;  /* 0x000000031000780c */ /* 0x000fc80003f45070 */
[----:B------:R-:W-:Y:S01]  /*1670*/  ISETP.NE.AND.EX P2, PT, RZ, RZ, PT, P2 ;  /* 0x000000ffff00720c */ /* 0x000fe20003f45320 */
[----:B--2---:R3:W-:-:S12]  /*1680*/  STG.E desc[UR46][R30.64+0x8], R41 ;  /* 0x000008291e007986 */ /* 0x0047d8000c10192e */
[----:B------:R-:W-:Y:S05]  /*1690*/  @!P2 BRA `(.L_x_2299) ;  /* 0x000000000044a947 */ /* 0x000fea0003800000 */
[----:B---3--:R-:W2:Y:S01]  /*16a0*/  LDG.E R41, desc[UR46][R32.64+0xc] ;  /* 0x00000c2e20297981 */ /* 0x008ea2000c1e1900 */
[----:B------:R-:W-:-:S04]  /*16b0*/  ISETP.NE.U32.AND P2, PT, R16, 0x4, PT ;  /* 0x000000041000780c */ /* 0x000fc80003f45070 */
[----:B------:R-:W-:Y:S01]  /*16c0*/  ISETP.NE.AND.EX P2, PT, RZ, RZ, PT, P2 ;  /* 0x000000ffff00720c */ /* 0x000fe20003f45320 */
[----:B--2---:R4:W-:-:S12]  /*16d0*/  STG.E desc[UR46][R30.64+0xc], R41 ;  /* 0x00000c291e007986 */ /* 0x0049d8000c10192e */
[----:B------:R-:W-:Y:S05]  /*16e0*/  @!P2 BRA `(.L_x_2299) ;  /* 0x000000000030a947 */ /* 0x000fea0003800000 */
[----:B----4-:R-:W2:Y:S01]  /*16f0*/  LDG.E R41, desc[UR46][R32.64+0x10] ;  /* 0x0000102e20297981 */ /* 0x010ea2000c1e1900 */
        /* <DEDUP_REMOVED lines=9> */
[----:B------:R-:W2:Y:S04]  /*1790*/  LDG.E R33, desc[UR46][R32.64+0x18] ;  /* 0x0000182e20217981 */ /* 0x000ea8000c1e1900 */
[----:B--2---:R2:W-:Y:S02]  /*17a0*/  STG.E desc[UR46][R30.64+0x18], R33 ;  /* 0x000018211e007986 */ /* 0x0045e4000c10192e */
.L_x_2299:
[----:B------:R-:W-:Y:S05]  /*17b0*/  BSYNC.RECONVERGENT B1 ;  /* 0x0000000000017941 */ /* 0x000fea0003800200 */
.L_x_2298:
[----:B------:R-:W-:Y:S02]  /*17c0*/  LEA R34, P2, R52, R34, 0x2 ;  /* 0x0000002234227211 */ /* 0x000fe400078410ff */
[----:B------:R-:W-:Y:S02]  /*17d0*/  IADD3 R36, P3, PT, R36, 0x1, RZ ;  /* 0x0000000124247810 */ /* 0x000fe40007f7e0ff */
[----:B------:R-:W-:Y:S02]  /*17e0*/  LEA.HI.X R35, R52, R35, R53, 0x2, P2 ;  /* 0x0000002334237211 */ /* 0x000fe400010f1435 */
[----:B------:R-:W-:Y:S01]  /*17f0*/  IADD3 R34, P2, PT, R34, 0x4, RZ ;  /* 0x0000000422227810 */ /* 0x000fe20007f5e0ff */
[----:B------:R-:W-:-:S04]  /*1800*/  IMAD.X R37, RZ, RZ, R37, P3 ;  /* 0x000000ffff257224 */ /* 0x000fc800018e0625 */
[----:B------:R-:W-:Y:S01]  /*1810*/  IMAD.X R35, RZ, RZ, R35, P2 ;  /* 0x000000ffff237224 */ /* 0x000fe200010e0623 */
[----:B------:R-:W-:Y:S07]  /*1820*/  @P1 BRA `(.L_x_2300) ;  /* 0xfffffff800301947 */ /* 0x000fee000383ffff */
.L_x_2293:
[----:B0-----:R-:W-:Y:S05]  /*1830*/  BSYNC.RECONVERGENT B0 ;  /* 0x0000000000007941 */ /* 0x001fea0003800200 */
.L_x_2292:
[----:B------:R-:W-:Y:S01]  /*1840*/  ISETP.GE.U32.AND P1, PT, R10, 0x7, PT ;  /* 0x000000070a00780c */ /* 0x000fe20003f26070 */
[----:B------:R-:W0:Y:S01]  /*1850*/  LDCU.64 UR10, c[0x0][0x3d0] ;  /* 0x00007a00ff0a77ac */ /* 0x000e220008000a00 */
[----:B------:R-:W-:Y:S02]  /*1860*/  BSSY.RECONVERGENT B0, `(.L_x_2301) ;  /* 0x000030d000007945 */ /* 0x000fe40003800200 */
[----:B------:R-:W-:Y:S01]  /*1870*/  ISETP.GE.U32.AND.EX P1, PT, R12, RZ, PT, P1 ;  /* 0x000000ff0c00720c */ /* 0x000fe20003f26110 */
[----:B------:R-:W0:Y:S01]  /*1880*/  LDCU.64 UR12, c[0x0][0x3d0] ;  /* 0x00007a00ff0c77ac */ /* 0x000e220008000a00 */
[----:B------:R-:W0:Y:S01]  /*1890*/  LDCU.64 UR16, c[0x0][0x3a8] ;  /* 0x00007500ff1077ac */ /* 0x000e220008000a00 */
[----:B------:R-:W0:Y:S10]  /*18a0*/  LDCU.64 UR18, c[0x0][0x3a8] ;  /* 0x00007500ff1277ac */ /* 0x000e340008000a00 */
[----:B------:R-:W-:Y:S05]  /*18b0*/  @!P1 BRA `(.L_x_2302) ;  /* 0x00000030001c9947 */ /* 0x000fea0003800000 */
.L_x_2351:
[----:B01234-:R-:W-:Y:S01]  /*18c0*/  IMAD.U32 R30, RZ, RZ, UR14 ;  /* 0x0000000eff1e7e24 */ /* 0x01ffe2000f8e00ff */
[----:B------:R-:W-:Y:S01]  /*18d0*/  ISETP.GE.U32.AND P2, PT, R11, 0x7, PT ;  /* 0x000000070b00780c */ /* 0x000fe20003f46070 */
[----:B------:R-:W-:Y:S01]  /*18e0*/  IMAD.U32 R41, RZ, RZ, UR8 ;  /* 0x00000008ff297e24 */ /* 0x000fe2000f8e00ff */
[----:B------:R-:W-:Y:S01]  /*18f0*/  BSSY.RECONVERGENT B1, `(.L_x_2303) ;  /* 0x0000033000017945 */ /* 0x000fe20003800200 */
[----:B------:R-:W-:Y:S01]  /*1900*/  IMAD.MOV.U32 R40, RZ, RZ, R30 ;  /* 0x000000ffff287224 */ /* 0x000fe200078e001e */
[----:B------:R-:W-:Y:S01]  /*1910*/  ISETP.GE.U32.AND.EX P2, PT, R13, RZ, PT, P2 ;  /* 0x000000ff0d00720c */ /* 0x000fe20003f46120 */
[C---:B------:R-:W-:Y:S02]  /*1920*/  IMAD R32, R36.reuse, UR38, RZ ;  /* 0x0000002624207c24 */ /* 0x040fe4000f8e02ff */
[C---:B------:R-:W-:Y:S01]  /*1930*/  IMAD.WIDE.U32 R40, R36.reuse, UR44, R40 ;  /* 0x0000002c24287c25 */ /* 0x040fe2000f8e0028 */
[----:B------:R-:W-:-:S03]  /*1940*/  IADD3 R36, P3, PT, R36, 0x8, RZ ;  /* 0x0000000824247810 */ /* 0x000fc60007f7e0ff */
[----:B------:R-:W-:Y:S02]  /*1950*/  IMAD R43, R37, UR44, R32 ;  /* 0x0000002c252b7c24 */ /* 0x000fe4000f8e0220 */
[----:B------:R-:W-:Y:S01]  /*1960*/  IMAD.X R37, RZ, RZ, R37, P3 ;  /* 0x000000ffff257224 */ /* 0x000fe200018e0625 */
[----:B------:R-:W-:Y:S01]  /*1970*/  ISETP.NE.U32.AND P3, PT, R36, R6, PT ;  /* 0x000000062400720c */ /* 0x000fe20003f65070 */
[----:B------:R-:W-:Y:S02]  /*1980*/  IMAD.U32 R31, RZ, RZ, UR15 ;  /* 0x0000000fff1f7e24 */ /* 0x000fe4000f8e00ff */
[----:B------:R-:W-:Y:S01]  /*1990*/  IMAD.MOV.U32 R45, RZ, RZ, RZ ;  /* 0x000000ffff2d7224 */ /* 0x000fe200078e00ff */
[----:B------:R-:W-:Y:S01]  /*19a0*/  ISETP.NE.AND.EX P3, PT, R37, R7, PT, P3 ;  /* 0x000000072500720c */ /* 0x000fe20003f65330 */
[----:B------:R-:W-:Y:S02]  /*19b0*/  IMAD.MOV.U32 R42, RZ, RZ, RZ ;  /* 0x000000ffff2a7224 */ /* 0x000fe400078e00ff */
[----:B------:R-:W-:Y:S01]  /*19c0*/  IMAD.IADD R43, R41, 0x1, R43 ;  /* 0x00000001292b7824 */ /* 0x000fe200078e022b */
[----:B------:R-:W-:Y:S09]  /*19d0*/  @!P2 BRA `(.L_x_2304) ;  /* 0x000000000090a947 */ /* 0x000ff20003800000 */
[----:B------:R-:W-:Y:S01]  /*19e0*/  IADD3 R39, P4, PT, R28, R40, RZ ;  /* 0x000000281c277210 */ /* 0x000fe20007f9e0ff */
[----:B------:R-:W-:Y:S01]  /*19f0*/  BSSY.RECONVERGENT B2, `(.L_x_2305) ;  /* 0x0000020000027945 */ /* 0x000fe20003800200 */
[----:B------:R-:W-:-:S03]  /*1a00*/  CS2R R44, SRZ ;  /* 0x00000000002c7805 */ /* 0x000fc6000001ff00 */
[----:B------:R-:W-:-:S08]  /*1a10*/  IMAD.X R42, R43, 0x1, R38, P4 ;  /* 0x000000012b2a7824 */ /* 0x000fd000020e0626 */
.L_x_2306:
[----:B--2---:R-:W-:-:S05]  /*1a20*/  IADD3 R30, P4, PT, R44, R39, RZ ;  /* 0x000000272c1e7210 */ /* 0x004fca0007f9e0ff */
[----:B------:R-:W-:Y:S01]  /*1a30*/  IMAD.X R31, R45, 0x1, R42, P4 ;  /* 0x000000012d1f7824 */ /* 0x000fe200020e062a */
[----:B0-----:R-:W-:-:S04]  /*1a40*/  LEA R32, P4, R30, UR10, 0x2 ;  /* 0x0000000a1e207c11 */ /* 0x001fc8000f8810ff */
[----:B------:R-:W-:-:S05]  /*1a50*/  LEA.HI.X R33, R30, UR11, R31, 0x2, P4 ;  /* 0x0000000b1e217c11 */ /* 0x000fca000a0f141f */
[----:B------:R-:W2:Y:S01]  /*1a60*/  LDG.E R47, desc[UR46][R32.64] ;  /* 0x0000002e202f7981 */ /* 0x000ea2000c1e1900 */
[----:B------:R-:W-:-:S04]  /*1a70*/  IADD3 R31, P4, PT, R44, UR16, RZ ;  /* 0x000000102c1f7c10 */ /* 0x000fc8000ff9e0ff */
        /* <DEDUP_REMOVED lines=24> */
.L_x_2305:
[----:B------:R-:W-:Y:S02]  /*1c00*/  IMAD.MOV.U32 R45, RZ, RZ, R17 ;  /* 0x000000ffff2d7224 */ /* 0x000fe400078e0011 */
[----:B------:R-:W-:-:S07]  /*1c10*/  IMAD.MOV.U32 R42, RZ, RZ, R14 ;  /* 0x000000ffff2a7224 */ /* 0x000fce00078e000e */
.L_x_2304:
[----:B0-----:R-:W-:Y:S05]  /*1c20*/  BSYNC.RECONVERGENT B1 ;  /* 0x0000000000017941 */ /* 0x001fea0003800200 */
.L_x_2303:
[----:B------:R-:W-:Y:S01]  /*1c30*/  ISETP.NE.U32.AND P4, PT, R16, RZ, PT ;  /* 0x000000ff1000720c */ /* 0x000fe20003f85070 */
[----:B------:R-:W-:Y:S03]  /*1c40*/  BSSY.RECONVERGENT B1, `(.L_x_2307) ;  /* 0x000002d000017945 */ /* 0x000fe60003800200 */
[----:B------:R-:W-:-:S13]  /*1c50*/  ISETP.NE.AND.EX P4, PT, RZ, RZ, PT, P4 ;  /* 0x000000ffff00720c */ /* 0x000fda0003f85340 */
[----:B------:R-:W-:Y:S05]  /*1c60*/  @!P4 BRA `(.L_x_2308) ;  /* 0x0000000000a8c947 */ /* 0x000fea0003800000 */
[----:B------:R-:W0:Y:S01]  /*1c70*/  LDCU.64 UR20, c[0x0][0x3d0] ;  /* 0x00007a00ff1477ac */ /* 0x000e220008000a00 */
[----:B--2---:R-:W-:-:S04]  /*1c80*/  IADD3 R30, P5, P6, R28, R45, R40 ;  /* 0x0000002d1c1e7210 */ /* 0x004fc80007ebe028 */
        /* <DEDUP_REMOVED lines=13> */
[----:B0-----:R-:W2:Y:S01]  /*1d60*/  LDG.E R39, desc[UR46][R32.64+0x4] ;  /* 0x0000042e20277981 */ /* 0x001ea2000c1e1900 */
        /* <DEDUP_REMOVED lines=24> */
[----:B------:R-:W2:Y:S04]  /*1ef0*/  LDG.E R33, desc[UR46][R32.64+0x18] ;  /* 0x0000182e20217981 */ /* 0x000ea8000c1e1900 */
[----:B--2---:R1:W-:Y:S02]  /*1f00*/  STG.E desc[UR46][R30.64+0x18], R33 ;  /* 0x000018211e007986 */ /* 0x0043e4000c10192e */
.L_x_2308:
[----:B------:R-:W-:Y:S05]  /*1f10*/  BSYNC.RECONVERGENT B1 ;  /* 0x0000000000017941 */ /* 0x000fea0003800200 */
.L_x_2307:
[----:B01-34-:R-:W-:Y:S01]  /*1f20*/  IADD3 R39, P6, PT, R40, UR44, RZ ;  /* 0x0000002c28277c10 */ /* 0x01bfe2000ffde0ff */
[----:B------:R-:W-:Y:S01]  /*1f30*/  BSSY.RECONVERGENT B1, `(.L_x_2309) ;  /* 0x0000031000017945 */ /* 0x000fe20003800200 */
[----:B------:R-:W-:Y:S01]  /*1f40*/  LEA R40, P5, R52, R34, 0x2 ;  /* 0x0000002234287211 */ /* 0x000fe200078a10ff */
[----:B------:R-:W-:Y:S01]  /*1f50*/  IMAD.MOV.U32 R33, RZ, RZ, RZ ;  /* 0x000000ffff217224 */ /* 0x000fe200078e00ff */
[----:B------:R-:W-:Y:S01]  /*1f60*/  IADD3.X R41, PT, PT, R43, UR38, RZ, P6, !PT ;  /* 0x000000262b297c10 */ /* 0x000fe2000b7fe4ff */
[----:B--2---:R-:W-:Y:S01]  /*1f70*/  IMAD.MOV.U32 R46, RZ, RZ, RZ ;  /* 0x000000ffff2e7224 */ /* 0x004fe200078e00ff */
[----:B------:R-:W-:Y:S02]  /*1f80*/  IADD3 R42, P6, PT, R40, 0x4, RZ ;  /* 0x00000004282a7810 */ /* 0x000fe40007fde0ff */
[----:B------:R-:W-:-:S05]  /*1f90*/  LEA.HI.X R43, R52, R35, R53, 0x2, P5 ;  /* 0x00000023342b7211 */ /* 0x000fca00028f1435 */
[----:B------:R-:W-:Y:S01]  /*1fa0*/  IMAD.X R44, RZ, RZ, R43, P6 ;  /* 0x000000ffff2c7224 */ /* 0x000fe200030e062b */
[----:B------:R-:W-:Y:S06]  /*1fb0*/  @!P2 BRA `(.L_x_2310) ;  /* 0x0000000000a0a947 */ /* 0x000fec0003800000 */
[----:B------:R-:W-:Y:S01]  /*1fc0*/  IADD3 R45, P5, PT, R39, R28, RZ ;  /* 0x0000001c272d7210 */ /* 0x000fe20007fbe0ff */
[----:B------:R-:W-:Y:S01]  /*1fd0*/  BSSY.RECONVERGENT B2, `(.L_x_2311) ;  /* 0x0000024000027945 */ /* 0x000fe20003800200 */
[----:B------:R-:W-:-:S03]  /*1fe0*/  CS2R R46, SRZ ;  /* 0x00000000002e7805 */ /* 0x000fc6000001ff00 */
[----:B------:R-:W-:-:S08]  /*1ff0*/  IMAD.X R48, R41, 0x1, R38, P5 ;  /* 0x0000000129307824 */ /* 0x000fd000028e0626 */
.L_x_2312:
[----:B------:R-:W-:-:S05]  /*2000*/  IADD3 R31, P5, PT, R46, R45, RZ ;  /* 0x0000002d2e1f7210 */ /* 0x000fca0007fbe0ff */
[----:B0-----:R-:W-:Y:S01]  /*2010*/  IMAD.X R32, R47, 0x1, R48, P5 ;  /* 0x000000012f207824 */ /* 0x001fe200028e0630 */
[----:B------:R-:W-:-:S04]  /*2020*/  LEA R30, P5, R31, UR12, 0x2 ;  /* 0x0000000c1f1e7c11 */ /* 0x000fc8000f8a10ff */
[----:B------:R-:W-:Y:S02]  /*2030*/  LEA.HI.X R31, R31, UR13, R32, 0x2, P5 ;  /* 0x0000000d1f1f7c11 */ /* 0x000fe4000a8f1420 */
[----:B------:R-:W-:-:S04]  /*2040*/  IADD3 R49, P5, PT, R46, UR18, RZ ;  /* 0x000000122e317c10 */ /* 0x000fc8000ffbe0ff */
[----:B------:R-:W-:Y:S02]  /*2050*/  IADD3.X R50, PT, PT, R47, UR19, RZ, P5, !PT ;  /* 0x000000132f327c10 */ /* 0x000fe4000affe4ff */
[----:B------:R-:W-:-:S05]  /*2060*/  IADD3 R33, P5, PT, R52, R49, RZ ;  /* 0x0000003134217210 */ /* 0x000fca0007fbe0ff */
[----:B------:R-:W-:Y:S01]  /*2070*/  IMAD.X R51, R53, 0x1, R50, P5 ;  /* 0x0000000135337824 */ /* 0x000fe200028e0632 */
[----:B------:R-:W-:-:S04]  /*2080*/  LEA R32, P5, R33, R34, 0x2 ;  /* 0x0000002221207211 */ /* 0x000fc800078a10ff */
[----:B------:R-:W-:Y:S02]  /*2090*/  LEA.HI.X R33, R33, R35, R51, 0x2, P5 ;  /* 0x0000002321217211 */ /* 0x000fe400028f1433 */
[----:B------:R-:W2:Y:S04]  /*20a0*/  LDG.E R51, desc[UR46][R30.64] ;  /* 0x0000002e1e337981 */ /* 0x000ea8000c1e1900 */
[----:B--2---:R0:W-:Y:S02]  /*20b0*/  STG.E desc[UR46][R32.64+0x4], R51 ;  /* 0x0000043320007986 */ /* 0x0041e4000c10192e */
[----:B0-----:R-:W-:-:S04]  /*20c0*/  LEA R32, P5, R49, R40, 0x2 ;  /* 0x0000002831207211 */ /* 0x001fc800078a10ff */
[----:B------:R-:W-:Y:S02]  /*20d0*/  LEA.HI.X R33, R49, R43, R50, 0x2, P5 ;  /* 0x0000002b31217211 */ /* 0x000fe400028f1432 */
[----:B------:R-:W2:Y:S04]  /*20e0*/  LDG.E R49, desc[UR46][R30.64+0x4] ;  /* 0x0000042e1e317981 */ /* 0x000ea8000c1e1900 */
[----:B--2---:R0:W-:Y:S04]  /*20f0*/  STG.E desc[UR46][R32.64+0x8], R49 ;  /* 0x0000083120007986 */ /* 0x0041e8000c10192e */
[----:B------:R-:W2:Y:S04]  /*2100*/  LDG.E R50, desc[UR46][R30.64+0x8] ;  /* 0x0000082e1e327981 */ /* 0x000ea8000c1e1900 */
[----:B--2---:R-:W-:Y:S04]  /*2110*/  STG.E desc[UR46][R32.64+0xc], R50 ;  /* 0x00000c3220007986 */ /* 0x004fe8000c10192e */
[----:B0-----:R-:W2:Y:S04]  /*2120*/  LDG.E R49, desc[UR46][R30.64+0xc] ;  /* 0x00000c2e1e317981 */ /* 0x001ea8000c1e1900 */
[----:B--2---:R-:W-:Y:S04]  /*2130*/  STG.E desc[UR46][R32.64+0x10], R49 ;  /* 0x0000103120007986 */ /* 0x004fe8000c10192e */
[----:B------:R-:W2:Y:S04]  /*2140*/  LDG.E R51, desc[UR46][R30.64+0x10] ;  /* 0x0000102e1e337981 */ /* 0x000ea8000c1e1900 */
[----:B--2---:R0:W-:Y:S04]  /*2150*/  STG.E desc[UR46][R32.64+0x14], R51 ;  /* 0x0000143320007986 */ /* 0x0041e8000c10192e */
[----:B0-----:R-:W2:Y:S04]  /*2160*/  LDG.E R51, desc[UR46][R30.64+0x14] ;  /* 0x0000142e1e337981 */ /* 0x001ea8000c1e1900 */
[----:B--2---:R0:W-:Y:S04]  /*2170*/  STG.E desc[UR46][R32.64+0x18], R51 ;  /* 0x0000183320007986 */ /* 0x0041e8000c10192e */
[----:B------:R-:W2:Y:S01]  /*2180*/  LDG.E R50, desc[UR46][R30.64+0x18] ;  /* 0x0000182e1e327981 */ /* 0x000ea2000c1e1900 */
[----:B------:R-:W-:-:S03]  /*2190*/  IADD3 R46, P5, PT, R46, 0x8, RZ ;  /* 0x000000082e2e7810 */ /* 0x000fc60007fbe0ff */
[----:B--2---:R0:W-:Y:S04]  /*21a0*/  STG.E desc[UR46][R32.64+0x1c], R50 ;  /* 0x00001c3220007986 */ /* 0x0041e8000c10192e */
[----:B------:R-:W2:Y:S01]  /*21b0*/  LDG.E R49, desc[UR46][R30.64+0x1c] ;  /* 0x00001c2e1e317981 */ /* 0x000ea2000c1e1900 */
[----:B------:R-:W-:Y:S01]  /*21c0*/  IMAD.X R47, RZ, RZ, R47, P5 ;  /* 0x000000ffff2f7224 */ /* 0x000fe200028e062f */
[----:B------:R-:W-:-:S04]  /*21d0*/  ISETP.NE.U32.AND P5, PT, R46, R17, PT ;  /* 0x000000112e00720c */ /* 0x000fc80003fa5070 */
[----:B------:R-:W-:Y:S01]  /*21e0*/  ISETP.NE.AND.EX P5, PT, R47, R14, PT, P5 ;  /* 0x0000000e2f00720c */ /* 0x000fe20003fa5350 */
[----:B--2---:R0:W-:-:S12]  /*21f0*/  STG.E desc[UR46][R32.64+0x20], R49 ;  /* 0x0000203120007986 */ /* 0x0041d8000c10192e */
[----:B------:R-:W-:Y:S05]  /*2200*/  @P5 BRA `(.L_x_2312) ;  /* 0xfffffffc007c5947 */ /* 0x000fea000383ffff */
[----:B------:R-:W-:Y:S05]  /*2210*/  BSYNC.RECONVERGENT B2 ;  /* 0x0000000000027941 */ /* 0x000fea0003800200 */
.L_x_2311:
[----:B0-----:R-:W-:Y:S02]  /*2220*/  IMAD.MOV.U32 R33, RZ, RZ, R17 ;  /* 0x000000ffff217224 */ /* 0x001fe400078e0011 */
[----:B------:R-:W-:-:S07]  /*2230*/  IMAD.MOV.U32 R46, RZ, RZ, R14 ;  /* 0x000000ffff2e7224 */ /* 0x000fce00078e000e */
.L_x_2310:
[----:B------:R-:W-:Y:S05]  /*2240*/  BSYNC.RECONVERGENT B1 ;  /* 0x0000000000017941 */ /* 0x000fea0003800200 */
.L_x_2309:
[----:B------:R-:W-:Y:S04]  /*2250*/  BSSY.RECONVERGENT B1, `(.L_x_2313) ;  /* 0x0000030000017945 */ /* 0x000fe80003800200 */
[----:B------:R-:W-:Y:S05]  /*2260*/  @!P4 BRA `(.L_x_2314) ;  /* 0x0000000000b8c947 */ /* 0x000fea0003800000 */
[----:B------:R-:W0:Y:S01]  /*2270*/  LDCU.64 UR20, c[0x0][0x3d0] ;  /* 0x00007a00ff1477ac */ /* 0x000e220008000a00 */
        /* <DEDUP_REMOVED lines=8> */
[----:B------:R-:W-:-:S04]  /*2300*/  IADD3 R32, P5, PT, R52, R33, RZ ;  /* 0x0000002134207210 */ /* 0x000fc80007fbe0ff */
[----:B------:R-:W-:Y:S01]  /*2310*/  LEA R34, P6, R32, R34, 0x2 ;  /* 0x0000002220227211 */ /* 0x000fe200078c10ff */
[----:B------:R-:W-:Y:S01]  /*2320*/  IMAD.X R47, R53, 0x1, R46, P5 ;  /* 0x00000001352f7824 */ /* 0x000fe200028e062e */
[----:B------:R-:W-:-:S04]  /*2330*/  ISETP.NE.U32.AND P5, PT, R16, 0x1, PT ;  /* 0x000000011000780c */ /* 0x000fc80003fa5070 */
[----:B------:R-:W-:Y:S02]  /*2340*/  LEA.HI.X R35, R32, R35, R47, 0x2, P6 ;  /* 0x0000002320237211 */ /* 0x000fe400030f142f */
[----:B------:R-:W-:-:S03]  /*2350*/  ISETP.NE.AND.EX P5, PT, RZ, RZ, PT, P5 ;  /* 0x000000ffff00720c */ /* 0x000fc60003fa5350 */
[----:B--2---:R0:W-:Y:S10]  /*2360*/  STG.E desc[UR46][R34.64+0x4], R45 ;  /* 0x0000042d22007986 */ /* 0x0041f4000c10192e */
[----:B------:R-:W-:Y:S05]  /*2370*/  @!P5 BRA `(.L_x_2314) ;  /* 0x000000000074d947 */ /* 0x000fea0003800000 */
[----:B0-----:R-:W2:Y:S01]  /*2380*/  LDG.E R35, desc[UR46][R30.64+0x4] ;  /* 0x0000042e1e237981 */ /* 0x001ea2000c1e1900 */
[----:B------:R-:W-:-:S04]  /*2390*/  LEA R32, P5, R33, R40, 0x2 ;  /* 0x0000002821207211 */ /* 0x000fc800078a10ff */
[----:B------:R-:W-:Y:S02]  /*23a0*/  LEA.HI.X R33, R33, R43, R46, 0x2, P5 ;  /* 0x0000002b21217211 */ /* 0x000fe400028f142e */
        /* <DEDUP_REMOVED lines=9> */
[----:B--2---:R-:W2:Y:S01]  /*2440*/  LDG.E R35, desc[UR46][R30.64+0xc] ;  /* 0x00000c2e1e237981 */ /* 0x004ea2000c1e1900 */
        /* <DEDUP_REMOVED lines=14> */
[----:B------:R-:W2:Y:S04]  /*2530*/  LDG.E R31, desc[UR46][R30.64+0x18] ;  /* 0x0000182e1e1f7981 */ /* 0x000ea8000c1e1900 */
[----:B--2---:R1:W-:Y:S02]  /*2540*/  STG.E desc[UR46][R32.64+0x1c], R31 ;  /* 0x00001c1f20007986 */ /* 0x0043e4000c10192e */
.L_x_2314:
[----:B------:R-:W-:Y:S05]  /*2550*/  BSYNC.RECONVERGENT B1 ;  /* 0x0000000000017941 */ /* 0x000fea0003800200 */
.L_x_2313:
[C---:B01234-:R-:W-:Y:S01]  /*2560*/  LEA R35, P5, R52.reuse, R42, 0x2 ;  /* 0x0000002a34237211 */ /* 0x05ffe200078a10ff */
[----:B------:R-:W-:Y:S01]  /*2570*/  BSSY.RECONVERGENT B1, `(.L_x_2315) ;  /* 0x000002e000017945 */ /* 0x000fe20003800200 */
[----:B------:R-:W-:Y:S01]  /*2580*/  IADD3 R39, P6, PT, R39, UR44, RZ ;  /* 0x0000002c27277c10 */ /* 0x000fe2000ffde0ff */
[----:B------:R-:W-:Y:S01]  /*2590*/  IMAD.MOV.U32 R34, RZ, RZ, RZ ;  /* 0x000000ffff227224 */ /* 0x000fe200078e00ff */
[----:B------:R-:W-:Y:S01]  /*25a0*/  LEA.HI.X R43, R52, R44, R53, 0x2, P5 ;  /* 0x0000002c342b7211 */ /* 0x000fe200028f1435 */
[----:B------:R-:W-:Y:S01]  /*25b0*/  IMAD.MOV.U32 R40, RZ, RZ, RZ ;  /* 0x000000ffff287224 */ /* 0x000fe200078e00ff */
[----:B------:R-:W-:Y:S01]  /*25c0*/  IADD3.X R41, PT, PT, R41, UR38, RZ, P6, !PT ;  /* 0x0000002629297c10 */ /* 0x000fe2000b7fe4ff */
[----:B------:R-:W-:Y:S08]  /*25d0*/  @!P2 BRA `(.L_x_2316) ;  /* 0x00000000009ca947 */ /* 0x000ff00003800000 */
[----:B------:R-:W-:Y:S01]  /*25e0*/  IADD3 R34, P5, PT, R39, R28, RZ ;  /* 0x0000001c27227210 */ /* 0x000fe20007fbe0ff */
[----:B------:R-:W-:Y:S01]  /*25f0*/  BSSY.RECONVERGENT B2, `(.L_x_2317) ;  /* 0x0000023000027945 */ /* 0x000fe20003800200 */
[----:B------:R-:W-:Y:S02]  /*2600*/  IMAD.MOV.U32 R42, RZ, RZ, RZ ;  /* 0x000000ffff2a7224 */ /* 0x000fe400078e00ff */
[----:B------:R-:W-:Y:S02]  /*2610*/  IMAD.MOV.U32 R45, RZ, RZ, RZ ;  /* 0x000000ffff2d7224 */ /* 0x000fe400078e00ff */
[----:B------:R-:W-:-:S07]  /*2620*/  IMAD.X R40, R41, 0x1, R38, P5 ;  /* 0x0000000129287824 */ /* 0x000fce00028e0626 */
.L_x_2318:
[----:B------:R-:W0:Y:S01]  /*2630*/  LDCU.64 UR20, c[0x0][0x3d0] ;  /* 0x00007a00ff1477ac */ /* 0x000e220008000a00 */
[----:B--2---:R-:W-:-:S05]  /*2640*/  IADD3 R30, P5, PT, R42, R34, RZ ;  /* 0x000000222a1e7210 */ /* 0x004fca0007fbe0ff */
[----:B------:R-:W-:Y:S01]  /*2650*/  IMAD.X R31, R45, 0x1, R40, P5 ;  /* 0x000000012d1f7824 */ /* 0x000fe200028e0628 */
[----:B0-----:R-:W-:-:S04]  /*2660*/  LEA R32, P5, R30, UR20, 0x2 ;  /* 0x000000141e207c11 */ /* 0x001fc8000f8a10ff */
[----:B------:R-:W-:Y:S01]  /*2670*/  LEA.HI.X R33, R30, UR21, R31, 0x2, P5 ;  /* 0x000000151e217c11 */ /* 0x000fe2000a8f141f */
[----:B------:R-:W0:Y:S04]  /*2680*/  LDCU.64 UR20, c[0x0][0x3a8] ;  /* 0x00007500ff1477ac */ /* 0x000e280008000a00 */
        /* <DEDUP_REMOVED lines=26> */
.L_x_2317:
[----:B------:R-:W-:Y:S02]  /*2830*/  IMAD.MOV.U32 R34, RZ, RZ, R17 ;  /* 0x000000ffff227224 */ /* 0x000fe400078e0011 */
[----:B------:R-:W-:-:S07]  /*2840*/  IMAD.MOV.U32 R40, RZ, RZ, R14 ;  /* 0x000000ffff287224 */ /* 0x000fce00078e000e */
.L_x_2316:
[----:B------:R-:W-:Y:S05]  /*2850*/  BSYNC.RECONVERGENT B1 ;  /* 0x0000000000017941 */ /* 0x000fea0003800200 */
.L_x_2315:
[----:B------:R-:W-:Y:S04]  /*2860*/  BSSY.RECONVERGENT B1, `(.L_x_2319) ;  /* 0x000002c000017945 */ /* 0x000fe80003800200 */
        /* <DEDUP_REMOVED lines=43> */
.L_x_2320:
[----:B------:R-:W-:Y:S05]  /*2b20*/  BSYNC.RECONVERGENT B1 ;  /* 0x0000000000017941 */ /* 0x000fea0003800200 */
.L_x_2319:
[C---:B------:R-:W-:Y:S01]  /*2b30*/  LEA R34, P6, R52.reuse, R35, 0x2 ;  /* 0x0000002334227211 */ /* 0x040fe200078c10ff */
[----:B------:R-:W-:Y:S01]  /*2b40*/  BSSY.RECONVERGENT B1, `(.L_x_2321) ;  /* 0x0000030000017945 */ /* 0x000fe20003800200 */
[----:B------:R-:W-:Y:S01]  /*2b50*/  IADD3 R35, P5, PT, R39, UR44, RZ ;  /* 0x0000002c27237c10 */ /* 0x000fe2000ffbe0ff */
[----:B------:R-:W-:Y:S01]  /*2b60*/  IMAD.MOV.U32 R40, RZ, RZ, RZ ;  /* 0x000000ffff287224 */ /* 0x000fe200078e00ff */
[----:B------:R-:W-:Y:S01]  /*2b70*/  LEA.HI.X R43, R52, R43, R53, 0x2, P6 ;  /* 0x0000002b342b7211 */ /* 0x000fe200030f1435 */
[----:B------:R-:W-:Y:S01]  /*2b80*/  IMAD.MOV.U32 R42, RZ, RZ, RZ ;  /* 0x000000ffff2a7224 */ /* 0x000fe200078e00ff */
[----:B01-34-:R-:W-:Y:S02]  /*2b90*/  IADD3 R45, P6, PT, R34, 0x4, RZ ;  /* 0x00000004222d7810 */ /* 0x01bfe40007fde0ff */
[----:B------:R-:W-:-:S03]  /*2ba0*/  IADD3.X R41, PT, PT, R41, UR38, RZ, P5, !PT ;  /* 0x0000002629297c10 */ /* 0x000fc6000affe4ff */
[----:B------:R-:W-:Y:S01]  /*2bb0*/  IMAD.X R39, RZ, RZ, R43, P6 ;  /* 0x000000ffff277224 */ /* 0x000fe200030e062b */
[----:B------:R-:W-:Y:S07]  /*2bc0*/  @!P2 BRA `(.L_x_2322) ;  /* 0x00000000009ca947 */ /* 0x000fee0003800000 */
[----:B------:R-:W-:Y:S01]  /*2bd0*/  IADD3 R40, P5, PT, R35, R28, RZ ;  /* 0x0000001c23287210 */ /* 0x000fe20007fbe0ff */
[----:B------:R-:W-:Y:S01]  /*2be0*/  BSSY.RECONVERGENT B2, `(.L_x_2323) ;  /* 0x0000023000027945 */ /* 0x000fe20003800200 */
[----:B--2---:R-:W-:Y:S02]  /*2bf0*/  IMAD.MOV.U32 R44, RZ, RZ, RZ ;  /* 0x000000ffff2c7224 */ /* 0x004fe400078e00ff */
[----:B------:R-:W-:Y:S02]  /*2c00*/  IMAD.MOV.U32 R47, RZ, RZ, RZ ;  /* 0x000000ffff2f7224 */ /* 0x000fe400078e00ff */
[----:B------:R-:W-:-:S07]  /*2c10*/  IMAD.X R42, R41, 0x1, R38, P5 ;  /* 0x00000001292a7824 */ /* 0x000fce00028e0626 */
.L_x_2324:
[----:B0-----:R-:W0:Y:S01]  /*2c20*/  LDCU.64 UR20, c[0x0][0x3d0] ;  /* 0x00007a00ff1477ac */ /* 0x001e220008000a00 */
[----:B------:R-:W-:-:S05]  /*2c30*/  IADD3 R30, P5, PT, R44, R40, RZ ;  /* 0x000000282c1e7210 */ /* 0x000fca0007fbe0ff */
        /* <DEDUP_REMOVED lines=11> */
[----:B--2---:R-:W-:Y:S04]  /*2cf0*/  STG.E desc[UR46][R30.64+0xc], R51 ;  /* 0x00000c331e007986 */ /* 0x004fe8000c10192e */
[----:B------:R-:W2:Y:S04]  /*2d00*/  LDG.E R46, desc[UR46][R32.64+0x8] ;  /* 0x0000082e202e7981 */ /* 0x000ea8000c1e1900 */
[----:B--2---:R-:W-:Y:S04]  /*2d10*/  STG.E desc[UR46][R30.64+0x10], R46 ;  /* 0x0000102e1e007986 */ /* 0x004fe8000c10192e */
[----:B------:R-:W2:Y:S04]  /*2d20*/  LDG.E R48, desc[UR46][R32.64+0xc] ;  /* 0x00000c2e20307981 */ /* 0x000ea8000c1e1900 */
[----:B--2---:R-:W-:Y:S04]  /*2d30*/  STG.E desc[UR46][R30.64+0x14], R48 ;  /* 0x000014301e007986 */ /* 0x004fe8000c10192e */
[----:B------:R-:W2:Y:S04]  /*2d40*/  LDG.E R50, desc[UR46][R32.64+0x10] ;  /* 0x0000102e20327981 */ /* 0x000ea8000c1e1900 */
[----:B--2---:R-:W-:Y:S04]  /*2d50*/  STG.E desc[UR46][R30.64+0x18], R50 ;  /* 0x000018321e007986 */ /* 0x004fe8000c10192e */
[----:B0-----:R-:W2:Y:S04]  /*2d60*/  LDG.E R49, desc[UR46][R32.64+0x14] ;  /* 0x0000142e20317981 */ /* 0x001ea8000c1e1900 */
[----:B--2---:R0:W-:Y:S04]  /*2d70*/  STG.E desc[UR46][R30.64+0x1c], R49 ;  /* 0x00001c311e007986 */ /* 0x0041e8000c10192e */
[----:B0-----:R-:W2:Y:S01]  /*2d80*/  LDG.E R49, desc[UR46][R32.64+0x18] ;  /* 0x0000182e20317981 */ /* 0x001ea2000c1e1900 */
        /* <DEDUP_REMOVED lines=9> */
.L_x_2323:
[----:B------:R-:W-:Y:S02]  /*2e20*/  IMAD.MOV.U32 R40, RZ, RZ, R17 ;  /* 0x000000ffff287224 */ /* 0x000fe400078e0011 */
[----:B------:R-:W-:-:S07]  /*2e30*/  IMAD.MOV.U32 R42, RZ, RZ, R14 ;  /* 0x000000ffff2a7224 */ /* 0x000fce00078e000e */
.L_x_2322:
[----:B------:R-:W-:Y:S05]  /*2e40*/  BSYNC.RECONVERGENT B1 ;  /* 0x0000000000017941 */ /* 0x000fea0003800200 */
.L_x_2321:
[----:B------:R-:W-:Y:S04]  /*2e50*/  BSSY.RECONVERGENT B1, `(.L_x_2325) ;  /* 0x000002c000017945 */ /* 0x000fe80003800200 */
[----:B------:R-:W-:Y:S05]  /*2e60*/  @!P4 BRA `(.L_x_2326) ;  /* 0x0000000000a8c947 */ /* 0x000fea0003800000 */
[----:B------:R-:W1:Y:S01]  /*2e70*/  LDCU.64 UR20, c[0x0][0x3d0] ;  /* 0x00007a00ff1477ac */ /* 0x000e620008000a00 */
[----:B0-2---:R-:W-:-:S04]  /*2e80*/  IADD3 R30, P5, P6, R28, R40, R35 ;  /* 0x000000281c1e7210 */ /* 0x005fc80007ebe023 */
[----:B------:R-:W-:Y:S02]  /*2e90*/  IADD3.X R31, PT, PT, R38, R42, R41, P5, P6 ;  /* 0x0000002a261f7210 */ /* 0x000fe40002fec429 */
[----:B-1----:R-:W-:-:S04]  /*2ea0*/  LEA R32, P5, R30, UR20, 0x2 ;  /* 0x000000141e207c11 */ /* 0x002fc8000f8a10ff */
        /* <DEDUP_REMOVED lines=38> */
.L_x_2326:
[----:B------:R-:W-:Y:S05]  /*3110*/  BSYNC.RECONVERGENT B1 ;  /* 0x0000000000017941 */ /* 0x000fea0003800200 */
.L_x_2325:
[C---:B------:R-:W-:Y:S01]  /*3120*/  LEA R45, P6, R52.reuse, R45, 0x2 ;  /* 0x0000002d342d7211 */ /* 0x040fe200078c10ff */
[----:B------:R-:W-:Y:S01]  /*3130*/  BSSY.RECONVERGENT B1, `(.L_x_2327) ;  /* 0x0000030000017945 */ /* 0x000fe20003800200 */
[----:B------:R-:W-:Y:S01]  /*3140*/  IADD3 R35, P5, PT, R35, UR44, RZ ;  /* 0x0000002c23237c10 */ /* 0x000fe2000ffbe0ff */
[----:B------:R-:W-:Y:S01]  /*3150*/  IMAD.MOV.U32 R40, RZ, RZ, RZ ;  /* 0x000000ffff287224 */ /* 0x000fe200078e00ff */
[----:B------:R-:W-:Y:S01]  /*3160*/  LEA.HI.X R34, R52, R39, R53, 0x2, P6 ;  /* 0x0000002734227211 */ /* 0x000fe200030f1435 */
[----:B------:R-:W-:Y:S01]  /*3170*/  IMAD.MOV.U32 R42, RZ, RZ, RZ ;  /* 0x000000ffff2a7224 */ /* 0x000fe200078e00ff */
[----:B0--34-:R-:W-:Y:S02]  /*3180*/  IADD3 R43, P6, PT, R45, 0x4, RZ ;  /* 0x000000042d2b7810 */ /* 0x019fe40007fde0ff */
[----:B------:R-:W-:-:S03]  /*3190*/  IADD3.X R41, PT, PT, R41, UR38, RZ, P5, !PT ;  /* 0x0000002629297c10 */ /* 0x000fc6000affe4ff */
[----:B------:R-:W-:Y:S01]  /*31a0*/  IMAD.X R39, RZ, RZ, R34, P6 ;  /* 0x000000ffff277224 */ /* 0x000fe200030e0622 */
[----:B------:R-:W-:Y:S07]  /*31b0*/  @!P2 BRA `(.L_x_2328) ;  /* 0x00000000009ca947 */ /* 0x000fee0003800000 */
[----:B------:R-:W-:Y:S01]  /*31c0*/  IADD3 R40, P5, PT, R35, R28, RZ ;  /* 0x0000001c23287210 */ /* 0x000fe20007fbe0ff */
[----:B------:R-:W-:Y:S01]  /*31d0*/  BSSY.RECONVERGENT B2, `(.L_x_2329) ;  /* 0x0000023000027945 */ /* 0x000fe20003800200 */
[----:B--2---:R-:W-:Y:S02]  /*31e0*/  IMAD.MOV.U32 R44, RZ, RZ, RZ ;  /* 0x000000ffff2c7224 */ /* 0x004fe400078e00ff */
[----:B-1----:R-:W-:Y:S02]  /*31f0*/  IMAD.MOV.U32 R47, RZ, RZ, RZ ;  /* 0x000000ffff2f7224 */ /* 0x002fe400078e00ff */
[----:B------:R-:W-:-:S07]  /*3200*/  IMAD.X R42, R41, 0x1, R38, P5 ;  /* 0x00000001292a7824 */ /* 0x000fce00028e0626 */
.L_x_2330:
        /* <DEDUP_REMOVED lines=32> */
.L_x_2329:
[----:B------:R-:W-:Y:S02]  /*3410*/  IMAD.MOV.U32 R40, RZ, RZ, R17 ;  /* 0x000000ffff287224 */ /* 0x000fe400078e0011 */
[----:B------:R-:W-:-:S07]  /*3420*/  IMAD.MOV.U32 R42, RZ, RZ, R14 ;  /* 0x000000ffff2a7224 */ /* 0x000fce00078e000e */
.L_x_2328:
[----:B------:R-:W-:Y:S05]  /*3430*/  BSYNC.RECONVERGENT B1 ;  /* 0x0000000000017941 */ /* 0x000fea0003800200 */
.L_x_2327:
[----:B------:R-:W-:Y:S04]  /*3440*/  BSSY.RECONVERGENT B1, `(.L_x_2331) ;  /* 0x000002c000017945 */ /* 0x000fe80003800200 */
[----:B------:R-:W-:Y:S05]  /*3450*/  @!P4 BRA `(.L_x_2332) ;  /* 0x0000000000a8c947 */ /* 0x000fea0003800000 */
[----:B------:R-:W3:Y:S01]  /*3460*/  LDCU.64 UR20, c[0x0][0x3d0] ;  /* 0x00007a00ff1477ac */ /* 0x000ee20008000a00 */
[----:B012---:R-:W-:-:S04]  /*3470*/  IADD3 R30, P5, P6, R28, R40, R35 ;  /* 0x000000281c1e7210 */ /* 0x007fc80007ebe023 */
[----:B------:R-:W-:Y:S02]  /*3480*/  IADD3.X R31, PT, PT, R38, R42, R41, P5, P6 ;  /* 0x0000002a261f7210 */ /* 0x000fe40002fec429 */
[----:B---3--:R-:W-:-:S04]  /*3490*/  LEA R32, P5, R30, UR20, 0x2 ;  /* 0x000000141e207c11 */ /* 0x008fc8000f8a10ff */
        /* <DEDUP_REMOVED lines=38> */
.L_x_2332:
[----:B------:R-:W-:Y:S05]  /*3700*/  BSYNC.RECONVERGENT B1 ;  /* 0x0000000000017941 */ /* 0x000fea0003800200 */
.L_x_2331:
[C---:B------:R-:W-:Y:S01]  /*3710*/  LEA R43, P6, R52.reuse, R43, 0x2 ;  /* 0x0000002b342b7211 */ /* 0x040fe200078c10ff */
[----:B------:R-:W-:Y:S01]  /*3720*/  BSSY.RECONVERGENT B1, `(.L_x_2333) ;  /* 0x0000030000017945 */ /* 0x000fe20003800200 */
[----:B------:R-:W-:Y:S01]  /*3730*/  IADD3 R35, P5, PT, R35, UR44, RZ ;  /* 0x0000002c23237c10 */ /* 0x000fe2000ffbe0ff */
[----:B------:R-:W-:Y:S01]  /*3740*/  IMAD.MOV.U32 R40, RZ, RZ, RZ ;  /* 0x000000ffff287224 */ /* 0x000fe200078e00ff */
[----:B------:R-:W-:Y:S01]  /*3750*/  LEA.HI.X R34, R52, R39, R53, 0x2, P6 ;  /* 0x0000002734227211 */ /* 0x000fe200030f1435 */
[----:B------:R-:W-:Y:S01]  /*3760*/  IMAD.MOV.U32 R42, RZ, RZ, RZ ;  /* 0x000000ffff2a7224 */ /* 0x000fe200078e00ff */
[----:B0---4-:R-:W-:Y:S02]  /*3770*/  IADD3 R45, P6, PT, R43, 0x4, RZ ;  /* 0x000000042b2d7810 */ /* 0x011fe40007fde0ff */
[----:B------:R-:W-:-:S03]  /*3780*/  IADD3.X R41, PT, PT, R41, UR38, RZ, P5, !PT ;  /* 0x0000002629297c10 */ /* 0x000fc6000affe4ff */
[----:B------:R-:W-:Y:S01]  /*3790*/  IMAD.X R39, RZ, RZ, R34, P6 ;  /* 0x000000ffff277224 */ /* 0x000fe200030e0622 */
[----:B------:R-:W-:Y:S07]  /*37a0*/  @!P2 BRA `(.L_x_2334) ;  /* 0x00000000009ca947 */ /* 0x000fee0003800000 */
[----:B------:R-:W-:Y:S01]  /*37b0*/  IADD3 R40, P5, PT, R35, R28, RZ ;  /* 0x0000001c23287210 */ /* 0x000fe20007fbe0ff */
[----:B------:R-:W-:Y:S01]  /*37c0*/  BSSY.RECONVERGENT B2, `(.L_x_2335) ;  /* 0x0000023000027945 */ /* 0x000fe20003800200 */
[----:B--2---:R-:W-:Y:S02]  /*37d0*/  IMAD.MOV.U32 R44, RZ, RZ, RZ ;  /* 0x000000ffff2c7224 */ /* 0x004fe400078e00ff */
[----:B-1-3--:R-:W-:Y:S02]  /*37e0*/  IMAD.MOV.U32 R47, RZ, RZ, RZ ;  /* 0x000000ffff2f7224 */ /* 0x00afe400078e00ff */
[----:B------:R-:W-:-:S07]  /*37f0*/  IMAD.X R42, R41, 0x1, R38, P5 ;  /* 0x00000001292a7824 */ /* 0x000fce00028e0626 */
.L_x_2336:
        /* <DEDUP_REMOVED lines=32> */
.L_x_2335:
[----:B------:R-:W-:Y:S02]  /*3a00*/  IMAD.MOV.U32 R40, RZ, RZ, R17 ;  /* 0x000000ffff287224 */ /* 0x000fe400078e0011 */
[----:B------:R-:W-:-:S07]  /*3a10*/  IMAD.MOV.U32 R42, RZ, RZ, R14 ;  /* 0x000000ffff2a7224 */ /* 0x000fce00078e000e */
.L_x_2334:
[----:B------:R-:W-:Y:S05]  /*3a20*/  BSYNC.RECONVERGENT B1 ;  /* 0x0000000000017941 */ /* 0x000fea0003800200 */
.L_x_2333:
[----:B------:R-:W-:Y:S04]  /*3a30*/  BSSY.RECONVERGENT B1, `(.L_x_2337) ;  /* 0x000002c000017945 */ /* 0x000fe80003800200 */
[----:B------:R-:W-:Y:S05]  /*3a40*/  @!P4 BRA `(.L_x_2338) ;  /* 0x0000000000a8c947 */ /* 0x000fea0003800000 */
[----:B------:R-:W4:Y:S01]  /*3a50*/  LDCU.64 UR20, c[0x0][0x3d0] ;  /* 0x00007a00ff1477ac */ /* 0x000f220008000a00 */
[----:B0123--:R-:W-:-:S04]  /*3a60*/  IADD3 R30, P5, P6, R28, R40, R35 ;  /* 0x000000281c1e7210 */ /* 0x00ffc80007ebe023 */
[----:B------:R-:W-:Y:S02]  /*3a70*/  IADD3.X R31, PT, PT, R38, R42, R41, P5, P6 ;  /* 0x0000002a261f7210 */ /* 0x000fe40002fec429 */
[----:B----4-:R-:W-:-:S04]  /*3a80*/  LEA R32, P5, R30, UR20, 0x2 ;  /* 0x000000141e207c11 */ /* 0x010fc8000f8a10ff */
        /* <DEDUP_REMOVED lines=38> */
.L_x_2338:
[----:B------:R-:W-:Y:S05]  /*3cf0*/  BSYNC.RECONVERGENT B1 ;  /* 0x0000000000017941 */ /* 0x000fea0003800200 */
.L_x_2337:
[C---:B------:R-:W-:Y:S01]  /*3d00*/  LEA R45, P6, R52.reuse, R45, 0x2 ;  /* 0x0000002d342d7211 */ /* 0x040fe200078c10ff */
[----:B------:R-:W-:Y:S01]  /*3d10*/  BSSY.RECONVERGENT B1, `(.L_x_2339) ;  /* 0x0000030000017945 */ /* 0x000fe20003800200 */
[----:B------:R-:W-:Y:S01]  /*3d20*/  IADD3 R35, P5, PT, R35, UR44, RZ ;  /* 0x0000002c23237c10 */ /* 0x000fe2000ffbe0ff */
[----:B------:R-:W-:Y:S01]  /*3d30*/  IMAD.MOV.U32 R40, RZ, RZ, RZ ;  /* 0x000000ffff287224 */ /* 0x000fe200078e00ff */
[----:B------:R-:W-:Y:S01]  /*3d40*/  LEA.HI.X R34, R52, R39, R53, 0x2, P6 ;  /* 0x0000002734227211 */ /* 0x000fe200030f1435 */
[----:B------:R-:W-:Y:S01]  /*3d50*/  IMAD.MOV.U32 R42, RZ, RZ, RZ ;  /* 0x000000ffff2a7224 */ /* 0x000fe200078e00ff */
[----:B0-----:R-:W-:Y:S02]  /*3d60*/  IADD3 R43, P6, PT, R45, 0x4, RZ ;  /* 0x000000042d2b7810 */ /* 0x001fe40007fde0ff */
[----:B------:R-:W-:-:S03]  /*3d70*/  IADD3.X R41, PT, PT, R41, UR38, RZ, P5, !PT ;  /* 0x0000002629297c10 */ /* 0x000fc6000affe4ff */
[----:B------:R-:W-:Y:S01]  /*3d80*/  IMAD.X R39, RZ, RZ, R34, P6 ;  /* 0x000000ffff277224 */ /* 0x000fe200030e0622 */
[----:B------:R-:W-:Y:S07]  /*3d90*/  @!P2 BRA `(.L_x_2340) ;  /* 0x00000000009ca947 */ /* 0x000fee0003800000 */
[----:B------:R-:W-:Y:S01]  /*3da0*/  IADD3 R40, P5, PT, R35, R28, RZ ;  /* 0x0000001c23287210 */ /* 0x000fe20007fbe0ff */
[----:B------:R-:W-:Y:S01]  /*3db0*/  BSSY.RECONVERGENT B2, `(.L_x_2341) ;  /* 0x0000023000027945 */ /* 0x000fe20003800200 */
[----:B--2---:R-:W-:Y:S02]  /*3dc0*/  IMAD.MOV.U32 R44, RZ, RZ, RZ ;  /* 0x000000ffff2c7224 */ /* 0x004fe400078e00ff */
[----:B-1-34-:R-:W-:Y:S02]  /*3dd0*/  IMAD.MOV.U32 R47, RZ, RZ, RZ ;  /* 0x000000ffff2f7224 */ /* 0x01afe400078e00ff */
[----:B------:R-:W-:-:S07]  /*3de0*/  IMAD.X R42, R41, 0x1, R38, P5 ;  /* 0x00000001292a7824 */ /* 0x000fce00028e0626 */
.L_x_2342:
        /* <DEDUP_REMOVED lines=32> */
.L_x_2341:
[----:B------:R-:W-:Y:S02]  /*3ff0*/  IMAD.MOV.U32 R40, RZ, RZ, R17 ;  /* 0x000000ffff287224 */ /* 0x000fe400078e0011 */
[----:B------:R-:W-:-:S07]  /*4000*/  IMAD.MOV.U32 R42, RZ, RZ, R14 ;  /* 0x000000ffff2a7224 */ /* 0x000fce00078e000e */
.L_x_2340:
[----:B------:R-:W-:Y:S05]  /*4010*/  BSYNC.RECONVERGENT B1 ;  /* 0x0000000000017941 */ /* 0x000fea0003800200 */
.L_x_2339:
[----:B------:R-:W-:Y:S04]  /*4020*/  BSSY.RECONVERGENT B1, `(.L_x_2343) ;  /* 0x000002c000017945 */ /* 0x000fe80003800200 */
[----:B------:R-:W-:Y:S05]  /*4030*/  @!P4 BRA `(.L_x_2344) ;  /* 0x0000000000a8c947 */ /* 0x000fea0003800000 */
[----:B------:R-:W5:Y:S01]  /*4040*/  LDCU.64 UR20, c[0x0][0x3d0] ;  /* 0x00007a00ff1477ac */ /* 0x000f620008000a00 */
[----:B01234-:R-:W-:-:S04]  /*4050*/  IADD3 R30, P5, P6, R28, R40, R35 ;  /* 0x000000281c1e7210 */ /* 0x01ffc80007ebe023 */
[----:B------:R-:W-:Y:S02]  /*4060*/  IADD3.X R31, PT, PT, R38, R42, R41, P5, P6 ;  /* 0x0000002a261f7210 */ /* 0x000fe40002fec429 */
[----:B-----5:R-:W-:-:S04]  /*4070*/  LEA R32, P5, R30, UR20, 0x2 ;  /* 0x000000141e207c11 */ /* 0x020fc8000f8a10ff */
        /* <DEDUP_REMOVED lines=38> */
.L_x_2344:
[----:B------:R-:W-:Y:S05]  /*42e0*/  BSYNC.RECONVERGENT B1 ;  /* 0x0000000000017941 */ /* 0x000fea0003800200 */
.L_x_2343:
[C---:B------:R-:W-:Y:S01]  /*42f0*/  LEA R43, P6, R52.reuse, R43, 0x2 ;  /* 0x0000002b342b7211 */ /* 0x040fe200078c10ff */
[----:B------:R-:W-:Y:S01]  /*4300*/  BSSY.RECONVERGENT B1, `(.L_x_2345) ;  /* 0x0000030000017945 */ /* 0x000fe20003800200 */
[----:B-1----:R-:W-:Y:S01]  /*4310*/  IADD3 R45, P5, PT, R35, UR44, RZ ;  /* 0x0000002c232d7c10 */ /* 0x002fe2000ffbe0ff */
[----:B0-234-:R-:W-:Y:S01]  /*4320*/  IMAD.MOV.U32 R31, RZ, RZ, RZ ;  /* 0x000000ffff1f7224 */ /* 0x01dfe200078e00ff */
[----:B------:R-:W-:Y:S01]  /*4330*/  LEA.HI.X R39, R52, R39, R53, 0x2, P6 ;  /* 0x0000002734277211 */ /* 0x000fe200030f1435 */
[----:B------:R-:W-:Y:S01]  /*4340*/  IMAD.MOV.U32 R40, RZ, RZ, RZ ;  /* 0x000000ffff287224 */ /* 0x000fe200078e00ff */
[----:B------:R-:W-:Y:S02]  /*4350*/  IADD3 R35, P6, PT, R43, 0x4, RZ ;  /* 0x000000042b237810 */ /* 0x000fe40007fde0ff */
[----:B------:R-:W-:-:S03]  /*4360*/  IADD3.X R47, PT, PT, R41, UR38, RZ, P5, !PT ;  /* 0x00000026292f7c10 */ /* 0x000fc6000affe4ff */
[----:B------:R-:W-:Y:S01]  /*4370*/  IMAD.X R41, RZ, RZ, R39, P6 ;  /* 0x000000ffff297224 */ /* 0x000fe200030e0627 */
[----:B------:R-:W-:Y:S07]  /*4380*/  @!P2 BRA `(.L_x_2346) ;  /* 0x00000000009ca947 */ /* 0x000fee0003800000 */
[----:B------:R-:W-:Y:S01]  /*4390*/  IADD3 R34, P2, PT, R45, R28, RZ ;  /* 0x0000001c2d227210 */ /* 0x000fe20007f5e0ff */
[----:B------:R-:W-:Y:S01]  /*43a0*/  BSSY.RECONVERGENT B2, `(.L_x_2347) ;  /* 0x0000023000027945 */ /* 0x000fe20003800200 */
[----:B------:R-:W-:Y:S02]  /*43b0*/  IMAD.MOV.U32 R42, RZ, RZ, RZ ;  /* 0x000000ffff2a7224 */ /* 0x000fe400078e00ff */
[----:B------:R-:W-:Y:S02]  /*43c0*/  IMAD.MOV.U32 R49, RZ, RZ, RZ ;  /* 0x000000ffff317224 */ /* 0x000fe400078e00ff */
[----:B------:R-:W-:-:S07]  /*43d0*/  IMAD.X R40, R47, 0x1, R38, P2 ;  /* 0x000000012f287824 */ /* 0x000fce00010e0626 */
.L_x_2348:
        /* <DEDUP_REMOVED lines=32> */
.L_x_2347:
[----:B0-----:R-:W-:Y:S02]  /*45e0*/  IMAD.MOV.U32 R31, RZ, RZ, R17 ;  /* 0x000000ffff1f7224 */ /* 0x001fe400078e0011 */
[----:B------:R-:W-:-:S07]  /*45f0*/  IMAD.MOV.U32 R40, RZ, RZ, R14 ;  /* 0x000000ffff287224 */ /* 0x000fce00078e000e */
.L_x_2346:
[----:B------:R-:W-:Y:S05]  /*4600*/  BSYNC.RECONVERGENT B1 ;  /* 0x0000000000017941 */ /* 0x000fea0003800200 */
.L_x_2345:
        /* <DEDUP_REMOVED lines=44> */
.L_x_2350:
[----:B------:R-:W-:Y:S05]  /*48d0*/  BSYNC.RECONVERGENT B1 ;  /* 0x0000000000017941 */ /* 0x000fea0003800200 */
.L_x_2349:
[----:B------:R-:W-:-:S04]  /*48e0*/  LEA R35, P2, R52, R35, 0x2 ;  /* 0x0000002334237211 */ /* 0x000fc800078410ff */
[----:B------:R-:W-:Y:S02]  /*48f0*/  LEA.HI.X R41, R52, R41, R53, 0x2, P2 ;  /* 0x0000002934297211 */ /* 0x000fe400010f1435 */
[----:B------:R-:W-:-:S05]  /*4900*/  IADD3 R34, P2, PT, R35, 0x8, RZ ;  /* 0x0000000823227810 */ /* 0x000fca0007f5e0ff */
[----:B------:R-:W-:Y:S01]  /*4910*/  IMAD.X R35, RZ, RZ, R41, P2 ;  /* 0x000000ffff237224 */ /* 0x000fe200010e0629 */
[----:B------:R-:W-:Y:S07]  /*4920*/  @P3 BRA `(.L_x_2351) ;  /* 0xffffffcc00e43947 */ /* 0x000fee000383ffff */
.L_x_2302:
[----:B0-----:R-:W-:Y:S05]  /*4930*/  BSYNC.RECONVERGENT B0 ;  /* 0x0000000000007941 */ /* 0x001fea0003800200 */
.L_x_2301:
[----:B------:R-:W0:Y:S01]  /*4940*/  LDCU.128 UR16, c[0x0][0x390] ;  /* 0x00007200ff1077ac */ /* 0x000e220008000c00 */
[----:B--2---:R-:W-:Y:S01]  /*4950*/  IADD3 R33, P2, PT, R0, R20, RZ ;  /* 0x0000001400217210 */ /* 0x004fe20007f5e0ff */
[----:B------:R-:W-:Y:S01]  /*4960*/  IMAD.MOV.U32 R20, RZ, RZ, R26 ;  /* 0x000000ffff147224 */ /* 0x000fe200078e001a */
[----:B------:R-:W-:Y:S01]  /*4970*/  BSSY.RECONVERGENT B0, `(.L_x_2352) ;  /* 0x00000a5000007945 */ /* 0x000fe20003800200 */
[----:B------:R-:W-:Y:S01]  /*4980*/  IMAD.MOV.U32 R21, RZ, RZ, R27 ;  /* 0x000000ffff157224 */ /* 0x000fe200078e001b */
[----:B------:R-:W2:Y:S01]  /*4990*/  LDCU.64 UR10, c[0x0][0x3a8] ;  /* 0x00007500ff0a77ac */ /* 0x000ea20008000a00 */
[----:B------:R-:W-:Y:S02]  /*49a0*/  IMAD.X R32, RZ, RZ, R19, P2 ;  /* 0x000000ffff207224 */ /* 0x000fe400010e0613 */
[----:B------:R-:W-:Y:S01]  /*49b0*/  IMAD.MOV.U32 R29, RZ, RZ, R4 ;  /* 0x000000ffff1d7224 */ /* 0x000fe200078e0004 */
[----:B------:R-:W5:Y:S01]  /*49c0*/  LDCU.128 UR24, c[0x0][0x3e0] ;  /* 0x00007c00ff1877ac */ /* 0x000f620008000c00 */
[----:B------:R-:W1:Y:S01]  /*49d0*/  LDCU.64 UR12, c[0x0][0x3d0] ;  /* 0x00007a00ff0c77ac */ /* 0x000e620008000a00 */
[----:B0-----:R-:W-:-:S02]  /*49e0*/  IMAD R28, R32, UR16, RZ ;  /* 0x00000010201c7c24 */ /* 0x001fc4000f8e02ff */
[----:B------:R-:W-:-:S04]  /*49f0*/  IMAD.WIDE.U32 R20, R33, UR16, R20 ;  /* 0x0000001021147c25 */ /* 0x000fc8000f8e0014 */
[----:B------:R-:W-:Y:S02]  /*4a00*/  IMAD R19, R33, UR17, R28 ;  /* 0x0000001121137c24 */ /* 0x000fe4000f8e021c */
[----:B------:R-:W-:Y:S02]  /*4a10*/  IMAD.MOV.U32 R28, RZ, RZ, R5 ;  /* 0x000000ffff1c7224 */ /* 0x000fe400078e0005 */
[----:B------:R-:W-:Y:S02]  /*4a20*/  IMAD.IADD R19, R21, 0x1, R19 ;  /* 0x0000000115137824 */ /* 0x000fe400078e0213 */
[----:B------:R-:W-:-:S04]  /*4a30*/  IMAD.WIDE.U32 R28, R20, UR18, R28 ;  /* 0x00000012141c7c25 */ /* 0x000fc8000f8e001c */
[----:B------:R-:W-:-:S04]  /*4a40*/  IMAD R19, R19, UR18, RZ ;  /* 0x0000001213137c24 */ /* 0x000fc8000f8e02ff */
[----:B------:R-:W-:Y:S01]  /*4a50*/  IMAD R19, R20, UR19, R19 ;  /* 0x0000001314137c24 */ /* 0x000fe2000f8e0213 */
[----:B------:R-:W1:Y:S01]  /*4a60*/  LDCU.128 UR16, c[0x0][0x380] ;  /* 0x00007000ff1077ac */ /* 0x000e620008000c00 */
[----:B--2---:R-:W-:Y:S01]  /*4a70*/  IMAD.WIDE.U32 R20, R2, R28, UR10 ;  /* 0x0000000a02147e25 */ /* 0x004fe2000f8e001c */
[----:B------:R-:W0:Y:S03]  /*4a80*/  LDCU.64 UR10, c[0x0][0x3a0] ;  /* 0x00007400ff0a77ac */ /* 0x000e260008000a00 */
[----:B------:R-:W-:Y:S02]  /*4a90*/  IMAD.IADD R19, R29, 0x1, R19 ;  /* 0x000000011d137824 */ /* 0x000fe400078e0213 */
[----:B------:R-:W-:Y:S02]  /*4aa0*/  IMAD.MOV.U32 R29, RZ, RZ, R8 ;  /* 0x000000ffff1d7224 */ /* 0x000fe400078e0008 */
[----:B------:R-:W-:-:S04]  /*4ab0*/  IMAD R19, R19, R2, RZ ;  /* 0x0000000213137224 */ /* 0x000fc800078e02ff */
[----:B------:R-:W-:Y:S02]  /*4ac0*/  IMAD R19, R3, R28, R19 ;  /* 0x0000001c03137224 */ /* 0x000fe400078e0213 */
[----:B------:R-:W-:Y:S02]  /*4ad0*/  IMAD.MOV.U32 R28, RZ, RZ, R24 ;  /* 0x000000ffff1c7224 */ /* 0x000fe400078e0018 */
[----:B------:R-:W-:Y:S02]  /*4ae0*/  IMAD.IADD R21, R21, 0x1, R19 ;  /* 0x0000000115157824 */ /* 0x000fe400078e0213 */
[----:B-1-34-:R-:W-:Y:S02]  /*4af0*/  IMAD R30, R32, UR16, RZ ;  /* 0x00000010201e7c24 */ /* 0x01afe4000f8e02ff */
[----:B------:R-:W-:Y:S02]  /*4b00*/  IMAD R35, R21, R52, RZ ;  /* 0x0000003415237224 */ /* 0x000fe400078e02ff */
[----:B------:R-:W-:-:S02]  /*4b10*/  IMAD R19, R33, UR17, R30 ;  /* 0x0000001121137c24 */ /* 0x000fc4000f8e021e */
[----:B------:R-:W-:-:S04]  /*4b20*/  IMAD.WIDE.U32 R30, R52, R20, R20 ;  /* 0x00000014341e7225 */ /* 0x000fc800078e0014 */
[----:B------:R-:W-:Y:S01]  /*4b30*/  IMAD.WIDE.U32 R28, R33, UR16, R28 ;  /* 0x00000010211c7c25 */ /* 0x000fe2000f8e001c */
[----:B-----5:R-:W-:Y:S01]  /*4b40*/  IADD3 R34, P2, PT, R30, UR26, RZ ;  /* 0x0000001a1e227c10 */ /* 0x020fe2000ff5e0ff */
[----:B------:R-:W1:Y:S02]  /*4b50*/  LDCU.64 UR16, c[0x0][0x3a8] ;  /* 0x00007500ff1077ac */ /* 0x000e640008000a00 */
[----:B------:R-:W-:Y:S02]  /*4b60*/  IMAD R35, R53, R20, R35 ;  /* 0x0000001435237224 */ /* 0x000fe400078e0223 */
[----:B------:R-:W-:Y:S02]  /*4b70*/  IMAD.IADD R19, R29, 0x1, R19 ;  /* 0x000000011d137824 */ /* 0x000fe400078e0213 */
[----:B------:R-:W-:Y:S01]  /*4b80*/  IMAD.MOV.U32 R20, RZ, RZ, R22 ;  /* 0x000000ffff147224 */ /* 0x000fe200078e0016 */
[----:B------:R-:W-:Y:S01]  /*4b90*/  IADD3.X R31, PT, PT, R31, UR27, R35, P2, !PT ;  /* 0x0000001b1f1f7c10 */ /* 0x000fe200097fe423 */
[----:B------:R-:W-:Y:S01]  /*4ba0*/  IMAD R29, R19, UR18, RZ ;  /* 0x00000012131d7c24 */ /* 0x000fe2000f8e02ff */
[----:B------:R-:W-:Y:S01]  /*4bb0*/  LEA R19, P2, R34, UR24, 0x2 ;  /* 0x0000001822137c11 */ /* 0x000fe2000f8410ff */
[----:B------:R-:W-:-:S02]  /*4bc0*/  IMAD.MOV.U32 R21, RZ, RZ, R9 ;  /* 0x000000ffff157224 */ /* 0x000fc400078e0009 */
[----:B------:R-:W-:Y:S01]  /*4bd0*/  IMAD R29, R28, UR19, R29 ;  /* 0x000000131c1d7c24 */ /* 0x000fe2000f8e021d */
[----:B------:R-:W-:Y:S01]  /*4be0*/  LEA.HI.X R34, R34, UR25, R31, 0x2, P2 ;  /* 0x0000001922227c11 */ /* 0x000fe200090f141f */
[----:B------:R-:W-:-:S04]  /*4bf0*/  IMAD.WIDE.U32 R20, R28, UR18, R20 ;  /* 0x000000121c147c25 */ /* 0x000fc8000f8e0014 */
[----:B0-----:R-:W-:Y:S02]  /*4c00*/  IMAD.U32 R35, RZ, RZ, UR10 ;  /* 0x0000000aff237e24 */ /* 0x001fe4000f8e00ff */
[----:B------:R-:W-:Y:S02]  /*4c10*/  IMAD.U32 R36, RZ, RZ, UR11 ;  /* 0x0000000bff247e24 */ /* 0x000fe4000f8e00ff */
[----:B------:R-:W-:Y:S01]  /*4c20*/  IMAD.IADD R37, R21, 0x1, R29 ;  /* 0x0000000115257824 */ /* 0x000fe200078e021d */
[----:B-1----:R-:W-:Y:S06]  /*4c30*/  @!P0 BRA `(.L_x_2353) ;  /* 0x0000000400e08947 */ /* 0x002fec0003800000 */
[----:B------:R-:W-:Y:S01]  /*4c40*/  CS2R R38, SRZ ;  /* 0x0000000000267805 */ /* 0x000fe2000001ff00 */
[----:B------:R-:W-:Y:S02]  /*4c50*/  IMAD.U32 R35, RZ, RZ, UR10 ;  /* 0x0000000aff237e24 */ /* 0x000fe4000f8e00ff */
[----:B------:R-:W-:-:S07]  /*4c60*/  IMAD.U32 R36, RZ, RZ, UR11 ;  /* 0x0000000bff247e24 */ /* 0x000fce000f8e00ff */
.L_x_2360:
[----:B------:R-:W-:Y:S01]  /*4c70*/  ISETP.GE.U32.AND P3, PT, R11, 0x7, PT ;  /* 0x000000070b00780c */ /* 0x000fe20003f66070 */
[----:B------:R-:W-:Y:S01]  /*4c80*/  BSSY.RECONVERGENT B1, `(.L_x_2354) ;  /* 0x0000035000017945 */ /* 0x000fe20003800200 */
[----:B------:R-:W-:Y:S01]  /*4c90*/  IADD3 R38, P2, PT, R38, 0x1, RZ ;  /* 0x0000000126267810 */ /* 0x000fe20007f5e0ff */
[----:B------:R-:W-:Y:S01]  /*4ca0*/  IMAD.MOV.U32 R43, RZ, RZ, RZ ;  /* 0x000000ffff2b7224 */ /* 0x000fe200078e00ff */
[----:B------:R-:W-:Y:S01]  /*4cb0*/  ISETP.GE.U32.AND.EX P3, PT, R13, RZ, PT, P3 ;  /* 0x000000ff0d00720c */ /* 0x000fe20003f66130 */
[----:B------:R-:W-:Y:S02]  /*4cc0*/  IMAD.MOV.U32 R40, RZ, RZ, RZ ;  /* 0x000000ffff287224 */ /* 0x000fe400078e00ff */
[----:B------:R-:W-:Y:S01]  /*4cd0*/  IMAD.X R39, RZ, RZ, R39, P2 ;  /* 0x000000ffff277224 */ /* 0x000fe200010e0627 */
[----:B------:R-:W-:-:S04]  /*4ce0*/  ISETP.NE.U32.AND P2, PT, R38, R18, PT ;  /* 0x000000122600720c */ /* 0x000fc80003f45070 */
[----:B------:R-:W-:-:S05]  /*4cf0*/  ISETP.NE.AND.EX P2, PT, R39, RZ, PT, P2 ;  /* 0x000000ff2700720c */ /* 0x000fca0003f45320 */
[----:B01234-:R-:W-:Y:S08]  /*4d00*/  @!P3 BRA `(.L_x_2355) ;  /* 0x0000000000b0b947 */ /* 0x01fff00003800000 */
[----:B------:R-:W-:Y:S01]  /*4d10*/  IMAD.U32 R30, RZ, RZ, UR14 ;  /* 0x0000000eff1e7e24 */ /* 0x000fe2000f8e00ff */
[----:B------:R-:W-:Y:S01]  /*4d20*/  BSSY.RECONVERGENT B2, `(.L_x_2356) ;  /* 0x0000028000027945 */ /* 0x000fe20003800200 */
[----:B------:R-:W-:Y:S02]  /*4d30*/  IMAD.U32 R29, RZ, RZ, UR8 ;  /* 0x00000008ff1d7e24 */ /* 0x000fe4000f8e00ff */
[----:B------:R-:W-:Y:S02]  /*4d40*/  IMAD.MOV.U32 R28, RZ, RZ, R30 ;  /* 0x000000ffff1c7224 */ /* 0x000fe400078e001e */
[----:B------:R-:W-:Y:S02]  /*4d50*/  IMAD.U32 R31, RZ, RZ, UR15 ;  /* 0x0000000fff1f7e24 */ /* 0x000fe4000f8e00ff */
[----:B------:R-:W-:-:S04]  /*4d60*/  IMAD.WIDE.U32 R28, R35, UR44, R28 ;  /* 0x0000002c231c7c25 */ /* 0x000fc8000f8e001c */
[----:B------:R-:W-:Y:S01]  /*4d70*/  IMAD R31, R35, UR38, RZ ;  /* 0x00000026231f7c24 */ /* 0x000fe2000f8e02ff */
[----:B------:R-:W-:Y:S01]  /*4d80*/  IADD3 R40, P3, PT, R20, R28, RZ ;  /* 0x0000001c14287210 */ /* 0x000fe20007f7e0ff */
[----:B------:R-:W-:Y:S02]  /*4d90*/  IMAD.MOV.U32 R42, RZ, RZ, RZ ;  /* 0x000000ffff2a7224 */ /* 0x000fe400078e00ff */
[----:B------:R-:W-:Y:S02]  /*4da0*/  IMAD R28, R36, UR44, R31 ;  /* 0x0000002c241c7c24 */ /* 0x000fe4000f8e021f */
[----:B------:R-:W-:-:S03]  /*4db0*/  IMAD.MOV.U32 R41, RZ, RZ, RZ ;  /* 0x000000ffff297224 */ /* 0x000fc600078e00ff */
[----:B------:R-:W-:-:S07]  /*4dc0*/  IADD3.X R44, PT, PT, R37, R29, R28, P3, !PT ;  /* 0x0000001d252c7210 */ /* 0x000fce0001ffe41c */
.L_x_2357:
[----:B------:R-:W-:-:S05]  /*4dd0*/  IADD3 R29, P3, PT, R42, R40, RZ ;  /* 0x000000282a1d7210 */ /* 0x000fca0007f7e0ff */
[----:B--2---:R-:W-:Y:S01]  /*4de0*/  IMAD.X R30, R41, 0x1, R44, P3 ;  /* 0x00000001291e7824 */ /* 0x004fe200018e062c */
[----:B------:R-:W-:-:S04]  /*4df0*/  LEA R28, P3, R29, UR12, 0x2 ;  /* 0x0000000c1d1c7c11 */ /* 0x000fc8000f8610ff */
        /* <DEDUP_REMOVED lines=27> */
.L_x_2356:
[----:B--2---:R-:W-:Y:S02]  /*4fb0*/  IMAD.MOV.U32 R43, RZ, RZ, R17 ;  /* 0x000000ffff2b7224 */ /* 0x004fe400078e0011 */
[----:B------:R-:W-:-:S07]  /*4fc0*/  IMAD.MOV.U32 R40, RZ, RZ, R14 ;  /* 0x000000ffff287224 */ /* 0x000fce00078e000e */
.L_x_2355:
[----:B------:R-:W-:Y:S05]  /*4fd0*/  BSYNC.RECONVERGENT B1 ;  /* 0x0000000000017941 */ /* 0x000fea0003800200 */
.L_x_2354:
[----:B------:R-:W-:Y:S01]  /*4fe0*/  ISETP.NE.U32.AND P3, PT, R16, RZ, PT ;  /* 0x000000ff1000720c */ /* 0x000fe20003f65070 */
[----:B------:R-:W-:Y:S03]  /*4ff0*/  BSSY.RECONVERGENT B1, `(.L_x_2358) ;  /* 0x0000035000017945 */ /* 0x000fe60003800200 */
[----:B------:R-:W-:-:S13]  /*5000*/  ISETP.NE.AND.EX P3, PT, RZ, RZ, PT, P3 ;  /* 0x000000ffff00720c */ /* 0x000fda0003f65330 */
[----:B------:R-:W-:Y:S05]  /*5010*/  @!P3 BRA `(.L_x_2359) ;  /* 0x0000000000c8b947 */ /* 0x000fea0003800000 */
[----:B------:R-:W-:Y:S01]  /*5020*/  IMAD.U32 R30, RZ, RZ, UR14 ;  /* 0x0000000eff1e7e24 */ /* 0x000fe2000f8e00ff */
[----:B------:R-:W0:Y:S01]  /*5030*/  LDCU.64 UR18, c[0x0][0x3d0] ;  /* 0x00007a00ff1277ac */ /* 0x000e220008000a00 */
[----:B------:R-:W-:Y:S02]  /*5040*/  IMAD.U32 R31, RZ, RZ, UR15 ;  /* 0x0000000fff1f7e24 */ /* 0x000fe4000f8e00ff */
[----:B------:R-:W-:Y:S02]  /*5050*/  IMAD.U32 R29, RZ, RZ, UR8 ;  /* 0x00000008ff1d7e24 */ /* 0x000fe4000f8e00ff */
[----:B------:R-:W-:Y:S02]  /*5060*/  IMAD R31, R35, UR38, RZ ;  /* 0x00000026231f7c24 */ /* 0x000fe4000f8e02ff */
[----:B------:R-:W-:Y:S02]  /*5070*/  IMAD.MOV.U32 R28, RZ, RZ, R30 ;  /* 0x000000ffff1c7224 */ /* 0x000fe400078e001e */
        /* <DEDUP_REMOVED lines=44> */
.L_x_2359:
[----:B------:R-:W-:Y:S05]  /*5340*/  BSYNC.RECONVERGENT B1 ;  /* 0x0000000000017941 */ /* 0x000fea0003800200 */
.L_x_2358:
[C---:B------:R-:W-:Y:S02]  /*5350*/  LEA R19, P3, R52.reuse, R19, 0x2 ;  /* 0x0000001334137211 */ /* 0x040fe400078610ff */
[----:B------:R-:W-:Y:S02]  /*5360*/  IADD3 R35, P4, PT, R35, 0x1, RZ ;  /* 0x0000000123237810 */ /* 0x000fe40007f9e0ff */
[----:B------:R-:W-:Y:S02]  /*5370*/  LEA.HI.X R34, R52, R34, R53, 0x2, P3 ;  /* 0x0000002234227211 */ /* 0x000fe400018f1435 */
[----:B------:R-:W-:Y:S01]  /*5380*/  IADD3 R19, P3, PT, R19, 0x4, RZ ;  /* 0x0000000413137810 */ /* 0x000fe20007f7e0ff */
[----:B------:R-:W-:-:S04]  /*5390*/  IMAD.X R36, RZ, RZ, R36, P4 ;  /* 0x000000ffff247224 */ /* 0x000fc800020e0624 */
[----:B------:R-:W-:Y:S01]  /*53a0*/  IMAD.X R34, RZ, RZ, R34, P3 ;  /* 0x000000ffff227224 */ /* 0x000fe200018e0622 */
[----:B------:R-:W-:Y:S07]  /*53b0*/  @P2 BRA `(.L_x_2360) ;  /* 0xfffffff8002c2947 */ /* 0x000fee000383ffff */
.L_x_2353:
[----:B------:R-:W-:Y:S05]  /*53c0*/  BSYNC.RECONVERGENT B0 ;  /* 0x0000000000007941 */ /* 0x000fea0003800200 */
.L_x_2352:
[----:B------:R-:W0:Y:S01]  /*53d0*/  LDCU.64 UR10, c[0x0][0x3d0] ;  /* 0x00007a00ff0a77ac */ /* 0x000e220008000a00 */
[----:B------:R-:W-:Y:S01]  /*53e0*/  BSSY.RECONVERGENT B0, `(.L_x_2361) ;  /* 0x00002fe000007945 */ /* 0x000fe20003800200 */
[----:B------:R-:W0:Y:S01]  /*53f0*/  LDCU.64 UR12, c[0x0][0x3d0] ;  /* 0x00007a00ff0c77ac */ /* 0x000e220008000a00 */
[----:B------:R-:W0:Y:S01]  /*5400*/  LDCU.64 UR16, c[0x0][0x3a8] ;  /* 0x00007500ff1077ac */ /* 0x000e220008000a00 */
[----:B------:R-:W0:Y:S01]  /*5410*/  LDCU.64 UR18, c[0x0][0x3a8] ;  /* 0x00007500ff1277ac */ /* 0x000e220008000a00 */
[----:B------:R-:W-:Y:S05]  /*5420*/  @!P1 BRA `(.L_x_2362) ;  /* 0x0000002c00e49947 */ /* 0x000fea0003800000 */
.L_x_2411:
[----:B01234-:R-:W-:Y:S01]  /*5430*/  IMAD.U32 R28, RZ, RZ, UR14 ;  /* 0x0000000eff1c7e24 */ /* 0x01ffe2000f8e00ff */
[----:B------:R-:W-:Y:S01]  /*5440*/  ISETP.GE.U32.AND P2, PT, R11, 0x7, PT ;  /* 0x000000070b00780c */ /* 0x000fe20003f46070 */
[----:B------:R-:W-:Y:S01]  /*5450*/  IMAD.U32 R39, RZ, RZ, UR8 ;  /* 0x00000008ff277e24 */ /* 0x000fe2000f8e00ff */
[----:B------:R-:W-:Y:S01]  /*5460*/  BSSY.RECONVERGENT B1, `(.L_x_2363) ;  /* 0x0000033000017945 */ /* 0x000fe20003800200 */
[----:B------:R-:W-:Y:S01]  /*5470*/  IMAD.MOV.U32 R38, RZ, RZ, R28 ;  /* 0x000000ffff267224 */ /* 0x000fe200078e001c */
[----:B------:R-:W-:Y:S01]  /*5480*/  ISETP.GE.U32.AND.EX P2, PT, R13, RZ, PT, P2 ;  /* 0x000000ff0d00720c */ /* 0x000fe20003f46120 */
[----:B-1----:R-:W-:Y:S01]  /*5490*/  IMAD.U32 R29, RZ, RZ, UR15 ;  /* 0x0000000fff1d7e24 */ /* 0x002fe2000f8e00ff */
[----:B------:R-:W-:Y:S01]  /*54a0*/  CS2R R42, SRZ ;  /* 0x00000000002a7805 */ /* 0x000fe2000001ff00 */
[C---:B------:R-:W-:Y:S02]  /*54b0*/  IMAD R29, R35.reuse, UR38, RZ ;  /* 0x00000026231d7c24 */ /* 0x040fe4000f8e02ff */
[C---:B------:R-:W-:Y:S01]  /*54c0*/  IMAD.WIDE.U32 R38, R35.reuse, UR44, R38 ;  /* 0x0000002c23267c25 */ /* 0x040fe2000f8e0026 */
[----:B------:R-:W-:-:S03]  /*54d0*/  IADD3 R35, P3, PT, R35, 0x8, RZ ;  /* 0x0000000823237810 */ /* 0x000fc60007f7e0ff */
[----:B------:R-:W-:Y:S02]  /*54e0*/  IMAD R29, R36, UR44, R29 ;  /* 0x0000002c241d7c24 */ /* 0x000fe4000f8e021d */
[----:B------:R-:W-:Y:S01]  /*54f0*/  IMAD.X R36, RZ, RZ, R36, P3 ;  /* 0x000000ffff247224 */ /* 0x000fe200018e0624 */
[----:B------:R-:W-:Y:S01]  /*5500*/  ISETP.NE.U32.AND P3, PT, R35, R6, PT ;  /* 0x000000062300720c */ /* 0x000fe20003f65070 */
[----:B------:R-:W-:-:S03]  /*5510*/  IMAD.IADD R40, R39, 0x1, R29 ;  /* 0x0000000127287824 */ /* 0x000fc600078e021d */
[----:B------:R-:W-:Y:S01]  /*5520*/  ISETP.NE.AND.EX P3, PT, R36, R7, PT, P3 ;  /* 0x000000072400720c */ /* 0x000fe20003f65330 */
[----:B------:R-:W-:-:S12]  /*5530*/  @!P2 BRA `(.L_x_2364) ;  /* 0x000000000094a947 */ /* 0x000fd80003800000 */
[----:B0-234-:R-:W-:Y:S01]  /*5540*/  IADD3 R41, P4, PT, R20, R38, RZ ;  /* 0x0000002614297210 */ /* 0x01dfe20007f9e0ff */
[----:B------:R-:W-:Y:S01]  /*5550*/  BSSY.RECONVERGENT B2, `(.L_x_2365) ;  /* 0x0000021000027945 */ /* 0x000fe20003800200 */
[----:B------:R-:W-:Y:S02]  /*5560*/  IMAD.MOV.U32 R44, RZ, RZ, RZ ;  /* 0x000000ffff2c7224 */ /* 0x000fe400078e00ff */
[----:B------:R-:W-:Y:S02]  /*5570*/  IMAD.MOV.U32 R43, RZ, RZ, RZ ;  /* 0x000000ffff2b7224 */ /* 0x000fe400078e00ff */
[----:B------:R-:W-:-:S07]  /*5580*/  IMAD.X R42, R37, 0x1, R40, P4 ;  /* 0x00000001252a7824 */ /* 0x000fce00020e0628 */
.L_x_2366:
[----:B--2---:R-:W-:-:S05]  /*5590*/  IADD3 R28, P4, PT, R44, R41, RZ ;  /* 0x000000292c1c7210 */ /* 0x004fca0007f9e0ff */
[----:B------:R-:W-:Y:S01]  /*55a0*/  IMAD.X R29, R43, 0x1, R42, P4 ;  /* 0x000000012b1d7824 */ /* 0x000fe200020e062a */
        /* <DEDUP_REMOVED lines=28> */
.L_x_2365:
[----:B------:R-:W-:Y:S02]  /*5770*/  IMAD.MOV.U32 R43, RZ, RZ, R17 ;  /* 0x000000ffff2b7224 */ /* 0x000fe400078e0011 */
[----:B------:R-:W-:-:S07]  /*5780*/  IMAD.MOV.U32 R42, RZ, RZ, R14 ;  /* 0x000000ffff2a7224 */ /* 0x000fce00078e000e */
.L_x_2364:
[----:B0-----:R-:W-:Y:S05]  /*5790*/  BSYNC.RECONVERGENT B1 ;  /* 0x0000000000017941 */ /* 0x001fea0003800200 */
.L_x_2363:
[----:B------:R-:W-:Y:S01]  /*57a0*/  ISETP.NE.U32.AND P4, PT, R16, RZ, PT ;  /* 0x000000ff1000720c */ /* 0x000fe20003f85070 */
[----:B------:R-:W-:Y:S03]  /*57b0*/  BSSY.RECONVERGENT B1, `(.L_x_2367) ;  /* 0x000002d000017945 */ /* 0x000fe60003800200 */
[----:B------:R-:W-:-:S13]  /*57c0*/  ISETP.NE.AND.EX P4, PT, RZ, RZ, PT, P4 ;  /* 0x000000ffff00720c */ /* 0x000fda0003f85340 */
[----:B------:R-:W-:Y:S05]  /*57d0*/  @!P4 BRA `(.L_x_2368) ;  /* 0x0000000000a8c947 */ /* 0x000fea0003800000 */
[----:B------:R-:W3:Y:S01]  /*57e0*/  LDCU.64 UR20, c[0x0][0x3d0] ;  /* 0x00007a00ff1477ac */ /* 0x000ee20008000a00 */
[----:B--2---:R-:W-:-:S04]  /*57f0*/  IADD3 R28, P5, P6, R20, R43, R38 ;  /* 0x0000002b141c7210 */ /* 0x004fc80007ebe026 */
[----:B------:R-:W-:Y:S02]  /*5800*/  IADD3.X R29, PT, PT, R37, R42, R40, P5, P6 ;  /* 0x0000002a251d7210 */ /* 0x000fe40002fec428 */
[----:B---34-:R-:W-:-:S04]  /*5810*/  LEA R30, P5, R28, UR20, 0x2 ;  /* 0x000000141c1e7c11 */ /* 0x018fc8000f8a10ff */
        /* <DEDUP_REMOVED lines=38> */
.L_x_2368:
[----:B------:R-:W-:Y:S05]  /*5a80*/  BSYNC.RECONVERGENT B1 ;  /* 0x0000000000017941 */ /* 0x000fea0003800200 */
.L_x_2367:
[----:B------:R-:W-:Y:S01]  /*5a90*/  LEA R19, P5, R52, R19, 0x2 ;  /* 0x0000001334137211 */ /* 0x000fe200078a10ff */
[----:B------:R-:W-:Y:S01]  /*5aa0*/  BSSY.RECONVERGENT B1, `(.L_x_2369) ;  /* 0x000002b000017945 */ /* 0x000fe20003800200 */
[----:B------:R-:W-:Y:S01]  /*5ab0*/  IADD3 R39, P6, PT, R38, UR44, RZ ;  /* 0x0000002c26277c10 */ /* 0x000fe2000ffde0ff */
[----:B------:R-:W-:Y:S01]  /*5ac0*/  IMAD.MOV.U32 R38, RZ, RZ, RZ ;  /* 0x000000ffff267224 */ /* 0x000fe200078e00ff */
[----:B01234-:R-:W-:Y:S01]  /*5ad0*/  LEA.HI.X R41, R52, R34, R53, 0x2, P5 ;  /* 0x0000002234297211 */ /* 0x01ffe200028f1435 */
[----:B------:R-:W-:Y:S01]  /*5ae0*/  IMAD.MOV.U32 R42, RZ, RZ, RZ ;  /* 0x000000ffff2a7224 */ /* 0x000fe200078e00ff */
[----:B------:R-:W-:Y:S01]  /*5af0*/  IADD3.X R34, PT, PT, R40, UR38, RZ, P6, !PT ;  /* 0x0000002628227c10 */ /* 0x000fe2000b7fe4ff */
[----:B------:R-:W-:Y:S08]  /*5b00*/  @!P2 BRA `(.L_x_2370) ;  /* 0x000000000090a947 */ /* 0x000ff00003800000 */
[----:B------:R-:W-:Y:S01]  /*5b10*/  IADD3 R38, P5, PT, R39, R20, RZ ;  /* 0x0000001427267210 */ /* 0x000fe20007fbe0ff */
[----:B------:R-:W-:Y:S01]  /*5b20*/  BSSY.RECONVERGENT B2, `(.L_x_2371) ;  /* 0x0000020000027945 */ /* 0x000fe20003800200 */
[----:B------:R-:W-:-:S03]  /*5b30*/  CS2R R42, SRZ ;  /* 0x00000000002a7805 */ /* 0x000fc6000001ff00 */
[----:B------:R-:W-:-:S08]  /*5b40*/  IMAD.X R40, R37, 0x1, R34, P5 ;  /* 0x0000000125287824 */ /* 0x000fd000028e0622 */
.L_x_2372:
        /* <DEDUP_REMOVED lines=30> */
.L_x_2371:
[----:B------:R-:W-:Y:S02]  /*5d30*/  IMAD.MOV.U32 R38, RZ, RZ, R17 ;  /* 0x000000ffff267224 */ /* 0x000fe400078e0011 */
[----:B------:R-:W-:-:S07]  /*5d40*/  IMAD.MOV.U32 R42, RZ, RZ, R14 ;  /* 0x000000ffff2a7224 */ /* 0x000fce00078e000e */
.L_x_2370:
[----:B------:R-:W-:Y:S05]  /*5d50*/  BSYNC.RECONVERGENT B1 ;  /* 0x0000000000017941 */ /* 0x000fea0003800200 */
.L_x_2369:
        /* <DEDUP_REMOVED lines=44> */
.L_x_2374:
[----:B------:R-:W-:Y:S05]  /*6020*/  BSYNC.RECONVERGENT B1 ;  /* 0x0000000000017941 */ /* 0x000fea0003800200 */
.L_x_2373:
        /* <DEDUP_REMOVED lines=12> */
[----:B--2---:R-:W-:-:S03]  /*60f0*/  CS2R R44, SRZ ;  /* 0x00000000002c7805 */ /* 0x004fc6000001ff00 */
[----:B------:R-:W-:-:S08]  /*6100*/  IMAD.X R42, R37, 0x1, R34, P5 ;  /* 0x00000001252a7824 */ /* 0x000fd000028e0622 */
.L_x_2378:
        /* <DEDUP_REMOVED lines=32> */
.L_x_2377:
[----:B------:R-:W-:Y:S02]  /*6310*/  IMAD.MOV.U32 R40, RZ, RZ, R17 ;  /* 0x000000ffff287224 */ /* 0x000fe400078e0011 */
[----:B------:R-:W-:-:S07]  /*6320*/  IMAD.MOV.U32 R42, RZ, RZ, R14 ;  /* 0x000000ffff2a7224 */ /* 0x000fce00078e000e */
.L_x_2376:
[----:B------:R-:W-:Y:S05]  /*6330*/  BSYNC.RECONVERGENT B1 ;  /* 0x0000000000017941 */ /* 0x000fea0003800200 */
.L_x_2375:
        /* <DEDUP_REMOVED lines=44> */
.L_x_2380:
[----:B------:R-:W-:Y:S05]  /*6600*/  BSYNC.RECONVERGENT B1 ;  /* 0x0000000000017941 */ /* 0x000fea0003800200 */
.L_x_2379:
[C---:B------:R-:W-:Y:S01]  /*6610*/  LEA R43, P6, R52.reuse, R43, 0x2 ;  /* 0x0000002b342b7211 */ /* 0x040fe200078c10ff */
[----:B------:R-:W-:Y:S01]  /*6620*/  BSSY.RECONVERGENT B1, `(.L_x_2381) ;  /* 0x000002f000017945 */ /* 0x000fe20003800200 */
[----:B------:R-:W-:Y:S01]  /*6630*/  IADD3 R19, P5, PT, R19, UR44, RZ ;  /* 0x0000002c13137c10 */ /* 0x000fe2000ffbe0ff */
[----:B------:R-:W-:Y:S01]  /*6640*/  IMAD.MOV.U32 R40, RZ, RZ, RZ ;  /* 0x000000ffff287224 */ /* 0x000fe200078e00ff */
[----:B------:R-:W-:Y:S01]  /*6650*/  LEA.HI.X R38, R52, R39, R53, 0x2, P6 ;  /* 0x0000002734267211 */ /* 0x000fe200030f1435 */
[----:B------:R-:W-:Y:S01]  /*6660*/  IMAD.MOV.U32 R42, RZ, RZ, RZ ;  /* 0x000000ffff2a7224 */ /* 0x000fe200078e00ff */
[----:B-1-34-:R-:W-:Y:S02]  /*6670*/  IADD3 R41, P6, PT, R43, 0x4, RZ ;  /* 0x000000042b297810 */ /* 0x01afe40007fde0ff */
[----:B------:R-:W-:-:S03]  /*6680*/  IADD3.X R34, PT, PT, R34, UR38, RZ, P5, !PT ;  /* 0x0000002622227c10 */ /* 0x000fc6000affe4ff */
[----:B------:R-:W-:Y:S01]  /*6690*/  IMAD.X R39, RZ, RZ, R38, P6 ;  /* 0x000000ffff277224 */ /* 0x000fe200030e0626 */
[----:B------:R-:W-:Y:S07]  /*66a0*/  @!P2 BRA `(.L_x_2382) ;  /* 0x000000000098a947 */ /* 0x000fee0003800000 */
[----:B------:R-:W-:Y:S01]  /*66b0*/  IADD3 R40, P5, PT, R19, R20, RZ ;  /* 0x0000001413287210 */ /* 0x000fe20007fbe0ff */
[----:B------:R-:W-:Y:S01]  /*66c0*/  BSSY.RECONVERGENT B2, `(.L_x_2383) ;  /* 0x0000022000027945 */ /* 0x000fe20003800200 */
[----:B0-2---:R-:W-:-:S03]  /*66d0*/  CS2R R44, SRZ ;  /* 0x00000000002c7805 */ /* 0x005fc6000001ff00 */
[----:B------:R-:W-:-:S08]  /*66e0*/  IMAD.X R42, R37, 0x1, R34, P5 ;  /* 0x00000001252a7824 */ /* 0x000fd000028e0622 */
.L_x_2384:
        /* <DEDUP_REMOVED lines=32> */
.L_x_2383:
[----:B------:R-:W-:Y:S02]  /*68f0*/  IMAD.MOV.U32 R40, RZ, RZ, R17 ;  /* 0x000000ffff287224 */ /* 0x000fe400078e0011 */
[----:B------:R-:W-:-:S07]  /*6900*/  IMAD.MOV.U32 R42, RZ, RZ, R14 ;  /* 0x000000ffff2a7224 */ /* 0x000fce00078e000e */
.L_x_2382:
[----:B------:R-:W-:Y:S05]  /*6910*/  BSYNC.RECONVERGENT B1 ;  /* 0x0000000000017941 */ /* 0x000fea0003800200 */
.L_x_2381:
        /* <DEDUP_REMOVED lines=44> */
.L_x_2386:
[----:B------:R-:W-:Y:S05]  /*6be0*/  BSYNC.RECONVERGENT B1 ;  /* 0x0000000000017941 */ /* 0x000fea0003800200 */
.L_x_2385:
        /* <DEDUP_REMOVED lines=12> */
[----:B-12---:R-:W-:-:S03]  /*6cb0*/  CS2R R44, SRZ ;  /* 0x00000000002c7805 */ /* 0x006fc6000001ff00 */
[----:B------:R-:W-:-:S08]  /*6cc0*/  IMAD.X R42, R37, 0x1, R34, P5 ;  /* 0x00000001252a7824 */ /* 0x000fd000028e0622 */
.L_x_2390:
        /* <DEDUP_REMOVED lines=32> */
.L_x_2389:
[----:B------:R-:W-:Y:S02]  /*6ed0*/  IMAD.MOV.U32 R40, RZ, RZ, R17 ;  /* 0x000000ffff287224 */ /* 0x000fe400078e0011 */
[----:B------:R-:W-:-:S07]  /*6ee0*/  IMAD.MOV.U32 R42, RZ, RZ, R14 ;  /* 0x000000ffff2a7224 */ /* 0x000fce00078e000e */
.L_x_2388:
[----:B------:R-:W-:Y:S05]  /*6ef0*/  BSYNC.RECONVERGENT B1 ;  /* 0x0000000000017941 */ /* 0x000fea0003800200 */
.L_x_2387:
[----:B------:R-:W-:Y:S04]  /*6f00*/  BSSY.RECONVERGENT B1, `(.L_x_2391) ;  /* 0x000002c000017945 */ /* 0x000fe80003800200 */
[----:B------:R-:W-:Y:S05]  /*6f10*/  @!P4 BRA `(.L_x_2392) ;  /* 0x0000000000a8c947 */ /* 0x000fea0003800000 */
[----:B------:R-:W0:Y:S01]  /*6f20*/  LDCU.64 UR20, c[0x0][0x3d0] ;  /* 0x00007a00ff1477ac */ /* 0x000e220008000a00 */
[----:B-12---:R-:W-:-:S04]  /*6f30*/  IADD3 R28, P5, P6, R20, R40, R19 ;  /* 0x00000028141c7210 */ /* 0x006fc80007ebe013 */
        /* <DEDUP_REMOVED lines=40> */
.L_x_2392:
[----:B------:R-:W-:Y:S05]  /*71c0*/  BSYNC.RECONVERGENT B1 ;  /* 0x0000000000017941 */ /* 0x000fea0003800200 */
.L_x_2391:
        /* <DEDUP_REMOVED lines=14> */
.L_x_2396:
        /* <DEDUP_REMOVED lines=32> */
.L_x_2395:
[----:B------:R-:W-:Y:S02]  /*74b0*/  IMAD.MOV.U32 R40, RZ, RZ, R17 ;  /* 0x000000ffff287224 */ /* 0x000fe400078e0011 */
[----:B------:R-:W-:-:S07]  /*74c0*/  IMAD.MOV.U32 R42, RZ, RZ, R14 ;  /* 0x000000ffff2a7224 */ /* 0x000fce00078e000e */
.L_x_2394:
[----:B------:R-:W-:Y:S05]  /*74d0*/  BSYNC.RECONVERGENT B1 ;  /* 0x0000000000017941 */ /* 0x000fea0003800200 */
.L_x_2393:
        /* <DEDUP_REMOVED lines=44> */
.L_x_2398:
[----:B------:R-:W-:Y:S05]  /*77a0*/  BSYNC.RECONVERGENT B1 ;  /* 0x0000000000017941 */ /* 0x000fea0003800200 */
.L_x_2397:
        /* <DEDUP_REMOVED lines=14> */
.L_x_2402:
        /* <DEDUP_REMOVED lines=32> */
.L_x_2401:
[----:B------:R-:W-:Y:S02]  /*7a90*/  IMAD.MOV.U32 R40, RZ, RZ, R17 ;  /* 0x000000ffff287224 */ /* 0x000fe400078e0011 */
[----:B------:R-:W-:-:S07]  /*7aa0*/  IMAD.MOV.U32 R42, RZ, RZ, R14 ;  /* 0x000000ffff2a7224 */ /* 0x000fce00078e000e */
.L_x_2400:
[----:B------:R-:W-:Y:S05]  /*7ab0*/  BSYNC.RECONVERGENT B1 ;  /* 0x0000000000017941 */ /* 0x000fea0003800200 */
.L_x_2399:
        /* <DEDUP_REMOVED lines=44> */
.L_x_2404:
[----:B------:R-:W-:Y:S05]  /*7d80*/  BSYNC.RECONVERGENT B1 ;  /* 0x0000000000017941 */ /* 0x000fea0003800200 */
.L_x_2403:
[C---:B------:R-:W-:Y:S01]  /*7d90*/  LEA R43, P6, R52.reuse, R43, 0x2 ;  /* 0x0000002b342b7211 */ /* 0x040fe200078c10ff */
[----:B------:R-:W-:Y:S01]  /*7da0*/  BSSY.RECONVERGENT B1, `(.L_x_2405) ;  /* 0x000002f000017945 */ /* 0x000fe20003800200 */
[----:B012---:R-:W-:Y:S02]  /*7db0*/  IADD3 R45, P5, PT, R19, UR44, RZ ;  /* 0x0000002c132d7c10 */ /* 0x007fe4000ffbe0ff */
[----:B---34-:R-:W-:Y:S02]  /*7dc0*/  CS2R R28, SRZ ;  /* 0x00000000001c7805 */ /* 0x018fe4000001ff00 */
[----:B------:R-:W-:Y:S02]  /*7dd0*/  LEA.HI.X R39, R52, R39, R53, 0x2, P6 ;  /* 0x0000002734277211 */ /* 0x000fe400030f1435 */
        /* <DEDUP_REMOVED lines=9> */
.L_x_2408:
        /* <DEDUP_REMOVED lines=32> */
.L_x_2407:
[----:B--2---:R-:W-:Y:S02]  /*8070*/  IMAD.MOV.U32 R28, RZ, RZ, R17 ;  /* 0x000000ffff1c7224 */ /* 0x004fe400078e0011 */
[----:B------:R-:W-:-:S07]  /*8080*/  IMAD.MOV.U32 R29, RZ, RZ, R14 ;  /* 0x000000ffff1d7224 */ /* 0x000fce00078e000e */
.L_x_2406:
[----:B------:R-:W-:Y:S05]  /*8090*/  BSYNC.RECONVERGENT B1 ;  /* 0x0000000000017941 */ /* 0x000fea0003800200 */
.L_x_2405:
        /* <DEDUP_REMOVED lines=44> */
.L_x_2410:
[----:B------:R-:W-:Y:S05]  /*8360*/  BSYNC.RECONVERGENT B1 ;  /* 0x0000000000017941 */ /* 0x000fea0003800200 */
.L_x_2409:
[----:B------:R-:W-:-:S04]  /*8370*/  LEA R19, P2, R52, R19, 0x2 ;  /* 0x0000001334137211 */ /* 0x000fc800078410ff */
[----:B------:R-:W-:Y:S02]  /*8380*/  LEA.HI.X R41, R52, R41, R53, 0x2, P2 ;  /* 0x0000002934297211 */ /* 0x000fe400010f1435 */
[----:B------:R-:W-:-:S05]  /*8390*/  IADD3 R19, P2, PT, R19, 0x8, RZ ;  /* 0x0000000813137810 */ /* 0x000fca0007f5e0ff */
[----:B------:R-:W-:Y:S01]  /*83a0*/  IMAD.X R34, RZ, RZ, R41, P2 ;  /* 0x000000ffff227224 */ /* 0x000fe200010e0629 */
[----:B------:R-:W-:Y:S07]  /*83b0*/  @P3 BRA `(.L_x_2411) ;  /* 0xffffffd0001c3947 */ /* 0x000fee000383ffff */
.L_x_2362:
[----:B0-----:R-:W-:Y:S05]  /*83c0*/  BSYNC.RECONVERGENT B0 ;  /* 0x0000000000007941 */ /* 0x001fea0003800200 */
.L_x_2361:
[----:B------:R-:W1:Y:S01]  /*83d0*/  LDCU.128 UR16, c[0x0][0x390] ;  /* 0x00007200ff1077ac */ /* 0x000e620008000c00 */
[----:B------:R-:W-:Y:S01]  /*83e0*/  IADD3 R19, P2, PT, R0, R33, RZ ;  /* 0x0000002100137210 */ /* 0x000fe20007f5e0ff */
[----:B------:R-:W-:Y:S01]  /*83f0*/  IMAD.MOV.U32 R20, RZ, RZ, R26 ;  /* 0x000000ffff147224 */ /* 0x000fe200078e001a */
[----:B------:R-:W-:Y:S01]  /*8400*/  BSSY.RECONVERGENT B0, `(.L_x_2412) ;  /* 0x00000a5000007945 */ /* 0x000fe20003800200 */
[----:B------:R-:W-:Y:S01]  /*8410*/  IMAD.MOV.U32 R21, RZ, RZ, R27 ;  /* 0x000000ffff157224 */ /* 0x000fe200078e001b */
[----:B------:R-:W0:Y:S01]  /*8420*/  LDCU.64 UR10, c[0x0][0x3a8] ;  /* 0x00007500ff0a77ac */ /* 0x000e220008000a00 */
[----:B------:R-:W-:Y:S01]  /*8430*/  IMAD.X R32, RZ, RZ, R32, P2 ;  /* 0x000000ffff207224 */ /* 0x000fe200010e0620 */
[----:B------:R-:W5:Y:S01]  /*8440*/  LDCU.128 UR24, c[0x0][0x3e0] ;  /* 0x00007c00ff1877ac */ /* 0x000f620008000c00 */
[----:B------:R-:W0:Y:S02]  /*8450*/  LDCU.64 UR12, c[0x0][0x3d0] ;  /* 0x00007a00ff0c77ac */ /* 0x000e240008000a00 */
[----:B-1234-:R-:W-:-:S02]  /*8460*/  IMAD R28, R32, UR16, RZ ;  /* 0x00000010201c7c24 */ /* 0x01efc4000f8e02ff */
[----:B------:R-:W-:-:S04]  /*8470*/  IMAD.WIDE.U32 R20, R19, UR16, R20 ;  /* 0x0000001013147c25 */ /* 0x000fc8000f8e0014 */
[----:B------:R-:W-:Y:S02]  /*8480*/  IMAD R29, R19, UR17, R28 ;  /* 0x00000011131d7c24 */ /* 0x000fe4000f8e021c */
[----:B------:R-:W-:Y:S02]  /*8490*/  IMAD.MOV.U32 R28, RZ, RZ, R5 ;  /* 0x000000ffff1c7224 */ /* 0x000fe400078e0005 */
[----:B------:R-:W-:Y:S02]  /*84a0*/  IMAD.IADD R21, R21, 0x1, R29 ;  /* 0x0000000115157824 */ /* 0x000fe400078e021d */
[----:B------:R-:W-:Y:S02]  /*84b0*/  IMAD.MOV.U32 R29, RZ, RZ, R4 ;  /* 0x000000ffff1d7224 */ /* 0x000fe400078e0004 */
[----:B------:R-:W-:Y:S02]  /*84c0*/  IMAD R21, R21, UR18, RZ ;  /* 0x0000001215157c24 */ /* 0x000fe4000f8e02ff */
[----:B------:R-:W-:-:S04]  /*84d0*/  IMAD.WIDE.U32 R28, R20, UR18, R28 ;  /* 0x00000012141c7c25 */ /* 0x000fc8000f8e001c */
[----:B------:R-:W-:Y:S01]  /*84e0*/  IMAD R21, R20, UR19, R21 ;  /* 0x0000001314157c24 */ /* 0x000fe2000f8e0215 */
[----:B------:R-:W1:Y:S03]  /*84f0*/  LDCU.128 UR16, c[0x0][0x380] ;  /* 0x00007000ff1077ac */ /* 0x000e660008000c00 */
[----:B------:R-:W-:-:S04]  /*8500*/  IMAD.IADD R21, R29, 0x1, R21 ;  /* 0x000000011d157824 */ /* 0x000fc800078e0215 */
[----:B------:R-:W-:-:S04]  /*8510*/  IMAD R21, R21, R2, RZ ;  /* 0x0000000215157224 */ /* 0x000fc800078e02ff */
[-C--:B------:R-:W-:Y:S02]  /*8520*/  IMAD R29, R3, R28.reuse, R21 ;  /* 0x0000001c031d7224 */ /* 0x080fe400078e0215 */
[----:B0-----:R-:W-:Y:S01]  /*8530*/  IMAD.WIDE.U32 R20, R2, R28, UR10 ;  /* 0x0000000a02147e25 */ /* 0x001fe2000f8e001c */
[----:B------:R-:W0:Y:S03]  /*8540*/  LDCU.64 UR10, c[0x0][0x3a0] ;  /* 0x00007400ff0a77ac */ /* 0x000e260008000a00 */
[----:B------:R-:W-:Y:S02]  /*8550*/  IMAD.IADD R21, R21, 0x1, R29 ;  /* 0x0000000115157824 */ /* 0x000fe400078e021d */
[----:B-1----:R-:W-:Y:S02]  /*8560*/  IMAD R30, R32, UR16, RZ ;  /* 0x00000010201e7c24 */ /* 0x002fe4000f8e02ff */
[----:B------:R-:W-:-:S02]  /*8570*/  IMAD.MOV.U32 R28, RZ, RZ, R24 ;  /* 0x000000ffff1c7224 */ /* 0x000fc400078e0018 */
[----:B------:R-:W-:Y:S02]  /*8580*/  IMAD.MOV.U32 R29, RZ, RZ, R8 ;  /* 0x000000ffff1d7224 */ /* 0x000fe400078e0008 */
[----:B------:R-:W-:Y:S02]  /*8590*/  IMAD R33, R19, UR17, R30 ;  /* 0x0000001113217c24 */ /* 0x000fe4000f8e021e */
[----:B------:R-:W-:Y:S02]  /*85a0*/  IMAD R35, R21, R52, RZ ;  /* 0x0000003415237224 */ /* 0x000fe400078e02ff */
[----:B------:R-:W-:Y:S01]  /*85b0*/  IMAD.WIDE.U32 R28, R19, UR16, R28 ;  /* 0x00000010131c7c25 */ /* 0x000fe2000f8e001c */
[----:B------:R-:W1:Y:S03]  /*85c0*/  LDCU.64 UR16, c[0x0][0x3a8] ;  /* 0x00007500ff1077ac */ /* 0x000e660008000a00 */
[----:B------:R-:W-:-:S04]  /*85d0*/  IMAD.WIDE.U32 R30, R52, R20, R20 ;  /* 0x00000014341e7225 */ /* 0x000fc800078e0014 */
[----:B------:R-:W-:Y:S01]  /*85e0*/  IMAD R35, R53, R20, R35 ;  /* 0x0000001435237224 */ /* 0x000fe200078e0223 */
[----:B-----5:R-:W-:Y:S01]  /*85f0*/  IADD3 R34, P2, PT, R30, UR26, RZ ;  /* 0x0000001a1e227c10 */ /* 0x020fe2000ff5e0ff */
[----:B------:R-:W-:Y:S02]  /*8600*/  IMAD.IADD R20, R29, 0x1, R33 ;  /* 0x000000011d147824 */ /* 0x000fe400078e0221 */
[----:B------:R-:W-:Y:S01]  /*8610*/  IMAD.MOV.U32 R21, RZ, RZ, R9 ;  /* 0x000000ffff157224 */ /* 0x000fe200078e0009 */
[----:B------:R-:W-:Y:S01]  /*8620*/  IADD3.X R31, PT, PT, R31, UR27, R35, P2, !PT ;  /* 0x0000001b1f1f7c10 */ /* 0x000fe200097fe423 */
[----:B------:R-:W-:Y:S01]  /*8630*/  IMAD R29, R20, UR18, RZ ;  /* 0x00000012141d7c24 */ /* 0x000fe2000f8e02ff */
[----:B------:R-:W-:Y:S01]  /*8640*/  LEA R33, P2, R34, UR24, 0x2 ;  /* 0x0000001822217c11 */ /* 0x000fe2000f8410ff */
[----:B------:R-:W-:Y:S02]  /*8650*/  IMAD.MOV.U32 R20, RZ, RZ, R22 ;  /* 0x000000ffff147224 */ /* 0x000fe400078e0016 */
        /* <DEDUP_REMOVED lines=10> */
.L_x_2420:
        /* <DEDUP_REMOVED lines=22> */
.L_x_2417:
        /* <DEDUP_REMOVED lines=30> */
.L_x_2416:
[----:B--2---:R-:W-:Y:S02]  /*8a40*/  IMAD.MOV.U32 R43, RZ, RZ, R17 ;  /* 0x000000ffff2b7224 */ /* 0x004fe400078e0011 */
[----:B------:R-:W-:-:S07]  /*8a50*/  IMAD.MOV.U32 R40, RZ, RZ, R14 ;  /* 0x000000ffff287224 */ /* 0x000fce00078e000e */
.L_x_2415:
[----:B------:R-:W-:Y:S05]  /*8a60*/  BSYNC.RECONVERGENT B1 ;  /* 0x0000000000017941 */ /* 0x000fea0003800200 */
.L_x_2414:
        /* <DEDUP_REMOVED lines=54> */
.L_x_2419:
[----:B------:R-:W-:Y:S05]  /*8dd0*/  BSYNC.RECONVERGENT B1 ;  /* 0x0000000000017941 */ /* 0x000fea0003800200 */
.L_x_2418:
[C---:B------:R-:W-:Y:S02]  /*8de0*/  LEA R33, P3, R52.reuse, R33, 0x2 ;  /* 0x0000002134217211 */ /* 0x040fe400078610ff */
[----:B------:R-:W-:Y:S02]  /*8df0*/  IADD3 R35, P4, PT, R35, 0x1, RZ ;  /* 0x0000000123237810 */ /* 0x000fe40007f9e0ff */
[----:B------:R-:W-:Y:S02]  /*8e00*/  LEA.HI.X R34, R52, R34, R53, 0x2, P3 ;  /* 0x0000002234227211 */ /* 0x000fe400018f1435 */
[----:B------:R-:W-:Y:S01]  /*8e10*/  IADD3 R33, P3, PT, R33, 0x4, RZ ;  /* 0x0000000421217810 */ /* 0x000fe20007f7e0ff */
[----:B------:R-:W-:-:S04]  /*8e20*/  IMAD.X R36, RZ, RZ, R36, P4 ;  /* 0x000000ffff247224 */ /* 0x000fc800020e0624 */
[----:B------:R-:W-:Y:S01]  /*8e30*/  IMAD.X R34, RZ, RZ, R34, P3 ;  /* 0x000000ffff227224 */ /* 0x000fe200018e0622 */
[----:B------:R-:W-:Y:S07]  /*8e40*/  @P2 BRA `(.L_x_2420) ;  /* 0xfffffff8002c2947 */ /* 0x000fee000383ffff */
.L_x_2413:
[----:B------:R-:W-:Y:S05]  /*8e50*/  BSYNC.RECONVERGENT B0 ;  /* 0x0000000000007941 */ /* 0x000fea0003800200 */
.L_x_2412:
[----:B------:R-:W0:Y:S01]  /*8e60*/  LDCU.64 UR10, c[0x0][0x3d0] ;  /* 0x00007a00ff0a77ac */ /* 0x000e220008000a00 */
[----:B------:R-:W-:Y:S01]  /*8e70*/  BSSY.RECONVERGENT B0, `(.L_x_2421) ;  /* 0x00002fe000007945 */ /* 0x000fe20003800200 */
[----:B------:R-:W0:Y:S01]  /*8e80*/  LDCU.64 UR12, c[0x0][0x3d0] ;  /* 0x00007a00ff0c77ac */ /* 0x000e220008000a00 */
[----:B------:R-:W0:Y:S01]  /*8e90*/  LDCU.64 UR16, c[0x0][0x3a8] ;  /* 0x00007500ff1077ac */ /* 0x000e220008000a00 */
[----:B------:R-:W0:Y:S01]  /*8ea0*/  LDCU.64 UR18, c[0x0][0x3a8] ;  /* 0x00007500ff1277ac */ /* 0x000e220008000a00 */
[----:B------:R-:W-:Y:S05]  /*8eb0*/  @!P1 BRA `(.L_x_2422) ;  /* 0x0000002c00e49947 */ /* 0x000fea0003800000 */
.L_x_2471:
        /* <DEDUP_REMOVED lines=22> */
.L_x_2426:
        /* <DEDUP_REMOVED lines=30> */
.L_x_2425:
[----:B------:R-:W-:Y:S02]  /*9200*/  IMAD.MOV.U32 R43, RZ, RZ, R17 ;  /* 0x000000ffff2b7224 */ /* 0x000fe400078e0011 */
[----:B------:R-:W-:-:S07]  /*9210*/  IMAD.MOV.U32 R42, RZ, RZ, R14 ;  /* 0x000000ffff2a7224 */ /* 0x000fce00078e000e */
.L_x_2424:
[----:B0-----:R-:W-:Y:S05]  /*9220*/  BSYNC.RECONVERGENT B1 ;  /* 0x0000000000017941 */ /* 0x001fea0003800200 */
.L_x_2423:
        /* <DEDUP_REMOVED lines=46> */
.L_x_2428:
[----:B------:R-:W-:Y:S05]  /*9510*/  BSYNC.RECONVERGENT B1 ;  /* 0x0000000000017941 */ /* 0x000fea0003800200 */
.L_x_2427:
        /* <DEDUP_REMOVED lines=12> */
.L_x_2432:
        /* <DEDUP_REMOVED lines=30> */
.L_x_2431:
[----:B------:R-:W-:Y:S02]  /*97c0*/  IMAD.MOV.U32 R38, RZ, RZ, R17 ;  /* 0x000000ffff267224 */ /* 0x000fe400078e0011 */
[----:B------:R-:W-:-:S07]  /*97d0*/  IMAD.MOV.U32 R42, RZ, RZ, R14 ;  /* 0x000000ffff2a7224 */ /* 0x000fce00078e000e */
.L_x_2430:
[----:B------:R-:W-:Y:S05]  /*97e0*/  BSYNC.RECONVERGENT B1 ;  /* 0x0000000000017941 */ /* 0x000fea0003800200 */
.L_x_2429:
        /* <DEDUP_REMOVED lines=44> */
.L_x_2434:
[----:B------:R-:W-:Y:S05]  /*9ab0*/  BSYNC.RECONVERGENT B1 ;  /* 0x0000000000017941 */ /* 0x000fea0003800200 */
.L_x_2433:
        /* <DEDUP_REMOVED lines=14> */
.L_x_2438:
        /* <DEDUP_REMOVED lines=32> */
.L_x_2437:
[----:B------:R-:W-:Y:S02]  /*9da0*/  IMAD.MOV.U32 R40, RZ, RZ, R17 ;  /* 0x000000ffff287224 */ /* 0x000fe400078e0011 */
[----:B------:R-:W-:-:S07]  /*9db0*/  IMAD.MOV.U32 R42, RZ, RZ, R14 ;  /* 0x000000ffff2a7224 */ /* 0x000fce00078e000e */
.L_x_2436:
[----:B------:R-:W-:Y:S05]  /*9dc0*/  BSYNC.RECONVERGENT B1 ;  /* 0x0000000000017941 */ /* 0x000fea0003800200 */
.L_x_2435:
        /* <DEDUP_REMOVED lines=44> */
.L_x_2440:
[----:B------:R-:W-:Y:S05]  /*a090*/  BSYNC.RECONVERGENT B1 ;  /* 0x0000000000017941 */ /* 0x000fea0003800200 */
.L_x_2439:
        /* <DEDUP_REMOVED lines=14> */
.L_x_2444:
        /* <DEDUP_REMOVED lines=32> */
.L_x_2443:
[----:B------:R-:W-:Y:S02]  /*a380*/  IMAD.MOV.U32 R40, RZ, RZ, R17 ;  /* 0x000000ffff287224 */ /* 0x000fe400078e0011 */
[----:B------:R-:W-:-:S07]  /*a390*/  IMAD.MOV.U32 R42, RZ, RZ, R14 ;  /* 0x000000ffff2a7224 */ /* 0x000fce00078e000e */
.L_x_2442:
[----:B------:R-:W-:Y:S05]  /*a3a0*/  BSYNC.RECONVERGENT B1 ;  /* 0x0000000000017941 */ /* 0x000fea0003800200 */
.L_x_2441:
        /* <DEDUP_REMOVED lines=44> */
.L_x_2446:
[----:B------:R-:W-:Y:S05]  /*a670*/  BSYNC.RECONVERGENT B1 ;  /* 0x0000000000017941 */ /* 0x000fea0003800200 */
.L_x_2445:
        /* <DEDUP_REMOVED lines=14> */
.L_x_2450:
        /* <DEDUP_REMOVED lines=32> */
.L_x_2449:
[----:B------:R-:W-:Y:S02]  /*a960*/  IMAD.MOV.U32 R40, RZ, RZ, R17 ;  /* 0x000000ffff287224 */ /* 0x000fe400078e0011 */
[----:B------:R-:W-:-:S07]  /*a970*/  IMAD.MOV.U32 R42, RZ, RZ, R14 ;  /* 0x000000ffff2a7224 */ /* 0x000fce00078e000e */
.L_x_2448:
[----:B------:R-:W-:Y:S05]  /*a980*/  BSYNC.RECONVERGENT B1 ;  /* 0x0000000000017941 */ /* 0x000fea0003800200 */
.L_x_2447:
        /* <DEDUP_REMOVED lines=44> */
.L_x_2452:
[----:B------:R-:W-:Y:S05]  /*ac50*/  BSYNC.RECONVERGENT B1 ;  /* 0x0000000000017941 */ /* 0x000fea0003800200 */
.L_x_2451:
        /* <DEDUP_REMOVED lines=14> */
.L_x_2456:
        /* <DEDUP_REMOVED lines=32> */
.L_x_2455:
[----:B------:R-:W-:Y:S02]  /*af40*/  IMAD.MOV.U32 R40, RZ, RZ, R17 ;  /* 0x000000ffff287224 */ /* 0x000fe400078e0011 */
[----:B------:R-:W-:-:S07]  /*af50*/  IMAD.MOV.U32 R42, RZ, RZ, R14 ;  /* 0x000000ffff2a7224 */ /* 0x000fce00078e000e */
.L_x_2454:
[----:B------:R-:W-:Y:S05]  /*af60*/  BSYNC.RECONVERGENT B1 ;  /* 0x0000000000017941 */ /* 0x000fea0003800200 */
.L_x_2453:
        /* <DEDUP_REMOVED lines=44> */
.L_x_2458:
[----:B------:R-:W-:Y:S05]  /*b230*/  BSYNC.RECONVERGENT B1 ;  /* 0x0000000000017941 */ /* 0x000fea0003800200 */
.L_x_2457:
        /* <DEDUP_REMOVED lines=14> */
.L_x_2462:
        /* <DEDUP_REMOVED lines=32> */
.L_x_2461:
[----:B------:R-:W-:Y:S02]  /*b520*/  IMAD.MOV.U32 R40, RZ, RZ, R17 ;  /* 0x000000ffff287224 */ /* 0x000fe400078e0011 */
[----:B------:R-:W-:-:S07]  /*b530*/  IMAD.MOV.U32 R42, RZ, RZ, R14 ;  /* 0x000000ffff2a7224 */ /* 0x000fce00078e000e */
.L_x_2460:
[----:B------:R-:W-:Y:S05]  /*b540*/  BSYNC.RECONVERGENT B1 ;  /* 0x0000000000017941 */ /* 0x000fea0003800200 */
.L_x_2459:
        /* <DEDUP_REMOVED lines=44> */
.L_x_2464:
[----:B------:R-:W-:Y:S05]  /*b810*/  BSYNC.RECONVERGENT B1 ;  /* 0x0000000000017941 */ /* 0x000fea0003800200 */
.L_x_2463:
        /* <DEDUP_REMOVED lines=14> */
.L_x_2468:
        /* <DEDUP_REMOVED lines=32> */
.L_x_2467:
[----:B--2---:R-:W-:Y:S02]  /*bb00*/  IMAD.MOV.U32 R28, RZ, RZ, R17 ;  /* 0x000000ffff1c7224 */ /* 0x004fe400078e0011 */
[----:B------:R-:W-:-:S07]  /*bb10*/  IMAD.MOV.U32 R29, RZ, RZ, R14 ;  /* 0x000000ffff1d7224 */ /* 0x000fce00078e000e */
.L_x_2466:
[----:B------:R-:W-:Y:S05]  /*bb20*/  BSYNC.RECONVERGENT B1 ;  /* 0x0000000000017941 */ /* 0x000fea0003800200 */
.L_x_2465:
        /* <DEDUP_REMOVED lines=44> */
.L_x_2470:
[----:B------:R-:W-:Y:S05]  /*bdf0*/  BSYNC.RECONVERGENT B1 ;  /* 0x0000000000017941 */ /* 0x000fea0003800200 */
.L_x_2469:
[----:B------:R-:W-:-:S04]  /*be00*/  LEA R33, P2, R52, R33, 0x2 ;  /* 0x0000002134217211 */ /* 0x000fc800078410ff */
[----:B------:R-:W-:Y:S02]  /*be10*/  LEA.HI.X R41, R52, R41, R53, 0x2, P2 ;  /* 0x0000002934297211 */ /* 0x000fe400010f1435 */
[----:B------:R-:W-:-:S05]  /*be20*/  IADD3 R33, P2, PT, R33, 0x8, RZ ;  /* 0x0000000821217810 */ /* 0x000fca0007f5e0ff */
[----:B------:R-:W-:Y:S01]  /*be30*/  IMAD.X R34, RZ, RZ, R41, P2 ;  /* 0x000000ffff227224 */ /* 0x000fe200010e0629 */
[----:B------:R-:W-:Y:S07]  /*be40*/  @P3 BRA `(.L_x_2471) ;  /* 0xffffffd0001c3947 */ /* 0x000fee000383ffff */
.L_x_2422:
[----:B0-----:R-:W-:Y:S05]  /*be50*/  BSYNC.RECONVERGENT B0 ;  /* 0x0000000000007941 */ /* 0x001fea0003800200 */
.L_x_2421:
        /* <DEDUP_REMOVED lines=51> */
.L_x_2480:
        /* <DEDUP_REMOVED lines=22> */
.L_x_2477:
        /* <DEDUP_REMOVED lines=30> */
.L_x_2476:
[----:B--2---:R-:W-:Y:S02]  /*c4d0*/  IMAD.MOV.U32 R43, RZ, RZ, R17 ;  /* 0x000000ffff2b7224 */ /* 0x004fe400078e0011 */
[----:B------:R-:W-:-:S07]  /*c4e0*/  IMAD.MOV.U32 R40, RZ, RZ, R14 ;  /* 0x000000ffff287224 */ /* 0x000fce00078e000e */
.L_x_2475:
[----:B------:R-:W-:Y:S05]  /*c4f0*/  BSYNC.RECONVERGENT B1 ;  /* 0x0000000000017941 */ /* 0x000fea0003800200 */
.L_x_2474:
        /* <DEDUP_REMOVED lines=54> */
.L_x_2479:
[----:B------:R-:W-:Y:S05]  /*c860*/  BSYNC.RECONVERGENT B1 ;  /* 0x0000000000017941 */ /* 0x000fea0003800200 */
.L_x_2478:
[C---:B------:R-:W-:Y:S02]  /*c870*/  LEA R33, P3, R52.reuse, R33, 0x2 ;  /* 0x0000002134217211 */ /* 0x040fe400078610ff */
[----:B------:R-:W-:Y:S02]  /*c880*/  IADD3 R35, P4, PT, R35, 0x1, RZ ;  /* 0x0000000123237810 */ /* 0x000fe40007f9e0ff */
[----:B------:R-:W-:Y:S02]  /*c890*/  LEA.HI.X R34, R52, R34, R53, 0x2, P3 ;  /* 0x0000002234227211 */ /* 0x000fe400018f1435 */
[----:B------:R-:W-:Y:S01]  /*c8a0*/  IADD3 R33, P3, PT, R33, 0x4, RZ ;  /* 0x0000000421217810 */ /* 0x000fe20007f7e0ff */
[----:B------:R-:W-:-:S04]  /*c8b0*/  IMAD.X R36, RZ, RZ, R36, P4 ;  /* 0x000000ffff247224 */ /* 0x000fc800020e0624 */
[----:B------:R-:W-:Y:S01]  /*c8c0*/  IMAD.X R34, RZ, RZ, R34, P3 ;  /* 0x000000ffff227224 */ /* 0x000fe200018e0622 */
[----:B------:R-:W-:Y:S07]  /*c8d0*/  @P2 BRA `(.L_x_2480) ;  /* 0xfffffff8002c2947 */ /* 0x000fee000383ffff */
.L_x_2473:
[----:B------:R-:W-:Y:S05]  /*c8e0*/  BSYNC.RECONVERGENT B0 ;  /* 0x0000000000007941 */ /* 0x000fea0003800200 */
.L_x_2472:
[----:B------:R-:W0:Y:S01]  /*c8f0*/  LDCU.64 UR10, c[0x0][0x3d0] ;  /* 0x00007a00ff0a77ac */ /* 0x000e220008000a00 */
[----:B------:R-:W-:Y:S01]  /*c900*/  BSSY.RECONVERGENT B0, `(.L_x_2481) ;  /* 0x00002fe000007945 */ /* 0x000fe20003800200 */
[----:B------:R-:W0:Y:S01]  /*c910*/  LDCU.64 UR12, c[0x0][0x3d0] ;  /* 0x00007a00ff0c77ac */ /* 0x000e220008000a00 */
[----:B------:R-:W0:Y:S01]  /*c920*/  LDCU.64 UR16, c[0x0][0x3a8] ;  /* 0x00007500ff1077ac */ /* 0x000e220008000a00 */
[----:B------:R-:W0:Y:S01]  /*c930*/  LDCU.64 UR18, c[0x0][0x3a8] ;  /* 0x00007500ff1277ac */ /* 0x000e220008000a00 */
[----:B------:R-:W-:Y:S05]  /*c940*/  @!P1 BRA `(.L_x_2482) ;  /* 0x0000002c00e49947 */ /* 0x000fea0003800000 */
.L_x_2531:
        /* <DEDUP_REMOVED lines=22> */
.L_x_2486:
        /* <DEDUP_REMOVED lines=30> */
.L_x_2485:
[----:B------:R-:W-:Y:S02]  /*cc90*/  IMAD.MOV.U32 R43, RZ, RZ, R17 ;  /* 0x000000ffff2b7224 */ /* 0x000fe400078e0011 */
[----:B------:R-:W-:-:S07]  /*cca0*/  IMAD.MOV.U32 R42, RZ, RZ, R14 ;  /* 0x000000ffff2a7224 */ /* 0x000fce00078e000e */
.L_x_2484:
[----:B0-----:R-:W-:Y:S05]  /*ccb0*/  BSYNC.RECONVERGENT B1 ;  /* 0x0000000000017941 */ /* 0x001fea0003800200 */
.L_x_2483:
        /* <DEDUP_REMOVED lines=46> */
.L_x_2488:
[----:B------:R-:W-:Y:S05]  /*cfa0*/  BSYNC.RECONVERGENT B1 ;  /* 0x0000000000017941 */ /* 0x000fea0003800200 */
.L_x_2487:
        /* <DEDUP_REMOVED lines=12> */
.L_x_2492:
        /* <DEDUP_REMOVED lines=30> */
.L_x_2491:
[----:B------:R-:W-:Y:S02]  /*d250*/  IMAD.MOV.U32 R38, RZ, RZ, R17 ;  /* 0x000000ffff267224 */ /* 0x000fe400078e0011 */
[----:B------:R-:W-:-:S07]  /*d260*/  IMAD.MOV.U32 R42, RZ, RZ, R14 ;  /* 0x000000ffff2a7224 */ /* 0x000fce00078e000e */
.L_x_2490:
[----:B------:R-:W-:Y:S05]  /*d270*/  BSYNC.RECONVERGENT B1 ;  /* 0x0000000000017941 */ /* 0x000fea0003800200 */
.L_x_2489:
        /* <DEDUP_REMOVED lines=44> */
.L_x_2494:
[----:B------:R-:W-:Y:S05]  /*d540*/  BSYNC.RECONVERGENT B1 ;  /* 0x0000000000017941 */ /* 0x000fea0003800200 */
.L_x_2493:
        /* <DEDUP_REMOVED lines=14> */
.L_x_2498:
        /* <DEDUP_REMOVED lines=32> */
.L_x_2497:
[----:B------:R-:W-:Y:S02]  /*d830*/  IMAD.MOV.U32 R40, RZ, RZ, R17 ;  /* 0x000000ffff287224 */ /* 0x000fe400078e0011 */
[----:B------:R-:W-:-:S07]  /*d840*/  IMAD.MOV.U32 R42, RZ, RZ, R14 ;  /* 0x000000ffff2a7224 */ /* 0x000fce00078e000e */
.L_x_2496:
[----:B------:R-:W-:Y:S05]  /*d850*/  BSYNC.RECONVERGENT B1 ;  /* 0x0000000000017941 */ /* 0x000fea0003800200 */
.L_x_2495:
        /* <DEDUP_REMOVED lines=44> */
.L_x_2500:
[----:B------:R-:W-:Y:S05]  /*db20*/  BSYNC.RECONVERGENT B1 ;  /* 0x0000000000017941 */ /* 0x000fea0003800200 */
.L_x_2499:
        /* <DEDUP_REMOVED lines=14> */
.L_x_2504:
        /* <DEDUP_REMOVED lines=32> */
.L_x_2503:
[----:B------:R-:W-:Y:S02]  /*de10*/  IMAD.MOV.U32 R40, RZ, RZ, R17 ;  /* 0x000000ffff287224 */ /* 0x000fe400078e0011 */
[----:B------:R-:W-:-:S07]  /*de20*/  IMAD.MOV.U32 R42, RZ, RZ, R14 ;  /* 0x000000ffff2a7224 */ /* 0x000fce00078e000e */
.L_x_2502:
[----:B------:R-:W-:Y:S05]  /*de30*/  BSYNC.RECONVERGENT B1 ;  /* 0x0000000000017941 */ /* 0x000fea0003800200 */
.L_x_2501:
        /* <DEDUP_REMOVED lines=44> */
.L_x_2506:
[----:B------:R-:W-:Y:S05]  /*e100*/  BSYNC.RECONVERGENT B1 ;  /* 0x0000000000017941 */ /* 0x000fea0003800200 */
.L_x_2505:
        /* <DEDUP_REMOVED lines=14> */
.L_x_2510:
        /* <DEDUP_REMOVED lines=32> */
.L_x_2509:
[----:B------:R-:W-:Y:S02]  /*e3f0*/  IMAD.MOV.U32 R40, RZ, RZ, R17 ;  /* 0x000000ffff287224 */ /* 0x000fe400078e0011 */
[----:B------:R-:W-:-:S07]  /*e400*/  IMAD.MOV.U32 R42, RZ, RZ, R14 ;  /* 0x000000ffff2a7224 */ /* 0x000fce00078e000e */
.L_x_2508:
[----:B------:R-:W-:Y:S05]  /*e410*/  BSYNC.RECONVERGENT B1 ;  /* 0x0000000000017941 */ /* 0x000fea0003800200 */
.L_x_2507:
        /* <DEDUP_REMOVED lines=44> */
.L_x_2512:
[----:B------:R-:W-:Y:S05]  /*e6e0*/  BSYNC.RECONVERGENT B1 ;  /* 0x0000000000017941 */ /* 0x000fea0003800200 */
.L_x_2511:
        /* <DEDUP_REMOVED lines=14> */
.L_x_2516:
        /* <DEDUP_REMOVED lines=32> */
.L_x_2515:
[----:B------:R-:W-:Y:S02]  /*e9d0*/  IMAD.MOV.U32 R40, RZ, RZ, R17 ;  /* 0x000000ffff287224 */ /* 0x000fe400078e0011 */
[----:B------:R-:W-:-:S07]  /*e9e0*/  IMAD.MOV.U32 R42, RZ, RZ, R14 ;  /* 0x000000ffff2a7224 */ /* 0x000fce00078e000e */
.L_x_2514:
[----:B------:R-:W-:Y:S05]  /*e9f0*/  BSYNC.RECONVERGENT B1 ;  /* 0x0000000000017941 */ /* 0x000fea0003800200 */
.L_x_2513:
        /* <DEDUP_REMOVED lines=44> */
.L_x_2518:
[----:B------:R-:W-:Y:S05]  /*ecc0*/  BSYNC.RECONVERGENT B1 ;  /* 0x0000000000017941 */ /* 0x000fea0003800200 */
.L_x_2517:
        /* <DEDUP_REMOVED lines=14> */
.L_x_2522:
        /* <DEDUP_REMOVED lines=32> */
.L_x_2521:
[----:B------:R-:W-:Y:S02]  /*efb0*/  IMAD.MOV.U32 R40, RZ, RZ, R17 ;  /* 0x000000ffff287224 */ /* 0x000fe400078e0011 */
[----:B------:R-:W-:-:S07]  /*efc0*/  IMAD.MOV.U32 R42, RZ, RZ, R14 ;  /* 0x000000ffff2a7224 */ /* 0x000fce00078e000e */
.L_x_2520:
[----:B------:R-:W-:Y:S05]  /*efd0*/  BSYNC.RECONVERGENT B1 ;  /* 0x0000000000017941 */ /* 0x000fea0003800200 */
.L_x_2519:
        /* <DEDUP_REMOVED lines=44> */
.L_x_2524:
[----:B------:R-:W-:Y:S05]  /*f2a0*/  BSYNC.RECONVERGENT B1 ;  /* 0x0000000000017941 */ /* 0x000fea0003800200 */
.L_x_2523:
        /* <DEDUP_REMOVED lines=14> */
.L_x_2528:
        /* <DEDUP_REMOVED lines=32> */
.L_x_2527:
[----:B--2---:R-:W-:Y:S02]  /*f590*/  IMAD.MOV.U32 R28, RZ, RZ, R17 ;  /* 0x000000ffff1c7224 */ /* 0x004fe400078e0011 */
[----:B------:R-:W-:-:S07]  /*f5a0*/  IMAD.MOV.U32 R29, RZ, RZ, R14 ;  /* 0x000000ffff1d7224 */ /* 0x000fce00078e000e */
.L_x_2526:
[----:B------:R-:W-:Y:S05]  /*f5b0*/  BSYNC.RECONVERGENT B1 ;  /* 0x0000000000017941 */ /* 0x000fea0003800200 */
.L_x_2525:
        /* <DEDUP_REMOVED lines=44> */
.L_x_2530:
[----:B------:R-:W-:Y:S05]  /*f880*/  BSYNC.RECONVERGENT B1 ;  /* 0x0000000000017941 */ /* 0x000fea0003800200 */
.L_x_2529:
[----:B------:R-:W-:-:S04]  /*f890*/  LEA R33, P2, R52, R33, 0x2 ;  /* 0x0000002134217211 */ /* 0x000fc800078410ff */
[----:B------:R-:W-:Y:S02]  /*f8a0*/  LEA.HI.X R41, R52, R41, R53, 0x2, P2 ;  /* 0x0000002934297211 */ /* 0x000fe400010f1435 */
[----:B------:R-:W-:-:S05]  /*f8b0*/  IADD3 R33, P2, PT, R33, 0x8, RZ ;  /* 0x0000000821217810 */ /* 0x000fca0007f5e0ff */
[----:B------:R-:W-:Y:S01]  /*f8c0*/  IMAD.X R34, RZ, RZ, R41, P2 ;  /* 0x000000ffff227224 */ /* 0x000fe200010e0629 */
[----:B------:R-:W-:Y:S07]  /*f8d0*/  @P3 BRA `(.L_x_2531) ;  /* 0xffffffd0001c3947 */ /* 0x000fee000383ffff */
.L_x_2482:
[----:B0-----:R-:W-:Y:S05]  /*f8e0*/  BSYNC.RECONVERGENT B0 ;  /* 0x0000000000007941 */ /* 0x001fea0003800200 */
.L_x_2481:
        /* <DEDUP_REMOVED lines=51> */
.L_x_2540:
        /* <DEDUP_REMOVED lines=22> */
.L_x_2537:
        /* <DEDUP_REMOVED lines=30> */
.L_x_2536:
[----:B--2---:R-:W-:Y:S02]  /*ff60*/  IMAD.MOV.U32 R43, RZ, RZ, R17 ;  /* 0x000000ffff2b7224 */ /* 0x004fe400078e0011 */
[----:B------:R-:W-:-:S07]  /*ff70*/  IMAD.MOV.U32 R40, RZ, RZ, R14 ;  /* 0x000000ffff287224 */ /* 0x000fce00078e000e */
.L_x_2535:
[----:B------:R-:W-:Y:S05]  /*ff80*/  BSYNC.RECONVERGENT B1 ;  /* 0x0000000000017941 */ /* 0x000fea0003800200 */
.L_x_2534:
        /* <DEDUP_REMOVED lines=54> */
.L_x_2539:
[----:B------:R-:W-:Y:S05]  /*102f0*/  BSYNC.RECONVERGENT B1 ;  /* 0x0000000000017941 */ /* 0x000fea0003800200 */
.L_x_2538:
[C---:B------:R-:W-:Y:S02]  /*10300*/  LEA R33, P3, R52.reuse, R33, 0x2 ;  /* 0x0000002134217211 */ /* 0x040fe400078610ff */
[----:B------:R-:W-:Y:S02]  /*10310*/  IADD3 R35, P4, PT, R35, 0x1, RZ ;  /* 0x0000000123237810 */ /* 0x000fe40007f9e0ff */
[----:B------:R-:W-:Y:S02]  /*10320*/  LEA.HI.X R34, R52, R34, R53, 0x2, P3 ;  /* 0x0000002234227211 */ /* 0x000fe400018f1435 */
[----:B------:R-:W-:Y:S01]  /*10330*/  IADD3 R33, P3, PT, R33, 0x4, RZ ;  /* 0x0000000421217810 */ /* 0x000fe20007f7e0ff */
[----:B------:R-:W-:-:S04]  /*10340*/  IMAD.X R36, RZ, RZ, R36, P4 ;  /* 0x000000ffff247224 */ /* 0x000fc800020e0624 */
[----:B------:R-:W-:Y:S01]  /*10350*/  IMAD.X R34, RZ, RZ, R34, P3 ;  /* 0x000000ffff227224 */ /* 0x000fe200018e0622 */
[----:B------:R-:W-:Y:S07]  /*10360*/  @P2 BRA `(.L_x_2540) ;  /* 0xfffffff8002c2947 */ /* 0x000fee000383ffff */
.L_x_2533:
[----:B------:R-:W-:Y:S05]  /*10370*/  BSYNC.RECONVERGENT B0 ;  /* 0x0000000000007941 */ /* 0x000fea0003800200 */
.L_x_2532:
[----:B------:R-:W0:Y:S01]  /*10380*/  LDCU.64 UR10, c[0x0][0x3d0] ;  /* 0x00007a00ff0a77ac */ /* 0x000e220008000a00 */
[----:B------:R-:W-:Y:S01]  /*10390*/  BSSY.RECONVERGENT B0, `(.L_x_2541) ;  /* 0x00002fe000007945 */ /* 0x000fe20003800200 */
[----:B------:R-:W0:Y:S01]  /*103a0*/  LDCU.64 UR12, c[0x0][0x3d0] ;  /* 0x00007a00ff0c77ac */ /* 0x000e220008000a00 */
[----:B------:R-:W0:Y:S01]  /*103b0*/  LDCU.64 UR16, c[0x0][0x3a8] ;  /* 0x00007500ff1077ac */ /* 0x000e220008000a00 */
[----:B------:R-:W0:Y:S01]  /*103c0*/  LDCU.64 UR18, c[0x0][0x3a8] ;  /* 0x00007500ff1277ac */ /* 0x000e220008000a00 */
[----:B------:R-:W-:Y:S05]  /*103d0*/  @!P1 BRA `(.L_x_2542) ;  /* 0x0000002c00e49947 */ /* 0x000fea0003800000 */
.L_x_2591:
        /* <DEDUP_REMOVED lines=22> */
.L_x_2546:
        /* <DEDUP_REMOVED lines=30> */
.L_x_2545:
[----:B------:R-:W-:Y:S02]  /*10720*/  IMAD.MOV.U32 R43, RZ, RZ, R17 ;  /* 0x000000ffff2b7224 */ /* 0x000fe400078e0011 */
[----:B------:R-:W-:-:S07]  /*10730*/  IMAD.MOV.U32 R42, RZ, RZ, R14 ;  /* 0x000000ffff2a7224 */ /* 0x000fce00078e000e */
.L_x_2544:
[----:B0-----:R-:W-:Y:S05]  /*10740*/  BSYNC.RECONVERGENT B1 ;  /* 0x0000000000017941 */ /* 0x001fea0003800200 */
.L_x_2543:
        /* <DEDUP_REMOVED lines=46> */
.L_x_2548:
[----:B------:R-:W-:Y:S05]  /*10a30*/  BSYNC.RECONVERGENT B1 ;  /* 0x0000000000017941 */ /* 0x000fea0003800200 */
.L_x_2547:
        /* <DEDUP_REMOVED lines=12> */
.L_x_2552:
        /* <DEDUP_REMOVED lines=30> */
.L_x_2551:
[----:B------:R-:W-:Y:S02]  /*10ce0*/  IMAD.MOV.U32 R38, RZ, RZ, R17 ;  /* 0x000000ffff267224 */ /* 0x000fe400078e0011 */
[----:B------:R-:W-:-:S07]  /*10cf0*/  IMAD.MOV.U32 R42, RZ, RZ, R14 ;  /* 0x000000ffff2a7224 */ /* 0x000fce00078e000e */
.L_x_2550:
[----:B------:R-:W-:Y:S05]  /*10d00*/  BSYNC.RECONVERGENT B1 ;  /* 0x0000000000017941 */ /* 0x000fea0003800200 */
.L_x_2549:
        /* <DEDUP_REMOVED lines=44> */
.L_x_2554:
[----:B------:R-:W-:Y:S05]  /*10fd0*/  BSYNC.RECONVERGENT B1 ;  /* 0x0000000000017941 */ /* 0x000fea0003800200 */
.L_x_2553:
        /* <DEDUP_REMOVED lines=14> */
.L_x_2558:
        /* <DEDUP_REMOVED lines=32> */
.L_x_2557:
[----:B------:R-:W-:Y:S02]  /*112c0*/  IMAD.MOV.U32 R40, RZ, RZ, R17 ;  /* 0x000000ffff287224 */ /* 0x000fe400078e0011 */
[----:B------:R-:W-:-:S07]  /*112d0*/  IMAD.MOV.U32 R42, RZ, RZ, R14 ;  /* 0x000000ffff2a7224 */ /* 0x000fce00078e000e */
.L_x_2556:
[----:B------:R-:W-:Y:S05]  /*112e0*/  BSYNC.RECONVERGENT B1 ;  /* 0x0000000000017941 */ /* 0x000fea0003800200 */
.L_x_2555:
        /* <DEDUP_REMOVED lines=44> */
.L_x_2560:
[----:B------:R-:W-:Y:S05]  /*115b0*/  BSYNC.RECONVERGENT B1 ;  /* 0x0000000000017941 */ /* 0x000fea0003800200 */
.L_x_2559:
        /* <DEDUP_REMOVED lines=14> */
.L_x_2564:
        /* <DEDUP_REMOVED lines=32> */
.L_x_2563:
[----:B------:R-:W-:Y:S02]  /*118a0*/  IMAD.MOV.U32 R40, RZ, RZ, R17 ;  /* 0x000000ffff287224 */ /* 0x000fe400078e0011 */
[----:B------:R-:W-:-:S07]  /*118b0*/  IMAD.MOV.U32 R42, RZ, RZ, R14 ;  /* 0x000000ffff2a7224 */ /* 0x000fce00078e000e */
.L_x_2562:
[----:B------:R-:W-:Y:S05]  /*118c0*/  BSYNC.RECONVERGENT B1 ;  /* 0x0000000000017941 */ /* 0x000fea0003800200 */
.L_x_2561:
        /* <DEDUP_REMOVED lines=44> */
.L_x_2566:
[----:B------:R-:W-:Y:S05]  /*11b90*/  BSYNC.RECONVERGENT B1 ;  /* 0x0000000000017941 */ /* 0x000fea0003800200 */
.L_x_2565:
        /* <DEDUP_REMOVED lines=14> */
.L_x_2570:
        /* <DEDUP_REMOVED lines=32> */
.L_x_2569:
[----:B------:R-:W-:Y:S02]  /*11e80*/  IMAD.MOV.U32 R40, RZ, RZ, R17 ;  /* 0x000000ffff287224 */ /* 0x000fe400078e0011 */
[----:B------:R-:W-:-:S07]  /*11e90*/  IMAD.MOV.U32 R42, RZ, RZ, R14 ;  /* 0x000000ffff2a7224 */ /* 0x000fce00078e000e */
.L_x_2568:
[----:B------:R-:W-:Y:S05]  /*11ea0*/  BSYNC.RECONVERGENT B1 ;  /* 0x0000000000017941 */ /* 0x000fea0003800200 */
.L_x_2567:
        /* <DEDUP_REMOVED lines=44> */
.L_x_2572:
[----:B------:R-:W-:Y:S05]  /*12170*/  BSYNC.RECONVERGENT B1 ;  /* 0x0000000000017941 */ /* 0x000fea0003800200 */
.L_x_2571:
        /* <DEDUP_REMOVED lines=14> */
.L_x_2576:
        /* <DEDUP_REMOVED lines=32> */
.L_x_2575:
[----:B------:R-:W-:Y:S02]  /*12460*/  IMAD.MOV.U32 R40, RZ, RZ, R17 ;  /* 0x000000ffff287224 */ /* 0x000fe400078e0011 */
[----:B------:R-:W-:-:S07]  /*12470*/  IMAD.MOV.U32 R42, RZ, RZ, R14 ;  /* 0x000000ffff2a7224 */ /* 0x000fce00078e000e */
.L_x_2574:
[----:B------:R-:W-:Y:S05]  /*12480*/  BSYNC.RECONVERGENT B1 ;  /* 0x0000000000017941 */ /* 0x000fea0003800200 */
.L_x_2573:
        /* <DEDUP_REMOVED lines=44> */
.L_x_2578:
[----:B------:R-:W-:Y:S05]  /*12750*/  BSYNC.RECONVERGENT B1 ;  /* 0x0000000000017941 */ /* 0x000fea0003800200 */
.L_x_2577:
        /* <DEDUP_REMOVED lines=14> */
.L_x_2582:
        /* <DEDUP_REMOVED lines=32> */
.L_x_2581:
[----:B------:R-:W-:Y:S02]  /*12a40*/  IMAD.MOV.U32 R40, RZ, RZ, R17 ;  /* 0x000000ffff287224 */ /* 0x000fe400078e0011 */
[----:B------:R-:W-:-:S07]  /*12a50*/  IMAD.MOV.U32 R42, RZ, RZ, R14 ;  /* 0x000000ffff2a7224 */ /* 0x000fce00078e000e */
.L_x_2580:
[----:B------:R-:W-:Y:S05]  /*12a60*/  BSYNC.RECONVERGENT B1 ;  /* 0x0000000000017941 */ /* 0x000fea0003800200 */
.L_x_2579:
        /* <DEDUP_REMOVED lines=44> */
.L_x_2584:
[----:B------:R-:W-:Y:S05]  /*12d30*/  BSYNC.RECONVERGENT B1 ;  /* 0x0000000000017941 */ /* 0x000fea0003800200 */
.L_x_2583:
        /* <DEDUP_REMOVED lines=14> */
.L_x_2588:
        /* <DEDUP_REMOVED lines=32> */
.L_x_2587:
[----:B--2---:R-:W-:Y:S02]  /*13020*/  IMAD.MOV.U32 R28, RZ, RZ, R17 ;  /* 0x000000ffff1c7224 */ /* 0x004fe400078e0011 */
[----:B------:R-:W-:-:S07]  /*13030*/  IMAD.MOV.U32 R29, RZ, RZ, R14 ;  /* 0x000000ffff1d7224 */ /* 0x000fce00078e000e */
.L_x_2586:
[----:B------:R-:W-:Y:S05]  /*13040*/  BSYNC.RECONVERGENT B1 ;  /* 0x0000000000017941 */ /* 0x000fea0003800200 */
.L_x_2585:
        /* <DEDUP_REMOVED lines=44> */
.L_x_2590:
[----:B------:R-:W-:Y:S05]  /*13310*/  BSYNC.RECONVERGENT B1 ;  /* 0x0000000000017941 */ /* 0x000fea0003800200 */
.L_x_2589:
[----:B------:R-:W-:-:S04]  /*13320*/  LEA R33, P2, R52, R33, 0x2 ;  /* 0x0000002134217211 */ /* 0x000fc800078410ff */
[----:B------:R-:W-:Y:S02]  /*13330*/  LEA.HI.X R41, R52, R41, R53, 0x2, P2 ;  /* 0x0000002934297211 */ /* 0x000fe400010f1435 */
[----:B------:R-:W-:-:S05]  /*13340*/  IADD3 R33, P2, PT, R33, 0x8, RZ ;  /* 0x0000000821217810 */ /* 0x000fca0007f5e0ff */
[----:B------:R-:W-:Y:S01]  /*13350*/  IMAD.X R34, RZ, RZ, R41, P2 ;  /* 0x000000ffff227224 */ /* 0x000fe200010e0629 */
[----:B------:R-:W-:Y:S07]  /*13360*/  @P3 BRA `(.L_x_2591) ;  /* 0xffffffd0001c3947 */ /* 0x000fee000383ffff */
.L_x_2542:
[----:B0-----:R-:W-:Y:S05]  /*13370*/  BSYNC.RECONVERGENT B0 ;  /* 0x0000000000007941 */ /* 0x001fea0003800200 */
.L_x_2541:
        /* <DEDUP_REMOVED lines=51> */
.L_x_2600:
        /* <DEDUP_REMOVED lines=22> */
.L_x_2597:
        /* <DEDUP_REMOVED lines=30> */
.L_x_2596:
[----:B--2---:R-:W-:Y:S02]  /*139f0*/  IMAD.MOV.U32 R43, RZ, RZ, R17 ;  /* 0x000000ffff2b7224 */ /* 0x004fe400078e0011 */
[----:B------:R-:W-:-:S07]  /*13a00*/  IMAD.MOV.U32 R40, RZ, RZ, R14 ;  /* 0x000000ffff287224 */ /* 0x000fce00078e000e */
.L_x_2595:
[----:B------:R-:W-:Y:S05]  /*13a10*/  BSYNC.RECONVERGENT B1 ;  /* 0x0000000000017941 */ /* 0x000fea0003800200 */
.L_x_2594:
        /* <DEDUP_REMOVED lines=54> */
.L_x_2599:
[----:B------:R-:W-:Y:S05]  /*13d80*/  BSYNC.RECONVERGENT B1 ;  /* 0x0000000000017941 */ /* 0x000fea0003800200 */
.L_x_2598:
[C---:B------:R-:W-:Y:S02]  /*13d90*/  LEA R33, P3, R52.reuse, R33, 0x2 ;  /* 0x0000002134217211 */ /* 0x040fe400078610ff */
[----:B------:R-:W-:Y:S02]  /*13da0*/  IADD3 R35, P4, PT, R35, 0x1, RZ ;  /* 0x0000000123237810 */ /* 0x000fe40007f9e0ff */
[----:B------:R-:W-:Y:S02]  /*13db0*/  LEA.HI.X R34, R52, R34, R53, 0x2, P3 ;  /* 0x0000002234227211 */ /* 0x000fe400018f1435 */
[----:B------:R-:W-:Y:S01]  /*13dc0*/  IADD3 R33, P3, PT, R33, 0x4, RZ ;  /* 0x0000000421217810 */ /* 0x000fe20007f7e0ff */
[----:B------:R-:W-:-:S04]  /*13dd0*/  IMAD.X R36, RZ, RZ, R36, P4 ;  /* 0x000000ffff247224 */ /* 0x000fc800020e0624 */
[----:B------:R-:W-:Y:S01]  /*13de0*/  IMAD.X R34, RZ, RZ, R34, P3 ;  /* 0x000000ffff227224 */ /* 0x000fe200018e0622 */
[----:B------:R-:W-:Y:S07]  /*13df0*/  @P2 BRA `(.L_x_2600) ;  /* 0xfffffff8002c2947 */ /* 0x000fee000383ffff */
.L_x_2593:
[----:B------:R-:W-:Y:S05]  /*13e00*/  BSYNC.RECONVERGENT B0 ;  /* 0x0000000000007941 */ /* 0x000fea0003800200 */
.L_x_2592:
[----:B------:R-:W0:Y:S01]  /*13e10*/  LDCU.64 UR10, c[0x0][0x3d0] ;  /* 0x00007a00ff0a77ac */ /* 0x000e220008000a00 */
[----:B------:R-:W-:Y:S01]  /*13e20*/  BSSY.RECONVERGENT B0, `(.L_x_2601) ;  /* 0x00002fe000007945 */ /* 0x000fe20003800200 */
[----:B------:R-:W0:Y:S01]  /*13e30*/  LDCU.64 UR12, c[0x0][0x3d0] ;  /* 0x00007a00ff0c77ac */ /* 0x000e220008000a00 */
[----:B------:R-:W0:Y:S01]  /*13e40*/  LDCU.64 UR16, c[0x0][0x3a8] ;  /* 0x00007500ff1077ac */ /* 0x000e220008000a00 */
[----:B------:R-:W0:Y:S01]  /*13e50*/  LDCU.64 UR18, c[0x0][0x3a8] ;  /* 0x00007500ff1277ac */ /* 0x000e220008000a00 */
[----:B------:R-:W-:Y:S05]  /*13e60*/  @!P1 BRA `(.L_x_2602) ;  /* 0x0000002c00e49947 */ /* 0x000fea0003800000 */
.L_x_2651:
        /* <DEDUP_REMOVED lines=22> */
.L_x_2606:
        /* <DEDUP_REMOVED lines=30> */
.L_x_2605:
[----:B------:R-:W-:Y:S02]  /*141b0*/  IMAD.MOV.U32 R43, RZ, RZ, R17 ;  /* 0x000000ffff2b7224 */ /* 0x000fe400078e0011 */
[----:B------:R-:W-:-:S07]  /*141c0*/  IMAD.MOV.U32 R42, RZ, RZ, R14 ;  /* 0x000000ffff2a7224 */ /* 0x000fce00078e000e */
.L_x_2604:
[----:B0-----:R-:W-:Y:S05]  /*141d0*/  BSYNC.RECONVERGENT B1 ;  /* 0x0000000000017941 */ /* 0x001fea0003800200 */
.L_x_2603:
        /* <DEDUP_REMOVED lines=46> */
.L_x_2608:
[----:B------:R-:W-:Y:S05]  /*144c0*/  BSYNC.RECONVERGENT B1 ;  /* 0x0000000000017941 */ /* 0x000fea0003800200 */
.L_x_2607:
        /* <DEDUP_REMOVED lines=12> */
.L_x_2612:
        /* <DEDUP_REMOVED lines=30> */
.L_x_2611:
[----:B------:R-:W-:Y:S02]  /*14770*/  IMAD.MOV.U32 R38, RZ, RZ, R17 ;  /* 0x000000ffff267224 */ /* 0x000fe400078e0011 */
[----:B------:R-:W-:-:S07]  /*14780*/  IMAD.MOV.U32 R42, RZ, RZ, R14 ;  /* 0x000000ffff2a7224 */ /* 0x000fce00078e000e */
.L_x_2610:
[----:B------:R-:W-:Y:S05]  /*14790*/  BSYNC.RECONVERGENT B1 ;  /* 0x0000000000017941 */ /* 0x000fea0003800200 */
.L_x_2609:
        /* <DEDUP_REMOVED lines=44> */
.L_x_2614:
[----:B------:R-:W-:Y:S05]  /*14a60*/  BSYNC.RECONVERGENT B1 ;  /* 0x0000000000017941 */ /* 0x000fea0003800200 */
.L_x_2613:
        /* <DEDUP_REMOVED lines=14> */
.L_x_2618:
        /* <DEDUP_REMOVED lines=32> */
.L_x_2617:
[----:B------:R-:W-:Y:S02]  /*14d50*/  IMAD.MOV.U32 R40, RZ, RZ, R17 ;  /* 0x000000ffff287224 */ /* 0x000fe400078e0011 */
[----:B------:R-:W-:-:S07]  /*14d60*/  IMAD.MOV.U32 R42, RZ, RZ, R14 ;  /* 0x000000ffff2a7224 */ /* 0x000fce00078e000e */
.L_x_2616:
[----:B------:R-:W-:Y:S05]  /*14d70*/  BSYNC.RECONVERGENT B1 ;  /* 0x0000000000017941 */ /* 0x000fea0003800200 */
.L_x_2615:
        /* <DEDUP_REMOVED lines=44> */
.L_x_2620:
[----:B------:R-:W-:Y:S05]  /*15040*/  BSYNC.RECONVERGENT B1 ;  /* 0x0000000000017941 */ /* 0x000fea0003800200 */
.L_x_2619:
        /* <DEDUP_REMOVED lines=14> */
.L_x_2624:
        /* <DEDUP_REMOVED lines=32> */
.L_x_2623:
[----:B------:R-:W-:Y:S02]  /*15330*/  IMAD.MOV.U32 R40, RZ, RZ, R17 ;  /* 0x000000ffff287224 */ /* 0x000fe400078e0011 */
[----:B------:R-:W-:-:S07]  /*15340*/  IMAD.MOV.U32 R42, RZ, RZ, R14 ;  /* 0x000000ffff2a7224 */ /* 0x000fce00078e000e */
.L_x_2622:
[----:B------:R-:W-:Y:S05]  /*15350*/  BSYNC.RECONVERGENT B1 ;  /* 0x0000000000017941 */ /* 0x000fea0003800200 */
.L_x_2621:
        /* <DEDUP_REMOVED lines=44> */
.L_x_2626:
[----:B------:R-:W-:Y:S05]  /*15620*/  BSYNC.RECONVERGENT B1 ;  /* 0x0000000000017941 */ /* 0x000fea0003800200 */
.L_x_2625:
        /* <DEDUP_REMOVED lines=14> */
.L_x_2630:
        /* <DEDUP_REMOVED lines=32> */
.L_x_2629:
[----:B------:R-:W-:Y:S02]  /*15910*/  IMAD.MOV.U32 R40, RZ, RZ, R17 ;  /* 0x000000ffff287224 */ /* 0x000fe400078e0011 */
[----:B------:R-:W-:-:S07]  /*15920*/  IMAD.MOV.U32 R42, RZ, RZ, R14 ;  /* 0x000000ffff2a7224 */ /* 0x000fce00078e000e */
.L_x_2628:
[----:B------:R-:W-:Y:S05]  /*15930*/  BSYNC.RECONVERGENT B1 ;  /* 0x0000000000017941 */ /* 0x000fea0003800200 */
.L_x_2627:
        /* <DEDUP_REMOVED lines=44> */
.L_x_2632:
[----:B------:R-:W-:Y:S05]  /*15c00*/  BSYNC.RECONVERGENT B1 ;  /* 0x0000000000017941 */ /* 0x000fea0003800200 */
.L_x_2631:
        /* <DEDUP_REMOVED lines=14> */
.L_x_2636:
        /* <DEDUP_REMOVED lines=32> */
.L_x_2635:
[----:B------:R-:W-:Y:S02]  /*15ef0*/  IMAD.MOV.U32 R40, RZ, RZ, R17 ;  /* 0x000000ffff287224 */ /* 0x000fe400078e0011 */
[----:B------:R-:W-:-:S07]  /*15f00*/  IMAD.MOV.U32 R42, RZ, RZ, R14 ;  /* 0x000000ffff2a7224 */ /* 0x000fce00078e000e */
.L_x_2634:
[----:B------:R-:W-:Y:S05]  /*15f10*/  BSYNC.RECONVERGENT B1 ;  /* 0x0000000000017941 */ /* 0x000fea0003800200 */
.L_x_2633:
        /* <DEDUP_REMOVED lines=44> */
.L_x_2638:
[----:B------:R-:W-:Y:S05]  /*161e0*/  BSYNC.RECONVERGENT B1 ;  /* 0x0000000000017941 */ /* 0x000fea0003800200 */
.L_x_2637:
        /* <DEDUP_REMOVED lines=14> */
.L_x_2642:
        /* <DEDUP_REMOVED lines=32> */
.L_x_2641:
[----:B------:R-:W-:Y:S02]  /*164d0*/  IMAD.MOV.U32 R40, RZ, RZ, R17 ;  /* 0x000000ffff287224 */ /* 0x000fe400078e0011 */
[----:B------:R-:W-:-:S07]  /*164e0*/  IMAD.MOV.U32 R42, RZ, RZ, R14 ;  /* 0x000000ffff2a7224 */ /* 0x000fce00078e000e */
.L_x_2640:
[----:B------:R-:W-:Y:S05]  /*164f0*/  BSYNC.RECONVERGENT B1 ;  /* 0x0000000000017941 */ /* 0x000fea0003800200 */
.L_x_2639:
        /* <DEDUP_REMOVED lines=44> */
.L_x_2644:
[----:B------:R-:W-:Y:S05]  /*167c0*/  BSYNC.RECONVERGENT B1 ;  /* 0x0000000000017941 */ /* 0x000fea0003800200 */
.L_x_2643:
        /* <DEDUP_REMOVED lines=14> */
.L_x_2648:
        /* <DEDUP_REMOVED lines=32> */
.L_x_2647:
[----:B--2---:R-:W-:Y:S02]  /*16ab0*/  IMAD.MOV.U32 R28, RZ, RZ, R17 ;  /* 0x000000ffff1c7224 */ /* 0x004fe400078e0011 */
[----:B------:R-:W-:-:S07]  /*16ac0*/  IMAD.MOV.U32 R29, RZ, RZ, R14 ;  /* 0x000000ffff1d7224 */ /* 0x000fce00078e000e */
.L_x_2646:
[----:B------:R-:W-:Y:S05]  /*16ad0*/  BSYNC.RECONVERGENT B1 ;  /* 0x0000000000017941 */ /* 0x000fea0003800200 */
.L_x_2645:
        /* <DEDUP_REMOVED lines=44> */
.L_x_2650:
[----:B------:R-:W-:Y:S05]  /*16da0*/  BSYNC.RECONVERGENT B1 ;  /* 0x0000000000017941 */ /* 0x000fea0003800200 */
.L_x_2649:
[----:B------:R-:W-:-:S04]  /*16db0*/  LEA R33, P2, R52, R33, 0x2 ;  /* 0x0000002134217211 */ /* 0x000fc800078410ff */
[----:B------:R-:W-:Y:S02]  /*16dc0*/  LEA.HI.X R41, R52, R41, R53, 0x2, P2 ;  /* 0x0000002934297211 */ /* 0x000fe400010f1435 */
[----:B------:R-:W-:-:S05]  /*16dd0*/  IADD3 R33, P2, PT, R33, 0x8, RZ ;  /* 0x0000000821217810 */ /* 0x000fca0007f5e0ff */
[----:B------:R-:W-:Y:S01]  /*16de0*/  IMAD.X R34, RZ, RZ, R41, P2 ;  /* 0x000000ffff227224 */ /* 0x000fe200010e0629 */
[----:B------:R-:W-:Y:S07]  /*16df0*/  @P3 BRA `(.L_x_2651) ;  /* 0xffffffd0001c3947 */ /* 0x000fee000383ffff */
.L_x_2602:
[----:B0-----:R-:W-:Y:S05]  /*16e00*/  BSYNC.RECONVERGENT B0 ;  /* 0x0000000000007941 */ /* 0x001fea0003800200 */
.L_x_2601:
        /* <DEDUP_REMOVED lines=51> */
.L_x_2660:
        /* <DEDUP_REMOVED lines=22> */
.L_x_2657:
        /* <DEDUP_REMOVED lines=30> */
.L_x_2656:
[----:B--2---:R-:W-:Y:S02]  /*17480*/  IMAD.MOV.U32 R43, RZ, RZ, R17 ;  /* 0x000000ffff2b7224 */ /* 0x004fe400078e0011 */
[----:B------:R-:W-:-:S07]  /*17490*/  IMAD.MOV.U32 R40, RZ, RZ, R14 ;  /* 0x000000ffff287224 */ /* 0x000fce00078e000e */
.L_x_2655:
[----:B------:R-:W-:Y:S05]  /*174a0*/  BSYNC.RECONVERGENT B1 ;  /* 0x0000000000017941 */ /* 0x000fea0003800200 */
.L_x_2654:
        /* <DEDUP_REMOVED lines=54> */
.L_x_2659:
[----:B------:R-:W-:Y:S05]  /*17810*/  BSYNC.RECONVERGENT B1 ;  /* 0x0000000000017941 */ /* 0x000fea0003800200 */
.L_x_2658:
[C---:B------:R-:W-:Y:S02]  /*17820*/  LEA R33, P3, R52.reuse, R33, 0x2 ;  /* 0x0000002134217211 */ /* 0x040fe400078610ff */
[----:B------:R-:W-:Y:S02]  /*17830*/  IADD3 R35, P4, PT, R35, 0x1, RZ ;  /* 0x0000000123237810 */ /* 0x000fe40007f9e0ff */
[----:B------:R-:W-:Y:S02]  /*17840*/  LEA.HI.X R34, R52, R34, R53, 0x2, P3 ;  /* 0x0000002234227211 */ /* 0x000fe400018f1435 */
[----:B------:R-:W-:Y:S01]  /*17850*/  IADD3 R33, P3, PT, R33, 0x4, RZ ;  /* 0x0000000421217810 */ /* 0x000fe20007f7e0ff */
[----:B------:R-:W-:-:S04]  /*17860*/  IMAD.X R36, RZ, RZ, R36, P4 ;  /* 0x000000ffff247224 */ /* 0x000fc800020e0624 */
[----:B------:R-:W-:Y:S01]  /*17870*/  IMAD.X R34, RZ, RZ, R34, P3 ;  /* 0x000000ffff227224 */ /* 0x000fe200018e0622 */
[----:B------:R-:W-:Y:S07]  /*17880*/  @P2 BRA `(.L_x_2660) ;  /* 0xfffffff8002c2947 */ /* 0x000fee000383ffff */
.L_x_2653:
[----:B------:R-:W-:Y:S05]  /*17890*/  BSYNC.RECONVERGENT B0 ;  /* 0x0000000000007941 */ /* 0x000fea0003800200 */
.L_x_2652:
[----:B------:R-:W0:Y:S01]  /*178a0*/  LDCU.64 UR10, c[0x0][0x3d0] ;  /* 0x00007a00ff0a77ac */ /* 0x000e220008000a00 */
[----:B------:R-:W-:Y:S01]  /*178b0*/  BSSY.RECONVERGENT B0, `(.L_x_2661) ;  /* 0x0000303000007945 */ /* 0x000fe20003800200 */
[----:B------:R-:W0:Y:S01]  /*178c0*/  LDCU.64 UR12, c[0x0][0x3d0] ;  /* 0x00007a00ff0c77ac */ /* 0x000e220008000a00 */
[----:B------:R-:W0:Y:S01]  /*178d0*/  LDCU.64 UR16, c[0x0][0x3a8] ;  /* 0x00007500ff1077ac */ /* 0x000e220008000a00 */
[----:B------:R-:W0:Y:S01]  /*178e0*/  LDCU.64 UR18, c[0x0][0x3a8] ;  /* 0x00007500ff1277ac */ /* 0x000e220008000a00 */
[----:B------:R-:W-:Y:S05]  /*178f0*/  @!P1 BRA `(.L_x_2662) ;  /* 0x0000002c00f89947 */ /* 0x000fea0003800000 */
.L_x_2711:
[----:B0-----:R-:W-:Y:S01]  /*17900*/  IMAD.U32 R28, RZ, RZ, UR14 ;  /* 0x0000000eff1c7e24 */ /* 0x001fe2000f8e00ff */
        /* <DEDUP_REMOVED lines=21> */
.L_x_2666:
        /* <DEDUP_REMOVED lines=30> */
.L_x_2665:
[----:B------:R-:W-:Y:S02]  /*17c40*/  IMAD.MOV.U32 R43, RZ, RZ, R17 ;  /* 0x000000ffff2b7224 */ /* 0x000fe400078e0011 */
[----:B------:R-:W-:-:S07]  /*17c50*/  IMAD.MOV.U32 R42, RZ, RZ, R14 ;  /* 0x000000ffff2a7224 */ /* 0x000fce00078e000e */
.L_x_2664:
[----:B0-----:R-:W-:Y:S05]  /*17c60*/  BSYNC.RECONVERGENT B1 ;  /* 0x0000000000017941 */ /* 0x001fea0003800200 */
.L_x_2663:
        /* <DEDUP_REMOVED lines=46> */
.L_x_2668:
[----:B------:R-:W-:Y:S05]  /*17f50*/  BSYNC.RECONVERGENT B1 ;  /* 0x0000000000017941 */ /* 0x000fea0003800200 */
.L_x_2667:
[----:B01234-:R-:W-:Y:S01]  /*17f60*/  LEA R41, P4, R52, R33, 0x2 ;  /* 0x0000002134297211 */ /* 0x01ffe200078810ff */
        /* <DEDUP_REMOVED lines=9> */
[----:B------:R-:W-:-:S03]  /*18000*/  CS2R R42, SRZ ;  /* 0x00000000002a7805 */ /* 0x000fc6000001ff00 */
[----:B------:R-:W-:-:S08]  /*18010*/  IMAD.X R40, R34, 0x1, R37, P4 ;  /* 0x0000000122287824 */ /* 0x000fd000020e0625 */
.L_x_2672:
        /* <DEDUP_REMOVED lines=30> */
.L_x_2671:
[----:B------:R-:W-:Y:S02]  /*18200*/  IMAD.MOV.U32 R38, RZ, RZ, R17 ;  /* 0x000000ffff267224 */ /* 0x000fe400078e0011 */
[----:B------:R-:W-:-:S07]  /*18210*/  IMAD.MOV.U32 R42, RZ, RZ, R14 ;  /* 0x000000ffff2a7224 */ /* 0x000fce00078e000e */
.L_x_2670:
[----:B------:R-:W-:Y:S05]  /*18220*/  BSYNC.RECONVERGENT B1 ;  /* 0x0000000000017941 */ /* 0x000fea0003800200 */
.L_x_2669:
        /* <DEDUP_REMOVED lines=44> */
.L_x_2674:
[----:B------:R-:W-:Y:S05]  /*184f0*/  BSYNC.RECONVERGENT B1 ;  /* 0x0000000000017941 */ /* 0x000fea0003800200 */
.L_x_2673:
[----:B------:R-:W-:Y:S01]  /*18500*/  LEA R38, P4, R52, R41, 0x2 ;  /* 0x0000002934267211 */ /* 0x000fe200078810ff */
[----:B------:R-:W-:Y:S01]  /*18510*/  BSSY.RECONVERGENT B1, `(.L_x_2675) ;  /* 0x0000030000017945 */ /* 0x000fe20003800200 */
[----:B------:R-:W-:Y:S01]  /*18520*/  IADD3 R39, P6, PT, R39, UR44, RZ ;  /* 0x0000002c27277c10 */ /* 0x000fe2000ffde0ff */
[----:B------:R-:W-:Y:S01]  /*18530*/  IMAD.MOV.U32 R42, RZ, RZ, RZ ;  /* 0x000000ffff2a7224 */ /* 0x000fe200078e00ff */
[----:B------:R-:W-:Y:S01]  /*18540*/  IADD3 R41, P5, PT, R38, 0x4, RZ ;  /* 0x0000000426297810 */ /* 0x000fe20007fbe0ff */
[----:B--2---:R-:W-:Y:S01]  /*18550*/  IMAD.MOV.U32 R44, RZ, RZ, RZ ;  /* 0x000000ffff2c7224 */ /* 0x004fe200078e00ff */
[----:B------:R-:W-:Y:S02]  /*18560*/  LEA.HI.X R40, R52, R33, R53, 0x2, P4 ;  /* 0x0000002134287211 */ /* 0x000fe400020f1435 */
[----:B------:R-:W-:-:S03]  /*18570*/  IADD3.X R34, PT, PT, R34, UR38, RZ, P6, !PT ;  /* 0x0000002622227c10 */ /* 0x000fc6000b7fe4ff */
[----:B------:R-:W-:Y:S01]  /*18580*/  IMAD.X R33, RZ, RZ, R40, P5 ;  /* 0x000000ffff217224 */ /* 0x000fe200028e0628 */
[----:B------:R-:W-:Y:S06]  /*18590*/  @!P1 BRA `(.L_x_2676) ;  /* 0x00000000009c9947 */ /* 0x000fec0003800000 */
[----:B------:R-:W-:Y:S01]  /*185a0*/  IADD3 R42, P4, PT, R39, R20, RZ ;  /* 0x00000014272a7210 */ /* 0x000fe20007f9e0ff */
[----:B------:R-:W-:Y:S01]  /*185b0*/  BSSY.RECONVERGENT B2, `(.L_x_2677) ;  /* 0x0000023000027945 */ /* 0x000fe20003800200 */
[----:B------:R-:W-:Y:S02]  /*185c0*/  IMAD.MOV.U32 R45, RZ, RZ, RZ ;  /* 0x000000ffff2d7224 */ /* 0x000fe400078e00ff */
[----:B01-34-:R-:W-:Y:S02]  /*185d0*/  IMAD.MOV.U32 R43, RZ, RZ, RZ ;  /* 0x000000ffff2b7224 */ /* 0x01bfe400078e00ff */
[----:B------:R-:W-:-:S07]  /*185e0*/  IMAD.X R44, R34, 0x1, R37, P4 ;  /* 0x00000001222c7824 */ /* 0x000fce00020e0625 */
.L_x_2678:
        /* <DEDUP_REMOVED lines=32> */
.L_x_2677:
[----:B------:R-:W-:Y:S02]  /*187f0*/  IMAD.MOV.U32 R42, RZ, RZ, R17 ;  /* 0x000000ffff2a7224 */ /* 0x000fe400078e0011 */
[----:B------:R-:W-:-:S07]  /*18800*/  IMAD.MOV.U32 R44, RZ, RZ, R14 ;  /* 0x000000ffff2c7224 */ /* 0x000fce00078e000e */
.L_x_2676:
[----:B------:R-:W-:Y:S05]  /*18810*/  BSYNC.RECONVERGENT B1 ;  /* 0x0000000000017941 */ /* 0x000fea0003800200 */
.L_x_2675:
        /* <DEDUP_REMOVED lines=44> */
.L_x_2680:
[----:B------:R-:W-:Y:S05]  /*18ae0*/  BSYNC.RECONVERGENT B1 ;  /* 0x0000000000017941 */ /* 0x000fea0003800200 */
.L_x_2679:
[----:B------:R-:W-:Y:S01]  /*18af0*/  LEA R38, P4, R52, R41, 0x2 ;  /* 0x0000002934267211 */ /* 0x000fe200078810ff */
[----:B------:R-:W-:Y:S01]  /*18b00*/  BSSY.RECONVERGENT B1, `(.L_x_2681) ;  /* 0x0000030000017945 */ /* 0x000fe20003800200 */
[----:B------:R-:W-:Y:S01]  /*18b10*/  IADD3 R39, P6, PT, R39, UR44, RZ ;  /* 0x0000002c27277c10 */ /* 0x000fe2000ffde0ff */
[----:B------:R-:W-:Y:S01]  /*18b20*/  IMAD.MOV.U32 R42, RZ, RZ, RZ ;  /* 0x000000ffff2a7224 */ /* 0x000fe200078e00ff */
[----:B------:R-:W-:Y:S01]  /*18b30*/  IADD3 R41, P5, PT, R38, 0x4, RZ ;  /* 0x0000000426297810 */ /* 0x000fe20007fbe0ff */
[----:B------:R-:W-:Y:S01]  /*18b40*/  IMAD.MOV.U32 R44, RZ, RZ, RZ ;  /* 0x000000ffff2c7224 */ /* 0x000fe200078e00ff */
        /* <DEDUP_REMOVED lines=9> */
.L_x_2684:
[----:B------:R-:W0:Y:S01]  /*18be0*/  LDCU.64 UR20, c[0x0][0x3d0] ;  /* 0x00007a00ff1477ac */ /* 0x000e220008000a00 */
[----:B--23--:R-:W-:-:S05]  /*18bf0*/  IADD3 R28, P4, PT, R45, R42, RZ ;  /* 0x0000002a2d1c7210 */ /* 0x00cfca0007f9e0ff */
        /* <DEDUP_REMOVED lines=20> */
[----:B0-----:R-:W2:Y:S01]  /*18d40*/  LDG.E R47, desc[UR46][R30.64+0x18] ;  /* 0x0000182e1e2f7981 */ /* 0x001ea2000c1e1900 */
[----:B------:R-:W-:-:S03]  /*18d50*/  IADD3 R45, P5, PT, R45, 0x8, RZ ;  /* 0x000000082d2d7810 */ /* 0x000fc60007fbe0ff */
[----:B--2---:R3:W-:Y:S04]  /*18d60*/  STG.E desc[UR46][R28.64+0x20], R47 ;  /* 0x0000202f1c007986 */ /* 0x0047e8000c10192e */
[----:B-1----:R-:W2:Y:S01]  /*18d70*/  LDG.E R49, desc[UR46][R30.64+0x1c] ;  /* 0x00001c2e1e317981 */ /* 0x002ea2000c1e1900 */
[----:B------:R-:W-:Y:S01]  /*18d80*/  IMAD.X R43, RZ, RZ, R43, P5 ;  /* 0x000000ffff2b7224 */ /* 0x000fe200028e062b */
[----:B------:R-:W-:-:S04]  /*18d90*/  ISETP.NE.U32.AND P4, PT, R45, R17, PT ;  /* 0x000000112d00720c */ /* 0x000fc80003f85070 */
[----:B------:R-:W-:Y:S01]  /*18da0*/  ISETP.NE.AND.EX P4, PT, R43, R14, PT, P4 ;  /* 0x0000000e2b00720c */ /* 0x000fe20003f85340 */
[----:B--2---:R3:W-:-:S12]  /*18db0*/  STG.E desc[UR46][R28.64+0x24], R49 ;  /* 0x000024311c007986 */ /* 0x0047d8000c10192e */
[----:B------:R-:W-:Y:S05]  /*18dc0*/  @P4 BRA `(.L_x_2684) ;  /* 0xfffffffc00844947 */ /* 0x000fea000383ffff */
[----:B------:R-:W-:Y:S05]  /*18dd0*/  BSYNC.RECONVERGENT B2 ;  /* 0x0000000000027941 */ /* 0x000fea0003800200 */
.L_x_2683:
[----:B------:R-:W-:Y:S02]  /*18de0*/  IMAD.MOV.U32 R42, RZ, RZ, R17 ;  /* 0x000000ffff2a7224 */ /* 0x000fe400078e0011 */
[----:B------:R-:W-:-:S07]  /*18df0*/  IMAD.MOV.U32 R44, RZ, RZ, R14 ;  /* 0x000000ffff2c7224 */ /* 0x000fce00078e000e */
.L_x_2682:
[----:B------:R-:W-:Y:S05]  /*18e00*/  BSYNC.RECONVERGENT B1 ;  /* 0x0000000000017941 */ /* 0x000fea0003800200 */
.L_x_2681:
        /* <DEDUP_REMOVED lines=44> */
.L_x_2686:
[----:B------:R-:W-:Y:S05]  /*190d0*/  BSYNC.RECONVERGENT B1 ;  /* 0x0000000000017941 */ /* 0x000fea0003800200 */
.L_x_2685:
        /* <DEDUP_REMOVED lines=15> */
.L_x_2690:
        /* <DEDUP_REMOVED lines=32> */
.L_x_2689:
[----:B------:R-:W-:Y:S02]  /*193d0*/  IMAD.MOV.U32 R42, RZ, RZ, R17 ;  /* 0x000000ffff2a7224 */ /* 0x000fe400078e0011 */
[----:B------:R-:W-:-:S07]  /*193e0*/  IMAD.MOV.U32 R44, RZ, RZ, R14 ;  /* 0x000000ffff2c7224 */ /* 0x000fce00078e000e */
.L_x_2688:
[----:B------:R-:W-:Y:S05]  /*193f0*/  BSYNC.RECONVERGENT B1 ;  /* 0x0000000000017941 */ /* 0x000fea0003800200 */
.L_x_2687:
        /* <DEDUP_REMOVED lines=44> */
.L_x_2692:
[----:B------:R-:W-:Y:S05]  /*196c0*/  BSYNC.RECONVERGENT B1 ;  /* 0x0000000000017941 */ /* 0x000fea0003800200 */
.L_x_2691:
        /* <DEDUP_REMOVED lines=15> */
.L_x_2696:
        /* <DEDUP_REMOVED lines=32> */
.L_x_2695:
[----:B------:R-:W-:Y:S02]  /*199c0*/  IMAD.MOV.U32 R42, RZ, RZ, R17 ;  /* 0x000000ffff2a7224 */ /* 0x000fe400078e0011 */
[----:B------:R-:W-:-:S07]  /*199d0*/  IMAD.MOV.U32 R44, RZ, RZ, R14 ;  /* 0x000000ffff2c7224 */ /* 0x000fce00078e000e */
.L_x_2694:
[----:B------:R-:W-:Y:S05]  /*199e0*/  BSYNC.RECONVERGENT B1 ;  /* 0x0000000000017941 */ /* 0x000fea0003800200 */
.L_x_2693:
        /* <DEDUP_REMOVED lines=44> */
.L_x_2698:
[----:B------:R-:W-:Y:S05]  /*19cb0*/  BSYNC.RECONVERGENT B1 ;  /* 0x0000000000017941 */ /* 0x000fea0003800200 */
.L_x_2697:
        /* <DEDUP_REMOVED lines=15> */
.L_x_2702:
        /* <DEDUP_REMOVED lines=32> */
.L_x_2701:
[----:B------:R-:W-:Y:S02]  /*19fb0*/  IMAD.MOV.U32 R42, RZ, RZ, R17 ;  /* 0x000000ffff2a7224 */ /* 0x000fe400078e0011 */
[----:B------:R-:W-:-:S07]  /*19fc0*/  IMAD.MOV.U32 R44, RZ, RZ, R14 ;  /* 0x000000ffff2c7224 */ /* 0x000fce00078e000e */
.L_x_2700:
[----:B------:R-:W-:Y:S05]  /*19fd0*/  BSYNC.RECONVERGENT B1 ;  /* 0x0000000000017941 */ /* 0x000fea0003800200 */
.L_x_2699:
        /* <DEDUP_REMOVED lines=44> */
.L_x_2704:
[----:B------:R-:W-:Y:S05]  /*1a2a0*/  BSYNC.RECONVERGENT B1 ;  /* 0x0000000000017941 */ /* 0x000fea0003800200 */
.L_x_2703:
[C---:B------:R-:W-:Y:S01]  /*1a2b0*/  LEA R41, P4, R52.reuse, R41, 0x2 ;  /* 0x0000002934297211 */ /* 0x040fe200078810ff */
[----:B------:R-:W-:Y:S01]  /*1a2c0*/  BSSY.RECONVERGENT B1, `(.L_x_2705) ;  /* 0x000002f000017945 */ /* 0x000fe20003800200 */
[----:B------:R-:W-:Y:S02]  /*1a2d0*/  IADD3 R45, P6, PT, R39, UR44, RZ ;  /* 0x0000002c272d7c10 */ /* 0x000fe4000ffde0ff */
[----:B01234-:R-:W-:Y:S02]  /*1a2e0*/  CS2R R28, SRZ ;  /* 0x00000000001c7805 */ /* 0x01ffe4000001ff00 */
[----:B------:R-:W-:Y:S02]  /*1a2f0*/  IADD3 R39, P5, PT, R41, 0x4, RZ ;  /* 0x0000000429277810 */ /* 0x000fe40007fbe0ff */
[----:B------:R-:W-:Y:S02]  /*1a300*/  LEA.HI.X R33, R52, R33, R53, 0x2, P4 ;  /* 0x0000002134217211 */ /* 0x000fe400020f1435 */
[----:B------:R-:W-:-:S03]  /*1a310*/  IADD3.X R34, PT, PT, R34, UR38, RZ, P6, !PT ;  /* 0x0000002622227c10 */ /* 0x000fc6000b7fe4ff */
[----:B------:R-:W-:Y:S01]  /*1a320*/  IMAD.X R43, RZ, RZ, R33, P5 ;  /* 0x000000ffff2b7224 */ /* 0x000fe200028e0621 */
[----:B------:R-:W-:Y:S06]  /*1a330*/  @!P1 BRA `(.L_x_2706) ;  /* 0x00000000009c9947 */ /* 0x000fec0003800000 */
[----:B------:R-:W-:Y:S01]  /*1a340*/  IADD3 R38, P1, PT, R45, R20, RZ ;  /* 0x000000142d267210 */ /* 0x000fe20007f3e0ff */
[----:B------:R-:W-:Y:S01]  /*1a350*/  BSSY.RECONVERGENT B2, `(.L_x_2707) ;  /* 0x0000023000027945 */ /* 0x000fe20003800200 */
[----:B------:R-:W-:Y:S02]  /*1a360*/  IMAD.MOV.U32 R42, RZ, RZ, RZ ;  /* 0x000000ffff2a7224 */ /* 0x000fe400078e00ff */
[----:B------:R-:W-:Y:S02]  /*1a370*/  IMAD.MOV.U32 R47, RZ, RZ, RZ ;  /* 0x000000ffff2f7224 */ /* 0x000fe400078e00ff */
[----:B------:R-:W-:-:S07]  /*1a380*/  IMAD.X R40, R34, 0x1, R37, P1 ;  /* 0x0000000122287824 */ /* 0x000fce00008e0625 */
.L_x_2708:
        /* <DEDUP_REMOVED lines=32> */
.L_x_2707:
[----:B--2---:R-:W-:Y:S02]  /*1a590*/  IMAD.MOV.U32 R28, RZ, RZ, R17 ;  /* 0x000000ffff1c7224 */ /* 0x004fe400078e0011 */
[----:B------:R-:W-:-:S07]  /*1a5a0*/  IMAD.MOV.U32 R29, RZ, RZ, R14 ;  /* 0x000000ffff1d7224 */ /* 0x000fce00078e000e */
.L_x_2706:
[----:B------:R-:W-:Y:S05]  /*1a5b0*/  BSYNC.RECONVERGENT B1 ;  /* 0x0000000000017941 */ /* 0x000fea0003800200 */
.L_x_2705:
        /* <DEDUP_REMOVED lines=44> */
.L_x_2710:
[----:B------:R-:W-:Y:S05]  /*1a880*/  BSYNC.RECONVERGENT B1 ;  /* 0x0000000000017941 */ /* 0x000fea0003800200 */
.L_x_2709:
[----:B------:R-:W-:-:S04]  /*1a890*/  LEA R39, P1, R52, R39, 0x2 ;  /* 0x0000002734277211 */ /* 0x000fc800078210ff */
[----:B------:R-:W-:Y:S02]  /*1a8a0*/  LEA.HI.X R43, R52, R43, R53, 0x2, P1 ;  /* 0x0000002b342b7211 */ /* 0x000fe400008f1435 */
[----:B-1234-:R-:W-:-:S05]  /*1a8b0*/  IADD3 R33, P1, PT, R39, 0x8, RZ ;  /* 0x0000000827217810 */ /* 0x01efca0007f3e0ff */
[----:B------:R-:W-:Y:S01]  /*1a8c0*/  IMAD.X R34, RZ, RZ, R43, P1 ;  /* 0x000000ffff227224 */ /* 0x000fe200008e062b */
[----:B------:R-:W-:Y:S07]  /*1a8d0*/  @P2 BRA `(.L_x_2711) ;  /* 0xffffffd000082947 */ /* 0x000fee000383ffff */
.L_x_2662:
[----:B0-----:R-:W-:Y:S05]  /*1a8e0*/  BSYNC.RECONVERGENT B0 ;  /* 0x0000000000007941 */ /* 0x001fea0003800200 */
.L_x_2661:
[----:B------:R-:W0:Y:S01]  /*1a8f0*/  LDCU.128 UR16, c[0x0][0x390] ;  /* 0x00007200ff1077ac */ /* 0x000e220008000c00 */
[----:B------:R-:W-:Y:S01]  /*1a900*/  IADD3 R19, P1, PT, R0, R19, RZ ;  /* 0x0000001300137210 */ /* 0x000fe20007f3e0ff */
[----:B------:R-:W-:Y:S01]  /*1a910*/  IMAD.MOV.U32 R20, RZ, RZ, R26 ;  /* 0x000000ffff147224 */ /* 0x000fe200078e001a */
[----:B------:R-:W-:Y:S01]  /*1a920*/  BSSY.RECONVERGENT B0, `(.L_x_2712) ;  /* 0x000009f000007945 */ /* 0x000fe20003800200 */
[----:B------:R-:W-:Y:S01]  /*1a930*/  IMAD.MOV.U32 R21, RZ, RZ, R27 ;  /* 0x000000ffff157224 */ /* 0x000fe200078e001b */
[----:B------:R-:W5:Y:S01]  /*1a940*/  LDCU.64 UR10, c[0x0][0x3a8] ;  /* 0x00007500ff0a77ac */ /* 0x000f620008000a00 */
[----:B------:R-:W-:Y:S01]  /*1a950*/  IMAD.X R32, RZ, RZ, R32, P1 ;  /* 0x000000ffff207224 */ /* 0x000fe200008e0620 */
[----:B------:R-:W2:Y:S01]  /*1a960*/  LDCU.128 UR24, c[0x0][0x3e0] ;  /* 0x00007c00ff1877ac */ /* 0x000ea20008000c00 */
[----:B------:R-:W2:Y:S02]  /*1a970*/  LDCU.64 UR12, c[0x0][0x3d0] ;  /* 0x00007a00ff0c77ac */ /* 0x000ea40008000a00 */
[----:B0-----:R-:W-:-:S02]  /*1a980*/  IMAD R28, R32, UR16, RZ ;  /* 0x00000010201c7c24 */ /* 0x001fc4000f8e02ff */
[----:B------:R-:W-:-:S04]  /*1a990*/  IMAD.WIDE.U32 R20, R19, UR16, R20 ;  /* 0x0000001013147c25 */ /* 0x000fc8000f8e0014 */
[----:B-1----:R-:W-:Y:S02]  /*1a9a0*/  IMAD R29, R19, UR17, R28 ;  /* 0x00000011131d7c24 */ /* 0x002fe4000f8e021c */
[----:B------:R-:W-:Y:S02]  /*1a9b0*/  IMAD.MOV.U32 R28, RZ, RZ, R5 ;  /* 0x000000ffff1c7224 */ /* 0x000fe400078e0005 */
[----:B------:R-:W-:Y:S02]  /*1a9c0*/  IMAD.IADD R21, R21, 0x1, R29 ;  /* 0x0000000115157824 */ /* 0x000fe400078e021d */
[----:B------:R-:W-:Y:S02]  /*1a9d0*/  IMAD.MOV.U32 R29, RZ, RZ, R4 ;  /* 0x000000ffff1d7224 */ /* 0x000fe400078e0004 */
[----:B------:R-:W-:Y:S02]  /*1a9e0*/  IMAD R21, R21, UR18, RZ ;  /* 0x0000001215157c24 */ /* 0x000fe4000f8e02ff */
[----:B------:R-:W-:-:S04]  /*1a9f0*/  IMAD.WIDE.U32 R28, R20, UR18, R28 ;  /* 0x00000012141c7c25 */ /* 0x000fc8000f8e001c */
[----:B------:R-:W-:Y:S01]  /*1aa00*/  IMAD R21, R20, UR19, R21 ;  /* 0x0000001314157c24 */ /* 0x000fe2000f8e0215 */
[----:B------:R-:W0:Y:S03]  /*1aa10*/  LDCU.128 UR16, c[0x0][0x380] ;  /* 0x00007000ff1077ac */ /* 0x000e260008000c00 */
[----:B------:R-:W-:-:S04]  /*1aa20*/  IMAD.IADD R21, R29, 0x1, R21 ;  /* 0x000000011d157824 */ /* 0x000fc800078e0215 */
[----:B------:R-:W-:-:S04]  /*1aa30*/  IMAD R21, R21, R2, RZ ;  /* 0x0000000215157224 */ /* 0x000fc800078e02ff */
[-C--:B------:R-:W-:Y:S02]  /*1aa40*/  IMAD R29, R3, R28.reuse, R21 ;  /* 0x0000001c031d7224 */ /* 0x080fe400078e0215 */
[----:B-----5:R-:W-:Y:S01]  /*1aa50*/  IMAD.WIDE.U32 R20, R2, R28, UR10 ;  /* 0x0000000a02147e25 */ /* 0x020fe2000f8e001c */
[----:B------:R-:W1:Y:S03]  /*1aa60*/  LDCU.64 UR10, c[0x0][0x3a0] ;  /* 0x00007400ff0a77ac */ /* 0x000e660008000a00 */
[----:B------:R-:W-:Y:S02]  /*1aa70*/  IMAD.IADD R21, R21, 0x1, R29 ;  /* 0x0000000115157824 */ /* 0x000fe400078e021d */
[----:B------:R-:W-:Y:S02]  /*1aa80*/  IMAD.MOV.U32 R28, RZ, RZ, R24 ;  /* 0x000000ffff1c7224 */ /* 0x000fe400078e0018 */
[----:B------:R-:W-:-:S02]  /*1aa90*/  IMAD.MOV.U32 R29, RZ, RZ, R8 ;  /* 0x000000ffff1d7224 */ /* 0x000fc400078e0008 */
[----:B0-----:R-:W-:Y:S02]  /*1aaa0*/  IMAD R32, R32, UR16, RZ ;  /* 0x0000001020207c24 */ /* 0x001fe4000f8e02ff */
[----:B------:R-:W-:-:S04]  /*1aab0*/  IMAD.WIDE.U32 R28, R19, UR16, R28 ;  /* 0x00000010131c7c25 */ /* 0x000fc8000f8e001c */
[----:B------:R-:W-:Y:S02]  /*1aac0*/  IMAD R33, R21, R52, RZ ;  /* 0x0000003415217224 */ /* 0x000fe400078e02ff */
[----:B--234-:R-:W-:-:S04]  /*1aad0*/  IMAD.WIDE.U32 R30, R52, R20, R20 ;  /* 0x00000014341e7225 */ /* 0x01cfc800078e0014 */
[----:B------:R-:W-:Y:S01]  /*1aae0*/  IMAD R19, R19, UR17, R32 ;  /* 0x0000001113137c24 */ /* 0x000fe2000f8e0220 */
[----:B------:R-:W-:Y:S01]  /*1aaf0*/  IADD3 R34, P1, PT, R30, UR26, RZ ;  /* 0x0000001a1e227c10 */ /* 0x000fe2000ff3e0ff */
[----:B------:R-:W-:Y:S01]  /*1ab00*/  IMAD R33, R53, R20, R33 ;  /* 0x0000001435217224 */ /* 0x000fe200078e0221 */
[----:B------:R-:W0:Y:S01]  /*1ab10*/  LDCU.64 UR16, c[0x0][0x3a8] ;  /* 0x00007500ff1077ac */ /* 0x000e220008000a00 */
        /* <DEDUP_REMOVED lines=9> */
[----:B-1----:R-:W-:Y:S02]  /*1abb0*/  IMAD.U32 R35, RZ, RZ, UR10 ;  /* 0x0000000aff237e24 */ /* 0x002fe4000f8e00ff */
[----:B------:R-:W-:Y:S02]  /*1abc0*/  IMAD.U32 R36, RZ, RZ, UR11 ;  /* 0x0000000bff247e24 */ /* 0x000fe4000f8e00ff */
[----:B------:R-:W-:Y:S01]  /*1abd0*/  IMAD.IADD R37, R21, 0x1, R29 ;  /* 0x0000000115257824 */ /* 0x000fe200078e021d */
[----:B0-----:R-:W-:Y:S06]  /*1abe0*/  @!P0 BRA `(.L_x_2713) ;  /* 0x0000000400c88947 */ /* 0x001fec0003800000 */
[----:B------:R-:W-:Y:S02]  /*1abf0*/  IMAD.MOV.U32 R39, RZ, RZ, RZ ;  /* 0x000000ffff277224 */ /* 0x000fe400078e00ff */
[----:B------:R-:W-:Y:S02]  /*1ac00*/  IMAD.MOV.U32 R43, RZ, RZ, RZ ;  /* 0x000000ffff2b7224 */ /* 0x000fe400078e00ff */
[----:B------:R-:W-:Y:S02]  /*1ac10*/  IMAD.U32 R35, RZ, RZ, UR10 ;  /* 0x0000000aff237e24 */ /* 0x000fe4000f8e00ff */
[----:B------:R-:W-:-:S07]  /*1ac20*/  IMAD.U32 R36, RZ, RZ, UR11 ;  /* 0x0000000bff247e24 */ /* 0x000fce000f8e00ff */
.L_x_2720:
[----:B------:R-:W-:Y:S01]  /*1ac30*/  ISETP.GE.U32.AND P1, PT, R11, 0x7, PT ;  /* 0x000000070b00780c */ /* 0x000fe20003f26070 */
[----:B01234-:R-:W-:Y:S01]  /*1ac40*/  IMAD.U32 R28, RZ, RZ, UR14 ;  /* 0x0000000eff1c7e24 */ /* 0x01ffe2000f8e00ff */
[----:B------:R-:W-:Y:S01]  /*1ac50*/  IADD3 R39, P0, PT, R39, 0x1, RZ ;  /* 0x0000000127277810 */ /* 0x000fe20007f1e0ff */
[----:B------:R-:W-:Y:S01]  /*1ac60*/  IMAD.U32 R29, RZ, RZ, UR15 ;  /* 0x0000000fff1d7e24 */ /* 0x000fe2000f8e00ff */
[----:B------:R-:W-:Y:S01]  /*1ac70*/  ISETP.GE.U32.AND.EX P1, PT, R13, RZ, PT, P1 ;  /* 0x000000ff0d00720c */ /* 0x000fe20003f26110 */
[----:B------:R-:W-:Y:S01]  /*1ac80*/  IMAD R29, R35, UR38, RZ ;  /* 0x00000026231d7c24 */ /* 0x000fe2000f8e02ff */
[----:B------:R-:W-:Y:S01]  /*1ac90*/  BSSY.RECONVERGENT B1, `(.L_x_2714) ;  /* 0x0000031000017945 */ /* 0x000fe20003800200 */
[----:B------:R-:W-:Y:S02]  /*1aca0*/  IMAD.U32 R31, RZ, RZ, UR8 ;  /* 0x00000008ff1f7e24 */ /* 0x000fe4000f8e00ff */
[----:B------:R-:W-:Y:S02]  /*1acb0*/  IMAD.MOV.U32 R30, RZ, RZ, R28 ;  /* 0x000000ffff1e7224 */ /* 0x000fe400078e001c */
[----:B------:R-:W-:Y:S01]  /*1acc0*/  IMAD.X R43, RZ, RZ, R43, P0 ;  /* 0x000000ffff2b7224 */ /* 0x000fe200000e062b */
[----:B------:R-:W-:Y:S01]  /*1acd0*/  ISETP.NE.U32.AND P0, PT, R39, R18, PT ;  /* 0x000000122700720c */ /* 0x000fe20003f05070 */
[----:B------:R-:W-:-:S02]  /*1ace0*/  IMAD R33, R36, UR44, R29 ;  /* 0x0000002c24217c24 */ /* 0x000fc4000f8e021d */
[----:B------:R-:W-:Y:S01]  /*1acf0*/  IMAD.WIDE.U32 R28, R35, UR44, R30 ;  /* 0x0000002c231c7c25 */ /* 0x000fe2000f8e001e */
[----:B------:R-:W-:-:S03]  /*1ad00*/  ISETP.NE.AND.EX P0, PT, R43, RZ, PT, P0 ;  /* 0x000000ff2b00720c */ /* 0x000fc60003f05300 */
[----:B------:R-:W-:Y:S02]  /*1ad10*/  IMAD.MOV.U32 R41, RZ, RZ, RZ ;  /* 0x000000ffff297224 */ /* 0x000fe400078e00ff */
[----:B------:R-:W-:Y:S02]  /*1ad20*/  IMAD.MOV.U32 R32, RZ, RZ, RZ ;  /* 0x000000ffff207224 */ /* 0x000fe400078e00ff */
[----:B------:R-:W-:Y:S01]  /*1ad30*/  IMAD.IADD R38, R29, 0x1, R33 ;  /* 0x000000011d267824 */ /* 0x000fe200078e0221 */
[----:B------:R-:W-:Y:S06]  /*1ad40*/  @!P1 BRA `(.L_x_2715) ;  /* 0x0000000000949947 */ /* 0x000fec0003800000 */
[----:B------:R-:W-:Y:S01]  /*1ad50*/  IADD3 R40, P1, PT, R20, R28, RZ ;  /* 0x0000001c14287210 */ /* 0x000fe20007f3e0ff */
[----:B------:R-:W-:Y:S01]  /*1ad60*/  BSSY.RECONVERGENT B2, `(.L_x_2716) ;  /* 0x0000021000027945 */ /* 0x000fe20003800200 */
[----:B------:R-:W-:Y:S02]  /*1ad70*/  IMAD.MOV.U32 R44, RZ, RZ, RZ ;  /* 0x000000ffff2c7224 */ /* 0x000fe400078e00ff */
[----:B------:R-:W-:Y:S02]  /*1ad80*/  IMAD.MOV.U32 R41, RZ, RZ, RZ ;  /* 0x000000ffff297224 */ /* 0x000fe400078e00ff */
[----:B------:R-:W-:-:S07]  /*1ad90*/  IMAD.X R42, R38, 0x1, R37, P1 ;  /* 0x00000001262a7824 */ /* 0x000fce00008e0625 */
.L_x_2717:
        /* <DEDUP_REMOVED lines=30> */
.L_x_2716:
[----:B------:R-:W-:Y:S02]  /*1af80*/  IMAD.MOV.U32 R41, RZ, RZ, R17 ;  /* 0x000000ffff297224 */ /* 0x000fe400078e0011 */
[----:B--2---:R-:W-:-:S07]  /*1af90*/  IMAD.MOV.U32 R32, RZ, RZ, R14 ;  /* 0x000000ffff207224 */ /* 0x004fce00078e000e */
.L_x_2715:
[----:B------:R-:W-:Y:S05]  /*1afa0*/  BSYNC.RECONVERGENT B1 ;  /* 0x0000000000017941 */ /* 0x000fea0003800200 */
.L_x_2714:
[----:B------:R-:W-:Y:S01]  /*1afb0*/  ISETP.NE.U32.AND P1, PT, R16, RZ, PT ;  /* 0x000000ff1000720c */ /* 0x000fe20003f25070 */
[----:B------:R-:W-:Y:S03]  /*1afc0*/  BSSY.RECONVERGENT B1, `(.L_x_2718) ;  /* 0x000002d000017945 */ /* 0x000fe60003800200 */
[----:B------:R-:W-:-:S13]  /*1afd0*/  ISETP.NE.AND.EX P1, PT, RZ, RZ, PT, P1 ;  /* 0x000000ffff00720c */ /* 0x000fda0003f25310 */
        /* <DEDUP_REMOVED lines=43> */
.L_x_2719:
[----:B------:R-:W-:Y:S05]  /*1b290*/  BSYNC.RECONVERGENT B1 ;  /* 0x0000000000017941 */ /* 0x000fea0003800200 */
.L_x_2718:
[C---:B------:R-:W-:Y:S02]  /*1b2a0*/  LEA R19, P1, R52.reuse, R19, 0x2 ;  /* 0x0000001334137211 */ /* 0x040fe400078210ff */
[----:B------:R-:W-:Y:S02]  /*1b2b0*/  IADD3 R35, P2, PT, R35, 0x1, RZ ;  /* 0x0000000123237810 */ /* 0x000fe40007f5e0ff */
[----:B------:R-:W-:Y:S02]  /*1b2c0*/  LEA.HI.X R34, R52, R34, R53, 0x2, P1 ;  /* 0x0000002234227211 */ /* 0x000fe400008f1435 */
[----:B------:R-:W-:Y:S01]  /*1b2d0*/  IADD3 R19, P1, PT, R19, 0x4, RZ ;  /* 0x0000000413137810 */ /* 0x000fe20007f3e0ff */
[----:B------:R-:W-:-:S04]  /*1b2e0*/  IMAD.X R36, RZ, RZ, R36, P2 ;  /* 0x000000ffff247224 */ /* 0x000fc800010e0624 */
[----:B------:R-:W-:Y:S01]  /*1b2f0*/  IMAD.X R34, RZ, RZ, R34, P1 ;  /* 0x000000ffff227224 */ /* 0x000fe200008e0622 */
[----:B------:R-:W-:Y:S07]  /*1b300*/  @P0 BRA `(.L_x_2720) ;  /* 0xfffffff800480947 */ /* 0x000fee000383ffff */
.L_x_2713:
[----:B------:R-:W-:Y:S05]  /*1b310*/  BSYNC.RECONVERGENT B0 ;  /* 0x0000000000007941 */ /* 0x000fea0003800200 */
.L_x_2712:
        /* <DEDUP_REMOVED lines=8> */
.L_x_2771:
[----:B------:R-:W-:Y:S01]  /*1b3a0*/  IMAD.U32 R30, RZ, RZ, UR14 ;  /* 0x0000000eff1e7e24 */ /* 0x000fe2000f8e00ff */
[----:B------:R-:W-:Y:S01]  /*1b3b0*/  ISETP.GE.U32.AND P0, PT, R11, 0x7, PT ;  /* 0x000000070b00780c */ /* 0x000fe20003f06070 */
[----:B01234-:R-:W-:Y:S01]  /*1b3c0*/  IMAD.U32 R29, RZ, RZ, UR8 ;  /* 0x00000008ff1d7e24 */ /* 0x01ffe2000f8e00ff */
[----:B------:R-:W-:Y:S01]  /*1b3d0*/  BSSY.RECONVERGENT B1, `(.L_x_2723) ;  /* 0x0000034000017945 */ /* 0x000fe20003800200 */
[----:B------:R-:W-:Y:S01]  /*1b3e0*/  IMAD.MOV.U32 R28, RZ, RZ, R30 ;  /* 0x000000ffff1c7224 */ /* 0x000fe200078e001e */
[----:B------:R-:W-:Y:S01]  /*1b3f0*/  ISETP.GE.U32.AND.EX P0, PT, R13, RZ, PT, P0 ;  /* 0x000000ff0d00720c */ /* 0x000fe20003f06100 */
[----:B------:R-:W-:Y:S02]  /*1b400*/  IMAD.U32 R31, RZ, RZ, UR15 ;  /* 0x0000000fff1f7e24 */ /* 0x000fe4000f8e00ff */
[C---:B------:R-:W-:Y:S02]  /*1b410*/  IMAD R31, R35.reuse, UR38, RZ ;  /* 0x00000026231f7c24 */ /* 0x040fe4000f8e02ff */
[C---:B------:R-:W-:Y:S01]  /*1b420*/  IMAD.WIDE.U32 R28, R35.reuse, UR44, R28 ;  /* 0x0000002c231c7c25 */ /* 0x040fe2000f8e001c */
[----:B------:R-:W-:-:S03]  /*1b430*/  IADD3 R35, P1, PT, R35, 0x8, RZ ;  /* 0x0000000823237810 */ /* 0x000fc60007f3e0ff */
[----:B------:R-:W-:Y:S02]  /*1b440*/  IMAD R31, R36, UR44, R31 ;  /* 0x0000002c241f7c24 */ /* 0x000fe4000f8e021f */
[----:B------:R-:W-:Y:S01]  /*1b450*/  IMAD.X R36, RZ, RZ, R36, P1 ;  /* 0x000000ffff247224 */ /* 0x000fe200008e0624 */
[----:B------:R-:W-:Y:S01]  /*1b460*/  ISETP.NE.U32.AND P1, PT, R35, R6, PT ;  /* 0x000000062300720c */ /* 0x000fe20003f25070 */
[----:B------:R-:W-:Y:S02]  /*1b470*/  IMAD.MOV.U32 R33, RZ, RZ, RZ ;  /* 0x000000ffff217224 */ /* 0x000fe400078e00ff */
[----:B------:R-:W-:Y:S01]  /*1b480*/  IMAD.MOV.U32 R40, RZ, RZ, RZ ;  /* 0x000000ffff287224 */ /* 0x000fe200078e00ff */
[----:B------:R-:W-:Y:S01]  /*1b490*/  ISETP.NE.AND.EX P1, PT, R36, R7, PT, P1 ;  /* 0x000000072400720c */ /* 0x000fe20003f25310 */
[----:B------:R-:W-:Y:S01]  /*1b4a0*/  IMAD.IADD R38, R29, 0x1, R31 ;  /* 0x000000011d267824 */ /* 0x000fe200078e021f */
[----:B------:R-:W-:Y:S11]  /*1b4b0*/  @!P0 BRA `(.L_x_2724) ;  /* 0x0000000000948947 */ /* 0x000ff60003800000 */
[----:B------:R-:W-:Y:S01]  /*1b4c0*/  IADD3 R39, P2, PT, R20, R28, RZ ;  /* 0x0000001c14277210 */ /* 0x000fe20007f5e0ff */
[----:B------:R-:W-:Y:S01]  /*1b4d0*/  BSSY.RECONVERGENT B2, `(.L_x_2725) ;  /* 0x0000021000027945 */ /* 0x000fe20003800200 */
[----:B------:R-:W-:Y:S02]  /*1b4e0*/  IMAD.MOV.U32 R42, RZ, RZ, RZ ;  /* 0x000000ffff2a7224 */ /* 0x000fe400078e00ff */
[----:B------:R-:W-:Y:S02]  /*1b4f0*/  IMAD.MOV.U32 R41, RZ, RZ, RZ ;  /* 0x000000ffff297224 */ /* 0x000fe400078e00ff */
[----:B------:R-:W-:-:S07]  /*1b500*/  IMAD.X R40, R38, 0x1, R37, P2 ;  /* 0x0000000126287824 */ /* 0x000fce00010e0625 */
.L_x_2726:
        /* <DEDUP_REMOVED lines=30> */
.L_x_2725:
[----:B--2---:R-:W-:Y:S02]  /*1b6f0*/  IMAD.MOV.U32 R33, RZ, RZ, R17 ;  /* 0x000000ffff217224 */ /* 0x004fe400078e0011 */
[----:B------:R-:W-:-:S07]  /*1b700*/  IMAD.MOV.U32 R40, RZ, RZ, R14 ;  /* 0x000000ffff287224 */ /* 0x000fce00078e000e */
.L_x_2724:
[----:B------:R-:W-:Y:S05]  /*1b710*/  BSYNC.RECONVERGENT B1 ;  /* 0x0000000000017941 */ /* 0x000fea0003800200 */
.L_x_2723:
        /* <DEDUP_REMOVED lines=46> */
.L_x_2728:
[----:B------:R-:W-:Y:S05]  /*1ba00*/  BSYNC.RECONVERGENT B1 ;  /* 0x0000000000017941 */ /* 0x000fea0003800200 */
.L_x_2727:
[----:B01234-:R-:W-:Y:S01]  /*1ba10*/  IMAD.SHL.U32 R32, R52, 0x4, RZ ;  /* 0x0000000434207824 */ /* 0x01ffe200078e00ff */
[----:B------:R-:W-:Y:S01]  /*1ba20*/  IADD3 R33, P4, PT, R28, UR44, RZ ;  /* 0x0000002c1c217c10 */ /* 0x000fe2000ff9e0ff */
[----:B------:R-:W-:Y:S01]  /*1ba30*/  BSSY.RECONVERGENT B1, `(.L_x_2729) ;  /* 0x000002d000017945 */ /* 0x000fe20003800200 */
[----:B------:R-:W-:Y:S02]  /*1ba40*/  IMAD.MOV.U32 R40, RZ, RZ, RZ ;  /* 0x000000ffff287224 */ /* 0x000fe400078e00ff */
[----:B------:R-:W-:Y:S01]  /*1ba50*/  IADD3 R39, P3, PT, R19, R32, RZ ;  /* 0x0000002013277210 */ /* 0x000fe20007f7e0ff */
[----:B------:R-:W-:Y:S01]  /*1ba60*/  IMAD.MOV.U32 R42, RZ, RZ, RZ ;  /* 0x000000ffff2a7224 */ /* 0x000fe200078e00ff */
[----:B------:R-:W-:Y:S02]  /*1ba70*/  SHF.L.U64.HI R19, R52, 0x2, R53 ;  /* 0x0000000234137819 */ /* 0x000fe40000010235 */
[----:B------:R-:W-:-:S03]  /*1ba80*/  IADD3.X R38, PT, PT, R38, UR38, RZ, P4, !PT ;  /* 0x0000002626267c10 */ /* 0x000fc6000a7fe4ff */
[----:B------:R-:W-:Y:S01]  /*1ba90*/  IMAD.X R34, R34, 0x1, R19, P3 ;  /* 0x0000000122227824 */ /* 0x000fe200018e0613 */
[----:B------:R-:W-:Y:S06]  /*1baa0*/  @!P0 BRA `(.L_x_2730) ;  /* 0x0000000000948947 */ /* 0x000fec0003800000 */
[----:B------:R-:W-:Y:S01]  /*1bab0*/  IADD3 R40, P3, PT, R33, R20, RZ ;  /* 0x0000001421287210 */ /* 0x000fe20007f7e0ff */
[----:B------:R-:W-:Y:S01]  /*1bac0*/  BSSY.RECONVERGENT B2, `(.L_x_2731) ;  /* 0x0000021000027945 */ /* 0x000fe20003800200 */
[----:B------:R-:W-:Y:S02]  /*1bad0*/  IMAD.MOV.U32 R43, RZ, RZ, RZ ;  /* 0x000000ffff2b7224 */ /* 0x000fe400078e00ff */
[----:B------:R-:W-:Y:S02]  /*1bae0*/  IMAD.MOV.U32 R41, RZ, RZ, RZ ;  /* 0x000000ffff297224 */ /* 0x000fe400078e00ff */
[----:B------:R-:W-:-:S07]  /*1baf0*/  IMAD.X R42, R38, 0x1, R37, P3 ;  /* 0x00000001262a7824 */ /* 0x000fce00018e0625 */
.L_x_2732:
        /* <DEDUP_REMOVED lines=30> */
.L_x_2731:
[----:B------:R-:W-:Y:S02]  /*1bce0*/  IMAD.MOV.U32 R40, RZ, RZ, R17 ;  /* 0x000000ffff287224 */ /* 0x000fe400078e0011 */
[----:B------:R-:W-:-:S07]  /*1bcf0*/  IMAD.MOV.U32 R42, RZ, RZ, R14 ;  /* 0x000000ffff2a7224 */ /* 0x000fce00078e000e */
.L_x_2730:
[----:B------:R-:W-:Y:S05]  /*1bd00*/  BSYNC.RECONVERGENT B1 ;  /* 0x0000000000017941 */ /* 0x000fea0003800200 */
.L_x_2729:
        /* <DEDUP_REMOVED lines=44> */
.L_x_2734:
[----:B------:R-:W-:Y:S05]  /*1bfd0*/  BSYNC.RECONVERGENT B1 ;  /* 0x0000000000017941 */ /* 0x000fea0003800200 */
.L_x_2733:
[----:B------:R-:W-:Y:S01]  /*1bfe0*/  IADD3 R39, P3, PT, R39, R32, RZ ;  /* 0x0000002027277210 */ /* 0x000fe20007f7e0ff */
[----:B------:R-:W-:Y:S01]  /*1bff0*/  BSSY.RECONVERGENT B1, `(.L_x_2735) ;  /* 0x000002e000017945 */ /* 0x000fe20003800200 */
[----:B------:R-:W-:Y:S01]  /*1c000*/  IADD3 R33, P4, PT, R33, UR44, RZ ;  /* 0x0000002c21217c10 */ /* 0x000fe2000ff9e0ff */
[----:B------:R-:W-:Y:S02]  /*1c010*/  IMAD.MOV.U32 R40, RZ, RZ, RZ ;  /* 0x000000ffff287224 */ /* 0x000fe400078e00ff */
[----:B------:R-:W-:Y:S01]  /*1c020*/  IMAD.MOV.U32 R42, RZ, RZ, RZ ;  /* 0x000000ffff2a7224 */ /* 0x000fe200078e00ff */
[----:B------:R-:W-:Y:S01]  /*1c030*/  IADD3.X R38, PT, PT, R38, UR38, RZ, P4, !PT ;  /* 0x0000002626267c10 */ /* 0x000fe2000a7fe4ff */
[----:B------:R-:W-:Y:S01]  /*1c040*/  IMAD.X R34, R34, 0x1, R19, P3 ;  /* 0x0000000122227824 */ /* 0x000fe200018e0613 */
[----:B------:R-:W-:Y:S07]  /*1c050*/  @!P0 BRA `(.L_x_2736) ;  /* 0x00000000009c8947 */ /* 0x000fee0003800000 */
[----:B------:R-:W-:Y:S01]  /*1c060*/  IADD3 R40, P3, PT, R33, R20, RZ ;  /* 0x0000001421287210 */ /* 0x000fe20007f7e0ff */
[----:B------:R-:W-:Y:S01]  /*1c070*/  BSSY.RECONVERGENT B2, `(.L_x_2737) ;  /* 0x0000023000027945 */ /* 0x000fe20003800200 */
[----:B------:R-:W-:Y:S02]  /*1c080*/  IMAD.MOV.U32 R43, RZ, RZ, RZ ;  /* 0x000000ffff2b7224 */ /* 0x000fe400078e00ff */
[----:B01-34-:R-:W-:Y:S02]  /*1c090*/  IMAD.MOV.U32 R41, RZ, RZ, RZ ;  /* 0x000000ffff297224 */ /* 0x01bfe400078e00ff */
[----:B------:R-:W-:-:S07]  /*1c0a0*/  IMAD.X R42, R38, 0x1, R37, P3 ;  /* 0x00000001262a7824 */ /* 0x000fce00018e0625 */
.L_x_2738:
        /* <DEDUP_REMOVED lines=32> */
.L_x_2737:
[----:B------:R-:W-:Y:S02]  /*1c2b0*/  IMAD.MOV.U32 R40, RZ, RZ, R17 ;  /* 0x000000ffff287224 */ /* 0x000fe400078e0011 */
[----:B------:R-:W-:-:S07]  /*1c2c0*/  IMAD.MOV.U32 R42, RZ, RZ, R14 ;  /* 0x000000ffff2a7224 */ /* 0x000fce00078e000e */
.L_x_2736:
[----:B------:R-:W-:Y:S05]  /*1c2d0*/  BSYNC.RECONVERGENT B1 ;  /* 0x0000000000017941 */ /* 0x000fea0003800200 */
.L_x_2735:
        /* <DEDUP_REMOVED lines=44> */
.L_x_2740:
[----:B------:R-:W-:Y:S05]  /*1c5a0*/  BSYNC.RECONVERGENT B1 ;  /* 0x0000000000017941 */ /* 0x000fea0003800200 */
.L_x_2739:
[----:B------:R-:W-:Y:S01]  /*1c5b0*/  IADD3 R39, P3, P4, R32, 0x4, R39 ;  /* 0x0000000420277810 */ /* 0x000fe20007c7e027 */
[----:B------:R-:W-:Y:S01]  /*1c5c0*/  BSSY.RECONVERGENT B1, `(.L_x_2741) ;  /* 0x000002e000017945 */ /* 0x000fe20003800200 */
[----:B------:R-:W-:Y:S01]  /*1c5d0*/  IADD3 R33, P5, PT, R33, UR44, RZ ;  /* 0x0000002c21217c10 */ /* 0x000fe2000ffbe0ff */
[----:B------:R-:W-:Y:S01]  /*1c5e0*/  IMAD.MOV.U32 R40, RZ, RZ, RZ ;  /* 0x000000ffff287224 */ /* 0x000fe200078e00ff */
[----:B------:R-:W-:Y:S01]  /*1c5f0*/  IADD3.X R34, PT, PT, R19, RZ, R34, P3, P4 ;  /* 0x000000ff13227210 */ /* 0x000fe20001fe8422 */
[----:B------:R-:W-:Y:S01]  /*1c600*/  IMAD.MOV.U32 R42, RZ, RZ, RZ ;  /* 0x000000ffff2a7224 */ /* 0x000fe200078e00ff */
[----:B------:R-:W-:Y:S01]  /*1c610*/  IADD3.X R38, PT, PT, R38, UR38, RZ, P5, !PT ;  /* 0x0000002626267c10 */ /* 0x000fe2000affe4ff */
[----:B------:R-:W-:Y:S08]  /*1c620*/  @!P0 BRA `(.L_x_2742) ;  /* 0x00000000009c8947 */ /* 0x000ff00003800000 */
[----:B------:R-:W-:Y:S01]  /*1c630*/  IADD3 R40, P3, PT, R33, R20, RZ ;  /* 0x0000001421287210 */ /* 0x000fe20007f7e0ff */
[----:B------:R-:W-:Y:S01]  /*1c640*/  BSSY.RECONVERGENT B2, `(.L_x_2743) ;  /* 0x0000023000027945 */ /* 0x000fe20003800200 */
[----:B------:R-:W-:Y:S02]  /*1c650*/  IMAD.MOV.U32 R43, RZ, RZ, RZ ;  /* 0x000000ffff2b7224 */ /* 0x000fe400078e00ff */
[----:B01-34-:R-:W-:Y:S02]  /*1c660*/  IMAD.MOV.U32 R41, RZ, RZ, RZ ;  /* 0x000000ffff297224 */ /* 0x01bfe400078e00ff */
[----:B------:R-:W-:-:S07]  /*1c670*/  IMAD.X R42, R38, 0x1, R37, P3 ;  /* 0x00000001262a7824 */ /* 0x000fce00018e0625 */
.L_x_2744:
        /* <DEDUP_REMOVED lines=32> */
.L_x_2743:
[----:B------:R-:W-:Y:S02]  /*1c880*/  IMAD.MOV.U32 R40, RZ, RZ, R17 ;  /* 0x000000ffff287224 */ /* 0x000fe400078e0011 */
[----:B------:R-:W-:-:S07]  /*1c890*/  IMAD.MOV.U32 R42, RZ, RZ, R14 ;  /* 0x000000ffff2a7224 */ /* 0x000fce00078e000e */
.L_x_2742:
[----:B------:R-:W-:Y:S05]  /*1c8a0*/  BSYNC.RECONVERGENT B1 ;  /* 0x0000000000017941 */ /* 0x000fea0003800200 */
.L_x_2741:
        /* <DEDUP_REMOVED lines=44> */
.L_x_2746:
[----:B------:R-:W-:Y:S05]  /*1cb70*/  BSYNC.RECONVERGENT B1 ;  /* 0x0000000000017941 */ /* 0x000fea0003800200 */
.L_x_2745:
        /* <DEDUP_REMOVED lines=13> */
.L_x_2750:
        /* <DEDUP_REMOVED lines=32> */
.L_x_2749:
[----:B------:R-:W-:Y:S02]  /*1ce50*/  IMAD.MOV.U32 R40, RZ, RZ, R17 ;  /* 0x000000ffff287224 */ /* 0x000fe400078e0011 */
[----:B------:R-:W-:-:S07]  /*1ce60*/  IMAD.MOV.U32 R42, RZ, RZ, R14 ;  /* 0x000000ffff2a7224 */ /* 0x000fce00078e000e */
.L_x_2748:
[----:B------:R-:W-:Y:S05]  /*1ce70*/  BSYNC.RECONVERGENT B1 ;  /* 0x0000000000017941 */ /* 0x000fea0003800200 */
.L_x_2747:
        /* <DEDUP_REMOVED lines=44> */
.L_x_2752:
[----:B------:R-:W-:Y:S05]  /*1d140*/  BSYNC.RECONVERGENT B1 ;  /* 0x0000000000017941 */ /* 0x000fea0003800200 */
.L_x_2751:
        /* <DEDUP_REMOVED lines=13> */
.L_x_2756:
        /* <DEDUP_REMOVED lines=32> */
.L_x_2755:
[----:B------:R-:W-:Y:S02]  /*1d420*/  IMAD.MOV.U32 R40, RZ, RZ, R17 ;  /* 0x000000ffff287224 */ /* 0x000fe400078e0011 */
[----:B------:R-:W-:-:S07]  /*1d430*/  IMAD.MOV.U32 R42, RZ, RZ, R14 ;  /* 0x000000ffff2a7224 */ /* 0x000fce00078e000e */
.L_x_2754:
[----:B------:R-:W-:Y:S05]  /*1d440*/  BSYNC.RECONVERGENT B1 ;  /* 0x0000000000017941 */ /* 0x000fea0003800200 */
.L_x_2753:
        /* <DEDUP_REMOVED lines=44> */
.L_x_2758:
[----:B------:R-:W-:Y:S05]  /*1d710*/  BSYNC.RECONVERGENT B1 ;  /* 0x0000000000017941 */ /* 0x000fea0003800200 */
.L_x_2757:
        /* <DEDUP_REMOVED lines=13> */
.L_x_2762:
        /* <DEDUP_REMOVED lines=32> */
.L_x_2761:
[----:B------:R-:W-:Y:S02]  /*1d9f0*/  IMAD.MOV.U32 R40, RZ, RZ, R17 ;  /* 0x000000ffff287224 */ /* 0x000fe400078e0011 */
[----:B------:R-:W-:-:S07]  /*1da00*/  IMAD.MOV.U32 R42, RZ, RZ, R14 ;  /* 0x000000ffff2a7224 */ /* 0x000fce00078e000e */
.L_x_2760:
[----:B------:R-:W-:Y:S05]  /*1da10*/  BSYNC.RECONVERGENT B1 ;  /* 0x0000000000017941 */ /* 0x000fea0003800200 */
.L_x_2759:
        /* <DEDUP_REMOVED lines=44> */
.L_x_2764:
[----:B------:R-:W-:Y:S05]  /*1dce0*/  BSYNC.RECONVERGENT B1 ;  /* 0x0000000000017941 */ /* 0x000fea0003800200 */
.L_x_2763:
[----:B------:R-:W-:Y:S01]  /*1dcf0*/  IADD3 R39, P3, P4, R32, 0x4, R39 ;  /* 0x0000000420277810 */ /* 0x000fe20007c7e027 */
[----:B------:R-:W-:Y:S01]  /*1dd00*/  BSSY.RECONVERGENT B1, `(.L_x_2765) ;  /* 0x000002e000017945 */ /* 0x000fe20003800200 */
[----:B------:R-:W-:Y:S01]  /*1dd10*/  IADD3 R33, P5, PT, R33, UR44, RZ ;  /* 0x0000002c21217c10 */ /* 0x000fe2000ffbe0ff */
[----:B01234-:R-:W-:Y:S01]  /*1dd20*/  IMAD.MOV.U32 R28, RZ, RZ, RZ ;  /* 0x000000ffff1c7224 */ /* 0x01ffe200078e00ff */
[----:B------:R-:W-:Y:S01]  /*1dd30*/  IADD3.X R34, PT, PT, R19, RZ, R34, P3, P4 ;  /* 0x000000ff13227210 */ /* 0x000fe20001fe8422 */
        /* <DEDUP_REMOVED lines=8> */
.L_x_2768:
        /* <DEDUP_REMOVED lines=32> */
.L_x_2767:
[----:B--2---:R-:W-:Y:S02]  /*1dfc0*/  IMAD.MOV.U32 R28, RZ, RZ, R17 ;  /* 0x000000ffff1c7224 */ /* 0x004fe400078e0011 */
[----:B------:R-:W-:-:S07]  /*1dfd0*/  IMAD.MOV.U32 R40, RZ, RZ, R14 ;  /* 0x000000ffff287224 */ /* 0x000fce00078e000e */
.L_x_2766:
[----:B------:R-:W-:Y:S05]  /*1dfe0*/  BSYNC.RECONVERGENT B1 ;  /* 0x0000000000017941 */ /* 0x000fea0003800200 */
.L_x_2765:
        /* <DEDUP_REMOVED lines=44> */
.L_x_2770:
[----:B------:R-:W-:Y:S05]  /*1e2b0*/  BSYNC.RECONVERGENT B1 ;  /* 0x0000000000017941 */ /* 0x000fea0003800200 */
.L_x_2769:
[----:B------:R-:W-:-:S04]  /*1e2c0*/  IADD3 R32, P0, P2, R32, 0x4, R39 ;  /* 0x0000000420207810 */ /* 0x000fc80007a1e027 */
[----:B------:R-:W-:Y:S02]  /*1e2d0*/  IADD3.X R34, PT, PT, R19, RZ, R34, P0, P2 ;  /* 0x000000ff13227210 */ /* 0x000fe400007e4422 */
[----:B------:R-:W-:-:S05]  /*1e2e0*/  IADD3 R19, P0, PT, R32, 0x8, RZ ;  /* 0x0000000820137810 */ /* 0x000fca0007f1e0ff */
[----:B------:R-:W-:Y:S01]  /*1e2f0*/  IMAD.X R34, RZ, RZ, R34, P0 ;  /* 0x000000ffff227224 */ /* 0x000fe200000e0622 */
[----:B------:R-:W-:Y:S07]  /*1e300*/  @P1 BRA `(.L_x_2771) ;  /* 0xffffffd000241947 */ /* 0x000fee000383ffff */
.L_x_2722:
[----:B0-----:R-:W-:Y:S05]  /*1e310*/  BSYNC.RECONVERGENT B0 ;  /* 0x0000000000007941 */ /* 0x001fea0003800200 */
.L_x_2721:
[----:B------:R-:W0:Y:S01]  /*1e320*/  LDCU.64 UR20, c[0x0][0x3f0] ;  /* 0x00007e00ff1477ac */ /* 0x000e220008000a00 */
[----:B------:R-:W-:-:S04]  /*1e330*/  UIADD3 UR6, UP0, UPT, UR6, 0x8, URZ ;  /* 0x0000000806067890 */ /* 0x000fc8000ff1e0ff */
[----:B------:R-:W-:Y:S02]  /*1e340*/  UIADD3.X UR5, UPT, UPT, URZ, UR5, URZ, UP0, !UPT ;  /* 0x00000005ff057290 */ /* 0x000fe400087fe4ff */
[----:B0-----:R-:W-:Y:S02]  /*1e350*/  ULOP3.LUT UR7, UR20, 0xfffffff8, URZ, 0xc0, !UPT ;  /* 0xfffffff814077892 */ /* 0x001fe4000f8ec0ff */
[----:B------:R-:W-:Y:S02]  /*1e360*/  ULOP3.LUT UR21, UR21, 0x7fffffff, URZ, 0xc0, !UPT ;  /* 0x7fffffff15157892 */ /* 0x000fe4000f8ec0ff */
[----:B------:R-:W-:-:S04]  /*1e370*/  UISETP.NE.U32.AND UP0, UPT, UR6, UR7, UPT ;  /* 0x000000070600728c */ /* 0x000fc8000bf05070 */
[----:B------:R-:W-:-:S09]  /*1e380*/  UISETP.NE.AND.EX UP0, UPT, UR5, UR21, UPT, UP0 ;  /* 0x000000150500728c */ /* 0x000fd2000bf05300 */
[----:B------:R-:W-:Y:S05]  /*1e390*/  BRA.U UP0, `(.L_x_2772) ;  /* 0xfffffe2900707547 */ /* 0x000fea000b83ffff */
[----:B------:R-:W-:Y:S01]  /*1e3a0*/  UMOV UR5, UR7 ;  /* 0x0000000700057c82 */ /* 0x000fe20008000000 */
[----:B------:R-:W-:-:S05]  /*1e3b0*/  UMOV UR6, UR21 ;  /* 0x0000001500067c82 */ /* 0x000fca0008000000 */
.L_x_2291:
[----:B------:R-:W-:-:S06]  /*1e3c0*/  ULOP3.LUT UP0, URZ, UR20, 0x7, URZ, 0xc0, !UPT ;  /* 0x0000000714ff7892 */ /* 0x000fcc000f80c0ff */
[----:B------:R-:W-:-:S13]  /*1e3d0*/  PLOP3.LUT P0, PT, PT, PT, UP0, 0x80, 0x8 ;  /* 0x000000000008781c */ /* 0x000fda0003f0f008 */
[----:B------:R-:W-:Y:S05]  /*1e3e0*/  @!P0 EXIT ;  /* 0x000000000000894d */ /* 0x000fea0003800000 */
[----:B------:R-:W0:Y:S01]  /*1e3f0*/  S2R R14, SR_CTAID.X ;  /* 0x00000000000e7919 */ /* 0x000e220000002500 */
[----:B------:R-:W5:Y:S01]  /*1e400*/  LDCU.64 UR10, c[0x0][0x3a8] ;  /* 0x00007500ff0a77ac */ /* 0x000f620008000a00 */
[----:B------:R-:W1:Y:S01]  /*1e410*/  LDC R15, c[0x0][0x3a0] ;  /* 0x0000e800ff0f7b82 */ /* 0x000e620000000800 */
[----:B------:R-:W0:Y:S01]  /*1e420*/  S2R R17, SR_TID.X ;  /* 0x0000000000117919 */ /* 0x000e220000002100 */
[----:B------:R-:W0:Y:S01]  /*1e430*/  LDCU UR4, c[0x0][0x360] ;  /* 0x00006c00ff0477ac */ /* 0x000e220008000800 */
[----:B-----5:R-:W-:Y:S02]  /*1e440*/  USHF.L.U32 UR7, UR10, 0x1, URZ ;  /* 0x000000010a077899 */ /* 0x020fe400080006ff */
[----:B------:R-:W-:-:S04]  /*1e450*/  ULEA UR16, UP0, UR10, 0x10, 0x2 ;  /* 0x000000100a107891 */ /* 0x000fc8000f8010ff */
[----:B------:R-:W-:Y:S01]  /*1e460*/  IMAD.U32 R19, RZ, RZ, UR7 ;  /* 0x00000007ff137e24 */ /* 0x000fe2000f8e00ff */
[----:B------:R-:W-:Y:S01]  /*1e470*/  ULEA.HI.X UR9, UR10, URZ, UR11, 0x2, UP0 ;  /* 0x000000ff0a097291 */ /* 0x000fe200080f140b */
[----:B-1----:R-:W-:Y:S01]  /*1e480*/  IMAD R15, R15, -0x2, R2 ;  /* 0xfffffffe0f0f7824 */ /* 0x002fe200078e0202 */
[----:B------:R-:W-:-:S04]  /*1e490*/  UMOV UR7, URZ ;  /* 0x000000ff00077c82 */ /* 0x000fc80008000000 */
[----:B------:R-:W-:Y:S01]  /*1e4a0*/  LOP3.LUT R15, R15, 0x7, RZ, 0xc0, !PT ;  /* 0x000000070f0f7812 */ /* 0x000fe200078ec0ff */
[----:B0-----:R-:W-:Y:S01]  /*1e4b0*/  IMAD R14, R14, UR4, R17 ;  /* 0x000000040e0e7c24 */ /* 0x001fe2000f8e0211 */
[----:B------:R-:W-:Y:S01]  /*1e4c0*/  USHF.L.U64.HI UR4, UR10, 0x1, UR11 ;  /* 0x000000010a047899 */ /* 0x000fe2000801020b */
[----:B------:R-:W-:-:S04]  /*1e4d0*/  IADD3 R17, P0, P1, R52, 0x1, -R19 ;  /* 0x0000000134117810 */ /* 0x000fc8000791e813 */
[----:B------:R-:W-:Y:S02]  /*1e4e0*/  LOP3.LUT R16, R17, 0x7, RZ, 0xc0, !PT ;  /* 0x0000000711107812 */ /* 0x000fe400078ec0ff */
[----:B------:R-:W-:Y:S01]  /*1e4f0*/  IADD3.X R18, PT, PT, R53, ~UR4, RZ, P0, P1 ;  /* 0x8000000435127c10 */ /* 0x000fe200087e24ff */
[----:B------:R-:W-:Y:S01]  /*1e500*/  UMOV UR4, URZ ;  /* 0x000000ff00047c82 */ /* 0x000fe20008000000 */
[----:B------:R-:W-:Y:S02]  /*1e510*/  LOP3.LUT R17, R17, 0xfffffff8, RZ, 0xc0, !PT ;  /* 0xfffffff811117812 */ /* 0x000fe400078ec0ff */
[----:B------:R-:W-:-:S07]  /*1e520*/  LOP3.LUT R18, R18, 0x7fffffff, RZ, 0xc0, !PT ;  /* 0x7fffffff12127812 */ /* 0x000fce00078ec0ff */
.L_x_2833:
[----:B------:R-:W0:Y:S01]  /*1e530*/  LDCU.128 UR20, c[0x0][0x390] ;  /* 0x00007200ff1477ac */ /* 0x000e220008000c00 */
[----:B------:R-:W-:Y:S01]  /*1e540*/  IMAD.MOV.U32 R20, RZ, RZ, R14 ;  /* 0x000000ffff147224 */ /* 0x000fe200078e000e */
[----:B------:R-:W-:Y:S01]  /*1e550*/  ISETP.NE.U32.AND P0, PT, R15, RZ, PT ;  /* 0x000000ff0f00720c */ /* 0x000fe20003f05070 */
[----:B------:R-:W-:Y:S01]  /*1e560*/  IMAD.MOV.U32 R21, RZ, RZ, RZ ;  /* 0x000000ffff157224 */ /* 0x000fe200078e00ff */
[----:B-1----:R-:W1:Y:S01]  /*1e570*/  LDCU.64 UR10, c[0x0][0x3a8] ;  /* 0x00007500ff0a77ac */ /* 0x002e620008000a00 */
[C---:B------:R-:W-:Y:S01]  /*1e580*/  IMAD R19, R0.reuse, UR6, RZ ;  /* 0x0000000600137c24 */ /* 0x040fe2000f8e02ff */
[----:B------:R-:W-:Y:S01]  /*1e590*/  ISETP.NE.AND.EX P0, PT, RZ, RZ, PT, P0 ;  /* 0x000000ffff00720c */ /* 0x000fe20003f05300 */
[----:B------:R-:W-:Y:S01]  /*1e5a0*/  IMAD.WIDE.U32 R20, R0, UR5, R20 ;  /* 0x0000000500147c25 */ /* 0x000fe2000f8e0014 */
[----:B------:R-:W5:Y:S01]  /*1e5b0*/  LDCU.128 UR24, c[0x0][0x3e0] ;  /* 0x00007c00ff1877ac */ /* 0x000f620008000c00 */
[----:B------:R-:W-:Y:S02]  /*1e5c0*/  BSSY.RECONVERGENT B0, `(.L_x_2773) ;  /* 0x00000a6000007945 */ /* 0x000fe40003800200 */
[----:B------:R-:W-:-:S02]  /*1e5d0*/  IMAD.IADD R21, R21, 0x1, R19 ;  /* 0x0000000115157824 */ /* 0x000fc400078e0213 */
[----:B--234-:R-:W-:Y:S02]  /*1e5e0*/  IMAD.MOV.U32 R28, RZ, RZ, R26 ;  /* 0x000000ffff1c7224 */ /* 0x01cfe400078e001a */
[----:B------:R-:W-:Y:S02]  /*1e5f0*/  IMAD.MOV.U32 R29, RZ, RZ, R27 ;  /* 0x000000ffff1d7224 */ /* 0x000fe400078e001b */
[----:B------:R-:W-:Y:S02]  /*1e600*/  IMAD.MOV.U32 R30, RZ, RZ, R5 ;  /* 0x000000ffff1e7224 */ /* 0x000fe400078e0005 */
[----:B0-----:R-:W-:Y:S02]  /*1e610*/  IMAD R19, R21, UR20, RZ ;  /* 0x0000001415137c24 */ /* 0x001fe4000f8e02ff */
[----:B------:R-:W-:-:S04]  /*1e620*/  IMAD.WIDE.U32 R28, R20, UR20, R28 ;  /* 0x00000014141c7c25 */ /* 0x000fc8000f8e001c */
[----:B------:R-:W-:Y:S02]  /*1e630*/  IMAD R19, R20, UR21, R19 ;  /* 0x0000001514137c24 */ /* 0x000fe4000f8e0213 */
[----:B------:R-:W-:Y:S02]  /*1e640*/  IMAD.MOV.U32 R31, RZ, RZ, R4 ;  /* 0x000000ffff1f7224 */ /* 0x000fe400078e0004 */
[----:B------:R-:W-:Y:S02]  /*1e650*/  IMAD.IADD R19, R29, 0x1, R19 ;  /* 0x000000011d137824 */ /* 0x000fe400078e0213 */
[----:B------:R-:W-:-:S04]  /*1e660*/  IMAD.WIDE.U32 R30, R28, UR22, R30 ;  /* 0x000000161c1e7c25 */ /* 0x000fc8000f8e001e */
[----:B------:R-:W-:Y:S02]  /*1e670*/  IMAD R19, R19, UR22, RZ ;  /* 0x0000001613137c24 */ /* 0x000fe4000f8e02ff */
[----:B------:R-:W-:Y:S02]  /*1e680*/  IMAD.MOV.U32 R29, RZ, RZ, R8 ;  /* 0x000000ffff1d7224 */ /* 0x000fe400078e0008 */
[----:B------:R-:W-:Y:S01]  /*1e690*/  IMAD R19, R28, UR23, R19 ;  /* 0x000000171c137c24 */ /* 0x000fe2000f8e0213 */
[----:B------:R-:W0:Y:S01]  /*1e6a0*/  LDCU.128 UR20, c[0x0][0x380] ;  /* 0x00007000ff1477ac */ /* 0x000e220008000c00 */
[----:B------:R-:W-:Y:S02]  /*1e6b0*/  IMAD.MOV.U32 R28, RZ, RZ, R24 ;  /* 0x000000ffff1c7224 */ /* 0x000fe400078e0018 */
[----:B------:R-:W-:-:S04]  /*1e6c0*/  IMAD.IADD R19, R31, 0x1, R19 ;  /* 0x000000011f137824 */ /* 0x000fc800078e0213 */
[----:B------:R-:W-:-:S04]  /*1e6d0*/  IMAD R19, R19, R2, RZ ;  /* 0x0000000213137224 */ /* 0x000fc800078e02ff */
[-C--:B------:R-:W-:Y:S02]  /*1e6e0*/  IMAD R19, R3, R30.reuse, R19 ;  /* 0x0000001e03137224 */ /* 0x080fe400078e0213 */
[----:B-1----:R-:W-:Y:S01]  /*1e6f0*/  IMAD.WIDE.U32 R30, R2, R30, UR10 ;  /* 0x0000000a021e7e25 */ /* 0x002fe2000f8e001e */
[----:B------:R-:W1:Y:S03]  /*1e700*/  LDCU.64 UR10, c[0x0][0x3a0] ;  /* 0x00007400ff0a77ac */ /* 0x000e660008000a00 */
[----:B------:R-:W-:Y:S02]  /*1e710*/  IMAD.IADD R31, R31, 0x1, R19 ;  /* 0x000000011f1f7824 */ /* 0x000fe400078e0213 */
[----:B0-----:R-:W-:Y:S02]  /*1e720*/  IMAD R21, R21, UR20, RZ ;  /* 0x0000001415157c24 */ /* 0x001fe4000f8e02ff */
[----:B------:R-:W-:-:S02]  /*1e730*/  IMAD R19, R31, R52, RZ ;  /* 0x000000341f137224 */ /* 0x000fc400078e02ff */
[----:B------:R-:W-:-:S04]  /*1e740*/  IMAD.WIDE.U32 R32, R52, R30, R30 ;  /* 0x0000001e34207225 */ /* 0x000fc800078e001e */
[----:B------:R-:W-:Y:S01]  /*1e750*/  IMAD.WIDE.U32 R28, R20, UR20, R28 ;  /* 0x00000014141c7c25 */ /* 0x000fe2000f8e001c */
[----:B-----5:R-:W-:-:S03]  /*1e760*/  IADD3 R34, P1, PT, R32, UR26, RZ ;  /* 0x0000001a20227c10 */ /* 0x020fc6000ff3e0ff */
[----:B------:R-:W-:Y:S02]  /*1e770*/  IMAD R21, R20, UR21, R21 ;  /* 0x0000001514157c24 */ /* 0x000fe4000f8e0215 */
[----:B------:R-:W-:Y:S02]  /*1e780*/  IMAD R31, R53, R30, R19 ;  /* 0x0000001e351f7224 */ /* 0x000fe400078e0213 */
[----:B------:R-:W-:Y:S02]  /*1e790*/  IMAD.IADD R19, R29, 0x1, R21 ;  /* 0x000000011d137824 */ /* 0x000fe400078e0215 */
[----:B------:R-:W-:Y:S01]  /*1e7a0*/  IMAD.MOV.U32 R20, RZ, RZ, R22 ;  /* 0x000000ffff147224 */ /* 0x000fe200078e0016 */
[----:B------:R-:W-:Y:S01]  /*1e7b0*/  IADD3.X R33, PT, PT, R33, UR27, R31, P1, !PT ;  /* 0x0000001b21217c10 */ /* 0x000fe20008ffe41f */
[----:B------:R-:W-:Y:S02]  /*1e7c0*/  IMAD.MOV.U32 R21, RZ, RZ, R9 ;  /* 0x000000ffff157224 */ /* 0x000fe400078e0009 */
[----:B------:R-:W-:Y:S01]  /*1e7d0*/  IMAD R29, R19, UR22, RZ ;  /* 0x00000016131d7c24 */ /* 0x000fe2000f8e02ff */
[----:B------:R-:W-:Y:S01]  /*1e7e0*/  LEA R19, P1, R34, UR24, 0x2 ;  /* 0x0000001822137c11 */ /* 0x000fe2000f8210ff */
[----:B------:R-:W-:-:S03]  /*1e7f0*/  IMAD.WIDE.U32 R20, R28, UR22, R20 ;  /* 0x000000161c147c25 */ /* 0x000fc6000f8e0014 */
[----:B------:R-:W-:Y:S01]  /*1e800*/  LEA.HI.X R34, R34, UR25, R33, 0x2, P1 ;  /* 0x0000001922227c11 */ /* 0x000fe200088f1421 */
[----:B------:R-:W-:Y:S02]  /*1e810*/  IMAD R29, R28, UR23, R29 ;  /* 0x000000171c1d7c24 */ /* 0x000fe4000f8e021d */
[----:B-1----:R-:W-:Y:S02]  /*1e820*/  IMAD.U32 R37, RZ, RZ, UR10 ;  /* 0x0000000aff257e24 */ /* 0x002fe4000f8e00ff */
[----:B------:R-:W-:Y:S02]  /*1e830*/  IMAD.U32 R35, RZ, RZ, UR11 ;  /* 0x0000000bff237e24 */ /* 0x000fe4000f8e00ff */
[----:B------:R-:W-:Y:S01]  /*1e840*/  IMAD.IADD R36, R21, 0x1, R29 ;  /* 0x0000000115247824 */ /* 0x000fe200078e021d */
[----:B------:R-:W-:Y:S06]  /*1e850*/  @!P0 BRA `(.L_x_2774) ;  /* 0x0000000400f08947 */ /* 0x000fec0003800000 */
[----:B------:R-:W-:Y:S02]  /*1e860*/  IMAD.MOV.U32 R38, RZ, RZ, RZ ;  /* 0x000000ffff267224 */ /* 0x000fe400078e00ff */
[----:B------:R-:W-:Y:S02]  /*1e870*/  IMAD.MOV.U32 R41, RZ, RZ, RZ ;  /* 0x000000ffff297224 */ /* 0x000fe400078e00ff */
[----:B------:R-:W-:Y:S02]  /*1e880*/  IMAD.U32 R37, RZ, RZ, UR10 ;  /* 0x0000000aff257e24 */ /* 0x000fe4000f8e00ff */
[----:B------:R-:W-:-:S07]  /*1e890*/  IMAD.U32 R35, RZ, RZ, UR11 ;  /* 0x0000000bff237e24 */ /* 0x000fce000f8e00ff */
.L_x_2781:
[----:B------:R-:W-:Y:S01]  /*1e8a0*/  ISETP.GE.U32.AND P1, PT, R11, 0x7, PT ;  /* 0x000000070b00780c */ /* 0x000fe20003f26070 */
[----:B------:R-:W-:Y:S01]  /*1e8b0*/  IMAD.U32 R30, RZ, RZ, UR14 ;  /* 0x0000000eff1e7e24 */ /* 0x000fe2000f8e00ff */
[----:B------:R-:W-:Y:S01]  /*1e8c0*/  IADD3 R38, P0, PT, R38, 0x1, RZ ;  /* 0x0000000126267810 */ /* 0x000fe20007f1e0ff */
[----:B-1----:R-:W-:Y:S01]  /*1e8d0*/  IMAD.U32 R31, RZ, RZ, UR15 ;  /* 0x0000000fff1f7e24 */ /* 0x002fe2000f8e00ff */
[----:B------:R-:W-:Y:S01]  /*1e8e0*/  ISETP.GE.U32.AND.EX P1, PT, R13, RZ, PT, P1 ;  /* 0x000000ff0d00720c */ /* 0x000fe20003f26110 */
[----:B------:R-:W-:Y:S01]  /*1e8f0*/  BSSY.RECONVERGENT B1, `(.L_x_2775) ;  /* 0x0000038000017945 */ /* 0x000fe20003800200 */
[----:B0-234-:R-:W-:Y:S02]  /*1e900*/  IMAD.U32 R29, RZ, RZ, UR8 ;  /* 0x00000008ff1d7e24 */ /* 0x01dfe4000f8e00ff */
[----:B------:R-:W-:Y:S01]  /*1e910*/  IMAD.X R41, RZ, RZ, R41, P0 ;  /* 0x000000ffff297224 */ /* 0x000fe200000e0629 */
[----:B------:R-:W-:Y:S01]  /*1e920*/  ISETP.NE.U32.AND P0, PT, R38, R15, PT ;  /* 0x0000000f2600720c */ /* 0x000fe20003f05070 */
[----:B------:R-:W-:-:S02]  /*1e930*/  IMAD.MOV.U32 R39, RZ, RZ, RZ ;  /* 0x000000ffff277224 */ /* 0x000fc400078e00ff */
[----:B------:R-:W-:Y:S01]  /*1e940*/  IMAD.MOV.U32 R32, RZ, RZ, RZ ;  /* 0x000000ffff207224 */ /* 0x000fe200078e00ff */
[----:B------:R-:W-:Y:S01]  /*1e950*/  ISETP.NE.AND.EX P0, PT, R41, RZ, PT, P0 ;  /* 0x000000ff2900720c */ /* 0x000fe20003f05300 */
[----:B------:R-:W-:-:S03]  /*1e960*/  IMAD.MOV.U32 R28, RZ, RZ, R30 ;  /* 0x000000ffff1c7224 */ /* 0x000fc600078e001e */
[----:B------:R-:W-:Y:S09]  /*1e970*/  @!P1 BRA `(.L_x_2776) ;  /* 0x0000000000bc9947 */ /* 0x000ff20003800000 */
[----:B------:R-:W0:Y:S01]  /*1e980*/  LDCU.64 UR12, c[0x0][0x3d0] ;  /* 0x00007a00ff0c77ac */ /* 0x000e220008000a00 */
[C---:B------:R-:W-:Y:S01]  /*1e990*/  IMAD R32, R37.reuse, UR38, RZ ;  /* 0x0000002625207c24 */ /* 0x040fe2000f8e02ff */
[----:B------:R-:W-:Y:S01]  /*1e9a0*/  BSSY.RECONVERGENT B2, `(.L_x_2777) ;  /* 0x000002a000027945 */ /* 0x000fe20003800200 */
[----:B------:R-:W-:-:S04]  /*1e9b0*/  IMAD.WIDE.U32 R30, R37, UR44, R28 ;  /* 0x0000002c251e7c25 */ /* 0x000fc8000f8e001c */
[----:B------:R-:W-:Y:S01]  /*1e9c0*/  IMAD R33, R35, UR44, R32 ;  /* 0x0000002c23217c24 */ /* 0x000fe2000f8e0220 */
[----:B------:R-:W-:Y:S01]  /*1e9d0*/  IADD3 R30, P1, PT, R20, R30, RZ ;  /* 0x0000001e141e7210 */ /* 0x000fe20007f3e0ff */
[----:B------:R-:W-:Y:S02]  /*1e9e0*/  IMAD.MOV.U32 R39, RZ, RZ, R17 ;  /* 0x000000ffff277224 */ /* 0x000fe400078e0011 */
[----:B------:R-:W-:Y:S02]  /*1e9f0*/  IMAD.IADD R31, R31, 0x1, R33 ;  /* 0x000000011f1f7824 */ /* 0x000fe400078e0221 */
[----:B------:R-:W-:Y:S02]  /*1ea00*/  IMAD.MOV.U32 R40, RZ, RZ, R18 ;  /* 0x000000ffff287224 */ /* 0x000fe400078e0012 */
[----:B------:R-:W-:Y:S01]  /*1ea10*/  IMAD.X R31, R31, 0x1, R36, P1 ;  /* 0x000000011f1f7824 */ /* 0x000fe200008e0624 */
[----:B------:R-:W-:Y:S02]  /*1ea20*/  IADD3 R46, P1, PT, R19, UR16, RZ ;  /* 0x00000010132e7c10 */ /* 0x000fe4000ff3e0ff */
[----:B0-----:R-:W-:-:S02]  /*1ea30*/  LEA R44, P2, R30, UR12, 0x2 ;  /* 0x0000000c1e2c7c11 */ /* 0x001fc4000f8410ff */
[----:B------:R-:W-:Y:S02]  /*1ea40*/  IADD3.X R47, PT, PT, R34, UR9, RZ, P1, !PT ;  /* 0x00000009222f7c10 */ /* 0x000fe40008ffe4ff */
[----:B------:R-:W-:Y:S02]  /*1ea50*/  IADD3 R44, P3, PT, R44, 0x10, RZ ;  /* 0x000000102c2c7810 */ /* 0x000fe40007f7e0ff */
[----:B------:R-:W-:-:S05]  /*1ea60*/  LEA.HI.X R31, R30, UR13, R31, 0x2, P2 ;  /* 0x0000000d1e1f7c11 */ /* 0x000fca00090f141f */
[----:B------:R-:W-:-:S07]  /*1ea70*/  IMAD.X R31, RZ, RZ, R31, P3 ;  /* 0x000000ffff1f7224 */ /* 0x000fce00018e061f */
.L_x_2778:
[----:B------:R-:W-:-:S05]  /*1ea80*/  IMAD.MOV.U32 R30, RZ, RZ, R44 ;  /* 0x000000ffff1e7224 */ /* 0x000fca00078e002c */
[----:B---3--:R-:W2:Y:S01]  /*1ea90*/  LDG.E R43, desc[UR46][R30.64+-0x10] ;  /* 0xfffff02e1e2b7981 */ /* 0x008ea2000c1e1900 */
[----:B------:R-:W-:Y:S02]  /*1eaa0*/  IMAD.MOV.U32 R32, RZ, RZ, R46 ;  /* 0x000000ffff207224 */ /* 0x000fe400078e002e */
[----:B------:R-:W-:-:S05]  /*1eab0*/  IMAD.MOV.U32 R33, RZ, RZ, R47 ;  /* 0x000000ffff217224 */ /* 0x000fca00078e002f */
[----:B--2---:R0:W-:Y:S04]  /*1eac0*/  STG.E desc[UR46][R32.64+-0x10], R43 ;  /* 0xfffff02b20007986 */ /* 0x0041e8000c10192e */
[----:B------:R-:W2:Y:S04]  /*1ead0*/  LDG.E R45, desc[UR46][R30.64+-0xc] ;  /* 0xfffff42e1e2d7981 */ /* 0x000ea8000c1e1900 */
[----:B--2---:R1:W-:Y:S04]  /*1eae0*/  STG.E desc[UR46][R32.64+-0xc], R45 ;  /* 0xfffff42d20007986 */ /* 0x0043e8000c10192e */
[----:B------:R-:W2:Y:S04]  /*1eaf0*/  LDG.E R47, desc[UR46][R30.64+-0x8] ;  /* 0xfffff82e1e2f7981 */ /* 0x000ea8000c1e1900 */
[----:B--2---:R2:W-:Y:S04]  /*1eb00*/  STG.E desc[UR46][R32.64+-0x8], R47 ;  /* 0xfffff82f20007986 */ /* 0x0045e8000c10192e */
[----:B------:R-:W3:Y:S04]  /*1eb10*/  LDG.E R49, desc[UR46][R30.64+-0x4] ;  /* 0xfffffc2e1e317981 */ /* 0x000ee8000c1e1900 */
[----:B---3--:R3:W-:Y:S04]  /*1eb20*/  STG.E desc[UR46][R32.64+-0x4], R49 ;  /* 0xfffffc3120007986 */ /* 0x0087e8000c10192e */
[----:B------:R-:W4:Y:S04]  /*1eb30*/  LDG.E R51, desc[UR46][R30.64] ;  /* 0x0000002e1e337981 */ /* 0x000f28000c1e1900 */
[----:B----4-:R3:W-:Y:S04]  /*1eb40*/  STG.E desc[UR46][R32.64], R51 ;  /* 0x0000003320007986 */ /* 0x0107e8000c10192e */
[----:B------:R-:W4:Y:S04]  /*1eb50*/  LDG.E R42, desc[UR46][R30.64+0x4] ;  /* 0x0000042e1e2a7981 */ /* 0x000f28000c1e1900 */
[----:B----4-:R3:W-:Y:S04]  /*1eb60*/  STG.E desc[UR46][R32.64+0x4], R42 ;  /* 0x0000042a20007986 */ /* 0x0107e8000c10192e */
[----:B0-----:R-:W4:Y:S01]  /*1eb70*/  LDG.E R43, desc[UR46][R30.64+0x8] ;  /* 0x0000082e1e2b7981 */ /* 0x001f22000c1e1900 */
[----:B------:R-:W-:-:S03]  /*1eb80*/  IADD3 R39, P1, PT, R39, -0x8, RZ ;  /* 0xfffffff827277810 */ /* 0x000fc60007f3e0ff */
[----:B----4-:R3:W-:Y:S04]  /*1eb90*/  STG.E desc[UR46][R32.64+0x8], R43 ;  /* 0x0000082b20007986 */ /* 0x0107e8000c10192e */
[----:B-1----:R0:W4:Y:S01]  /*1eba0*/  LDG.E R45, desc[UR46][R30.64+0xc] ;  /* 0x00000c2e1e2d7981 */ /* 0x002122000c1e1900 */
[----:B------:R-:W-:Y:S02]  /*1ebb0*/  IADD3.X R40, PT, PT, R40, -0x1, RZ, P1, !PT ;  /* 0xffffffff28287810 */ /* 0x000fe40000ffe4ff */
[----:B------:R-:W-:Y:S02]  /*1ebc0*/  ISETP.NE.U32.AND P1, PT, R39, RZ, PT ;  /* 0x000000ff2700720c */ /* 0x000fe40003f25070 */
[----:B------:R-:W-:Y:S02]  /*1ebd0*/  IADD3 R46, P2, PT, R32, 0x20, RZ ;  /* 0x00000020202e7810 */ /* 0x000fe40007f5e0ff */
[----:B------:R-:W-:-:S02]  /*1ebe0*/  ISETP.NE.AND.EX P1, PT, R40, RZ, PT, P1 ;  /* 0x000000ff2800720c */ /* 0x000fc40003f25310 */
[----:B------:R-:W-:Y:S01]  /*1ebf0*/  IADD3 R44, P3, PT, R30, 0x20, RZ ;  /* 0x000000201e2c7810 */ /* 0x000fe20007f7e0ff */
[----:B--2---:R-:W-:-:S04]  /*1ec00*/  IMAD.X R47, RZ, RZ, R33, P2 ;  /* 0x000000ffff2f7224 */ /* 0x004fc800010e0621 */
[----:B0-----:R-:W-:Y:S01]  /*1ec10*/  IMAD.X R31, RZ, RZ, R31, P3 ;  /* 0x000000ffff1f7224 */ /* 0x001fe200018e061f */
[----:B----4-:R3:W-:Y:S05]  /*1ec20*/  STG.E desc[UR46][R32.64+0xc], R45 ;  /* 0x00000c2d20007986 */ /* 0x0107ea000c10192e */
[----:B------:R-:W-:Y:S05]  /*1ec30*/  @P1 BRA `(.L_x_2778) ;  /* 0xfffffffc00901947 */ /* 0x000fea000383ffff */
[----:B------:R-:W-:Y:S05]  /*1ec40*/  BSYNC.RECONVERGENT B2 ;  /* 0x0000000000027941 */ /* 0x000fea0003800200 */
.L_x_2777:
[----:B------:R-:W-:Y:S02]  /*1ec50*/  IMAD.MOV.U32 R39, RZ, RZ, R17 ;  /* 0x000000ffff277224 */ /* 0x000fe400078e0011 */
[----:B---3--:R-:W-:-:S07]  /*1ec60*/  IMAD.MOV.U32 R32, RZ, RZ, R18 ;  /* 0x000000ffff207224 */ /* 0x008fce00078e0012 */
.L_x_2776:
[----:B------:R-:W-:Y:S05]  /*1ec70*/  BSYNC.RECONVERGENT B1 ;  /* 0x0000000000017941 */ /* 0x000fea0003800200 */
.L_x_2775:
[----:B------:R-:W-:Y:S01]  /*1ec80*/  ISETP.NE.U32.AND P1, PT, R16, RZ, PT ;  /* 0x000000ff1000720c */ /* 0x000fe20003f25070 */
[----:B------:R-:W-:Y:S03]  /*1ec90*/  BSSY.RECONVERGENT B1, `(.L_x_2779) ;  /* 0x0000031000017945 */ /* 0x000fe60003800200 */
[----:B------:R-:W-:-:S13]  /*1eca0*/  ISETP.NE.AND.EX P1, PT, RZ, RZ, PT, P1 ;  /* 0x000000ffff00720c */ /* 0x000fda0003f25310 */
[----:B------:R-:W-:Y:S05]  /*1ecb0*/  @!P1 BRA `(.L_x_2780) ;  /* 0x0000000000b89947 */ /* 0x000fea0003800000 */
[----:B------:R-:W0:Y:S01]  /*1ecc0*/  LDCU.64 UR12, c[0x0][0x3d0] ;  /* 0x00007a00ff0c77ac */ /* 0x000e220008000a00 */
[C---:B------:R-:W-:Y:S02]  /*1ecd0*/  IMAD R30, R37.reuse, UR38, RZ ;  /* 0x00000026251e7c24 */ /* 0x040fe4000f8e02ff */
[----:B------:R-:W-:-:S04]  /*1ece0*/  IMAD.WIDE.U32 R28, R37, UR44, R28 ;  /* 0x0000002c251c7c25 */ /* 0x000fc8000f8e001c */
[----:B------:R-:W-:Y:S01]  /*1ecf0*/  IMAD R31, R35, UR44, R30 ;  /* 0x0000002c231f7c24 */ /* 0x000fe2000f8e021e */
[----:B------:R-:W-:-:S03]  /*1ed00*/  IADD3 R28, P1, P2, R20, R39, R28 ;  /* 0x00000027141c7210 */ /* 0x000fc60007a3e01c */
[----:B------:R-:W-:-:S05]  /*1ed10*/  IMAD.IADD R29, R31, 0x1, R29 ;  /* 0x000000011f1d7824 */ /* 0x000fca00078e021d */
        /* <DEDUP_REMOVED lines=40> */
.L_x_2780:
[----:B------:R-:W-:Y:S05]  /*1efa0*/  BSYNC.RECONVERGENT B1 ;  /* 0x0000000000017941 */ /* 0x000fea0003800200 */
.L_x_2779:
[C---:B------:R-:W-:Y:S02]  /*1efb0*/  LEA R19, P1, R52.reuse, R19, 0x2 ;  /* 0x0000001334137211 */ /* 0x040fe400078210ff */
[----:B------:R-:W-:Y:S02]  /*1efc0*/  IADD3 R37, P3, PT, R37, 0x1, RZ ;  /* 0x0000000125257810 */ /* 0x000fe40007f7e0ff */
[----:B------:R-:W-:Y:S02]  /*1efd0*/  IADD3 R19, P2, PT, R19, 0x4, RZ ;  /* 0x0000000413137810 */ /* 0x000fe40007f5e0ff */
[----:B------:R-:W-:Y:S01]  /*1efe0*/  LEA.HI.X R34, R52, R34, R53, 0x2, P1 ;  /* 0x0000002234227211 */ /* 0x000fe200008f1435 */
[----:B------:R-:W-:-:S04]  /*1eff0*/  IMAD.X R35, RZ, RZ, R35, P3 ;  /* 0x000000ffff237224 */ /* 0x000fc800018e0623 */
[----:B------:R-:W-:Y:S01]  /*1f000*/  IMAD.X R34, RZ, RZ, R34, P2 ;  /* 0x000000ffff227224 */ /* 0x000fe200010e0622 */
[----:B------:R-:W-:Y:S06]  /*1f010*/  @P0 BRA `(.L_x_2781) ;  /* 0xfffffff800200947 */ /* 0x000fec000383ffff */
.L_x_2774:
[----:B------:R-:W-:Y:S05]  /*1f020*/  BSYNC.RECONVERGENT B0 ;  /* 0x0000000000007941 */ /* 0x000fea0003800200 */
.L_x_2773:
        /* <DEDUP_REMOVED lines=8> */
.L_x_2832:
[----:B01234-:R-:W-:Y:S01]  /*1f0b0*/  IMAD.U32 R28, RZ, RZ, UR14 ;  /* 0x0000000eff1c7e24 */ /* 0x01ffe2000f8e00ff */
[----:B------:R-:W-:Y:S01]  /*1f0c0*/  ISETP.GE.U32.AND P0, PT, R11, 0x7, PT ;  /* 0x000000070b00780c */ /* 0x000fe20003f06070 */
[----:B------:R-:W-:Y:S01]  /*1f0d0*/  IMAD.U32 R31, RZ, RZ, UR8 ;  /* 0x00000008ff1f7e24 */ /* 0x000fe2000f8e00ff */
        /* <DEDUP_REMOVED lines=20> */
.L_x_2787:
        /* <DEDUP_REMOVED lines=30> */
.L_x_2786:
[----:B--2---:R-:W-:Y:S02]  /*1f400*/  IMAD.MOV.U32 R33, RZ, RZ, R17 ;  /* 0x000000ffff217224 */ /* 0x004fe400078e0011 */
[----:B------:R-:W-:-:S07]  /*1f410*/  IMAD.MOV.U32 R38, RZ, RZ, R18 ;  /* 0x000000ffff267224 */ /* 0x000fce00078e0012 */
.L_x_2785:
[----:B------:R-:W-:Y:S05]  /*1f420*/  BSYNC.RECONVERGENT B1 ;  /* 0x0000000000017941 */ /* 0x000fea0003800200 */
.L_x_2784:
        /* <DEDUP_REMOVED lines=46> */
.L_x_2789:
[----:B------:R-:W-:Y:S05]  /*1f710*/  BSYNC.RECONVERGENT B1 ;  /* 0x0000000000017941 */ /* 0x000fea0003800200 */
.L_x_2788:
[----:B01234-:R-:W-:Y:S01]  /*1f720*/  IADD3 R33, P4, PT, R28, UR44, RZ ;  /* 0x0000002c1c217c10 */ /* 0x01ffe2000ff9e0ff */
[----:B------:R-:W-:Y:S01]  /*1f730*/  BSSY.RECONVERGENT B1, `(.L_x_2790) ;  /* 0x000002c000017945 */ /* 0x000fe20003800200 */
[C---:B------:R-:W-:Y:S01]  /*1f740*/  LEA R41, P3, R52.reuse, R19, 0x2 ;  /* 0x0000001334297211 */ /* 0x040fe200078610ff */
[----:B------:R-:W-:Y:S01]  /*1f750*/  IMAD.MOV.U32 R32, RZ, RZ, RZ ;  /* 0x000000ffff207224 */ /* 0x000fe200078e00ff */
[----:B------:R-:W-:Y:S01]  /*1f760*/  IADD3.X R39, PT, PT, R39, UR38, RZ, P4, !PT ;  /* 0x0000002627277c10 */ /* 0x000fe2000a7fe4ff */
[----:B------:R-:W-:Y:S01]  /*1f770*/  IMAD.MOV.U32 R38, RZ, RZ, RZ ;  /* 0x000000ffff267224 */ /* 0x000fe200078e00ff */
[----:B------:R-:W-:Y:S01]  /*1f780*/  LEA.HI.X R19, R52, R34, R53, 0x2, P3 ;  /* 0x0000002234137211 */ /* 0x000fe200018f1435 */
[----:B------:R-:W-:Y:S08]  /*1f790*/  @!P0 BRA `(.L_x_2791) ;  /* 0x0000000000948947 */ /* 0x000ff00003800000 */
[----:B------:R-:W-:Y:S01]  /*1f7a0*/  IADD3 R32, P3, PT, R33, R20, RZ ;  /* 0x0000001421207210 */ /* 0x000fe20007f7e0ff */
[----:B------:R-:W-:Y:S01]  /*1f7b0*/  BSSY.RECONVERGENT B2, `(.L_x_2792) ;  /* 0x0000021000027945 */ /* 0x000fe20003800200 */
[----:B------:R-:W-:Y:S02]  /*1f7c0*/  IMAD.MOV.U32 R38, RZ, RZ, RZ ;  /* 0x000000ffff267224 */ /* 0x000fe400078e00ff */
[----:B------:R-:W-:Y:S02]  /*1f7d0*/  IMAD.MOV.U32 R43, RZ, RZ, RZ ;  /* 0x000000ffff2b7224 */ /* 0x000fe400078e00ff */
[----:B------:R-:W-:-:S07]  /*1f7e0*/  IMAD.X R34, R39, 0x1, R36, P3 ;  /* 0x0000000127227824 */ /* 0x000fce00018e0624 */
.L_x_2793:
        /* <DEDUP_REMOVED lines=30> */
.L_x_2792:
[----:B------:R-:W-:Y:S02]  /*1f9d0*/  IMAD.MOV.U32 R32, RZ, RZ, R17 ;  /* 0x000000ffff207224 */ /* 0x000fe400078e0011 */
[----:B------:R-:W-:-:S07]  /*1f9e0*/  IMAD.MOV.U32 R38, RZ, RZ, R18 ;  /* 0x000000ffff267224 */ /* 0x000fce00078e0012 */
.L_x_2791:
[----:B------:R-:W-:Y:S05]  /*1f9f0*/  BSYNC.RECONVERGENT B1 ;  /* 0x0000000000017941 */ /* 0x000fea0003800200 */
.L_x_2790:
        /* <DEDUP_REMOVED lines=44> */
.L_x_2795:
[----:B------:R-:W-:Y:S05]  /*1fcc0*/  BSYNC.RECONVERGENT B1 ;  /* 0x0000000000017941 */ /* 0x000fea0003800200 */
.L_x_2794:
        /* <DEDUP_REMOVED lines=12> */
[----:B01-34-:R-:W-:-:S03]  /*1fd90*/  CS2R R42, SRZ ;  /* 0x00000000002a7805 */ /* 0x01bfc6000001ff00 */
[----:B------:R-:W-:-:S08]  /*1fda0*/  IMAD.X R40, R39, 0x1, R36, P3 ;  /* 0x0000000127287824 */ /* 0x000fd000018e0624 */
.L_x_2799:
        /* <DEDUP_REMOVED lines=32> */
.L_x_2798:
[----:B------:R-:W-:Y:S02]  /*1ffb0*/  IMAD.MOV.U32 R38, RZ, RZ, R17 ;  /* 0x000000ffff267224 */ /* 0x000fe400078e0011 */
[----:B------:R-:W-:-:S07]  /*1ffc0*/  IMAD.MOV.U32 R40, RZ, RZ, R18 ;  /* 0x000000ffff287224 */ /* 0x000fce00078e0012 */
.L_x_2797:
[----:B------:R-:W-:Y:S05]  /*1ffd0*/  BSYNC.RECONVERGENT B1 ;  /* 0x0000000000017941 */ /* 0x000fea0003800200 */
.L_x_2796:
        /* <DEDUP_REMOVED lines=44> */
.L_x_2801:
[----:B------:R-:W-:Y:S05]  /*202a0*/  BSYNC.RECONVERGENT B1 ;  /* 0x0000000000017941 */ /* 0x000fea0003800200 */
.L_x_2800:
        /* <DEDUP_REMOVED lines=14> */
.L_x_2805:
        /* <DEDUP_REMOVED lines=32> */
.L_x_2804:
[----:B------:R-:W-:Y:S02]  /*20590*/  IMAD.MOV.U32 R38, RZ, RZ, R17 ;  /* 0x000000ffff267224 */ /* 0x000fe400078e0011 */
[----:B------:R-:W-:-:S07]  /*205a0*/  IMAD.MOV.U32 R40, RZ, RZ, R18 ;  /* 0x000000ffff287224 */ /* 0x000fce00078e0012 */
.L_x_2803:
[----:B------:R-:W-:Y:S05]  /*205b0*/  BSYNC.RECONVERGENT B1 ;  /* 0x0000000000017941 */ /* 0x000fea0003800200 */
.L_x_2802:
        /* <DEDUP_REMOVED lines=44> */
.L_x_2807:
[----:B------:R-:W-:Y:S05]  /*20880*/  BSYNC.RECONVERGENT B1 ;  /* 0x0000000000017941 */ /* 0x000fea0003800200 */
.L_x_2806:
        /* <DEDUP_REMOVED lines=14> */
.L_x_2811:
        /* <DEDUP_REMOVED lines=32> */
.L_x_2810:
[----:B------:R-:W-:Y:S02]  /*20b70*/  IMAD.MOV.U32 R38, RZ, RZ, R17 ;  /* 0x000000ffff267224 */ /* 0x000fe400078e0011 */
[----:B------:R-:W-:-:S07]  /*20b80*/  IMAD.MOV.U32 R40, RZ, RZ, R18 ;  /* 0x000000ffff287224 */ /* 0x000fce00078e0012 */
.L_x_2809:
[----:B------:R-:W-:Y:S05]  /*20b90*/  BSYNC.RECONVERGENT B1 ;  /* 0x0000000000017941 */ /* 0x000fea0003800200 */
.L_x_2808:
        /* <DEDUP_REMOVED lines=44> */
.L_x_2813:
[----:B------:R-:W-:Y:S05]  /*20e60*/  BSYNC.RECONVERGENT B1 ;  /* 0x0000000000017941 */ /* 0x000fea0003800200 */
.L_x_2812:
        /* <DEDUP_REMOVED lines=14> */
.L_x_2817:
        /* <DEDUP_REMOVED lines=32> */
.L_x_2816:
[----:B------:R-:W-:Y:S02]  /*21150*/  IMAD.MOV.U32 R38, RZ, RZ, R17 ;  /* 0x000000ffff267224 */ /* 0x000fe400078e0011 */
[----:B------:R-:W-:-:S07]  /*21160*/  IMAD.MOV.U32 R40, RZ, RZ, R18 ;  /* 0x000000ffff287224 */ /* 0x000fce00078e0012 */
.L_x_2815:
[----:B------:R-:W-:Y:S05]  /*21170*/  BSYNC.RECONVERGENT B1 ;  /* 0x0000000000017941 */ /* 0x000fea0003800200 */
.L_x_2814:
        /* <DEDUP_REMOVED lines=44> */
.L_x_2819:
[----:B------:R-:W-:Y:S05]  /*21440*/  BSYNC.RECONVERGENT B1 ;  /* 0x0000000000017941 */ /* 0x000fea0003800200 */
.L_x_2818:
        /* <DEDUP_REMOVED lines=14> */
.L_x_2823:
        /* <DEDUP_REMOVED lines=32> */
.L_x_2822:
[----:B------:R-:W-:Y:S02]  /*21730*/  IMAD.MOV.U32 R38, RZ, RZ, R17 ;  /* 0x000000ffff267224 */ /* 0x000fe400078e0011 */
[----:B------:R-:W-:-:S07]  /*21740*/  IMAD.MOV.U32 R40, RZ, RZ, R18 ;  /* 0x000000ffff287224 */ /* 0x000fce00078e0012 */
.L_x_2821:
[----:B------:R-:W-:Y:S05]  /*21750*/  BSYNC.RECONVERGENT B1 ;  /* 0x0000000000017941 */ /* 0x000fea0003800200 */
.L_x_2820:
        /* <DEDUP_REMOVED lines=44> */
.L_x_2825:
[----:B------:R-:W-:Y:S05]  /*21a20*/  BSYNC.RECONVERGENT B1 ;  /* 0x0000000000017941 */ /* 0x000fea0003800200 */
.L_x_2824:
[C---:B------:R-:W-:Y:S01]  /*21a30*/  LEA R41, P3, R52.reuse, R41, 0x2 ;  /* 0x0000002934297211 */ /* 0x040fe200078610ff */
[----:B------:R-:W-:Y:S01]  /*21a40*/  BSSY.RECONVERGENT B1, `(.L_x_2826) ;  /* 0x0000030000017945 */ /* 0x000fe20003800200 */
[----:B01-34-:R-:W-:Y:S01]  /*21a50*/  IADD3 R43, P5, PT, R33, UR44, RZ ;  /* 0x0000002c212b7c10 */ /* 0x01bfe2000ffbe0ff */
[----:B--2---:R-:W-:Y:S01]  /*21a60*/  IMAD.MOV.U32 R29, RZ, RZ, RZ ;  /* 0x000000ffff1d7224 */ /* 0x004fe200078e00ff */
        /* <DEDUP_REMOVED lines=11> */
.L_x_2829:
        /* <DEDUP_REMOVED lines=32> */
.L_x_2828:
[----:B--2---:R-:W-:Y:S02]  /*21d20*/  IMAD.MOV.U32 R29, RZ, RZ, R17 ;  /* 0x000000ffff1d7224 */ /* 0x004fe400078e0011 */
[----:B------:R-:W-:-:S07]  /*21d30*/  IMAD.MOV.U32 R34, RZ, RZ, R18 ;  /* 0x000000ffff227224 */ /* 0x000fce00078e0012 */
.L_x_2827:
[----:B------:R-:W-:Y:S05]  /*21d40*/  BSYNC.RECONVERGENT B1 ;  /* 0x0000000000017941 */ /* 0x000fea0003800200 */
.L_x_2826:
        /* <DEDUP_REMOVED lines=44> */
.L_x_2831:
[----:B------:R-:W-:Y:S05]  /*22010*/  BSYNC.RECONVERGENT B1 ;  /* 0x0000000000017941 */ /* 0x000fea0003800200 */
.L_x_2830:
[----:B------:R-:W-:-:S04]  /*22020*/  LEA R33, P0, R52, R33, 0x2 ;  /* 0x0000002134217211 */ /* 0x000fc800078010ff */
[----:B-1234-:R-:W-:Y:S02]  /*22030*/  IADD3 R19, P2, PT, R33, 0x8, RZ ;  /* 0x0000000821137810 */ /* 0x01efe40007f5e0ff */
[----:B------:R-:W-:-:S05]  /*22040*/  LEA.HI.X R39, R52, R39, R53, 0x2, P0 ;  /* 0x0000002734277211 */ /* 0x000fca00000f1435 */
[----:B------:R-:W-:Y:S01]  /*22050*/  IMAD.X R34, RZ, RZ, R39, P2 ;  /* 0x000000ffff227224 */ /* 0x000fe200010e0627 */
[----:B------:R-:W-:Y:S06]  /*22060*/  @P1 BRA `(.L_x_2832) ;  /* 0xffffffd000101947 */ /* 0x000fec000383ffff */
.L_x_2783:
[----:B0-----:R-:W-:Y:S05]  /*22070*/  BSYNC.RECONVERGENT B0 ;  /* 0x0000000000007941 */ /* 0x001fea0003800200 */
.L_x_2782:
[----:B------:R-:W0:Y:S01]  /*22080*/  LDC R19, c[0x0][0x3f0] ;  /* 0x0000fc00ff137b82 */ /* 0x000e220000000800 */
[----:B------:R-:W-:-:S04]  /*22090*/  UIADD3 UR10, UP0, UPT, UR4, 0x1, URZ ;  /* 0x00000001040a7890 */ /* 0x000fc8000ff1e0ff */
[----:B------:R-:W-:Y:S02]  /*220a0*/  UIADD3.X UR11, UPT, UPT, URZ, UR7, URZ, UP0, !UPT ;  /* 0x00000007ff0b7290 */ /* 0x000fe400087fe4ff */
[----:B------:R-:W-:-:S04]  /*220b0*/  UIADD3 UR12, UP0, UPT, UR5, 0x1, URZ ;  /* 0x00000001050c7890 */ /* 0x000fc8000ff1e0ff */
[----:B------:R-:W-:Y:S01]  /*220c0*/  UIADD3.X UR13, UPT, UPT, URZ, UR6, URZ, UP0, !UPT ;  /* 0x00000006ff0d7290 */ /* 0x000fe200087fe4ff */
[----:B0-----:R-:W-:-:S04]  /*220d0*/  LOP3.LUT R19, R19, 0x7, RZ, 0xc0, !PT ;  /* 0x0000000713137812 */ /* 0x001fc800078ec0ff */
[----:B------:R-:W-:-:S04]  /*220e0*/  ISETP.NE.U32.AND P0, PT, R19, UR10, PT ;  /* 0x0000000a13007c0c */ /* 0x000fc8000bf05070 */
[----:B------:R-:W-:-:S13]  /*220f0*/  ISETP.NE.AND.EX P0, PT, RZ, UR11, PT, P0 ;  /* 0x0000000bff007c0c */ /* 0x000fda000bf05300 */
[----:B------:R-:W-:Y:S05]  /*22100*/  @!P0 EXIT ;  /* 0x000000000000894d */ /* 0x000fea0003800000 */
[----:B------:R-:W-:Y:S01]  /*22110*/  UMOV UR5, UR12 ;  /* 0x0000000c00057c82 */ /* 0x000fe20008000000 */
[----:B------:R-:W-:Y:S01]  /*22120*/  UMOV UR6, UR13 ;  /* 0x0000000d00067c82 */ /* 0x000fe20008000000 */
[----:B------:R-:W-:Y:S01]  /*22130*/  UMOV UR4, UR10 ;  /* 0x0000000a00047c82 */ /* 0x000fe20008000000 */
[----:B------:R-:W-:Y:S01]  /*22140*/  UMOV UR7, UR11 ;  /* 0x0000000b00077c82 */ /* 0x000fe20008000000 */
[----:B------:R-:W-:Y:S05]  /*22150*/  BRA `(.L_x_2833) ;  /* 0xffffffc000f47947 */ /* 0x000fea000383ffff */
.L_x_2290:
[----:B------:R-:W-:-:S04]  /*22160*/  ISETP.GT.U32.AND P0, PT, R11, UR18, PT ;  /* 0x000000120b007c0c */ /* 0x000fc8000bf04070 */
[----:B------:R-:W-:-:S13]  /*22170*/  ISETP.GT.AND.EX P0, PT, R10, UR19, PT, P0 ;  /* 0x000000130a007c0c */ /* 0x000fda000bf04300 */
[----:B------:R-:W-:Y:S05]  /*22180*/  @!P0 EXIT ;  /* 0x000000000000894d */ /* 0x000fea0003800000 */
[----:B------:R-:W-:Y:S01]  /*22190*/  UISETP.GE.U32.AND UP0, UPT, UR20, 0x8, UPT ;  /* 0x000000081400788c */ /* 0x000fe2000bf06070 */
[----:B------:R-:W-:Y:S01]  /*221a0*/  IADD3 R39, P0, PT, R12, -UR22, RZ ;  /* 0x800000160c277c10 */ /* 0x000fe2000ff1e0ff */
[----:B------:R-:W-:Y:S01]  /*221b0*/  UMOV UR5, URZ ;  /* 0x000000ff00057c82 */ /* 0x000fe20008000000 */
[----:B------:R-:W-:Y:S01]  /*221c0*/  UMOV UR6, URZ ;  /* 0x000000ff00067c82 */ /* 0x000fe20008000000 */
[----:B------:R-:W-:Y:S01]  /*221d0*/  UISETP.GE.U32.AND.EX UP0, UPT, UR21, URZ, UPT, UP0 ;  /* 0x000000ff1500728c */ /* 0x000fe2000bf06100 */
[----:B------:R-:W-:-:S08]  /*221e0*/  IADD3.X R38, PT, PT, R13, ~UR12, RZ, P0, !PT ;  /* 0x8000000c0d267c10 */ /* 0x000fd000087fe4ff */
[----:B------:R-:W-:Y:S05]  /*221f0*/  BRA.U !UP0, `(.L_x_2834) ;  /* 0x000002d9087c7547 */ /* 0x000fea000b800000 */
[----:B------:R-:W0:Y:S01]  /*22200*/  S2R R37, SR_CTAID.X ;  /* 0x0000000000257919 */ /* 0x000e220000002500 */
[----:B------:R-:W-:Y:S01]  /*22210*/  UMOV UR42, 0x1 ;  /* 0x00000001002a7882 */ /* 0x000fe20000000000 */
[----:B------:R-:W-:Y:S01]  /*22220*/  UMOV UR43, 0x0 ;  /* 0x00000000002b7882 */ /* 0x000fe20000000000 */
[----:B------:R-:W-:Y:S01]  /*22230*/  UIADD3 UR5, UP0, UPT, UR18, 0x2, URZ ;  /* 0x0000000212057890 */ /* 0x000fe2000ff1e0ff */
[----:B------:R-:W0:Y:S01]  /*22240*/  S2R R6, SR_TID.X ;  /* 0x0000000000067919 */ /* 0x000e220000002100 */
[----:B------:R-:W-:Y:S01]  /*22250*/  UIADD3 UR6, UP1, UPT, UR18, 0x3, URZ ;  /* 0x0000000312067890 */ /* 0x000fe2000ff3e0ff */
[----:B------:R-:W-:Y:S01]  /*22260*/  LOP3.LUT R36, R17, 0x7, RZ, 0xc0, !PT ;  /* 0x0000000711247812 */ /* 0x000fe200078ec0ff */
[----:B------:R-:W-:Y:S02]  /*22270*/  UIADD3 UR7, UP2, UPT, UR18, 0x4, URZ ;  /* 0x0000000412077890 */ /* 0x000fe4000ff5e0ff */
[----:B------:R-:W-:Y:S02]  /*22280*/  UIADD3 UR8, UP3, UPT, UR18, 0x5, URZ ;  /* 0x0000000512087890 */ /* 0x000fe4000ff7e0ff */
[----:B------:R-:W-:-:S02]  /*22290*/  UIADD3 UR9, UP4, UPT, UR18, 0x6, URZ ;  /* 0x0000000612097890 */ /* 0x000fc4000ff9e0ff */
[----:B------:R-:W-:Y:S02]  /*222a0*/  UIADD3 UR17, UP5, UPT, UR18, 0x7, URZ ;  /* 0x0000000712117890 */ /* 0x000fe4000ffbe0ff */
[----:B------:R-:W-:Y:S02]  /*222b0*/  UIMAD.WIDE.U32 UR42, UR18, 0x1, UR42 ;  /* 0x00000001122a78a5 */ /* 0x000fe4000f8e002a */
[----:B------:R-:W-:Y:S02]  /*222c0*/  UIADD3.X UR10, UPT, UPT, URZ, UR19, URZ, UP0, !UPT ;  /* 0x00000013ff0a7290 */ /* 0x000fe400087fe4ff */
[----:B------:R-:W-:Y:S02]  /*222d0*/  UIADD3.X UR11, UPT, UPT, URZ, UR19, URZ, UP1, !UPT ;  /* 0x00000013ff0b7290 */ /* 0x000fe40008ffe4ff */
[----:B------:R-:W-:Y:S02]  /*222e0*/  UIADD3.X UR12, UPT, UPT, URZ, UR19, URZ, UP2, !UPT ;  /* 0x00000013ff0c7290 */ /* 0x000fe400097fe4ff */
[----:B------:R-:W-:-:S02]  /*222f0*/  UIADD3.X UR13, UPT, UPT, URZ, UR19, URZ, UP3, !UPT ;  /* 0x00000013ff0d7290 */ /* 0x000fc40009ffe4ff */
[----:B------:R-:W-:Y:S02]  /*22300*/  UIADD3.X UR14, UPT, UPT, URZ, UR19, URZ, UP4, !UPT ;  /* 0x00000013ff0e7290 */ /* 0x000fe4000a7fe4ff */
[----:B------:R-:W-:Y:S02]  /*22310*/  UIADD3.X UR15, UPT, UPT, URZ, UR19, URZ, UP5, !UPT ;  /* 0x00000013ff0f7290 */ /* 0x000fe4000affe4ff */
[----:B------:R-:W-:Y:S01]  /*22320*/  UIADD3 UR16, UPT, UPT, UR43, UR19, URZ ;  /* 0x000000132b107290 */ /* 0x000fe2000fffe0ff */
[----:B------:R-:W-:Y:S01]  /*22330*/  UMOV UR37, URZ ;  /* 0x000000ff00257c82 */ /* 0x000fe20008000000 */
[----:B------:R-:W-:Y:S01]  /*22340*/  UMOV UR36, URZ ;  /* 0x000000ff00247c82 */ /* 0x000fe20008000000 */
[----:B0-----:R-:W-:-:S09]  /*22350*/  IMAD R37, R37, UR4, R6 ;  /* 0x0000000425257c24 */ /* 0x001fd2000f8e0206 */
.L_x_3243:
[----:B------:R-:W0:Y:S01]  /*22360*/  LDCU.128 UR28, c[0x0][0x390] ;  /* 0x00007200ff1c77ac */ /* 0x000e220008000c00 */
[----:B------:R-:W-:Y:S01]  /*22370*/  IMAD.MOV.U32 R6, RZ, RZ, R37 ;  /* 0x000000ffff067224 */ /* 0x000fe200078e0025 */
[----:B-1----:R-:W1:Y:S01]  /*22380*/  LDC.64 R12, c[0x0][0x3c0] ;  /* 0x0000f000ff0c7b82 */ /* 0x002e620000000a00 */
[----:B------:R-:W-:Y:S01]  /*22390*/  IMAD.MOV.U32 R7, RZ, RZ, RZ ;  /* 0x000000ffff077224 */ /* 0x000fe200078e00ff */
[----:B--2---:R-:W2:Y:S01]  /*223a0*/  LDCU.128 UR20, c[0x0][0x3a0] ;  /* 0x00007400ff1477ac */ /* 0x004ea20008000c00 */
[C---:B------:R-:W-:Y:S01]  /*223b0*/  IMAD R15, R0.reuse, UR36, RZ ;  /* 0x00000024000f7c24 */ /* 0x040fe2000f8e02ff */
[----:B------:R-:W-:Y:S01]  /*223c0*/  BSSY.RECONVERGENT B0, `(.L_x_2835) ;  /* 0x00000ed000007945 */ /* 0x000fe20003800200 */
[----:B------:R-:W-:Y:S01]  /*223d0*/  IMAD.WIDE.U32 R8, R0, UR37, R6 ;  /* 0x0000002500087c25 */ /* 0x000fe2000f8e0006 */
[----:B---3--:R-:W3:Y:S02]  /*223e0*/  LDCU.64 UR34, c[0x0][0x3a8] ;  /* 0x00007500ff2277ac */ /* 0x008ee40008000a00 */
[----:B----4-:R-:W4:Y:S01]  /*223f0*/  LDC R21, c[0x0][0x3a0] ;  /* 0x0000e800ff157b82 */ /* 0x010f220000000800 */
[----:B------:R-:W-:Y:S01]  /*22400*/  IMAD.IADD R18, R9, 0x1, R15 ;  /* 0x0000000109127824 */ /* 0x000fe200078e020f */
[----:B------:R-:W5:Y:S01]  /*22410*/  LDCU.128 UR24, c[0x0][0x380] ;  /* 0x00007000ff1877ac */ /* 0x000f620008000c00 */
[----:B------:R-:W-:-:S02]  /*22420*/  IMAD.MOV.U32 R16, RZ, RZ, R26 ;  /* 0x000000ffff107224 */ /* 0x000fc400078e001a */
[----:B------:R-:W-:Y:S01]  /*22430*/  IMAD.MOV.U32 R17, RZ, RZ, R27 ;  /* 0x000000ffff117224 */ /* 0x000fe200078e001b */
[----:B------:R-:W3:Y:S01]  /*22440*/  LDCU.64 UR32, c[0x0][0x3d8] ;  /* 0x00007b00ff2077ac */ /* 0x000ee20008000a00 */
[----:B------:R-:W-:Y:S02]  /*22450*/  IMAD.MOV.U32 R14, RZ, RZ, R5 ;  /* 0x000000ffff0e7224 */ /* 0x000fe400078e0005 */
[----:B0-----:R-:W-:Y:S02]  /*22460*/  IMAD R7, R18, UR28, RZ ;  /* 0x0000001c12077c24 */ /* 0x001fe4000f8e02ff */
[----:B------:R-:W-:Y:S01]  /*22470*/  IMAD.WIDE.U32 R16, R8, UR28, R16 ;  /* 0x0000001c08107c25 */ /* 0x000fe2000f8e0010 */
[----:B--2---:R-:W-:-:S03]  /*22480*/  UIADD3 UR28, UP0, UPT, URZ, -UR20, URZ ;  /* 0x80000014ff1c7290 */ /* 0x004fc6000ff1e0ff */
[----:B------:R-:W-:Y:S01]  /*22490*/  IMAD R7, R8, UR29, R7 ;  /* 0x0000001d08077c24 */ /* 0x000fe2000f8e0207 */
[----:B------:R-:W-:Y:S01]  /*224a0*/  UIADD3.X UR29, UPT, UPT, URZ, ~UR21, URZ, UP0, !UPT ;  /* 0x80000015ff1d7290 */ /* 0x000fe200087fe4ff */
[----:B------:R-:W-:Y:S02]  /*224b0*/  IMAD.MOV.U32 R15, RZ, RZ, R4 ;  /* 0x000000ffff0f7224 */ /* 0x000fe400078e0004 */
[----:B------:R-:W-:Y:S02]  /*224c0*/  IMAD.IADD R9, R17, 0x1, R7 ;  /* 0x0000000111097824 */ /* 0x000fe400078e0207 */
[----:B------:R-:W-:Y:S01]  /*224d0*/  IMAD.WIDE.U32 R14, R16, UR30, R14 ;  /* 0x0000001e100e7c25 */ /* 0x000fe2000f8e000e */
[----:B------:R-:W0:Y:S01]  /*224e0*/  LDC.64 R6, c[0x0][0x3c8] ;  /* 0x0000f200ff067b82 */ /* 0x000e220000000a00 */
[----:B---3--:R-:W-:Y:S02]  /*224f0*/  UIADD3 UR32, UP0, UPT, -UR22, UR32, URZ ;  /* 0x0000002016207290 */ /* 0x008fe4000ff1e1ff */
[----:B------:R-:W-:-:S02]  /*22500*/  IMAD R9, R9, UR30, RZ ;  /* 0x0000001e09097c24 */ /* 0x000fc4000f8e02ff */
[-C--:B-1----:R-:W-:Y:S01]  /*22510*/  IMAD R17, R27, R12.reuse, RZ ;  /* 0x0000000c1b117224 */ /* 0x082fe200078e02ff */
[----:B------:R-:W-:Y:S01]  /*22520*/  UIADD3.X UR33, UPT, UPT, ~UR23, UR33, URZ, UP0, !UPT ;  /* 0x0000002117217290 */ /* 0x000fe200087fe5ff */
[----:B------:R-:W-:Y:S02]  /*22530*/  IMAD R9, R16, UR31, R9 ;  /* 0x0000001f10097c24 */ /* 0x000fe4000f8e0209 */
[C---:B------:R-:W-:Y:S02]  /*22540*/  IMAD R13, R26.reuse, R13, R17 ;  /* 0x0000000d1a0d7224 */ /* 0x040fe400078e0211 */
[----:B------:R-:W-:Y:S02]  /*22550*/  IMAD.IADD R9, R15, 0x1, R9 ;  /* 0x000000010f097824 */ /* 0x000fe400078e0209 */
[----:B------:R-:W-:Y:S01]  /*22560*/  IMAD.WIDE.U32 R16, R26, R12, UR28 ;  /* 0x0000001c1a107e25 */ /* 0x000fe2000f8e000c */
[----:B------:R-:W1:Y:S03]  /*22570*/  LDCU.128 UR28, c[0x0][0x3e0] ;  /* 0x00007c00ff1c77ac */ /* 0x000e660008000c00 */
[----:B------:R-:W-:-:S02]  /*22580*/  IMAD R9, R9, R2, RZ ;  /* 0x0000000209097224 */ /* 0x000fc400078e02ff */
[----:B------:R-:W-:Y:S02]  /*22590*/  IMAD.IADD R15, R17, 0x1, R13 ;  /* 0x00000001110f7824 */ /* 0x000fe400078e020d */
[-C--:B------:R-:W-:Y:S02]  /*225a0*/  IMAD R17, R3, R14.reuse, R9 ;  /* 0x0000000e03117224 */ /* 0x080fe400078e0209 */
[----:B------:R-:W-:Y:S01]  /*225b0*/  IMAD.WIDE.U32 R12, R2, R14, UR34 ;  /* 0x00000022020c7e25 */ /* 0x000fe2000f8e000e */
[----:B------:R-:W2:Y:S03]  /*225c0*/  LDCU.64 UR34, c[0x0][0x3a0] ;  /* 0x00007400ff2277ac */ /* 0x000ea60008000a00 */
[----:B-----5:R-:W-:Y:S02]  /*225d0*/  IMAD R9, R18, UR24, RZ ;  /* 0x0000001812097c24 */ /* 0x020fe4000f8e02ff */
[----:B------:R-:W-:-:S02]  /*225e0*/  IMAD.MOV.U32 R14, RZ, RZ, R16 ;  /* 0x000000ffff0e7224 */ /* 0x000fc400078e0010 */
[----:B------:R-:W-:Y:S02]  /*225f0*/  IMAD.IADD R13, R13, 0x1, R17 ;  /* 0x000000010d0d7824 */ /* 0x000fe400078e0211 */
[C---:B------:R-:W-:Y:S02]  /*22600*/  IMAD R17, R8.reuse, UR25, R9 ;  /* 0x0000001908117c24 */ /* 0x040fe4000f8e0209 */
[----:B------:R-:W-:-:S04]  /*22610*/  IMAD.WIDE.U32 R8, R8, UR24, R14 ;  /* 0x0000001808087c25 */ /* 0x000fc8000f8e000e */
[----:B------:R-:W-:Y:S02]  /*22620*/  IMAD R19, R13, R52, RZ ;  /* 0x000000340d137224 */ /* 0x000fe400078e02ff */
[----:B------:R-:W-:-:S04]  /*22630*/  IMAD.WIDE.U32 R14, R52, R12, R12 ;  /* 0x0000000c340e7225 */ /* 0x000fc800078e000c */
[----:B------:R-:W-:Y:S01]  /*22640*/  IMAD R19, R53, R12, R19 ;  /* 0x0000000c35137224 */ /* 0x000fe200078e0213 */
[----:B-1----:R-:W-:Y:S01]  /*22650*/  IADD3 R34, P0, PT, R14, UR30, RZ ;  /* 0x0000001e0e227c10 */ /* 0x002fe2000ff1e0ff */
[----:B----4-:R-:W-:Y:S02]  /*22660*/  IMAD R21, R21, -0x2, R2 ;  /* 0xfffffffe15157824 */ /* 0x010fe400078e0202 */
[-C--:B0-----:R-:W-:Y:S01]  /*22670*/  IMAD R16, R4, R6.reuse, RZ ;  /* 0x0000000604107224 */ /* 0x081fe200078e02ff */
[----:B------:R-:W-:Y:S01]  /*22680*/  IADD3.X R15, PT, PT, R15, UR31, R19, P0, !PT ;  /* 0x0000001f0f0f7c10 */ /* 0x000fe200087fe413 */
[----:B------:R-:W-:Y:S01]  /*22690*/  IMAD.IADD R9, R9, 0x1, R17 ;  /* 0x0000000109097824 */ /* 0x000fe200078e0211 */
[----:B------:R-:W-:Y:S01]  /*226a0*/  LOP3.LUT P0, RZ, R21, 0x7, RZ, 0xc0, !PT ;  /* 0x0000000715ff7812 */ /* 0x000fe2000780c0ff */
[C---:B------:R-:W-:Y:S01]  /*226b0*/  IMAD R23, R5.reuse, R7, R16 ;  /* 0x0000000705177224 */ /* 0x040fe200078e0210 */
[C---:B------:R-:W-:Y:S01]  /*226c0*/  LEA R35, P1, R34.reuse, UR28, 0x2 ;  /* 0x0000001c22237c11 */ /* 0x040fe2000f8210ff */
[----:B------:R-:W-:Y:S01]  /*226d0*/  IMAD.WIDE.U32 R6, R5, R6, UR32 ;  /* 0x0000002005067e25 */ /* 0x000fe2000f8e0006 */
[----:B------:R-:W0:Y:S02]  /*226e0*/  LDCU.64 UR30, c[0x0][0x3d0] ;  /* 0x00007a00ff1e77ac */ /* 0x000e240008000a00 */
[----:B------:R-:W-:Y:S01]  /*226f0*/  LEA.HI.X R34, R34, UR29, R15, 0x2, P1 ;  /* 0x0000001d22227c11 */ /* 0x000fe200088f140f */
[----:B------:R-:W-:-:S02]  /*22700*/  IMAD.IADD R7, R7, 0x1, R23 ;  /* 0x0000000107077824 */ /* 0x000fc400078e0217 */
[----:B------:R-:W-:Y:S02]  /*22710*/  IMAD R9, R9, UR26, RZ ;  /* 0x0000001a09097c24 */ /* 0x000fe4000f8e02ff */
[----:B------:R-:W-:-:S04]  /*22720*/  IMAD.WIDE.U32 R20, R8, UR26, R6 ;  /* 0x0000001a08147c25 */ /* 0x000fc8000f8e0006 */
[----:B------:R-:W-:Y:S02]  /*22730*/  IMAD R9, R8, UR27, R9 ;  /* 0x0000001b08097c24 */ /* 0x000fe4000f8e0209 */
[----:B--2---:R-:W-:Y:S02]  /*22740*/  IMAD.U32 R33, RZ, RZ, UR34 ;  /* 0x00000022ff217e24 */ /* 0x004fe4000f8e00ff */
[----:B------:R-:W-:Y:S02]  /*22750*/  IMAD.U32 R32, RZ, RZ, UR35 ;  /* 0x00000023ff207e24 */ /* 0x000fe4000f8e00ff */
[----:B------:R-:W-:Y:S01]  /*22760*/  IMAD.IADD R19, R21, 0x1, R9 ;  /* 0x0000000115137824 */ /* 0x000fe200078e0209 */
[----:B0-----:R-:W-:Y:S06]  /*22770*/  @!P0 BRA `(.L_x_2836) ;  /* 0x0000000800c48947 */ /* 0x001fec0003800000 */
[----:B------:R-:W-:Y:S01]  /*22780*/  CS2R R8, SRZ ;  /* 0x0000000000087805 */ /* 0x000fe2000001ff00 */
[----:B------:R-:W-:Y:S02]  /*22790*/  IMAD.U32 R33, RZ, RZ, UR34 ;  /* 0x00000022ff217e24 */ /* 0x000fe4000f8e00ff */
[----:B------:R-:W-:-:S07]  /*227a0*/  IMAD.U32 R32, RZ, RZ, UR35 ;  /* 0x00000023ff207e24 */ /* 0x000fce000f8e00ff */
.L_x_2842:
[----:B0-----:R-:W0:Y:S01]  /*227b0*/  LDCU.64 UR24, c[0x0][0x3b8] ;  /* 0x00007700ff1877ac */ /* 0x001e220008000a00 */
[----:B------:R-:W-:Y:S01]  /*227c0*/  ISETP.NE.U32.AND P0, PT, R36, RZ, PT ;  /* 0x000000ff2400720c */ /* 0x000fe20003f05070 */
[----:B------:R-:W-:Y:S01]  /*227d0*/  IMAD R13, R33, UR38, RZ ;  /* 0x00000026210d7c24 */ /* 0x000fe2000f8e02ff */
[----:B------:R-:W-:Y:S01]  /*227e0*/  BSSY.RECONVERGENT B1, `(.L_x_2837) ;  /* 0x0000063000017945 */ /* 0x000fe20003800200 */
[----:B-1----:R-:W1:Y:S01]  /*227f0*/  LDCU.64 UR26, c[0x0][0x3a8] ;  /* 0x00007500ff1a77ac */ /* 0x002e620008000a00 */
[----:B------:R-:W-:Y:S01]  /*22800*/  ISETP.NE.AND.EX P0, PT, RZ, RZ, PT, P0 ;  /* 0x000000ffff00720c */ /* 0x000fe20003f05300 */
[----:B------:R-:W-:Y:S01]  /*22810*/  IMAD R13, R32, UR44, R13 ;  /* 0x0000002c200d7c24 */ /* 0x000fe2000f8e020d */
[----:B0-----:R-:W-:Y:S02]  /*22820*/  UIMAD UR25, UR25, UR22, URZ ;  /* 0x00000016191972a4 */ /* 0x001fe4000f8e02ff */
[----:B------:R-:W-:Y:S02]  /*22830*/  UIMAD.WIDE.U32 UR28, UR24, UR22, URZ ;  /* 0x00000016181c72a5 */ /* 0x000fe4000f8e00ff */
[----:B------:R-:W-:Y:S01]  /*22840*/  UIMAD UR25, UR23, UR24, UR25 ;  /* 0x00000018171972a4 */ /* 0x000fe2000f8e0219 */
[----:B-1----:R-:W-:-:S02]  /*22850*/  IMAD.U32 R22, RZ, RZ, UR26 ;  /* 0x0000001aff167e24 */ /* 0x002fc4000f8e00ff */
[----:B------:R-:W-:Y:S01]  /*22860*/  IMAD.U32 R18, RZ, RZ, UR27 ;  /* 0x0000001bff127e24 */ /* 0x000fe2000f8e00ff */
[----:B------:R-:W-:Y:S02]  /*22870*/  UIADD3 UR25, UPT, UPT, UR29, UR25, URZ ;  /* 0x000000191d197290 */ /* 0x000fe4000fffe0ff */
[----:B------:R-:W-:Y:S02]  /*22880*/  IMAD.U32 R7, RZ, RZ, UR29 ;  /* 0x0000001dff077e24 */ /* 0x000fe4000f8e00ff */
[----:B------:R-:W-:Y:S02]  /*22890*/  IMAD.U32 R6, RZ, RZ, UR28 ;  /* 0x0000001cff067e24 */ /* 0x000fe4000f8e00ff */
[----:B------:R-:W-:Y:S02]  /*228a0*/  IMAD.U32 R7, RZ, RZ, UR25 ;  /* 0x00000019ff077e24 */ /* 0x000fe4000f8e00ff */
[----:B------:R-:W-:-:S04]  /*228b0*/  IMAD.WIDE.U32 R6, R33, UR44, R6 ;  /* 0x0000002c21067c25 */ /* 0x000fc8000f8e0006 */
[----:B------:R-:W-:Y:S01]  /*228c0*/  IMAD.IADD R7, R7, 0x1, R13 ;  /* 0x0000000107077824 */ /* 0x000fe200078e020d */
[----:B--234-:R-:W-:Y:S06]  /*228d0*/  @!P0 BRA `(.L_x_2838) ;  /* 0x00000004004c8947 */ /* 0x01cfec0003800000 */
[----:B------:R-:W0:Y:S01]  /*228e0*/  LDCU.64 UR24, c[0x0][0x3d0] ;  /* 0x00007a00ff1877ac */ /* 0x000e220008000a00 */
[----:B------:R-:W-:Y:S01]  /*228f0*/  IADD3 R13, P0, PT, R6, R20, RZ ;  /* 0x00000014060d7210 */ /* 0x000fe20007f1e0ff */
[----:B------:R-:W1:Y:S04]  /*22900*/  LDC.64 R22, c[0x0][0x3a8] ;  /* 0x0000ea00ff167b82 */ /* 0x000e680000000a00 */
[----:B------:R-:W-:Y:S01]  /*22910*/  IMAD.X R14, R7, 0x1, R19, P0 ;  /* 0x00000001070e7824 */ /* 0x000fe200000e0613 */
[----:B0-----:R-:W-:-:S04]  /*22920*/  LEA R12, P0, R13, UR24, 0x2 ;  /* 0x000000180d0c7c11 */ /* 0x001fc8000f8010ff */
[----:B------:R-:W-:Y:S02]  /*22930*/  LEA.HI.X R13, R13, UR25, R14, 0x2, P0 ;  /* 0x000000190d0d7c11 */ /* 0x000fe400080f140e */
[----:B------:R-:W0:Y:S03]  /*22940*/  LDC.64 R14, c[0x0][0x3b8] ;  /* 0x0000ee00ff0e7b82 */ /* 0x000e260000000a00 */
[----:B------:R-:W2:Y:S01]  /*22950*/  LDG.E R25, desc[UR46][R12.64] ;  /* 0x0000002e0c197981 */ /* 0x000ea2000c1e1900 */
[----:B-1----:R-:W-:Y:S01]  /*22960*/  LEA R16, P0, R22, R35, 0x2 ;  /* 0x0000002316107211 */ /* 0x002fe200078010ff */
[----:B------:R-:W-:-:S03]  /*22970*/  IMAD.U32 R18, RZ, RZ, UR16 ;  /* 0x00000010ff127e24 */ /* 0x000fc6000f8e00ff */
[----:B------:R-:W-:Y:S01]  /*22980*/  LEA.HI.X R17, R22, R34, R23, 0x2, P0 ;  /* 0x0000002216117211 */ /* 0x000fe200000f1417 */
[----:B------:R-:W-:Y:S01]  /*22990*/  IMAD.U32 R22, RZ, RZ, UR42 ;  /* 0x0000002aff167e24 */ /* 0x000fe2000f8e00ff */
[----:B------:R-:W-:Y:S01]  /*229a0*/  ISETP.NE.U32.AND P0, PT, R36, 0x1, PT ;  /* 0x000000012400780c */ /* 0x000fe20003f05070 */
[----:B------:R-:W-:-:S03]  /*229b0*/  IMAD.U32 R23, RZ, RZ, UR43 ;  /* 0x0000002bff177e24 */ /* 0x000fc6000f8e00ff */
[----:B------:R-:W-:Y:S02]  /*229c0*/  ISETP.NE.AND.EX P0, PT, RZ, RZ, PT, P0 ;  /* 0x000000ffff00720c */ /* 0x000fe40003f05300 */
[----:B0-----:R-:W-:-:S05]  /*229d0*/  IADD3 R6, P1, PT, R6, R14, RZ ;  /* 0x0000000e06067210 */ /* 0x001fca0007f3e0ff */
[----:B------:R-:W-:Y:S01]  /*229e0*/  IMAD.X R7, R7, 0x1, R15, P1 ;  /* 0x0000000107077824 */ /* 0x000fe200008e060f */
[----:B--2---:R0:W-:Y:S05]  /*229f0*/  STG.E desc[UR46][R16.64], R25 ;  /* 0x0000001910007986 */ /* 0x0041ea000c10192e */
[----:B------:R-:W-:Y:S05]  /*22a00*/  @!P0 BRA `(.L_x_2838) ;  /* 0x0000000400008947 */ /* 0x000fea0003800000 */
[C---:B0-----:R-:W-:Y:S01]  /*22a10*/  IMAD.SHL.U32 R25, R14.reuse, 0x4, RZ ;  /* 0x000000040e197824 */ /* 0x041fe200078e00ff */
[----:B------:R-:W-:-:S04]  /*22a20*/  SHF.L.U64.HI R29, R14, 0x2, R15 ;  /* 0x000000020e1d7819 */ /* 0x000fc8000001020f */
[----:B------:R-:W-:-:S05]  /*22a30*/  IADD3 R12, P0, PT, R25, R12, RZ ;  /* 0x0000000c190c7210 */ /* 0x000fca0007f1e0ff */
[----:B------:R-:W-:-:S05]  /*22a40*/  IMAD.X R13, R29, 0x1, R13, P0 ;  /* 0x000000011d0d7824 */ /* 0x000fca00000e060d */
[----:B------:R-:W2:Y:S01]  /*22a50*/  LDG.E R23, desc[UR46][R12.64] ;  /* 0x0000002e0c177981 */ /* 0x000ea2000c1e1900 */
[----:B------:R-:W-:Y:S01]  /*22a60*/  ISETP.NE.U32.AND P0, PT, R36, 0x2, PT ;  /* 0x000000022400780c */ /* 0x000fe20003f05070 */
[----:B------:R-:W-:Y:S01]  /*22a70*/  IMAD.U32 R22, RZ, RZ, UR5 ;  /* 0x00000005ff167e24 */ /* 0x000fe2000f8e00ff */
[----:B------:R-:W-:Y:S01]  /*22a80*/  IADD3 R6, P1, PT, R6, R14, RZ ;  /* 0x0000000e06067210 */ /* 0x000fe20007f3e0ff */
[----:B------:R-:W-:Y:S01]  /*22a90*/  IMAD.U32 R18, RZ, RZ, UR10 ;  /* 0x0000000aff127e24 */ /* 0x000fe2000f8e00ff */
[----:B------:R-:W-:-:S03]  /*22aa0*/  ISETP.NE.AND.EX P0, PT, RZ, RZ, PT, P0 ;  /* 0x000000ffff00720c */ /* 0x000fc60003f05300 */
[----:B------:R-:W-:Y:S01]  /*22ab0*/  IMAD.X R7, R7, 0x1, R15, P1 ;  /* 0x0000000107077824 */ /* 0x000fe200008e060f */
[----:B--2---:R1:W-:Y:S09]  /*22ac0*/  STG.E desc[UR46][R16.64+0x4], R23 ;  /* 0x0000041710007986 */ /* 0x0043f2000c10192e */
[----:B------:R-:W-:Y:S05]  /*22ad0*/  @!P0 BRA `(.L_x_2838) ;  /* 0x0000000000cc8947 */ /* 0x000fea0003800000 */
[----:B------:R-:W-:-:S05]  /*22ae0*/  IADD3 R12, P0, PT, R12, R25, RZ ;  /* 0x000000190c0c7210 */ /* 0x000fca0007f1e0ff */
[----:B------:R-:W-:-:S05]  /*22af0*/  IMAD.X R13, R13, 0x1, R29, P0 ;  /* 0x000000010d0d7824 */ /* 0x000fca00000e061d */
[----:B-1----:R-:W2:Y:S01]  /*22b00*/  LDG.E R23, desc[UR46][R12.64] ;  /* 0x0000002e0c177981 */ /* 0x002ea2000c1e1900 */
        /* <DEDUP_REMOVED lines=10> */
[----:B--2---:R-:W2:Y:S01]  /*22bb0*/  LDG.E R23, desc[UR46][R12.64] ;  /* 0x0000002e0c177981 */ /* 0x004ea2000c1e1900 */
        /* <DEDUP_REMOVED lines=10> */
[----:B---3--:R-:W2:Y:S01]  /*22c60*/  LDG.E R23, desc[UR46][R12.64] ;  /* 0x0000002e0c177981 */ /* 0x008ea2000c1e1900 */
        /* <DEDUP_REMOVED lines=10> */
[----:B----4-:R-:W2:Y:S01]  /*22d10*/  LDG.E R23, desc[UR46][R12.64] ;  /* 0x0000002e0c177981 */ /* 0x010ea2000c1e1900 */
[----:B------:R-:W-:-:S04]  /*22d20*/  ISETP.NE.U32.AND P0, PT, R36, 0x6, PT ;  /* 0x000000062400780c */ /* 0x000fc80003f05070 */
[----:B------:R-:W-:-:S13]  /*22d30*/  ISETP.NE.AND.EX P0, PT, RZ, RZ, PT, P0 ;  /* 0x000000ffff00720c */ /* 0x000fda0003f05300 */
[----:B------:R-:W-:-:S05]  /*22d40*/  @P0 IADD3 R24, P1, PT, R12, R25, RZ ;  /* 0x000000190c180210 */ /* 0x000fca0007f3e0ff */
[----:B------:R-:W-:Y:S01]  /*22d50*/  @P0 IMAD.X R25, R13, 0x1, R29, P1 ;  /* 0x000000010d190824 */ /* 0x000fe200008e061d */
[----:B--2---:R0:W-:Y:S05]  /*22d60*/  STG.E desc[UR46][R16.64+0x14], R23 ;  /* 0x0000141710007986 */ /* 0x0041ea000c10192e */
[----:B------:R-:W2:Y:S01]  /*22d70*/  @P0 LDG.E R25, desc[UR46][R24.64] ;  /* 0x0000002e18190981 */ /* 0x000ea2000c1e1900 */
[----:B------:R-:W-:Y:S01]  /*22d80*/  IADD3 R6, P1, PT, R6, R14, RZ ;  /* 0x0000000e06067210 */ /* 0x000fe20007f3e0ff */
[----:B------:R-:W-:Y:S02]  /*22d90*/  IMAD.U32 R22, RZ, RZ, UR9 ;  /* 0x00000009ff167e24 */ /* 0x000fe4000f8e00ff */
[----:B------:R-:W-:-:S02]  /*22da0*/  IMAD.U32 R18, RZ, RZ, UR14 ;  /* 0x0000000eff127e24 */ /* 0x000fc4000f8e00ff */
[--C-:B------:R-:W-:Y:S01]  /*22db0*/  IMAD.X R7, R7, 0x1, R15.reuse, P1 ;  /* 0x0000000107077824 */ /* 0x100fe200008e060f */
[----:B------:R-:W-:Y:S01]  /*22dc0*/  @P0 IADD3 R6, P1, PT, R6, R14, RZ ;  /* 0x0000000e06060210 */ /* 0x000fe20007f3e0ff */
[----:B------:R-:W-:Y:S02]  /*22dd0*/  @P0 IMAD.U32 R22, RZ, RZ, UR17 ;  /* 0x00000011ff160e24 */ /* 0x000fe4000f8e00ff */
[----:B------:R-:W-:Y:S02]  /*22de0*/  @P0 IMAD.U32 R18, RZ, RZ, UR15 ;  /* 0x0000000fff120e24 */ /* 0x000fe4000f8e00ff */
[----:B------:R-:W-:Y:S01]  /*22df0*/  @P0 IMAD.X R7, R7, 0x1, R15, P1 ;  /* 0x0000000107070824 */ /* 0x000fe200008e060f */
[----:B--2---:R0:W-:Y:S07]  /*22e00*/  @P0 STG.E desc[UR46][R16.64+0x18], R25 ;  /* 0x0000181910000986 */ /* 0x0041ee000c10192e */
.L_x_2838:
[----:B------:R-:W-:Y:S05]  /*22e10*/  BSYNC.RECONVERGENT B1 ;  /* 0x0000000000017941 */ /* 0x000fea0003800200 */
.L_x_2837:
[----:B------:R-:W5:Y:S01]  /*22e20*/  LDCU.64 UR24, c[0x0][0x3a8] ;  /* 0x00007500ff1877ac */ /* 0x000f620008000a00 */
[----:B------:R-:W-:Y:S01]  /*22e30*/  BSSY.RECONVERGENT B1, `(.L_x_2839) ;  /* 0x0000037000017945 */ /* 0x000fe20003800200 */
[----:B-----5:R-:W-:Y:S02]  /*22e40*/  USHF.L.U32 UR26, UR24, 0x1, URZ ;  /* 0x00000001181a7899 */ /* 0x020fe400080006ff */
[----:B------:R-:W-:-:S04]  /*22e50*/  USHF.L.U64.HI UR25, UR24, 0x1, UR25 ;  /* 0x0000000118197899 */ /* 0x000fc80008010219 */
[----:B------:R-:W-:-:S04]  /*22e60*/  IADD3 R12, P1, PT, R52, -UR26, RZ ;  /* 0x8000001a340c7c10 */ /* 0x000fc8000ff3e0ff */
[----:B------:R-:W-:Y:S02]  /*22e70*/  ISETP.GE.U32.AND P0, PT, R12, 0x7, PT ;  /* 0x000000070c00780c */ /* 0x000fe40003f06070 */
[----:B------:R-:W-:-:S04]  /*22e80*/  IADD3.X R12, PT, PT, R53, ~UR25, RZ, P1, !PT ;  /* 0x80000019350c7c10 */ /* 0x000fc80008ffe4ff */
[----:B------:R-:W-:-:S13]  /*22e90*/  ISETP.GE.U32.AND.EX P0, PT, R12, RZ, PT, P0 ;  /* 0x000000ff0c00720c */ /* 0x000fda0003f06100 */
[----:B------:R-:W-:Y:S05]  /*22ea0*/  @!P0 BRA `(.L_x_2840) ;  /* 0x0000000000bc8947 */ /* 0x000fea0003800000 */
[----:B------:R-:W0:Y:S02]  /*22eb0*/  LDC.64 R12, c[0x0][0x3b8] ;  /* 0x0000ee00ff0c7b82 */ /* 0x000e240000000a00 */
[C-C-:B01234-:R-:W-:Y:S02]  /*22ec0*/  SHF.L.U64.HI R23, R12.reuse, 0x2, R13.reuse ;  /* 0x000000020c177819 */ /* 0x15ffe4000001020d */
[C---:B------:R-:W-:Y:S01]  /*22ed0*/  SHF.L.U64.HI R24, R12.reuse, 0x3, R13 ;  /* 0x000000030c187819 */ /* 0x040fe2000001020d */
[----:B------:R-:W-:-:S07]  /*22ee0*/  IMAD.SHL.U32 R13, R12, 0x4, RZ ;  /* 0x000000040c0d7824 */ /* 0x000fce00078e00ff */
.L_x_2841:
[----:B0-----:R-:W-:-:S05]  /*22ef0*/  IADD3 R14, P0, PT, R6, R20, RZ ;  /* 0x00000014060e7210 */ /* 0x001fca0007f1e0ff */
[----:B------:R-:W-:Y:S01]  /*22f00*/  IMAD.X R15, R7, 0x1, R19, P0 ;  /* 0x00000001070f7824 */ /* 0x000fe200000e0613 */
[----:B------:R-:W-:-:S04]  /*22f10*/  LEA R16, P0, R14, UR30, 0x2 ;  /* 0x0000001e0e107c11 */ /* 0x000fc8000f8010ff */
[----:B------:R-:W-:-:S05]  /*22f20*/  LEA.HI.X R17, R14, UR31, R15, 0x2, P0 ;  /* 0x0000001f0e117c11 */ /* 0x000fca00080f140f */
[----:B------:R0:W2:Y:S01]  /*22f30*/  LDG.E R25, desc[UR46][R16.64] ;  /* 0x0000002e10197981 */ /* 0x0000a2000c1e1900 */
[----:B------:R-:W-:-:S04]  /*22f40*/  LEA R14, P0, R22, R35, 0x2 ;  /* 0x00000023160e7211 */ /* 0x000fc800078010ff */
[----:B------:R-:W-:Y:S02]  /*22f50*/  LEA.HI.X R15, R22, R34, R18, 0x2, P0 ;  /* 0x00000022160f7211 */ /* 0x000fe400000f1412 */
[----:B0-----:R-:W-:-:S05]  /*22f60*/  IADD3 R16, P1, PT, R16, R13, RZ ;  /* 0x0000000d10107210 */ /* 0x001fca0007f3e0ff */
[----:B------:R-:W-:Y:S01]  /*22f70*/  IMAD.X R17, R17, 0x1, R23, P1 ;  /* 0x0000000111117824 */ /* 0x000fe200008e0617 */
[----:B--2---:R0:W-:Y:S04]  /*22f80*/  STG.E desc[UR46][R14.64], R25 ;  /* 0x000000190e007986 */ /* 0x0041e8000c10192e */
[----:B------:R1:W2:Y:S02]  /*22f90*/  LDG.E R29, desc[UR46][R16.64] ;  /* 0x0000002e101d7981 */ /* 0x0002a4000c1e1900 */
[----:B-1----:R-:W-:-:S05]  /*22fa0*/  IADD3 R16, P0, PT, R16, R13, RZ ;  /* 0x0000000d10107210 */ /* 0x002fca0007f1e0ff */
[----:B------:R-:W-:Y:S01]  /*22fb0*/  IMAD.X R17, R17, 0x1, R23, P0 ;  /* 0x0000000111117824 */ /* 0x000fe200000e0617 */
[----:B--2---:R1:W-:Y:S04]  /*22fc0*/  STG.E desc[UR46][R14.64+0x4], R29 ;  /* 0x0000041d0e007986 */ /* 0x0043e8000c10192e */
[----:B------:R2:W3:Y:S02]  /*22fd0*/  LDG.E R31, desc[UR46][R16.64] ;  /* 0x0000002e101f7981 */ /* 0x0004e4000c1e1900 */
[----:B--2---:R-:W-:-:S05]  /*22fe0*/  IADD3 R16, P0, PT, R16, R13, RZ ;  /* 0x0000000d10107210 */ /* 0x004fca0007f1e0ff */
[----:B------:R-:W-:Y:S01]  /*22ff0*/  IMAD.X R17, R17, 0x1, R23, P0 ;  /* 0x0000000111117824 */ /* 0x000fe200000e0617 */
[----:B---3--:R2:W-:Y:S04]  /*23000*/  STG.E desc[UR46][R14.64+0x8], R31 ;  /* 0x0000081f0e007986 */ /* 0x0085e8000c10192e */
[----:B------:R3:W4:Y:S02]  /*23010*/  LDG.E R41, desc[UR46][R16.64] ;  /* 0x0000002e10297981 */ /* 0x000724000c1e1900 */
[----:B---3--:R-:W-:-:S05]  /*23020*/  IADD3 R16, P0, PT, R16, R13, RZ ;  /* 0x0000000d10107210 */ /* 0x008fca0007f1e0ff */
[----:B------:R-:W-:Y:S01]  /*23030*/  IMAD.X R17, R17, 0x1, R23, P0 ;  /* 0x0000000111117824 */ /* 0x000fe200000e0617 */
[----:B----4-:R3:W-:Y:S04]  /*23040*/  STG.E desc[UR46][R14.64+0xc], R41 ;  /* 0x00000c290e007986 */ /* 0x0107e8000c10192e */
[----:B0-----:R0:W4:Y:S02]  /*23050*/  LDG.E R25, desc[UR46][R16.64] ;  /* 0x0000002e10197981 */ /* 0x001124000c1e1900 */
[----:B0-----:R-:W-:-:S05]  /*23060*/  IADD3 R16, P0, PT, R16, R13, RZ ;  /* 0x0000000d10107210 */ /* 0x001fca0007f1e0ff */
[----:B------:R-:W-:Y:S01]  /*23070*/  IMAD.X R17, R17, 0x1, R23, P0 ;  /* 0x0000000111117824 */ /* 0x000fe200000e0617 */
[----:B----4-:R0:W-:Y:S04]  /*23080*/  STG.E desc[UR46][R14.64+0x10], R25 ;  /* 0x000010190e007986 */ /* 0x0101e8000c10192e */
[----:B-1----:R1:W4:Y:S02]  /*23090*/  LDG.E R29, desc[UR46][R16.64] ;  /* 0x0000002e101d7981 */ /* 0x002324000c1e1900 */
[----:B-1----:R-:W-:-:S05]  /*230a0*/  IADD3 R16, P0, PT, R16, R13, RZ ;  /* 0x0000000d10107210 */ /* 0x002fca0007f1e0ff */
[----:B------:R-:W-:Y:S01]  /*230b0*/  IMAD.X R17, R17, 0x1, R23, P0 ;  /* 0x0000000111117824 */ /* 0x000fe200000e0617 */
[----:B----4-:R0:W-:Y:S04]  /*230c0*/  STG.E desc[UR46][R14.64+0x14], R29 ;  /* 0x0000141d0e007986 */ /* 0x0101e8000c10192e */
[----:B--2---:R1:W2:Y:S02]  /*230d0*/  LDG.E R31, desc[UR46][R16.64] ;  /* 0x0000002e101f7981 */ /* 0x0042a4000c1e1900 */
[----:B-1----:R-:W-:-:S05]  /*230e0*/  IADD3 R16, P0, PT, R16, R13, RZ ;  /* 0x0000000d10107210 */ /* 0x002fca0007f1e0ff */
[----:B------:R-:W-:Y:S01]  /*230f0*/  IMAD.X R17, R17, 0x1, R23, P0 ;  /* 0x0000000111117824 */ /* 0x000fe200000e0617 */
[----:B--2---:R0:W-:Y:S04]  /*23100*/  STG.E desc[UR46][R14.64+0x18], R31 ;  /* 0x0000181f0e007986 */ /* 0x0041e8000c10192e */
[----:B---3--:R-:W2:Y:S01]  /*23110*/  LDG.E R41, desc[UR46][R16.64] ;  /* 0x0000002e10297981 */ /* 0x008ea2000c1e1900 */
[----:B------:R-:W-:Y:S02]  /*23120*/  IADD3 R22, P0, PT, R22, 0x8, RZ ;  /* 0x0000000816167810 */ /* 0x000fe40007f1e0ff */
[----:B------:R-:W-:-:S03]  /*23130*/  LEA R6, P1, R12, R6, 0x3 ;  /* 0x000000060c067211 */ /* 0x000fc600078218ff */
[----:B------:R-:W-:Y:S01]  /*23140*/  IMAD.X R18, RZ, RZ, R18, P0 ;  /* 0x000000ffff127224 */ /* 0x000fe200000e0612 */
[----:B------:R-:W-:Y:S01]  /*23150*/  ISETP.NE.U32.AND P0, PT, R22, R11, PT ;  /* 0x0000000b1600720c */ /* 0x000fe20003f05070 */
[----:B------:R-:W-:-:S03]  /*23160*/  IMAD.X R7, R7, 0x1, R24, P1 ;  /* 0x0000000107077824 */ /* 0x000fc600008e0618 */
[----:B------:R-:W-:Y:S01]  /*23170*/  ISETP.NE.AND.EX P0, PT, R18, R10, PT, P0 ;  /* 0x0000000a1200720c */ /* 0x000fe20003f05300 */
[----:B--2---:R0:W-:-:S12]  /*23180*/  STG.E desc[UR46][R14.64+0x1c], R41 ;  /* 0x00001c290e007986 */ /* 0x0041d8000c10192e */
[----:B------:R-:W-:Y:S05]  /*23190*/  @P0 BRA `(.L_x_2841) ;  /* 0xfffffffc00540947 */ /* 0x000fea000383ffff */
.L_x_2840:
[----:B------:R-:W-:Y:S05]  /*231a0*/  BSYNC.RECONVERGENT B1 ;  /* 0x0000000000017941 */ /* 0x000fea0003800200 */
.L_x_2839:
[----:B------:R-:W5:Y:S01]  /*231b0*/  LDC R7, c[0x0][0x3a0] ;  /* 0x0000e800ff077b82 */ /* 0x000f620000000800 */
[----:B------:R-:W-:Y:S02]  /*231c0*/  IADD3 R9, P0, PT, R9, 0x1, RZ ;  /* 0x0000000109097810 */ /* 0x000fe40007f1e0ff */
[C---:B------:R-:W-:Y:S02]  /*231d0*/  LEA R35, P1, R52.reuse, R35, 0x2 ;  /* 0x0000002334237211 */ /* 0x040fe400078210ff */
[----:B------:R-:W-:Y:S01]  /*231e0*/  IADD3 R33, P2, PT, R33, 0x1, RZ ;  /* 0x0000000121217810 */ /* 0x000fe20007f5e0ff */
[----:B------:R-:W-:Y:S01]  /*231f0*/  IMAD.X R8, RZ, RZ, R8, P0 ;  /* 0x000000ffff087224 */ /* 0x000fe200000e0608 */
[----:B------:R-:W-:Y:S02]  /*23200*/  LEA.HI.X R34, R52, R34, R53, 0x2, P1 ;  /* 0x0000002234227211 */ /* 0x000fe400008f1435 */
[----:B------:R-:W-:Y:S01]  /*23210*/  IADD3 R35, P1, PT, R35, 0x4, RZ ;  /* 0x0000000423237810 */ /* 0x000fe20007f3e0ff */
[----:B------:R-:W-:-:S04]  /*23220*/  IMAD.X R32, RZ, RZ, R32, P2 ;  /* 0x000000ffff207224 */ /* 0x000fc800010e0620 */
[----:B------:R-:W-:Y:S02]  /*23230*/  IMAD.X R34, RZ, RZ, R34, P1 ;  /* 0x000000ffff227224 */ /* 0x000fe400008e0622 */
[----:B-----5:R-:W-:-:S05]  /*23240*/  IMAD R7, R7, -0x2, R2 ;  /* 0xfffffffe07077824 */ /* 0x020fca00078e0202 */
[----:B------:R-:W-:-:S04]  /*23250*/  LOP3.LUT R6, R7, 0x7, RZ, 0xc0, !PT ;  /* 0x0000000707067812 */ /* 0x000fc800078ec0ff */
[----:B------:R-:W-:-:S04]  /*23260*/  ISETP.NE.U32.AND P0, PT, R9, R6, PT ;  /* 0x000000060900720c */ /* 0x000fc80003f05070 */
[----:B------:R-:W-:-:S13]  /*23270*/  ISETP.NE.AND.EX P0, PT, R8, RZ, PT, P0 ;  /* 0x000000ff0800720c */ /* 0x000fda0003f05300 */
[----:B------:R-:W-:Y:S05]  /*23280*/  @P0 BRA `(.L_x_2842) ;  /* 0xfffffff400480947 */ /* 0x000fea000383ffff */
.L_x_2836:
[----:B------:R-:W-:Y:S05]  /*23290*/  BSYNC.RECONVERGENT B0 ;  /* 0x0000000000007941 */ /* 0x000fea0003800200 */
.L_x_2835:
[----:B------:R-:W-:Y:S01]  /*232a0*/  ISETP.GE.U32.AND P0, PT, R39, 0x7, PT ;  /* 0x000000072700780c */ /* 0x000fe20003f06070 */
[----:B------:R-:W0:Y:S01]  /*232b0*/  LDCU.64 UR26, c[0x0][0x3d0] ;  /* 0x00007a00ff1a77ac */ /* 0x000e220008000a00 */
[----:B------:R-:W-:Y:S02]  /*232c0*/  BSSY.RECONVERGENT B0, `(.L_x_2843) ;  /* 0x00004b8000007945 */ /* 0x000fe40003800200 */
[----:B------:R-:W-:-:S13]  /*232d0*/  ISETP.GE.U32.AND.EX P0, PT, R38, RZ, PT, P0 ;  /* 0x000000ff2600720c */ /* 0x000fda0003f06100 */
[----:B------:R-:W-:Y:S05]  /*232e0*/  @!P0 BRA `(.L_x_2844) ;  /* 0x0000004800d48947 */ /* 0x000fea0003800000 */
.L_x_2885:
[----:B------:R-:W5:Y:S01]  /*232f0*/  LDCU.64 UR24, c[0x0][0x3b8] ;  /* 0x00007700ff1877ac */ /* 0x000f620008000a00 */
[----:B01234-:R-:W0:Y:S01]  /*23300*/  LDC.64 R22, c[0x0][0x3a8] ;  /* 0x0000ea00ff167b82 */ /* 0x01fe220000000a00 */
[----:B------:R-:W-:Y:S01]  /*23310*/  IMAD R7, R33, UR38, RZ ;  /* 0x0000002621077c24 */ /* 0x000fe2000f8e02ff */
[----:B------:R-:W-:Y:S01]  /*23320*/  IADD3 R6, P3, PT, R2, -UR20, RZ ;  /* 0x8000001402067c10 */ /* 0x000fe2000ff7e0ff */
[----:B------:R-:W-:Y:S02]  /*23330*/  BSSY.RECONVERGENT B1, `(.L_x_2845) ;  /* 0x000006a000017945 */ /* 0x000fe40003800200 */
[----:B------:R-:W-:Y:S01]  /*23340*/  IMAD R7, R32, UR44, R7 ;  /* 0x0000002c20077c24 */ /* 0x000fe2000f8e0207 */
[----:B------:R-:W-:Y:S01]  /*23350*/  IADD3.X R9, PT, PT, R3, ~UR21, RZ, P3, !PT ;  /* 0x8000001503097c10 */ /* 0x000fe20009ffe4ff */
[----:B-----5:R-:W-:Y:S02]  /*23360*/  UIMAD UR25, UR25, UR22, URZ ;  /* 0x00000016191972a4 */ /* 0x020fe4000f8e02ff */
[----:B------:R-:W-:-:S02]  /*23370*/  UIMAD.WIDE.U32 UR28, UR24, UR22, URZ ;  /* 0x00000016181c72a5 */ /* 0x000fc4000f8e00ff */
[----:B------:R-:W-:Y:S01]  /*23380*/  UIMAD UR25, UR23, UR24, UR25 ;  /* 0x00000018171972a4 */ /* 0x000fe2000f8e0219 */
[----:B0-----:R-:W-:-:S03]  /*23390*/  LEA R8, P3, R22, R35, 0x2 ;  /* 0x0000002316087211 */ /* 0x001fc600078610ff */
[----:B------:R-:W-:Y:S02]  /*233a0*/  UIADD3 UR25, UPT, UPT, UR29, UR25, URZ ;  /* 0x000000191d197290 */ /* 0x000fe4000fffe0ff */
[----:B------:R-:W-:Y:S02]  /*233b0*/  IMAD.U32 R17, RZ, RZ, UR29 ;  /* 0x0000001dff117e24 */ /* 0x000fe4000f8e00ff */
[----:B------:R-:W-:Y:S02]  /*233c0*/  IMAD.U32 R16, RZ, RZ, UR28 ;  /* 0x0000001cff107e24 */ /* 0x000fe4000f8e00ff */
[----:B------:R-:W-:Y:S02]  /*233d0*/  IMAD.U32 R17, RZ, RZ, UR25 ;  /* 0x00000019ff117e24 */ /* 0x000fe4000f8e00ff */
[C---:B------:R-:W-:Y:S01]  /*233e0*/  IMAD.WIDE.U32 R16, R33.reuse, UR44, R16 ;  /* 0x0000002c21107c25 */ /* 0x040fe2000f8e0010 */
[----:B------:R-:W-:Y:S02]  /*233f0*/  IADD3 R33, P2, PT, R33, 0x8, RZ ;  /* 0x0000000821217810 */ /* 0x000fe40007f5e0ff */
[----:B------:R-:W0:Y:S01]  /*23400*/  LDCU.64 UR24, c[0x0][0x3a8] ;  /* 0x00007500ff1877ac */ /* 0x000e220008000a00 */
[----:B------:R-:W-:Y:S01]  /*23410*/  IMAD.IADD R13, R17, 0x1, R7 ;  /* 0x00000001110d7824 */ /* 0x000fe200078e0207 */
[----:B------:R-:W-:Y:S01]  /*23420*/  ISETP.NE.U32.AND P1, PT, R33, R6, PT ;  /* 0x000000062100720c */ /* 0x000fe20003f25070 */
[----:B------:R-:W-:Y:S01]  /*23430*/  IMAD.X R32, RZ, RZ, R32, P2 ;  /* 0x000000ffff207224 */ /* 0x000fe200010e0620 */
[----:B------:R-:W-:Y:S01]  /*23440*/  ISETP.NE.U32.AND P2, PT, R36, RZ, PT ;  /* 0x000000ff2400720c */ /* 0x000fe20003f45070 */
[----:B------:R-:W-:-:S02]  /*23450*/  IMAD.MOV.U32 R24, RZ, RZ, R16 ;  /* 0x000000ffff187224 */ /* 0x000fc400078e0010 */
[----:B------:R-:W-:Y:S01]  /*23460*/  IMAD.MOV.U32 R12, RZ, RZ, R13 ;  /* 0x000000ffff0c7224 */ /* 0x000fe200078e000d */
[----:B------:R-:W-:Y:S02]  /*23470*/  ISETP.NE.AND.EX P2, PT, RZ, RZ, PT, P2 ;  /* 0x000000ffff00720c */ /* 0x000fe40003f45320 */
[----:B------:R-:W-:Y:S02]  /*23480*/  ISETP.NE.AND.EX P1, PT, R32, R9, PT, P1 ;  /* 0x000000092000720c */ /* 0x000fe40003f25310 */
[----:B------:R-:W-:Y:S01]  /*23490*/  LEA.HI.X R9, R22, R34, R23, 0x2, P3 ;  /* 0x0000002216097211 */ /* 0x000fe200018f1417 */
[----:B0-----:R-:W-:Y:S02]  /*234a0*/  IMAD.U32 R28, RZ, RZ, UR24 ;  /* 0x00000018ff1c7e24 */ /* 0x001fe4000f8e00ff */
[----:B------:R-:W-:-:S06]  /*234b0*/  IMAD.U32 R25, RZ, RZ, UR25 ;  /* 0x00000019ff197e24 */ /* 0x000fcc000f8e00ff */
[----:B------:R-:W-:Y:S05]  /*234c0*/  @!P2 BRA `(.L_x_2846) ;  /* 0x000000040040a947 */ /* 0x000fea0003800000 */
[----:B------:R-:W0:Y:S01]  /*234d0*/  LDCU.64 UR24, c[0x0][0x3d0] ;  /* 0x00007a00ff1877ac */ /* 0x000e220008000a00 */
[----:B------:R-:W-:-:S05]  /*234e0*/  IADD3 R6, P3, PT, R20, R16, RZ ;  /* 0x0000001014067210 */ /* 0x000fca0007f7e0ff */
[----:B------:R-:W-:Y:S01]  /*234f0*/  IMAD.X R7, R13, 0x1, R19, P3 ;  /* 0x000000010d077824 */ /* 0x000fe200018e0613 */
[----:B0-----:R-:W-:-:S04]  /*23500*/  LEA R14, P3, R6, UR24, 0x2 ;  /* 0x00000018060e7c11 */ /* 0x001fc8000f8610ff */
[----:B------:R-:W-:Y:S02]  /*23510*/  LEA.HI.X R15, R6, UR25, R7, 0x2, P3 ;  /* 0x00000019060f7c11 */ /* 0x000fe400098f1407 */
[----:B------:R-:W0:Y:S03]  /*23520*/  LDC.64 R6, c[0x0][0x3b8] ;  /* 0x0000ee00ff067b82 */ /* 0x000e260000000a00 */
[----:B------:R-:W2:Y:S01]  /*23530*/  LDG.E R31, desc[UR46][R14.64] ;  /* 0x0000002e0e1f7981 */ /* 0x000ea2000c1e1900 */
[----:B------:R-:W-:Y:S01]  /*23540*/  ISETP.NE.U32.AND P3, PT, R36, 0x1, PT ;  /* 0x000000012400780c */ /* 0x000fe20003f65070 */
[----:B------:R-:W-:Y:S02]  /*23550*/  IMAD.U32 R28, RZ, RZ, UR42 ;  /* 0x0000002aff1c7e24 */ /* 0x000fe4000f8e00ff */
[----:B------:R-:W-:Y:S01]  /*23560*/  IMAD.U32 R29, RZ, RZ, UR43 ;  /* 0x0000002bff1d7e24 */ /* 0x000fe2000f8e00ff */
[----:B------:R-:W-:Y:S01]  /*23570*/  ISETP.NE.AND.EX P3, PT, RZ, RZ, PT, P3 ;  /* 0x000000ffff00720c */ /* 0x000fe20003f65330 */
[----:B------:R-:W-:Y:S01]  /*23580*/  IMAD.U32 R25, RZ, RZ, UR16 ;  /* 0x00000010ff197e24 */ /* 0x000fe2000f8e00ff */
        /* <DEDUP_REMOVED lines=52> */
[----:B----4-:R0:W2:Y:S01]  /*238d0*/  LDG.E R41, desc[UR46][R14.64] ;  /* 0x0000002e0e297981 */ /* 0x0100a2000c1e1900 */
[----:B------:R-:W-:-:S04]  /*238e0*/  ISETP.NE.U32.AND P3, PT, R36, 0x6, PT ;  /* 0x000000062400780c */ /* 0x000fc80003f65070 */
[----:B------:R-:W-:-:S13]  /*238f0*/  ISETP.NE.AND.EX P3, PT, RZ, RZ, PT, P3 ;  /* 0x000000ffff00720c */ /* 0x000fda0003f65330 */
[----:B0-----:R-:W-:-:S05]  /*23900*/  @P3 IADD3 R14, P4, PT, R14, R31, RZ ;  /* 0x0000001f0e0e3210 */ /* 0x001fca0007f9e0ff */
[----:B------:R-:W-:Y:S01]  /*23910*/  @P3 IMAD.X R15, R15, 0x1, R29, P4 ;  /* 0x000000010f0f3824 */ /* 0x000fe200020e061d */
[----:B--2---:R0:W-:Y:S04]  /*23920*/  STG.E desc[UR46][R8.64+0x14], R41 ;  /* 0x0000142908007986 */ /* 0x0041e8000c10192e */
[----:B------:R-:W2:Y:S01]  /*23930*/  @P3 LDG.E R29, desc[UR46][R14.64] ;  /* 0x0000002e0e1d3981 */ /* 0x000ea2000c1e1900 */
[-C--:B------:R-:W-:Y:S01]  /*23940*/  IADD3 R24, P4, PT, R24, R6.reuse, RZ ;  /* 0x0000000618187210 */ /* 0x080fe20007f9e0ff */
[----:B------:R-:W-:Y:S02]  /*23950*/  IMAD.U32 R28, RZ, RZ, UR9 ;  /* 0x00000009ff1c7e24 */ /* 0x000fe4000f8e00ff */
[----:B------:R-:W-:Y:S02]  /*23960*/  IMAD.U32 R25, RZ, RZ, UR14 ;  /* 0x0000000eff197e24 */ /* 0x000fe4000f8e00ff */
[----:B------:R-:W-:Y:S01]  /*23970*/  IMAD.X R12, R12, 0x1, R7, P4 ;  /* 0x000000010c0c7824 */ /* 0x000fe200020e0607 */
[----:B------:R-:W-:Y:S01]  /*23980*/  @P3 IADD3 R24, P4, PT, R24, R6, RZ ;  /* 0x0000000618183210 */ /* 0x000fe20007f9e0ff */
[----:B------:R-:W-:-:S02]  /*23990*/  @P3 IMAD.U32 R28, RZ, RZ, UR17 ;  /* 0x00000011ff1c3e24 */ /* 0x000fc4000f8e00ff */
[----:B------:R-:W-:Y:S02]  /*239a0*/  @P3 IMAD.U32 R25, RZ, RZ, UR15 ;  /* 0x0000000fff193e24 */ /* 0x000fe4000f8e00ff */
[----:B------:R-:W-:Y:S01]  /*239b0*/  @P3 IMAD.X R12, R12, 0x1, R7, P4 ;  /* 0x000000010c0c3824 */ /* 0x000fe200020e0607 */
[----:B--2---:R0:W-:Y:S07]  /*239c0*/  @P3 STG.E desc[UR46][R8.64+0x18], R29 ;  /* 0x0000181d08003986 */ /* 0x0041ee000c10192e */
.L_x_2846:
[----:B------:R-:W-:Y:S05]  /*239d0*/  BSYNC.RECONVERGENT B1 ;  /* 0x0000000000017941 */ /* 0x000fea0003800200 */
.L_x_2845:
[----:B------:R-:W5:Y:S01]  /*239e0*/  LDCU.64 UR24, c[0x0][0x3a8] ;  /* 0x00007500ff1877ac */ /* 0x000f620008000a00 */
[----:B------:R-:W0:Y:S01]  /*239f0*/  LDC R18, c[0x0][0x3ac] ;  /* 0x0000eb00ff127b82 */ /* 0x000e220000000800 */
        /* <DEDUP_REMOVED lines=9> */
[C-C-:B0-----:R-:W-:Y:S02]  /*23a90*/  SHF.L.U64.HI R29, R6.reuse, 0x2, R7.reuse ;  /* 0x00000002061d7819 */ /* 0x141fe40000010207 */
[C---:B------:R-:W-:Y:S01]  /*23aa0*/  SHF.L.U64.HI R30, R6.reuse, 0x3, R7 ;  /* 0x00000003061e7819 */ /* 0x040fe20000010207 */
[----:B------:R-:W-:-:S07]  /*23ab0*/  IMAD.SHL.U32 R7, R6, 0x4, RZ ;  /* 0x0000000406077824 */ /* 0x000fce00078e00ff */
.L_x_2849:
[----:B01234-:R-:W-:-:S05]  /*23ac0*/  IADD3 R8, P4, PT, R24, R20, RZ ;  /* 0x0000001418087210 */ /* 0x01ffca0007f9e0ff */
        /* <DEDUP_REMOVED lines=42> */
.L_x_2848:
[----:B------:R-:W-:Y:S05]  /*23d70*/  BSYNC.RECONVERGENT B1 ;  /* 0x0000000000017941 */ /* 0x000fea0003800200 */
.L_x_2847:
[----:B------:R-:W5:Y:S01]  /*23d80*/  LDCU UR24, c[0x0][0x3a8] ;  /* 0x00007500ff1877ac */ /* 0x000f620008000800 */
[----:B------:R-:W-:Y:S01]  /*23d90*/  LEA R17, P4, R52, R35, 0x2 ;  /* 0x0000002334117211 */ /* 0x000fe200078810ff */
[----:B------:R-:W-:Y:S01]  /*23da0*/  BSSY.RECONVERGENT B1, `(.L_x_2850) ;  /* 0x0000061000017945 */ /* 0x000fe20003800200 */
[----:B------:R-:W-:Y:S01]  /*23db0*/  IADD3 R16, P5, PT, R16, UR44, RZ ;  /* 0x0000002c10107c10 */ /* 0x000fe2000ffbe0ff */
[----:B01234-:R-:W-:Y:S01]  /*23dc0*/  IMAD.MOV.U32 R9, RZ, RZ, R18 ;  /* 0x000000ffff097224 */ /* 0x01ffe200078e0012 */
[----:B------:R-:W-:Y:S02]  /*23dd0*/  LEA.HI.X R15, R52, R34, R53, 0x2, P4 ;  /* 0x00000022340f7211 */ /* 0x000fe400020f1435 */
[----:B------:R-:W-:Y:S01]  /*23de0*/  IADD3 R14, P4, PT, R17, 0x4, RZ ;  /* 0x00000004110e7810 */ /* 0x000fe20007f9e0ff */
[----:B------:R-:W-:Y:S01]  /*23df0*/  IMAD.MOV.U32 R12, RZ, RZ, R16 ;  /* 0x000000ffff0c7224 */ /* 0x000fe200078e0010 */
[----:B------:R-:W-:-:S03]  /*23e00*/  IADD3.X R13, PT, PT, R13, UR38, RZ, P5, !PT ;  /* 0x000000260d0d7c10 */ /* 0x000fc6000affe4ff */
[----:B------:R-:W-:Y:S02]  /*23e10*/  IMAD.X R8, RZ, RZ, R15, P4 ;  /* 0x000000ffff087224 */ /* 0x000fe400020e060f */
[----:B------:R-:W-:Y:S02]  /*23e20*/  IMAD.MOV.U32 R7, RZ, RZ, R13 ;  /* 0x000000ffff077224 */ /* 0x000fe400078e000d */
[----:B-----5:R-:W-:Y:S01]  /*23e30*/  IMAD.U32 R6, RZ, RZ, UR24 ;  /* 0x00000018ff067e24 */ /* 0x020fe2000f8e00ff */
[----:B------:R-:W-:Y:S06]  /*23e40*/  @!P2 BRA `(.L_x_2851) ;  /* 0x000000040058a947 */ /* 0x000fec0003800000 */
[----:B------:R-:W0:Y:S01]  /*23e50*/  LDCU.64 UR24, c[0x0][0x3d0] ;  /* 0x00007a00ff1877ac */ /* 0x000e220008000a00 */
[----:B------:R-:W-:Y:S01]  /*23e60*/  IADD3 R6, P4, PT, R16, R20, RZ ;  /* 0x0000001410067210 */ /* 0x000fe20007f9e0ff */
[----:B------:R-:W1:Y:S04]  /*23e70*/  LDC.64 R24, c[0x0][0x3b8] ;  /* 0x0000ee00ff187b82 */ /* 0x000e680000000a00 */
[----:B------:R-:W-:Y:S01]  /*23e80*/  IMAD.X R7, R13, 0x1, R19, P4 ;  /* 0x000000010d077824 */ /* 0x000fe200020e0613 */
[----:B0-----:R-:W-:-:S04]  /*23e90*/  LEA R28, P4, R6, UR24, 0x2 ;  /* 0x00000018061c7c11 */ /* 0x001fc8000f8810ff */
[----:B------:R-:W-:-:S05]  /*23ea0*/  LEA.HI.X R29, R6, UR25, R7, 0x2, P4 ;  /* 0x00000019061d7c11 */ /* 0x000fca000a0f1407 */
[----:B------:R-:W2:Y:S01]  /*23eb0*/  LDG.E R31, desc[UR46][R28.64] ;  /* 0x0000002e1c1f7981 */ /* 0x000ea2000c1e1900 */
[----:B------:R-:W-:Y:S01]  /*23ec0*/  LEA R7, P5, R22, R35, 0x2 ;  /* 0x0000002316077211 */ /* 0x000fe200078a10ff */
[----:B------:R-:W-:-:S03]  /*23ed0*/  IMAD.U32 R9, RZ, RZ, UR16 ;  /* 0x00000010ff097e24 */ /* 0x000fc6000f8e00ff */
[----:B------:R-:W-:Y:S02]  /*23ee0*/  LEA R6, P4, R52, R7, 0x2 ;  /* 0x0000000734067211 */ /* 0x000fe400078810ff */
[----:B------:R-:W-:Y:S02]  /*23ef0*/  LEA.HI.X R7, R22, R34, R23, 0x2, P5 ;  /* 0x0000002216077211 */ /* 0x000fe400028f1417 */
[----:B-1----:R-:W-:Y:S02]  /*23f00*/  IADD3 R12, P5, PT, R16, R24, RZ ;  /* 0x00000018100c7210 */ /* 0x002fe40007fbe0ff */
[----:B------:R-:W-:Y:S02]  /*23f10*/  LEA.HI.X R7, R52, R7, R53, 0x2, P4 ;  /* 0x0000000734077211 */ /* 0x000fe400020f1435 */
[----:B------:R-:W-:-:S04]  /*23f20*/  ISETP.NE.U32.AND P4, PT, R36, 0x1, PT ;  /* 0x000000012400780c */ /* 0x000fc80003f85070 */
[----:B------:R-:W-:Y:S01]  /*23f30*/  ISETP.NE.AND.EX P4, PT, RZ, RZ, PT, P4 ;  /* 0x000000ffff00720c */ /* 0x000fe20003f85340 */
[----:B--2---:R0:W-:Y:S02]  /*23f40*/  STG.E desc[UR46][R6.64+0x4], R31 ;  /* 0x0000041f06007986 */ /* 0x0041e4000c10192e */
[----:B0-----:R-:W-:Y:S02]  /*23f50*/  IMAD.U32 R6, RZ, RZ, UR42 ;  /* 0x0000002aff067e24 */ /* 0x001fe4000f8e00ff */
[----:B------:R-:W-:Y:S02]  /*23f60*/  IMAD.U32 R7, RZ, RZ, UR43 ;  /* 0x0000002bff077e24 */ /* 0x000fe4000f8e00ff */
[----:B------:R-:W-:-:S06]  /*23f70*/  IMAD.X R7, R13, 0x1, R25, P5 ;  /* 0x000000010d077824 */ /* 0x000fcc00028e0619 */
[----:B------:R-:W-:Y:S05]  /*23f80*/  @!P4 BRA `(.L_x_2851) ;  /* 0x000000040008c947 */ /* 0x000fea0003800000 */
[C---:B------:R-:W-:Y:S01]  /*23f90*/  IMAD.SHL.U32 R41, R24.reuse, 0x4, RZ ;  /* 0x0000000418297824 */ /* 0x040fe200078e00ff */
[----:B------:R-:W-:-:S04]  /*23fa0*/  SHF.L.U64.HI R40, R24, 0x2, R25 ;  /* 0x0000000218287819 */ /* 0x000fc80000010219 */
[----:B------:R-:W-:-:S05]  /*23fb0*/  IADD3 R30, P4, PT, R28, R41, RZ ;  /* 0x000000291c1e7210 */ /* 0x000fca0007f9e0ff */
[----:B------:R-:W-:-:S05]  /*23fc0*/  IMAD.X R31, R29, 0x1, R40, P4 ;  /* 0x000000011d1f7824 */ /* 0x000fca00020e0628 */
[----:B------:R-:W2:Y:S01]  /*23fd0*/  LDG.E R43, desc[UR46][R30.64] ;  /* 0x0000002e1e2b7981 */ /* 0x000ea2000c1e1900 */
[----:B------:R-:W-:Y:S01]  /*23fe0*/  LEA R28, P4, R22, R17, 0x2 ;  /* 0x00000011161c7211 */ /* 0x000fe200078810ff */
[----:B------:R-:W-:Y:S01]  /*23ff0*/  IMAD.U32 R6, RZ, RZ, UR5 ;  /* 0x00000005ff067e24 */ /* 0x000fe2000f8e00ff */
[----:B------:R-:W-:Y:S01]  /*24000*/  IADD3 R12, P5, PT, R12, R24, RZ ;  /* 0x000000180c0c7210 */ /* 0x000fe20007fbe0ff */
[----:B------:R-:W-:Y:S01]  /*24010*/  IMAD.U32 R9, RZ, RZ, UR10 ;  /* 0x0000000aff097e24 */ /* 0x000fe2000f8e00ff */
[----:B------:R-:W-:Y:S02]  /*24020*/  LEA.HI.X R29, R22, R15, R23, 0x2, P4 ;  /* 0x0000000f161d7211 */ /* 0x000fe400020f1417 */
[----:B------:R-:W-:Y:S01]  /*24030*/  ISETP.NE.U32.AND P4, PT, R36, 0x2, PT ;  /* 0x000000022400780c */ /* 0x000fe20003f85070 */
[----:B------:R-:W-:-:S03]  /*24040*/  IMAD.X R7, R7, 0x1, R25, P5 ;  /* 0x0000000107077824 */ /* 0x000fc600028e0619 */
[----:B------:R-:W-:Y:S01]  /*24050*/  ISETP.NE.AND.EX P4, PT, RZ, RZ, PT, P4 ;  /* 0x000000ffff00720c */ /* 0x000fe20003f85340 */
[----:B--2---:R0:W-:-:S12]  /*24060*/  STG.E desc[UR46][R28.64+0x8], R43 ;  /* 0x0000082b1c007986 */ /* 0x0041d8000c10192e */
[----:B------:R-:W-:Y:S05]  /*24070*/  @!P4 BRA `(.L_x_2851) ;  /* 0x0000000000ccc947 */ /* 0x000fea0003800000 */
[----:B------:R-:W-:-:S05]  /*24080*/  IADD3 R30, P4, PT, R30, R41, RZ ;  /* 0x000000291e1e7210 */ /* 0x000fca0007f9e0ff */
[----:B------:R-:W-:-:S05]  /*24090*/  IMAD.X R31, R31, 0x1, R40, P4 ;  /* 0x000000011f1f7824 */ /* 0x000fca00020e0628 */
[----:B0-----:R-:W2:Y:S01]  /*240a0*/  LDG.E R43, desc[UR46][R30.64] ;  /* 0x0000002e1e2b7981 */ /* 0x001ea2000c1e1900 */
        /* <DEDUP_REMOVED lines=32> */
[----:B---3--:R0:W2:Y:S01]  /*242b0*/  LDG.E R43, desc[UR46][R30.64] ;  /* 0x0000002e1e2b7981 */ /* 0x0080a2000c1e1900 */
        /* <DEDUP_REMOVED lines=15> */
.L_x_2851:
[----:B------:R-:W-:Y:S05]  /*243b0*/  BSYNC.RECONVERGENT B1 ;  /* 0x0000000000017941 */ /* 0x000fea0003800200 */
.L_x_2850:
[----:B------:R-:W-:Y:S04]  /*243c0*/  BSSY.RECONVERGENT B1, `(.L_x_2852) ;  /* 0x0000036000017945 */ /* 0x000fe80003800200 */
[----:B------:R-:W-:Y:S05]  /*243d0*/  @!P3 BRA `(.L_x_2853) ;  /* 0x0000000000d0b947 */ /* 0x000fea0003800000 */
[----:B------:R-:W5:Y:S02]  /*243e0*/  LDC.64 R24, c[0x0][0x3b8] ;  /* 0x0000ee00ff187b82 */ /* 0x000f640000000a00 */
[C-C-:B-----5:R-:W-:Y:S02]  /*243f0*/  SHF.L.U64.HI R40, R24.reuse, 0x2, R25.reuse ;  /* 0x0000000218287819 */ /* 0x160fe40000010219 */
[C---:B----4-:R-:W-:Y:S01]  /*24400*/  SHF.L.U64.HI R41, R24.reuse, 0x3, R25 ;  /* 0x0000000318297819 */ /* 0x050fe20000010219 */
[----:B------:R-:W-:-:S07]  /*24410*/  IMAD.SHL.U32 R25, R24, 0x4, RZ ;  /* 0x0000000418197824 */ /* 0x000fce00078e00ff */
.L_x_2854:
[----:B------:R-:W4:Y:S01]  /*24420*/  LDCU.64 UR24, c[0x0][0x3d0] ;  /* 0x00007a00ff1877ac */ /* 0x000f220008000a00 */
[----:B0123--:R-:W-:-:S05]  /*24430*/  IADD3 R28, P4, PT, R12, R20, RZ ;  /* 0x000000140c1c7210 */ /* 0x00ffca0007f9e0ff */
[----:B------:R-:W-:Y:S01]  /*24440*/  IMAD.X R29, R7, 0x1, R19, P4 ;  /* 0x00000001071d7824 */ /* 0x000fe200020e0613 */
[----:B----4-:R-:W-:-:S04]  /*24450*/  LEA R30, P4, R28, UR24, 0x2 ;  /* 0x000000181c1e7c11 */ /* 0x010fc8000f8810ff */
[----:B------:R-:W-:-:S05]  /*24460*/  LEA.HI.X R31, R28, UR25, R29, 0x2, P4 ;  /* 0x000000191c1f7c11 */ /* 0x000fca000a0f141d */
[----:B------:R0:W2:Y:S01]  /*24470*/  LDG.E R43, desc[UR46][R30.64] ;  /* 0x0000002e1e2b7981 */ /* 0x0000a2000c1e1900 */
[----:B------:R-:W-:-:S05]  /*24480*/  IADD3 R29, P4, PT, R52, R6, RZ ;  /* 0x00000006341d7210 */ /* 0x000fca0007f9e0ff */
[----:B------:R-:W-:Y:S01]  /*24490*/  IMAD.X R42, R53, 0x1, R9, P4 ;  /* 0x00000001352a7824 */ /* 0x000fe200020e0609 */
[C---:B------:R-:W-:Y:S02]  /*244a0*/  LEA R28, P4, R29.reuse, R35, 0x2 ;  /* 0x000000231d1c7211 */ /* 0x040fe400078810ff */
[----:B0-----:R-:W-:Y:S02]  /*244b0*/  IADD3 R30, P5, PT, R30, R25, RZ ;  /* 0x000000191e1e7210 */ /* 0x001fe40007fbe0ff */
[----:B------:R-:W-:-:S03]  /*244c0*/  LEA.HI.X R29, R29, R34, R42, 0x2, P4 ;  /* 0x000000221d1d7211 */ /* 0x000fc600020f142a */
[----:B------:R-:W-:Y:S02]  /*244d0*/  IMAD.X R31, R31, 0x1, R40, P5 ;  /* 0x000000011f1f7824 */ /* 0x000fe400028e0628 */
[----:B--2---:R0:W-:Y:S04]  /*244e0*/  STG.E desc[UR46][R28.64+0x4], R43 ;  /* 0x0000042b1c007986 */ /* 0x0041e8000c10192e */
[----:B------:R1:W2:Y:S01]  /*244f0*/  LDG.E R45, desc[UR46][R30.64] ;  /* 0x0000002e1e2d7981 */ /* 0x0002a2000c1e1900 */
[----:B0-----:R-:W-:Y:S02]  /*24500*/  LEA R28, P4, R6, R17, 0x2 ;  /* 0x00000011061c7211 */ /* 0x001fe400078810ff */
[----:B-1----:R-:W-:Y:S02]  /*24510*/  IADD3 R30, P5, PT, R30, R25, RZ ;  /* 0x000000191e1e7210 */ /* 0x002fe40007fbe0ff */
[----:B------:R-:W-:-:S03]  /*24520*/  LEA.HI.X R29, R6, R15, R9, 0x2, P4 ;  /* 0x0000000f061d7211 */ /* 0x000fc600020f1409 */
[----:B------:R-:W-:Y:S02]  /*24530*/  IMAD.X R31, R31, 0x1, R40, P5 ;  /* 0x000000011f1f7824 */ /* 0x000fe400028e0628 */
        /* <DEDUP_REMOVED lines=18> */
[----:B0-----:R-:W-:-:S05]  /*24660*/  IADD3 R30, P4, PT, R30, R25, RZ ;  /* 0x000000191e1e7210 */ /* 0x001fca0007f9e0ff */
[----:B------:R-:W-:Y:S01]  /*24670*/  IMAD.X R31, R31, 0x1, R40, P4 ;  /* 0x000000011f1f7824 */ /* 0x000fe200020e0628 */
[----:B----4-:R3:W-:Y:S04]  /*24680*/  STG.E desc[UR46][R28.64+0x1c], R47 ;  /* 0x00001c2f1c007986 */ /* 0x0107e8000c10192e */
[----:B--2---:R-:W2:Y:S01]  /*24690*/  LDG.E R43, desc[UR46][R30.64] ;  /* 0x0000002e1e2b7981 */ /* 0x004ea2000c1e1900 */
        /* <DEDUP_REMOVED lines=8> */
.L_x_2853:
[----:B------:R-:W-:Y:S05]  /*24720*/  BSYNC.RECONVERGENT B1 ;  /* 0x0000000000017941 */ /* 0x000fea0003800200 */
.L_x_2852:
[----:B------:R-:W5:Y:S01]  /*24730*/  LDC R6, c[0x0][0x3a8] ;  /* 0x0000ea00ff067b82 */ /* 0x000f620000000800 */
[----:B------:R-:W-:Y:S01]  /*24740*/  IADD3 R12, P5, PT, R16, UR44, RZ ;  /* 0x0000002c100c7c10 */ /* 0x000fe2000ffbe0ff */
[----:B------:R-:W-:Y:S01]  /*24750*/  BSSY.RECONVERGENT B1, `(.L_x_2855) ;  /* 0x000005c000017945 */ /* 0x000fe20003800200 */
[C---:B------:R-:W-:Y:S01]  /*24760*/  LEA R24, P4, R52.reuse, R14, 0x2 ;  /* 0x0000000e34187211 */ /* 0x040fe200078810ff */
[----:B------:R-:W-:Y:S01]  /*24770*/  IMAD.MOV.U32 R7, RZ, RZ, R18 ;  /* 0x000000ffff077224 */ /* 0x000fe200078e0012 */
[----:B------:R-:W-:Y:S01]  /*24780*/  IADD3.X R13, PT, PT, R13, UR38, RZ, P5, !PT ;  /* 0x000000260d0d7c10 */ /* 0x000fe2000affe4ff */
[----:B------:R-:W-:Y:S01]  /*24790*/  IMAD.MOV.U32 R30, RZ, RZ, R12 ;  /* 0x000000ffff1e7224 */ /* 0x000fe200078e000c */
[----:B01234-:R-:W-:-:S03]  /*247a0*/  LEA.HI.X R29, R52, R8, R53, 0x2, P4 ;  /* 0x00000008341d7211 */ /* 0x01ffc600020f1435 */
[----:B------:R-:W-:Y:S02]  /*247b0*/  IMAD.MOV.U32 R25, RZ, RZ, R13 ;  /* 0x000000ffff197224 */ /* 0x000fe400078e000d */
[----:B-----5:R-:W-:Y:S01]  /*247c0*/  IMAD.MOV.U32 R28, RZ, RZ, R6 ;  /* 0x000000ffff1c7224 */ /* 0x020fe200078e0006 */
[----:B------:R-:W-:Y:S06]  /*247d0*/  @!P2 BRA `(.L_x_2856) ;  /* 0x00000004004ca947 */ /* 0x000fec0003800000 */
[----:B------:R-:W0:Y:S01]  /*247e0*/  LDCU.64 UR24, c[0x0][0x3d0] ;  /* 0x00007a00ff1877ac */ /* 0x000e220008000a00 */
[----:B------:R-:W-:-:S05]  /*247f0*/  IADD3 R7, P4, PT, R12, R20, RZ ;  /* 0x000000140c077210 */ /* 0x000fca0007f9e0ff */
[----:B------:R-:W-:Y:S01]  /*24800*/  IMAD.X R8, R13, 0x1, R19, P4 ;  /* 0x000000010d087824 */ /* 0x000fe200020e0613 */
[----:B0-----:R-:W-:-:S04]  /*24810*/  LEA R16, P4, R7, UR24, 0x2 ;  /* 0x0000001807107c11 */ /* 0x001fc8000f8810ff */
[----:B------:R-:W-:Y:S02]  /*24820*/  LEA.HI.X R17, R7, UR25, R8, 0x2, P4 ;  /* 0x0000001907117c11 */ /* 0x000fe4000a0f1408 */
[----:B------:R-:W0:Y:S03]  /*24830*/  LDC.64 R8, c[0x0][0x3b8] ;  /* 0x0000ee00ff087b82 */ /* 0x000e260000000a00 */
[----:B------:R-:W2:Y:S01]  /*24840*/  LDG.E R31, desc[UR46][R16.64] ;  /* 0x0000002e101f7981 */ /* 0x000ea2000c1e1900 */
[C---:B------:R-:W-:Y:S01]  /*24850*/  LEA R14, P4, R22.reuse, R24, 0x2 ;  /* 0x00000018160e7211 */ /* 0x040fe200078810ff */
[----:B------:R-:W-:Y:S02]  /*24860*/  IMAD.U32 R34, RZ, RZ, UR42 ;  /* 0x0000002aff227e24 */ /* 0x000fe4000f8e00ff */
[----:B------:R-:W-:Y:S01]  /*24870*/  IMAD.U32 R35, RZ, RZ, UR43 ;  /* 0x0000002bff237e24 */ /* 0x000fe2000f8e00ff */
[----:B------:R-:W-:Y:S01]  /*24880*/  LEA.HI.X R15, R22, R29, R23, 0x2, P4 ;  /* 0x0000001d160f7211 */ /* 0x000fe200020f1417 */
[----:B------:R-:W-:Y:S01]  /*24890*/  IMAD.MOV.U32 R28, RZ, RZ, R34 ;  /* 0x000000ffff1c7224 */ /* 0x000fe200078e0022 */
[----:B------:R-:W-:Y:S01]  /*248a0*/  ISETP.NE.U32.AND P4, PT, R36, 0x1, PT ;  /* 0x000000012400780c */ /* 0x000fe20003f85070 */
[----:B------:R-:W-:-:S03]  /*248b0*/  IMAD.U32 R7, RZ, RZ, UR16 ;  /* 0x00000010ff077e24 */ /* 0x000fc6000f8e00ff */
[----:B------:R-:W-:Y:S02]  /*248c0*/  ISETP.NE.AND.EX P4, PT, RZ, RZ, PT, P4 ;  /* 0x000000ffff00720c */ /* 0x000fe40003f85340 */
[----:B0-----:R-:W-:-:S05]  /*248d0*/  IADD3 R30, P5, PT, R12, R8, RZ ;  /* 0x000000080c1e7210 */ /* 0x001fca0007fbe0ff */
[----:B------:R-:W-:Y:S01]  /*248e0*/  IMAD.X R25, R13, 0x1, R9, P5 ;  /* 0x000000010d197824 */ /* 0x000fe200028e0609 */
[----:B--2---:R0:W-:Y:S05]  /*248f0*/  STG.E desc[UR46][R14.64+0x4], R31 ;  /* 0x0000041f0e007986 */ /* 0x0041ea000c10192e */
[----:B------:R-:W-:Y:S05]  /*24900*/  @!P4 BRA `(.L_x_2856) ;  /* 0x000000040000c947 */ /* 0x000fea0003800000 */
[C---:B------:R-:W-:Y:S01]  /*24910*/  IMAD.SHL.U32 R35, R8.reuse, 0x4, RZ ;  /* 0x0000000408237824 */ /* 0x040fe200078e00ff */
[----:B0-----:R-:W-:-:S04]  /*24920*/  SHF.L.U64.HI R31, R8, 0x2, R9 ;  /* 0x00000002081f7819 */ /* 0x001fc80000010209 */
        /* <DEDUP_REMOVED lines=62> */
.L_x_2856:
[----:B------:R-:W-:Y:S05]  /*24d10*/  BSYNC.RECONVERGENT B1 ;  /* 0x0000000000017941 */ /* 0x000fea0003800200 */
.L_x_2855:
[----:B------:R-:W-:Y:S01]  /*24d20*/  BSSY.RECONVERGENT B1, `(.L_x_2857) ;  /* 0x0000034000017945 */ /* 0x000fe20003800200 */
[----:B------:R-:W-:Y:S02]  /*24d30*/  IADD3 R12, P5, PT, R12, UR44, RZ ;  /* 0x0000002c0c0c7c10 */ /* 0x000fe4000ffbe0ff */
[----:B------:R-:W-:Y:S01]  /*24d40*/  LEA R34, P6, R52, R24, 0x2 ;  /* 0x0000001834227211 */ /* 0x000fe200078c10ff */
[----:B------:R-:W-:-:S12]  /*24d50*/  @!P3 BRA `(.L_x_2858) ;  /* 0x0000000000c0b947 */ /* 0x000fd80003800000 */
[----:B01234-:R-:W0:Y:S02]  /*24d60*/  LDC.64 R14, c[0x0][0x3b8] ;  /* 0x0000ee00ff0e7b82 */ /* 0x01fe240000000a00 */
[C-C-:B0-----:R-:W-:Y:S02]  /*24d70*/  SHF.L.U64.HI R31, R14.reuse, 0x2, R15.reuse ;  /* 0x000000020e1f7819 */ /* 0x141fe4000001020f */
[C---:B------:R-:W-:Y:S01]  /*24d80*/  SHF.L.U64.HI R35, R14.reuse, 0x3, R15 ;  /* 0x000000030e237819 */ /* 0x040fe2000001020f */
[----:B------:R-:W-:-:S07]  /*24d90*/  IMAD.SHL.U32 R15, R14, 0x4, RZ ;  /* 0x000000040e0f7824 */ /* 0x000fce00078e00ff */
.L_x_2859:
[----:B0-----:R-:W0:Y:S01]  /*24da0*/  LDCU.64 UR24, c[0x0][0x3d0] ;  /* 0x00007a00ff1877ac */ /* 0x001e220008000a00 */
[----:B------:R-:W-:-:S05]  /*24db0*/  IADD3 R8, P4, PT, R30, R20, RZ ;  /* 0x000000141e087210 */ /* 0x000fca0007f9e0ff */
[----:B------:R-:W-:Y:S01]  /*24dc0*/  IMAD.X R9, R25, 0x1, R19, P4 ;  /* 0x0000000119097824 */ /* 0x000fe200020e0613 */
[----:B0-----:R-:W-:-:S04]  /*24dd0*/  LEA R16, P4, R8, UR24, 0x2 ;  /* 0x0000001808107c11 */ /* 0x001fc8000f8810ff */
        /* <DEDUP_REMOVED lines=32> */
[----:B------:R-:W-:-:S05]  /*24fe0*/  LEA R30, P4, R14, R30, 0x3 ;  /* 0x0000001e0e1e7211 */ /* 0x000fca00078818ff */
[----:B------:R-:W-:Y:S01]  /*24ff0*/  IMAD.X R25, R25, 0x1, R35, P4 ;  /* 0x0000000119197824 */ /* 0x000fe200020e0623 */
[----:B------:R-:W-:-:S05]  /*25000*/  IADD3 R28, P4, PT, R28, 0x8, RZ ;  /* 0x000000081c1c7810 */ /* 0x000fca0007f9e0ff */
[----:B------:R-:W-:Y:S01]  /*25010*/  IMAD.X R7, RZ, RZ, R7, P4 ;  /* 0x000000ffff077224 */ /* 0x000fe200020e0607 */
[----:B------:R-:W-:-:S04]  /*25020*/  ISETP.NE.U32.AND P4, PT, R28, R11, PT ;  /* 0x0000000b1c00720c */ /* 0x000fc80003f85070 */
[----:B------:R-:W-:Y:S01]  /*25030*/  ISETP.NE.AND.EX P4, PT, R7, R10, PT, P4 ;  /* 0x0000000a0700720c */ /* 0x000fe20003f85340 */
[----:B--2---:R0:W-:-:S12]  /*25040*/  STG.E desc[UR46][R8.64+0x20], R47 ;  /* 0x0000202f08007986 */ /* 0x0041d8000c10192e */
[----:B------:R-:W-:Y:S05]  /*25050*/  @P4 BRA `(.L_x_2859) ;  /* 0xfffffffc00504947 */ /* 0x000fea000383ffff */
.L_x_2858:
[----:B------:R-:W-:Y:S05]  /*25060*/  BSYNC.RECONVERGENT B1 ;  /* 0x0000000000017941 */ /* 0x000fea0003800200 */
.L_x_2857:
[----:B------:R-:W-:Y:S01]  /*25070*/  IADD3 R35, P4, PT, R34, 0x4, RZ ;  /* 0x0000000422237810 */ /* 0x000fe20007f9e0ff */
[----:B------:R-:W-:Y:S01]  /*25080*/  BSSY.RECONVERGENT B1, `(.L_x_2860) ;  /* 0x000005b000017945 */ /* 0x000fe20003800200 */
[----:B------:R-:W-:Y:S01]  /*25090*/  LEA.HI.X R29, R52, R29, R53, 0x2, P6 ;  /* 0x0000001d341d7211 */ /* 0x000fe200030f1435 */
[----:B------:R-:W-:Y:S01]  /*250a0*/  IMAD.MOV.U32 R30, RZ, RZ, R6 ;  /* 0x000000ffff1e7224 */ /* 0x000fe200078e0006 */
[----:B------:R-:W-:Y:S01]  /*250b0*/  IADD3.X R25, PT, PT, R13, UR38, RZ, P5, !PT ;  /* 0x000000260d197c10 */ /* 0x000fe2000affe4ff */
[----:B------:R-:W-:Y:S02]  /*250c0*/  IMAD.MOV.U32 R24, RZ, RZ, R18 ;  /* 0x000000ffff187224 */ /* 0x000fe400078e0012 */
[----:B------:R-:W-:Y:S02]  /*250d0*/  IMAD.MOV.U32 R13, RZ, RZ, R12 ;  /* 0x000000ffff0d7224 */ /* 0x000fe400078e000c */
[----:B------:R-:W-:Y:S02]  /*250e0*/  IMAD.X R28, RZ, RZ, R29, P4 ;  /* 0x000000ffff1c7224 */ /* 0x000fe400020e061d */
[----:B------:R-:W-:Y:S01]  /*250f0*/  IMAD.MOV.U32 R7, RZ, RZ, R25 ;  /* 0x000000ffff077224 */ /* 0x000fe200078e0019 */
[----:B------:R-:W-:Y:S06]  /*25100*/  @!P2 BRA `(.L_x_2861) ;  /* 0x000000040048a947 */ /* 0x000fec0003800000 */
[----:B------:R-:W5:Y:S01]  /*25110*/  LDCU.64 UR24, c[0x0][0x3d0] ;  /* 0x00007a00ff1877ac */ /* 0x000f620008000a00 */
[----:B------:R-:W-:-:S05]  /*25120*/  IADD3 R7, P4, PT, R12, R20, RZ ;  /* 0x000000140c077210 */ /* 0x000fca0007f9e0ff */
[----:B0-----:R-:W-:Y:S01]  /*25130*/  IMAD.X R8, R25, 0x1, R19, P4 ;  /* 0x0000000119087824 */ /* 0x001fe200020e0613 */
[----:B-----5:R-:W-:-:S04]  /*25140*/  LEA R16, P4, R7, UR24, 0x2 ;  /* 0x0000001807107c11 */ /* 0x020fc8000f8810ff */
[----:B------:R-:W-:Y:S02]  /*25150*/  LEA.HI.X R17, R7, UR25, R8, 0x2, P4 ;  /* 0x0000001907117c11 */ /* 0x000fe4000a0f1408 */
[----:B------:R-:W0:Y:S03]  /*25160*/  LDC.64 R8, c[0x0][0x3b8] ;  /* 0x0000ee00ff087b82 */ /* 0x000e260000000a00 */
[----:B-1234-:R-:W2:Y:S01]  /*25170*/  LDG.E R41, desc[UR46][R16.64] ;  /* 0x0000002e10297981 */ /* 0x01eea2000c1e1900 */
[C---:B------:R-:W-:Y:S01]  /*25180*/  LEA R14, P4, R22.reuse, R34, 0x2 ;  /* 0x00000022160e7211 */ /* 0x040fe200078810ff */
[----:B------:R-:W-:Y:S02]  /*25190*/  IMAD.U32 R30, RZ, RZ, UR42 ;  /* 0x0000002aff1e7e24 */ /* 0x000fe4000f8e00ff */
[----:B------:R-:W-:Y:S01]  /*251a0*/  IMAD.U32 R31, RZ, RZ, UR43 ;  /* 0x0000002bff1f7e24 */ /* 0x000fe2000f8e00ff */
[----:B------:R-:W-:Y:S01]  /*251b0*/  LEA.HI.X R15, R22, R29, R23, 0x2, P4 ;  /* 0x0000001d160f7211 */ /* 0x000fe200020f1417 */
[----:B------:R-:W-:Y:S01]  /*251c0*/  IMAD.U32 R24, RZ, RZ, UR16 ;  /* 0x00000010ff187e24 */ /* 0x000fe2000f8e00ff */
[----:B------:R-:W-:-:S04]  /*251d0*/  ISETP.NE.U32.AND P4, PT, R36, 0x1, PT ;  /* 0x000000012400780c */ /* 0x000fc80003f85070 */
        /* <DEDUP_REMOVED lines=53> */
[----:B0-----:R0:W2:Y:S01]  /*25530*/  LDG.E R43, desc[UR46][R16.64] ;  /* 0x0000002e102b7981 */ /* 0x0010a2000c1e1900 */
        /* <DEDUP_REMOVED lines=15> */
.L_x_2861:
[----:B------:R-:W-:Y:S05]  /*25630*/  BSYNC.RECONVERGENT B1 ;  /* 0x0000000000017941 */ /* 0x000fea0003800200 */
.L_x_2860:
[----:B------:R-:W-:Y:S01]  /*25640*/  BSSY.RECONVERGENT B1, `(.L_x_2862) ;  /* 0x0000034000017945 */ /* 0x000fe20003800200 */
[----:B0-----:R-:W-:Y:S02]  /*25650*/  LEA R31, P5, R52, R35, 0x2 ;  /* 0x00000023341f7211 */ /* 0x001fe400078a10ff */
[----:B------:R-:W-:Y:S01]  /*25660*/  IADD3 R12, P6, PT, R12, UR44, RZ ;  /* 0x0000002c0c0c7c10 */ /* 0x000fe2000ffde0ff */
[----:B------:R-:W-:-:S12]  /*25670*/  @!P3 BRA `(.L_x_2863) ;  /* 0x0000000000c0b947 */ /* 0x000fd80003800000 */
[----:B-1234-:R-:W0:Y:S02]  /*25680*/  LDC.64 R14, c[0x0][0x3b8] ;  /* 0x0000ee00ff0e7b82 */ /* 0x01ee240000000a00 */
[C-C-:B0-----:R-:W-:Y:S02]  /*25690*/  SHF.L.U64.HI R35, R14.reuse, 0x2, R15.reuse ;  /* 0x000000020e237819 */ /* 0x141fe4000001020f */
[C---:B------:R-:W-:Y:S01]  /*256a0*/  SHF.L.U64.HI R40, R14.reuse, 0x3, R15 ;  /* 0x000000030e287819 */ /* 0x040fe2000001020f */
[----:B------:R-:W-:-:S07]  /*256b0*/  IMAD.SHL.U32 R15, R14, 0x4, RZ ;  /* 0x000000040e0f7824 */ /* 0x000fce00078e00ff */
.L_x_2864:
        /* <DEDUP_REMOVED lines=44> */
.L_x_2863:
[----:B------:R-:W-:Y:S05]  /*25980*/  BSYNC.RECONVERGENT B1 ;  /* 0x0000000000017941 */ /* 0x000fea0003800200 */
.L_x_2862:
        /* <DEDUP_REMOVED lines=93> */
.L_x_2866:
[----:B------:R-:W-:Y:S05]  /*25f60*/  BSYNC.RECONVERGENT B1 ;  /* 0x0000000000017941 */ /* 0x000fea0003800200 */
.L_x_2865:
[----:B------:R-:W-:Y:S01]  /*25f70*/  BSSY.RECONVERGENT B1, `(.L_x_2867) ;  /* 0x0000034000017945 */ /* 0x000fe20003800200 */
[----:B------:R-:W-:Y:S02]  /*25f80*/  LEA R34, P5, R52, R40, 0x2 ;  /* 0x0000002834227211 */ /* 0x000fe400078a10ff */
[----:B------:R-:W-:Y:S01]  /*25f90*/  IADD3 R12, P6, PT, R12, UR44, RZ ;  /* 0x0000002c0c0c7c10 */ /* 0x000fe2000ffde0ff */
[----:B------:R-:W-:-:S12]  /*25fa0*/  @!P3 BRA `(.L_x_2868) ;  /* 0x0000000000c0b947 */ /* 0x000fd80003800000 */
[----:B01234-:R-:W0:Y:S02]  /*25fb0*/  LDC.64 R14, c[0x0][0x3b8] ;  /* 0x0000ee00ff0e7b82 */ /* 0x01fe240000000a00 */
[C-C-:B0-----:R-:W-:Y:S02]  /*25fc0*/  SHF.L.U64.HI R35, R14.reuse, 0x2, R15.reuse ;  /* 0x000000020e237819 */ /* 0x141fe4000001020f */
[C---:B------:R-:W-:Y:S01]  /*25fd0*/  SHF.L.U64.HI R40, R14.reuse, 0x3, R15 ;  /* 0x000000030e287819 */ /* 0x040fe2000001020f */
[----:B------:R-:W-:-:S07]  /*25fe0*/  IMAD.SHL.U32 R15, R14, 0x4, RZ ;  /* 0x000000040e0f7824 */ /* 0x000fce00078e00ff */
.L_x_2869:
        /* <DEDUP_REMOVED lines=44> */
.L_x_2868:
[----:B------:R-:W-:Y:S05]  /*262b0*/  BSYNC.RECONVERGENT B1 ;  /* 0x0000000000017941 */ /* 0x000fea0003800200 */
.L_x_2867:
[----:B------:R-:W-:Y:S01]  /*262c0*/  IADD3 R30, P4, PT, R34, 0x4, RZ ;  /* 0x00000004221e7810 */ /* 0x000fe20007f9e0ff */
[----:B------:R-:W-:Y:S01]  /*262d0*/  BSSY.RECONVERGENT B1, `(.L_x_2870) ;  /* 0x000005c000017945 */ /* 0x000fe20003800200 */
[----:B------:R-:W-:Y:S01]  /*262e0*/  LEA.HI.X R29, R52, R29, R53, 0x2, P5 ;  /* 0x0000001d341d7211 */ /* 0x000fe200028f1435 */
[----:B------:R-:W-:Y:S01]  /*262f0*/  IMAD.MOV.U32 R31, RZ, RZ, R6 ;  /* 0x000000ffff1f7224 */ /* 0x000fe200078e0006 */
[----:B------:R-:W-:Y:S01]  /*26300*/  IADD3.X R25, PT, PT, R25, UR38, RZ, P6, !PT ;  /* 0x0000002619197c10 */ /* 0x000fe2000b7fe4ff */
[----:B------:R-:W-:Y:S02]  /*26310*/  IMAD.MOV.U32 R24, RZ, RZ, R18 ;  /* 0x000000ffff187224 */ /* 0x000fe400078e0012 */
[----:B01234-:R-:W-:Y:S02]  /*26320*/  IMAD.MOV.U32 R15, RZ, RZ, R12 ;  /* 0x000000ffff0f7224 */ /* 0x01ffe400078e000c */
[----:B------:R-:W-:Y:S02]  /*26330*/  IMAD.X R28, RZ, RZ, R29, P4 ;  /* 0x000000ffff1c7224 */ /* 0x000fe400020e061d */
[----:B------:R-:W-:Y:S01]  /*26340*/  IMAD.MOV.U32 R7, RZ, RZ, R25 ;  /* 0x000000ffff077224 */ /* 0x000fe200078e0019 */
        /* <DEDUP_REMOVED lines=12> */
[----:B------:R-:W-:Y:S01]  /*26410*/  IMAD.U32 R24, RZ, RZ, UR16 ;  /* 0x00000010ff187e24 */ /* 0x000fe2000f8e00ff */
[----:B------:R-:W-:Y:S01]  /*26420*/  ISETP.NE.U32.AND P4, PT, R36, 0x1, PT ;  /* 0x000000012400780c */ /* 0x000fe20003f85070 */
[----:B------:R-:W-:-:S03]  /*26430*/  IMAD.MOV.U32 R31, RZ, RZ, R14 ;  /* 0x000000ffff1f7224 */ /* 0x000fc600078e000e */
        /* <DEDUP_REMOVED lines=69> */
.L_x_2871:
[----:B------:R-:W-:Y:S05]  /*26890*/  BSYNC.RECONVERGENT B1 ;  /* 0x0000000000017941 */ /* 0x000fea0003800200 */
.L_x_2870:
[----:B------:R-:W-:Y:S01]  /*268a0*/  BSSY.RECONVERGENT B1, `(.L_x_2872) ;  /* 0x0000034000017945 */ /* 0x000fe20003800200 */
[----:B------:R-:W-:Y:S02]  /*268b0*/  LEA R30, P5, R52, R30, 0x2 ;  /* 0x0000001e341e7211 */ /* 0x000fe400078a10ff */
[----:B------:R-:W-:Y:S01]  /*268c0*/  IADD3 R14, P6, PT, R12, UR44, RZ ;  /* 0x0000002c0c0e7c10 */ /* 0x000fe2000ffde0ff */
[----:B------:R-:W-:-:S12]  /*268d0*/  @!P3 BRA `(.L_x_2873) ;  /* 0x0000000000c0b947 */ /* 0x000fd80003800000 */
[----:B0-----:R-:W0:Y:S02]  /*268e0*/  LDC.64 R12, c[0x0][0x3b8] ;  /* 0x0000ee00ff0c7b82 */ /* 0x001e240000000a00 */
[C-C-:B0-----:R-:W-:Y:S02]  /*268f0*/  SHF.L.U64.HI R35, R12.reuse, 0x2, R13.reuse ;  /* 0x000000020c237819 */ /* 0x141fe4000001020d */
[C---:B------:R-:W-:Y:S01]  /*26900*/  SHF.L.U64.HI R40, R12.reuse, 0x3, R13 ;  /* 0x000000030c287819 */ /* 0x040fe2000001020d */
[----:B------:R-:W-:-:S07]  /*26910*/  IMAD.SHL.U32 R13, R12, 0x4, RZ ;  /* 0x000000040c0d7824 */ /* 0x000fce00078e00ff */
.L_x_2874:
[----:B------:R-:W1:Y:S01]  /*26920*/  LDCU.64 UR24, c[0x0][0x3d0] ;  /* 0x00007a00ff1877ac */ /* 0x000e620008000a00 */
[----:B0-----:R-:W-:-:S05]  /*26930*/  IADD3 R8, P4, PT, R15, R20, RZ ;  /* 0x000000140f087210 */ /* 0x001fca0007f9e0ff */
[----:B------:R-:W-:Y:S01]  /*26940*/  IMAD.X R9, R7, 0x1, R19, P4 ;  /* 0x0000000107097824 */ /* 0x000fe200020e0613 */
[----:B-1234-:R-:W-:-:S04]  /*26950*/  LEA R16, P4, R8, UR24, 0x2 ;  /* 0x0000001808107c11 */ /* 0x01efc8000f8810ff */
        /* <DEDUP_REMOVED lines=40> */
.L_x_2873:
[----:B------:R-:W-:Y:S05]  /*26be0*/  BSYNC.RECONVERGENT B1 ;  /* 0x0000000000017941 */ /* 0x000fea0003800200 */
.L_x_2872:
[----:B------:R-:W-:Y:S01]  /*26bf0*/  IADD3 R31, P4, PT, R30, 0x4, RZ ;  /* 0x000000041e1f7810 */ /* 0x000fe20007f9e0ff */
[----:B------:R-:W-:Y:S01]  /*26c00*/  BSSY.RECONVERGENT B1, `(.L_x_2875) ;  /* 0x000005c000017945 */ /* 0x000fe20003800200 */
[----:B------:R-:W-:Y:S01]  /*26c10*/  LEA.HI.X R28, R52, R28, R53, 0x2, P5 ;  /* 0x0000001c341c7211 */ /* 0x000fe200028f1435 */
[----:B------:R-:W-:Y:S01]  /*26c20*/  IMAD.MOV.U32 R29, RZ, RZ, R6 ;  /* 0x000000ffff1d7224 */ /* 0x000fe200078e0006 */
[----:B------:R-:W-:Y:S01]  /*26c30*/  IADD3.X R25, PT, PT, R25, UR38, RZ, P6, !PT ;  /* 0x0000002619197c10 */ /* 0x000fe2000b7fe4ff */
[----:B------:R-:W-:Y:S02]  /*26c40*/  IMAD.MOV.U32 R24, RZ, RZ, R18 ;  /* 0x000000ffff187224 */ /* 0x000fe400078e0012 */
[----:B0-----:R-:W-:Y:S02]  /*26c50*/  IMAD.MOV.U32 R9, RZ, RZ, R14 ;  /* 0x000000ffff097224 */ /* 0x001fe400078e000e */
        /* <DEDUP_REMOVED lines=9> */
[----:B------:R-:W5:Y:S01]  /*26cf0*/  LDG.E R15, desc[UR46][R34.64] ;  /* 0x0000002e220f7981 */ /* 0x000f62000c1e1900 */
[C---:B-1234-:R-:W-:Y:S01]  /*26d00*/  LEA R16, P4, R22.reuse, R30, 0x2 ;  /* 0x0000001e16107211 */ /* 0x05efe200078810ff */
        /* <DEDUP_REMOVED lines=9> */
[----:B-----5:R0:W-:Y:S05]  /*26da0*/  STG.E desc[UR46][R16.64+0x8], R15 ;  /* 0x0000080f10007986 */ /* 0x0201ea000c10192e */
        /* <DEDUP_REMOVED lines=65> */
.L_x_2876:
[----:B------:R-:W-:Y:S05]  /*271c0*/  BSYNC.RECONVERGENT B1 ;  /* 0x0000000000017941 */ /* 0x000fea0003800200 */
.L_x_2875:
        /* <DEDUP_REMOVED lines=8> */
.L_x_2879:
        /* <DEDUP_REMOVED lines=44> */
.L_x_2878:
[----:B------:R-:W-:Y:S05]  /*27510*/  BSYNC.RECONVERGENT B1 ;  /* 0x0000000000017941 */ /* 0x000fea0003800200 */
.L_x_2877:
[----:B------:R-:W-:Y:S01]  /*27520*/  IADD3 R7, P4, PT, R31, 0x4, RZ ;  /* 0x000000041f077810 */ /* 0x000fe20007f9e0ff */
[----:B------:R-:W-:Y:S01]  /*27530*/  BSSY.RECONVERGENT B1, `(.L_x_2880) ;  /* 0x0000058000017945 */ /* 0x000fe20003800200 */
[----:B------:R-:W-:Y:S02]  /*27540*/  LEA.HI.X R8, R52, R8, R53, 0x2, P5 ;  /* 0x0000000834087211 */ /* 0x000fe400028f1435 */
[----:B------:R-:W-:-:S03]  /*27550*/  IADD3.X R25, PT, PT, R25, UR38, RZ, P6, !PT ;  /* 0x0000002619197c10 */ /* 0x000fc6000b7fe4ff */
[----:B------:R-:W-:Y:S01]  /*27560*/  IMAD.X R9, RZ, RZ, R8, P4 ;  /* 0x000000ffff097224 */ /* 0x000fe200020e0608 */
[----:B------:R-:W-:Y:S06]  /*27570*/  @!P2 BRA `(.L_x_2881) ;  /* 0x00000004004ca947 */ /* 0x000fec0003800000 */
[----:B------:R-:W5:Y:S01]  /*27580*/  LDCU.64 UR24, c[0x0][0x3d0] ;  /* 0x00007a00ff1877ac */ /* 0x000f620008000a00 */
[----:B------:R-:W-:Y:S01]  /*27590*/  IADD3 R6, P2, PT, R34, R20, RZ ;  /* 0x0000001422067210 */ /* 0x000fe20007f5e0ff */
[----:B0-----:R-:W0:Y:S04]  /*275a0*/  LDC.64 R14, c[0x0][0x3b8] ;  /* 0x0000ee00ff0e7b82 */ /* 0x001e280000000a00 */
[----:B------:R-:W-:Y:S01]  /*275b0*/  IMAD.X R13, R25, 0x1, R19, P2 ;  /* 0x00000001190d7824 */ /* 0x000fe200010e0613 */
[----:B-----5:R-:W-:-:S04]  /*275c0*/  LEA R12, P2, R6, UR24, 0x2 ;  /* 0x00000018060c7c11 */ /* 0x020fc8000f8410ff */
[----:B------:R-:W-:-:S05]  /*275d0*/  LEA.HI.X R13, R6, UR25, R13, 0x2, P2 ;  /* 0x00000019060d7c11 */ /* 0x000fca00090f140d */
[----:B------:R-:W5:Y:S01]  /*275e0*/  LDG.E R29, desc[UR46][R12.64] ;  /* 0x0000002e0c1d7981 */ /* 0x000f62000c1e1900 */
[----:B-1234-:R-:W-:Y:S01]  /*275f0*/  LEA R16, P2, R22, R31, 0x2 ;  /* 0x0000001f16107211 */ /* 0x01efe200078410ff */
[----:B------:R-:W-:Y:S01]  /*27600*/  IMAD.U32 R18, RZ, RZ, UR16 ;  /* 0x00000010ff127e24 */ /* 0x000fe2000f8e00ff */
[----:B0-----:R-:W-:Y:S02]  /*27610*/  IADD3 R34, P4, PT, R34, R14, RZ ;  /* 0x0000000e22227210 */ /* 0x001fe40007f9e0ff */
[----:B------:R-:W-:Y:S01]  /*27620*/  LEA.HI.X R17, R22, R8, R23, 0x2, P2 ;  /* 0x0000000816117211 */ /* 0x000fe200010f1417 */
[----:B------:R-:W-:Y:S01]  /*27630*/  IMAD.U32 R22, RZ, RZ, UR42 ;  /* 0x0000002aff167e24 */ /* 0x000fe2000f8e00ff */
[----:B------:R-:W-:Y:S01]  /*27640*/  ISETP.NE.U32.AND P2, PT, R36, 0x1, PT ;  /* 0x000000012400780c */ /* 0x000fe20003f45070 */
[----:B------:R-:W-:Y:S02]  /*27650*/  IMAD.U32 R23, RZ, RZ, UR43 ;  /* 0x0000002bff177e24 */ /* 0x000fe4000f8e00ff */
[----:B------:R-:W-:Y:S01]  /*27660*/  IMAD.MOV.U32 R6, RZ, RZ, R22 ;  /* 0x000000ffff067224 */ /* 0x000fe200078e0016 */
[----:B------:R-:W-:Y:S01]  /*27670*/  ISETP.NE.AND.EX P2, PT, RZ, RZ, PT, P2 ;  /* 0x000000ffff00720c */ /* 0x000fe20003f45320 */
[----:B------:R-:W-:Y:S01]  /*27680*/  IMAD.X R25, R25, 0x1, R15, P4 ;  /* 0x0000000119197824 */ /* 0x000fe200020e060f */
[----:B-----5:R0:W-:Y:S11]  /*27690*/  STG.E desc[UR46][R16.64+0x8], R29 ;  /* 0x0000081d10007986 */ /* 0x0201f6000c10192e */
[----:B------:R-:W-:Y:S05]  /*276a0*/  @!P2 BRA `(.L_x_2881) ;  /* 0x000000040000a947 */ /* 0x000fea0003800000 */
[C---:B------:R-:W-:Y:S01]  /*276b0*/  IMAD.SHL.U32 R41, R14.reuse, 0x4, RZ ;  /* 0x000000040e297824 */ /* 0x040fe200078e00ff */
        /* <DEDUP_REMOVED lines=48> */
[----:B------:R-:W-:-:S04]  /*279c0*/  ISETP.NE.U32.AND P2, PT, R36, 0x6, PT ;  /* 0x000000062400780c */ /* 0x000fc80003f45070 */
[----:B------:R-:W-:-:S13]  /*279d0*/  ISETP.NE.AND.EX P2, PT, RZ, RZ, PT, P2 ;  /* 0x000000ffff00720c */ /* 0x000fda0003f45320 */
[----:B------:R-:W-:-:S05]  /*279e0*/  @P2 IADD3 R22, P4, PT, R12, R41, RZ ;  /* 0x000000290c162210 */ /* 0x000fca0007f9e0ff */
[----:B-1----:R-:W-:Y:S01]  /*279f0*/  @P2 IMAD.X R23, R13, 0x1, R35, P4 ;  /* 0x000000010d172824 */ /* 0x002fe200020e0623 */
        /* <DEDUP_REMOVED lines=11> */
.L_x_2881:
[----:B------:R-:W-:Y:S05]  /*27ab0*/  BSYNC.RECONVERGENT B1 ;  /* 0x0000000000017941 */ /* 0x000fea0003800200 */
.L_x_2880:
[----:B------:R-:W-:Y:S04]  /*27ac0*/  BSSY.RECONVERGENT B1, `(.L_x_2882) ;  /* 0x0000032000017945 */ /* 0x000fe80003800200 */
[----:B------:R-:W-:Y:S05]  /*27ad0*/  @!P3 BRA `(.L_x_2883) ;  /* 0x0000000000c0b947 */ /* 0x000fea0003800000 */
[----:B0-----:R-:W1:Y:S02]  /*27ae0*/  LDC.64 R12, c[0x0][0x3b8] ;  /* 0x0000ee00ff0c7b82 */ /* 0x001e640000000a00 */
[C-C-:B-1----:R-:W-:Y:S02]  /*27af0*/  SHF.L.U64.HI R23, R12.reuse, 0x2, R13.reuse ;  /* 0x000000020c177819 */ /* 0x142fe4000001020d */
[C---:B------:R-:W-:Y:S01]  /*27b00*/  SHF.L.U64.HI R22, R12.reuse, 0x3, R13 ;  /* 0x000000030c167819 */ /* 0x040fe2000001020d */
[----:B------:R-:W-:-:S07]  /*27b10*/  IMAD.SHL.U32 R13, R12, 0x4, RZ ;  /* 0x000000040c0d7824 */ /* 0x000fce00078e00ff */
.L_x_2884:
[----:B------:R-:W2:Y:S01]  /*27b20*/  LDCU.64 UR24, c[0x0][0x3d0] ;  /* 0x00007a00ff1877ac */ /* 0x000ea20008000a00 */
[----:B0-----:R-:W-:-:S05]  /*27b30*/  IADD3 R14, P2, PT, R34, R20, RZ ;  /* 0x00000014220e7210 */ /* 0x001fca0007f5e0ff */
[----:B------:R-:W-:Y:S01]  /*27b40*/  IMAD.X R15, R25, 0x1, R19, P2 ;  /* 0x00000001190f7824 */ /* 0x000fe200010e0613 */
[----:B--234-:R-:W-:-:S04]  /*27b50*/  LEA R16, P2, R14, UR24, 0x2 ;  /* 0x000000180e107c11 */ /* 0x01cfc8000f8410ff */
        /* <DEDUP_REMOVED lines=40> */
.L_x_2883:
[----:B------:R-:W-:Y:S05]  /*27de0*/  BSYNC.RECONVERGENT B1 ;  /* 0x0000000000017941 */ /* 0x000fea0003800200 */
.L_x_2882:
[----:B------:R-:W-:-:S04]  /*27df0*/  LEA R7, P2, R52, R7, 0x2 ;  /* 0x0000000734077211 */ /* 0x000fc800078410ff */
[----:B------:R-:W-:Y:S02]  /*27e00*/  LEA.HI.X R9, R52, R9, R53, 0x2, P2 ;  /* 0x0000000934097211 */ /* 0x000fe400010f1435 */
[----:B0-----:R-:W-:-:S05]  /*27e10*/  IADD3 R35, P2, PT, R7, 0x8, RZ ;  /* 0x0000000807237810 */ /* 0x001fca0007f5e0ff */
[----:B------:R-:W-:Y:S01]  /*27e20*/  IMAD.X R34, RZ, RZ, R9, P2 ;  /* 0x000000ffff227224 */ /* 0x000fe200010e0609 */
[----:B------:R-:W-:Y:S07]  /*27e30*/  @P1 BRA `(.L_x_2885) ;  /* 0xffffffb4002c1947 */ /* 0x000fee000383ffff */
.L_x_2844:
[----:B0-----:R-:W-:Y:S05]  /*27e40*/  BSYNC.RECONVERGENT B0 ;  /* 0x0000000000007941 */ /* 0x001fea0003800200 */
.L_x_2843:
[----:B------:R-:W0:Y:S01]  /*27e50*/  LDCU.128 UR20, c[0x0][0x3a0] ;  /* 0x00007400ff1477ac */ /* 0x000e220008000c00 */
[----:B------:R-:W-:Y:S01]  /*27e60*/  IMAD.MOV.U32 R6, RZ, RZ, R37 ;  /* 0x000000ffff067224 */ /* 0x000fe200078e0025 */
[----:B-1234-:R-:W1:Y:S01]  /*27e70*/  LDC R23, c[0x0][0x3a0] ;  /* 0x0000e800ff177b82 */ /* 0x01ee620000000800 */
[----:B------:R-:W-:Y:S01]  /*27e80*/  IMAD.MOV.U32 R7, RZ, RZ, RZ ;  /* 0x000000ffff077224 */ /* 0x000fe200078e00ff */
[----:B------:R-:W2:Y:S01]  /*27e90*/  LDCU.128 UR32, c[0x0][0x390] ;  /* 0x00007200ff2077ac */ /* 0x000ea20008000c00 */
[C---:B------:R-:W-:Y:S01]  /*27ea0*/  IMAD R9, R0.reuse, UR36, RZ ;  /* 0x0000002400097c24 */ /* 0x040fe2000f8e02ff */
[----:B------:R-:W-:Y:S01]  /*27eb0*/  BSSY.RECONVERGENT B0, `(.L_x_2886) ;  /* 0x00000f2000007945 */ /* 0x000fe20003800200 */
[C---:B------:R-:W-:Y:S01]  /*27ec0*/  IMAD.WIDE.U32 R6, R0.reuse, UR37, R6 ;  /* 0x0000002500067c25 */ /* 0x040fe2000f8e0006 */
[----:B------:R-:W3:Y:S02]  /*27ed0*/  LDCU.128 UR24, c[0x0][0x3c0] ;  /* 0x00007800ff1877ac */ /* 0x000ee40008000c00 */
[----:B------:R-:W-:Y:S01]  /*27ee0*/  IADD3 R15, P1, PT, R0, R6, RZ ;  /* 0x00000006000f7210 */ /* 0x000fe20007f3e0ff */
[----:B------:R-:W-:Y:S01]  /*27ef0*/  IMAD.MOV.U32 R6, RZ, RZ, R26 ;  /* 0x000000ffff067224 */ /* 0x000fe200078e001a */
[----:B------:R-:W4:Y:S03]  /*27f00*/  LDCU.64 UR40, c[0x0][0x3d8] ;  /* 0x00007b00ff2877ac */ /* 0x000f260008000a00 */
[----:B------:R-:W-:Y:S01]  /*27f10*/  IMAD.X R14, R7, 0x1, R9, P1 ;  /* 0x00000001070e7824 */ /* 0x000fe200008e0609 */
[----:B0-----:R-:W-:Y:S01]  /*27f20*/  UIADD3 UR28, UP1, UPT, URZ, -UR20, URZ ;  /* 0x80000014ff1c7290 */ /* 0x001fe2000ff3e0ff */
[----:B------:R-:W-:Y:S01]  /*27f30*/  IMAD.MOV.U32 R7, RZ, RZ, R27 ;  /* 0x000000ffff077224 */ /* 0x000fe200078e001b */
[----:B------:R-:W0:Y:S01]  /*27f40*/  LDCU.64 UR48, c[0x0][0x3a8] ;  /* 0x00007500ff3077ac */ /* 0x000e220008000a00 */
[----:B--2---:R-:W-:Y:S01]  /*27f50*/  IMAD R8, R14, UR32, RZ ;  /* 0x000000200e087c24 */ /* 0x004fe2000f8e02ff */
[----:B------:R-:W-:Y:S01]  /*27f60*/  UIADD3.X UR29, UPT, UPT, URZ, ~UR21, URZ, UP1, !UPT ;  /* 0x80000015ff1d7290 */ /* 0x000fe20008ffe4ff */
[C---:B------:R-:W-:Y:S01]  /*27f70*/  IMAD.WIDE.U32 R6, R15.reuse, UR32, R6 ;  /* 0x000000200f067c25 */ /* 0x040fe2000f8e0006 */
[----:B------:R-:W2:Y:S03]  /*27f80*/  LDCU.64 UR50, c[0x0][0x3b8] ;  /* 0x00007700ff3277ac */ /* 0x000ea60008000a00 */
[----:B------:R-:W-:Y:S01]  /*27f90*/  IMAD R13, R15, UR33, R8 ;  /* 0x000000210f0d7c24 */ /* 0x000fe2000f8e0208 */
[----:B------:R-:W5:Y:S01]  /*27fa0*/  LDCU.64 UR52, c[0x0][0x3a0] ;  /* 0x00007400ff3477ac */ /* 0x000f620008000a00 */
[----:B---3--:R-:W-:-:S02]  /*27fb0*/  IMAD R17, R27, UR24, RZ ;  /* 0x000000181b117c24 */ /* 0x008fc4000f8e02ff */
[----:B------:R-:W-:Y:S01]  /*27fc0*/  IMAD.U32 R8, RZ, RZ, UR28 ;  /* 0x0000001cff087e24 */ /* 0x000fe2000f8e00ff */
[----:B----4-:R-:W-:Y:S01]  /*27fd0*/  UIADD3 UR40, UP0, UPT, -UR22, UR40, URZ ;  /* 0x0000002816287290 */ /* 0x010fe2000ff1e1ff */
[----:B------:R-:W-:Y:S01]  /*27fe0*/  IMAD.U32 R9, RZ, RZ, UR29 ;  /* 0x0000001dff097e24 */ /* 0x000fe2000f8e00ff */
[----:B------:R-:W3:Y:S01]  /*27ff0*/  LDCU.128 UR28, c[0x0][0x380] ;  /* 0x00007000ff1c77ac */ /* 0x000ee20008000c00 */
[----:B------:R-:W-:Y:S02]  /*28000*/  IMAD.IADD R7, R7, 0x1, R13 ;  /* 0x0000000107077824 */ /* 0x000fe400078e020d */
[C---:B------:R-:W-:Y:S01]  /*28010*/  IMAD R19, R26.reuse, UR25, R17 ;  /* 0x000000191a137c24 */ /* 0x040fe2000f8e0211 */
[----:B------:R-:W-:Y:S01]  /*28020*/  UIADD3.X UR39, UPT, UPT, ~UR23, UR41, URZ, UP0, !UPT ;  /* 0x0000002917277290 */ /* 0x000fe200087fe5ff */
[----:B------:R-:W-:Y:S01]  /*28030*/  IMAD.WIDE.U32 R12, R26, UR24, R8 ;  /* 0x000000181a0c7c25 */ /* 0x000fe2000f8e0008 */
[----:B------:R-:W4:Y:S03]  /*28040*/  LDCU.64 UR54, c[0x0][0x3d0] ;  /* 0x00007a00ff3677ac */ /* 0x000f260008000a00 */
[----:B------:R-:W-:-:S02]  /*28050*/  IMAD R17, R7, UR34, RZ ;  /* 0x0000002207117c24 */ /* 0x000fc4000f8e02ff */
[----:B------:R-:W-:Y:S02]  /*28060*/  IMAD.MOV.U32 R8, RZ, RZ, R5 ;  /* 0x000000ffff087224 */ /* 0x000fe400078e0005 */
[----:B------:R-:W-:Y:S02]  /*28070*/  IMAD.MOV.U32 R9, RZ, RZ, R4 ;  /* 0x000000ffff097224 */ /* 0x000fe400078e0004 */
[C---:B------:R-:W-:Y:S02]  /*28080*/  IMAD R17, R6.reuse, UR35, R17 ;  /* 0x0000002306117c24 */ /* 0x040fe4000f8e0211 */
[----:B------:R-:W-:Y:S01]  /*28090*/  IMAD.WIDE.U32 R8, R6, UR34, R8 ;  /* 0x0000002206087c25 */ /* 0x000fe2000f8e0008 */
[----:B------:R-:W5:Y:S03]  /*280a0*/  LDCU.128 UR32, c[0x0][0x3e0] ;  /* 0x00007c00ff2077ac */ /* 0x000f660008000c00 */
[----:B------:R-:W-:-:S02]  /*280b0*/  IMAD.IADD R9, R9, 0x1, R17 ;  /* 0x0000000109097824 */ /* 0x000fc400078e0211 */
[----:B------:R-:W-:Y:S02]  /*280c0*/  IMAD.IADD R7, R13, 0x1, R19 ;  /* 0x000000010d077824 */ /* 0x000fe400078e0213 */
[----:B------:R-:W-:Y:S02]  /*280d0*/  IMAD R9, R9, R2, RZ ;  /* 0x0000000209097224 */ /* 0x000fe400078e02ff */
[----:B------:R-:W-:Y:S02]  /*280e0*/  IMAD.MOV.U32 R6, RZ, RZ, R12 ;  /* 0x000000ffff067224 */ /* 0x000fe400078e000c */
[-C--:B------:R-:W-:Y:S02]  /*280f0*/  IMAD R21, R3, R8.reuse, R9 ;  /* 0x0000000803157224 */ /* 0x080fe400078e0209 */
[----:B0-----:R-:W-:Y:S01]  /*28100*/  IMAD.WIDE.U32 R8, R2, R8, UR48 ;  /* 0x0000003002087e25 */ /* 0x001fe2000f8e0008 */
[----:B--2---:R-:W-:-:S03]  /*28110*/  UIMAD.WIDE.U32 UR48, UR50, UR22, URZ ;  /* 0x00000016323072a5 */ /* 0x004fc6000f8e00ff */
[----:B------:R-:W-:Y:S02]  /*28120*/  IMAD.U32 R12, RZ, RZ, UR40 ;  /* 0x00000028ff0c7e24 */ /* 0x000fe4000f8e00ff */
[----:B------:R-:W-:Y:S02]  /*28130*/  IMAD.U32 R13, RZ, RZ, UR39 ;  /* 0x00000027ff0d7e24 */ /* 0x000fe4000f8e00ff */
[----:B---3--:R-:W-:Y:S02]  /*28140*/  IMAD R14, R14, UR28, RZ ;  /* 0x0000001c0e0e7c24 */ /* 0x008fe4000f8e02ff */
[----:B------:R-:W-:Y:S02]  /*28150*/  IMAD.IADD R9, R9, 0x1, R21 ;  /* 0x0000000109097824 */ /* 0x000fe400078e0215 */
[----:B-1----:R-:W-:Y:S02]  /*28160*/  IMAD R23, R23, -0x2, R2 ;  /* 0xfffffffe17177824 */ /* 0x002fe400078e0202 */
[----:B------:R-:W-:-:S02]  /*28170*/  IMAD R17, R15, UR29, R14 ;  /* 0x0000001d0f117c24 */ /* 0x000fc4000f8e020e */
[----:B------:R-:W-:Y:S01]  /*28180*/  IMAD.WIDE.U32 R18, R5, UR26, R12 ;  /* 0x0000001a05127c25 */ /* 0x000fe2000f8e000c */
[----:B------:R-:W-:-:S03]  /*28190*/  LOP3.LUT P2, RZ, R23, 0x7, RZ, 0xc0, !PT ;  /* 0x0000000717ff7812 */ /* 0x000fc6000784c0ff */
[----:B------:R-:W-:-:S04]  /*281a0*/  IMAD.WIDE.U32 R6, R15, UR28, R6 ;  /* 0x0000001c0f067c25 */ /* 0x000fc8000f8e0006 */
[----:B------:R-:W-:Y:S02]  /*281b0*/  IMAD R15, R9, R52, RZ ;  /* 0x00000034090f7224 */ /* 0x000fe400078e02ff */
[----:B------:R-:W-:-:S04]  /*281c0*/  IMAD.WIDE.U32 R12, R52, R8, R8 ;  /* 0x00000008340c7225 */ /* 0x000fc800078e0008 */
[----:B------:R-:W-:Y:S01]  /*281d0*/  IMAD R16, R4, UR26, RZ ;  /* 0x0000001a04107c24 */ /* 0x000fe2000f8e02ff */
[----:B-----5:R-:W-:Y:S01]  /*281e0*/  IADD3 R32, P1, PT, R12, UR34, RZ ;  /* 0x000000220c207c10 */ /* 0x020fe2000ff3e0ff */
[----:B------:R-:W-:Y:S02]  /*281f0*/  IMAD R15, R53, R8, R15 ;  /* 0x00000008350f7224 */ /* 0x000fe400078e020f */
[----:B------:R-:W-:Y:S02]  /*28200*/  IMAD R25, R5, UR27, R16 ;  /* 0x0000001b05197c24 */ /* 0x000fe4000f8e0210 */
[----:B------:R-:W-:Y:S01]  /*28210*/  IMAD.IADD R7, R7, 0x1, R17 ;  /* 0x0000000107077824 */ /* 0x000fe200078e0211 */
[----:B------:R-:W-:Y:S01]  /*28220*/  IADD3.X R13, PT, PT, R13, UR35, R15, P1, !PT ;  /* 0x000000230d0d7c10 */ /* 0x000fe20008ffe40f */
[----:B------:R-:W-:Y:S01]  /*28230*/  IMAD.IADD R19, R19, 0x1, R25 ;  /* 0x0000000113137824 */ /* 0x000fe200078e0219 */
[----:B------:R-:W-:Y:S01]  /*28240*/  LEA R34, P1, R32, UR32, 0x2 ;  /* 0x0000002020227c11 */ /* 0x000fe2000f8210ff */
[----:B------:R-:W-:-:S02]  /*28250*/  IMAD R7, R7, UR30, RZ ;  /* 0x0000001e07077c24 */ /* 0x000fc4000f8e02ff */
[----:B------:R-:W-:Y:S01]  /*28260*/  IMAD.WIDE.U32 R18, R6, UR30, R18 ;  /* 0x0000001e06127c25 */ /* 0x000fe2000f8e0012 */
[----:B------:R-:W-:-:S03]  /*28270*/  LEA.HI.X R32, R32, UR33, R13, 0x2, P1 ;  /* 0x0000002120207c11 */ /* 0x000fc600088f140d */
[----:B------:R-:W-:Y:S02]  /*28280*/  IMAD R7, R6, UR31, R7 ;  /* 0x0000001f06077c24 */ /* 0x000fe4000f8e0207 */
[----:B------:R-:W-:Y:S02]  /*28290*/  IMAD.U32 R30, RZ, RZ, UR52 ;  /* 0x00000034ff1e7e24 */ /* 0x000fe4000f8e00ff */
[----:B------:R-:W-:Y:S02]  /*282a0*/  IMAD.U32 R29, RZ, RZ, UR53 ;  /* 0x00000035ff1d7e24 */ /* 0x000fe4000f8e00ff */
[----:B------:R-:W-:Y:S01]  /*282b0*/  IMAD.IADD R28, R19, 0x1, R7 ;  /* 0x00000001131c7824 */ /* 0x000fe200078e0207 */
[----:B----4-:R-:W-:Y:S06]  /*282c0*/  @!P2 BRA `(.L_x_2887) ;  /* 0x0000000800c0a947 */ /* 0x010fec0003800000 */
[----:B------:R-:W-:Y:S01]  /*282d0*/  CS2R R8, SRZ ;  /* 0x0000000000087805 */ /* 0x000fe2000001ff00 */
[----:B------:R-:W-:Y:S02]  /*282e0*/  IMAD.U32 R30, RZ, RZ, UR52 ;  /* 0x00000034ff1e7e24 */ /* 0x000fe4000f8e00ff */
[----:B------:R-:W-:-:S07]  /*282f0*/  IMAD.U32 R29, RZ, RZ, UR53 ;  /* 0x00000035ff1d7e24 */ /* 0x000fce000f8e00ff */
.L_x_2893:
[----:B------:R-:W-:Y:S01]  /*28300*/  UIMAD UR28, UR51, UR22, URZ ;  /* 0x00000016331c72a4 */ /* 0x000fe2000f8e02ff */
[----:B------:R-:W-:Y:S01]  /*28310*/  ISETP.NE.U32.AND P1, PT, R36, RZ, PT ;  /* 0x000000ff2400720c */ /* 0x000fe20003f25070 */
[----:B0-----:R-:W0:Y:S01]  /*28320*/  LDCU.64 UR30, c[0x0][0x3a8] ;  /* 0x00007500ff1e77ac */ /* 0x001e220008000a00 */
[----:B------:R-:W-:Y:S01]  /*28330*/  IMAD.U32 R7, RZ, RZ, UR49 ;  /* 0x00000031ff077e24 */ /* 0x000fe2000f8e00ff */
[----:B------:R-:W-:Y:S01]  /*28340*/  BSSY.RECONVERGENT B1, `(.L_x_2888) ;  /* 0x0000061000017945 */ /* 0x000fe20003800200 */
[----:B------:R-:W-:Y:S01]  /*28350*/  ISETP.NE.AND.EX P1, PT, RZ, RZ, PT, P1 ;  /* 0x000000ffff00720c */ /* 0x000fe20003f25310 */
[----:B------:R-:W-:Y:S01]  /*28360*/  UIMAD UR28, UR23, UR50, UR28 ;  /* 0x00000032171c72a4 */ /* 0x000fe2000f8e021c */
[----:B------:R-:W-:Y:S02]  /*28370*/  IMAD.U32 R6, RZ, RZ, UR48 ;  /* 0x00000030ff067e24 */ /* 0x000fe4000f8e00ff */
[----:B------:R-:W-:Y:S01]  /*28380*/  IMAD R12, R30, UR38, RZ ;  /* 0x000000261e0c7c24 */ /* 0x000fe2000f8e02ff */
[----:B------:R-:W-:-:S03]  /*28390*/  UIADD3 UR28, UPT, UPT, UR49, UR28, URZ ;  /* 0x0000001c311c7290 */ /* 0x000fc6000fffe0ff */
[----:B------:R-:W-:-:S03]  /*283a0*/  IMAD R13, R29, UR44, R12 ;  /* 0x0000002c1d0d7c24 */ /* 0x000fc6000f8e020c */
[----:B------:R-:W-:Y:S02]  /*283b0*/  IMAD.U32 R7, RZ, RZ, UR28 ;  /* 0x0000001cff077e24 */ /* 0x000fe4000f8e00ff */
[----:B------:R-:W-:-:S04]  /*283c0*/  IMAD.WIDE.U32 R6, R30, UR44, R6 ;  /* 0x0000002c1e067c25 */ /* 0x000fc8000f8e0006 */
[----:B0-----:R-:W-:Y:S02]  /*283d0*/  IMAD.U32 R21, RZ, RZ, UR30 ;  /* 0x0000001eff157e24 */ /* 0x001fe4000f8e00ff */
[----:B------:R-:W-:Y:S02]  /*283e0*/  IMAD.U32 R20, RZ, RZ, UR31 ;  /* 0x0000001fff147e24 */ /* 0x000fe4000f8e00ff */
[----:B------:R-:W-:Y:S01]  /*283f0*/  IMAD.IADD R7, R7, 0x1, R13 ;  /* 0x0000000107077824 */ /* 0x000fe200078e020d */
[----:B-1234-:R-:W-:Y:S06]  /*28400*/  @!P1 BRA `(.L_x_2889) ;  /* 0x0000000400509947 */ /* 0x01efec0003800000 */
        /* <DEDUP_REMOVED lines=8> */
[----:B-1----:R-:W-:-:S04]  /*28490*/  LEA R16, P1, R20, R34, 0x2 ;  /* 0x0000002214107211 */ /* 0x002fc800078210ff */
[----:B------:R-:W-:Y:S01]  /*284a0*/  LEA.HI.X R17, R20, R32, R21, 0x2, P1 ;  /* 0x0000002014117211 */ /* 0x000fe200008f1415 */
[----:B------:R-:W-:Y:S01]  /*284b0*/  IMAD.U32 R20, RZ, RZ, UR42 ;  /* 0x0000002aff147e24 */ /* 0x000fe2000f8e00ff */
[----:B------:R-:W-:Y:S01]  /*284c0*/  ISETP.NE.U32.AND P1, PT, R36, 0x1, PT ;  /* 0x000000012400780c */ /* 0x000fe20003f25070 */
[----:B------:R-:W-:Y:S02]  /*284d0*/  IMAD.U32 R21, RZ, RZ, UR43 ;  /* 0x0000002bff157e24 */ /* 0x000fe4000f8e00ff */
[----:B------:R-:W-:Y:S01]  /*284e0*/  IMAD.MOV.U32 R21, RZ, RZ, R20 ;  /* 0x000000ffff157224 */ /* 0x000fe200078e0014 */
[----:B------:R-:W-:Y:S01]  /*284f0*/  ISETP.NE.AND.EX P1, PT, RZ, RZ, PT, P1 ;  /* 0x000000ffff00720c */ /* 0x000fe20003f25310 */
[----:B------:R-:W-:Y:S01]  /*28500*/  IMAD.U32 R20, RZ, RZ, UR16 ;  /* 0x00000010ff147e24 */ /* 0x000fe2000f8e00ff */
[----:B0-----:R-:W-:-:S05]  /*28510*/  IADD3 R6, P2, PT, R6, R14, RZ ;  /* 0x0000000e06067210 */ /* 0x001fca0007f5e0ff */
[----:B------:R-:W-:Y:S01]  /*28520*/  IMAD.X R7, R7, 0x1, R15, P2 ;  /* 0x0000000107077824 */ /* 0x000fe200010e060f */
[----:B--2---:R0:W-:Y:S05]  /*28530*/  STG.E desc[UR46][R16.64], R23 ;  /* 0x0000001710007986 */ /* 0x0041ea000c10192e */
[----:B------:R-:W-:Y:S05]  /*28540*/  @!P1 BRA `(.L_x_2889) ;  /* 0x0000000400009947 */ /* 0x000fea0003800000 */
[C---:B------:R-:W-:Y:S01]  /*28550*/  IMAD.SHL.U32 R33, R14.reuse, 0x4, RZ ;  /* 0x000000040e217824 */ /* 0x040fe200078e00ff */
[----:B------:R-:W-:-:S04]  /*28560*/  SHF.L.U64.HI R31, R14, 0x2, R15 ;  /* 0x000000020e1f7819 */ /* 0x000fc8000001020f */
        /* <DEDUP_REMOVED lines=46> */
[----:B------:R-:W2:Y:S01]  /*28850*/  LDG.E R25, desc[UR46][R12.64] ;  /* 0x0000002e0c197981 */ /* 0x000ea2000c1e1900 */
[----:B------:R-:W-:-:S04]  /*28860*/  ISETP.NE.U32.AND P1, PT, R36, 0x6, PT ;  /* 0x000000062400780c */ /* 0x000fc80003f25070 */
[----:B------:R-:W-:-:S13]  /*28870*/  ISETP.NE.AND.EX P1, PT, RZ, RZ, PT, P1 ;  /* 0x000000ffff00720c */ /* 0x000fda0003f25310 */
[----:B------:R-:W-:-:S05]  /*28880*/  @P1 IADD3 R22, P2, PT, R12, R33, RZ ;  /* 0x000000210c161210 */ /* 0x000fca0007f5e0ff */
[----:B----4-:R-:W-:Y:S01]  /*28890*/  @P1 IMAD.X R23, R13, 0x1, R31, P2 ;  /* 0x000000010d171824 */ /* 0x010fe200010e061f */
        /* <DEDUP_REMOVED lines=11> */
.L_x_2889:
[----:B------:R-:W-:Y:S05]  /*28950*/  BSYNC.RECONVERGENT B1 ;  /* 0x0000000000017941 */ /* 0x000fea0003800200 */
.L_x_2888:
        /* <DEDUP_REMOVED lines=13> */
.L_x_2892:
        /* <DEDUP_REMOVED lines=43> */
.L_x_2891:
[----:B------:R-:W-:Y:S05]  /*28ce0*/  BSYNC.RECONVERGENT B1 ;  /* 0x0000000000017941 */ /* 0x000fea0003800200 */
.L_x_2890:
[----:B------:R-:W5:Y:S01]  /*28cf0*/  LDC R7, c[0x0][0x3a0] ;  /* 0x0000e800ff077b82 */ /* 0x000f620000000800 */
[----:B------:R-:W-:Y:S02]  /*28d00*/  IADD3 R9, P1, PT, R9, 0x1, RZ ;  /* 0x0000000109097810 */ /* 0x000fe40007f3e0ff */
[----:B------:R-:W-:Y:S02]  /*28d10*/  LEA R34, P2, R52, R34, 0x2 ;  /* 0x0000002234227211 */ /* 0x000fe400078410ff */
        /* <DEDUP_REMOVED lines=11> */
.L_x_2887:
[----:B------:R-:W-:Y:S05]  /*28dd0*/  BSYNC.RECONVERGENT B0 ;  /* 0x0000000000007941 */ /* 0x000fea0003800200 */
.L_x_2886:
[----:B------:R-:W0:Y:S01]  /*28de0*/  LDCU.64 UR30, c[0x0][0x3d0] ;  /* 0x00007a00ff1e77ac */ /* 0x000e220008000a00 */
[----:B------:R-:W-:Y:S04]  /*28df0*/  BSSY.RECONVERGENT B0, `(.L_x_2894) ;  /* 0x00004b6000007945 */ /* 0x000fe80003800200 */
[----:B------:R-:W-:Y:S05]  /*28e00*/  @!P0 BRA `(.L_x_2895) ;  /* 0x0000004800d08947 */ /* 0x000fea0003800000 */
.L_x_2936:
[----:B------:R-:W-:Y:S01]  /*28e10*/  UIMAD UR28, UR51, UR22, URZ ;  /* 0x00000016331c72a4 */ /* 0x000fe2000f8e02ff */
[----:B01234-:R-:W-:Y:S01]  /*28e20*/  IMAD.U32 R21, RZ, RZ, UR49 ;  /* 0x00000031ff157e24 */ /* 0x01ffe2000f8e00ff */
[----:B------:R-:W-:Y:S01]  /*28e30*/  IADD3 R9, P3, PT, R2, -UR20, RZ ;  /* 0x8000001402097c10 */ /* 0x000fe2000ff7e0ff */
[----:B------:R-:W-:Y:S01]  /*28e40*/  IMAD.U32 R20, RZ, RZ, UR48 ;  /* 0x00000030ff147e24 */ /* 0x000fe2000f8e00ff */
[----:B------:R-:W-:Y:S01]  /*28e50*/  UIMAD UR28, UR23, UR50, UR28 ;  /* 0x00000032171c72a4 */ /* 0x000fe2000f8e021c */
[----:B------:R-:W-:Y:S01]  /*28e60*/  IMAD R8, R30, UR38, RZ ;  /* 0x000000261e087c24 */ /* 0x000fe2000f8e02ff */
[----:B------:R-:W1:Y:S01]  /*28e70*/  LDC.64 R6, c[0x0][0x3a8] ;  /* 0x0000ea00ff067b82 */ /* 0x000e620000000a00 */
[----:B------:R-:W-:Y:S01]  /*28e80*/  BSSY.RECONVERGENT B1, `(.L_x_2896) ;  /* 0x0000068000017945 */ /* 0x000fe20003800200 */
[----:B------:R-:W-:-:S06]  /*28e90*/  UIADD3 UR28, UPT, UPT, UR49, UR28, URZ ;  /* 0x0000001c311c7290 */ /* 0x000fcc000fffe0ff */
[----:B------:R-:W-:Y:S02]  /*28ea0*/  IMAD.U32 R21, RZ, RZ, UR28 ;  /* 0x0000001cff157e24 */ /* 0x000fe4000f8e00ff */
[C---:B------:R-:W-:Y:S01]  /*28eb0*/  IMAD.WIDE.U32 R20, R30.reuse, UR44, R20 ;  /* 0x0000002c1e147c25 */ /* 0x040fe2000f8e0014 */
[----:B------:R-:W-:Y:S02]  /*28ec0*/  IADD3 R30, P2, PT, R30, 0x8, RZ ;  /* 0x000000081e1e7810 */ /* 0x000fe40007f5e0ff */
[----:B------:R-:W5:Y:S01]  /*28ed0*/  LDCU.64 UR28, c[0x0][0x3a8] ;  /* 0x00007500ff1c77ac */ /* 0x000f620008000a00 */
[----:B------:R-:W-:Y:S01]  /*28ee0*/  IMAD.MOV.U32 R24, RZ, RZ, R20 ;  /* 0x000000ffff187224 */ /* 0x000fe200078e0014 */
[----:B------:R-:W-:Y:S01]  /*28ef0*/  ISETP.NE.U32.AND P1, PT, R30, R9, PT ;  /* 0x000000091e00720c */ /* 0x000fe20003f25070 */
[----:B------:R-:W-:Y:S01]  /*28f00*/  IMAD R9, R29, UR44, R8 ;  /* 0x0000002c1d097c24 */ /* 0x000fe2000f8e0208 */
[----:B------:R-:W-:Y:S01]  /*28f10*/  IADD3.X R8, PT, PT, R3, ~UR21, RZ, P3, !PT ;  /* 0x8000001503087c10 */ /* 0x000fe20009ffe4ff */
[----:B------:R-:W-:Y:S01]  /*28f20*/  IMAD.X R29, RZ, RZ, R29, P2 ;  /* 0x000000ffff1d7224 */ /* 0x000fe200010e061d */
[----:B------:R-:W-:Y:S01]  /*28f30*/  ISETP.NE.U32.AND P2, PT, R36, RZ, PT ;  /* 0x000000ff2400720c */ /* 0x000fe20003f45070 */
[----:B------:R-:W-:-:S03]  /*28f40*/  IMAD.IADD R12, R21, 0x1, R9 ;  /* 0x00000001150c7824 */ /* 0x000fc600078e0209 */
[----:B------:R-:W-:Y:S01]  /*28f50*/  ISETP.NE.AND.EX P2, PT, RZ, RZ, PT, P2 ;  /* 0x000000ffff00720c */ /* 0x000fe20003f45320 */
[----:B0-----:R-:W-:Y:S01]  /*28f60*/  IMAD.MOV.U32 R15, RZ, RZ, R12 ;  /* 0x000000ffff0f7224 */ /* 0x001fe200078e000c */
[----:B------:R-:W-:Y:S01]  /*28f70*/  ISETP.NE.AND.EX P1, PT, R29, R8, PT, P1 ;  /* 0x000000081d00720c */ /* 0x000fe20003f25310 */
[----:B-----5:R-:W-:Y:S02]  /*28f80*/  IMAD.U32 R31, RZ, RZ, UR28 ;  /* 0x0000001cff1f7e24 */ /* 0x020fe4000f8e00ff */
[----:B------:R-:W-:-:S08]  /*28f90*/  IMAD.U32 R25, RZ, RZ, UR29 ;  /* 0x0000001dff197e24 */ /* 0x000fd0000f8e00ff */
[----:B------:R-:W-:Y:S05]  /*28fa0*/  @!P2 BRA `(.L_x_2897) ;  /* 0x000000040054a947 */ /* 0x000fea0003800000 */
[----:B------:R-:W0:Y:S01]  /*28fb0*/  LDCU.64 UR28, c[0x0][0x3d0] ;  /* 0x00007a00ff1c77ac */ /* 0x000e220008000a00 */
[----:B------:R-:W-:-:S05]  /*28fc0*/  IADD3 R8, P3, PT, R18, R20, RZ ;  /* 0x0000001412087210 */ /* 0x000fca0007f7e0ff */
[----:B------:R-:W-:Y:S01]  /*28fd0*/  IMAD.X R9, R12, 0x1, R28, P3 ;  /* 0x000000010c097824 */ /* 0x000fe200018e061c */
[----:B0-----:R-:W-:-:S04]  /*28fe0*/  LEA R22, P3, R8, UR28, 0x2 ;  /* 0x0000001c08167c11 */ /* 0x001fc8000f8610ff */
[----:B-1234-:R-:W-:Y:S01]  /*28ff0*/  LEA.HI.X R23, R8, UR29, R9, 0x2, P3 ;  /* 0x0000001d08177c11 */ /* 0x01efe200098f1409 */
[----:B------:R-:W-:Y:S01]  /*29000*/  IMAD.WIDE.U32 R14, R6, 0x4, RZ ;  /* 0x00000004060e7825 */ /* 0x000fe200078e00ff */
[----:B------:R-:W0:Y:S03]  /*29010*/  LDC.64 R8, c[0x0][0x3b8] ;  /* 0x0000ee00ff087b82 */ /* 0x000e260000000a00 */
[----:B------:R-:W2:Y:S01]  /*29020*/  LDG.E R13, desc[UR46][R22.64] ;  /* 0x0000002e160d7981 */ /* 0x000ea2000c1e1900 */
[----:B------:R-:W-:Y:S01]  /*29030*/  IMAD.SHL.U32 R17, R7, 0x4, RZ ;  /* 0x0000000407117824 */ /* 0x000fe200078e00ff */
[----:B------:R-:W-:Y:S01]  /*29040*/  IADD3 R16, P3, PT, R34, R14, RZ ;  /* 0x0000000e22107210 */ /* 0x000fe20007f7e0ff */
[----:B------:R-:W-:Y:S02]  /*29050*/  IMAD.U32 R14, RZ, RZ, UR42 ;  /* 0x0000002aff0e7e24 */ /* 0x000fe4000f8e00ff */
[----:B------:R-:W-:Y:S01]  /*29060*/  IMAD.U32 R25, RZ, RZ, UR16 ;  /* 0x00000010ff197e24 */ /* 0x000fe2000f8e00ff */
[----:B------:R-:W-:Y:S01]  /*29070*/  IADD3.X R17, PT, PT, R32, R15, R17, P3, !PT ;  /* 0x0000000f20117210 */ /* 0x000fe20001ffe411 */
        /* <DEDUP_REMOVED lines=72> */
.L_x_2897:
[----:B------:R-:W-:Y:S05]  /*29500*/  BSYNC.RECONVERGENT B1 ;  /* 0x0000000000017941 */ /* 0x000fea0003800200 */
.L_x_2896:
[----:B------:R-:W5:Y:S01]  /*29510*/  LDCU.64 UR28, c[0x0][0x3a8] ;  /* 0x00007500ff1c77ac */ /* 0x000f620008000a00 */
[----:B01234-:R-:W0:Y:S01]  /*29520*/  LDC R17, c[0x0][0x3a8] ;  /* 0x0000ea00ff117b82 */ /* 0x01fe220000000800 */
[----:B------:R-:W-:Y:S01]  /*29530*/  BSSY.RECONVERGENT B1, `(.L_x_2898) ;  /* 0x000003a000017945 */ /* 0x000fe20003800200 */
[----:B------:R-:W-:Y:S02]  /*29540*/  IADD3 R14, P5, PT, R20, UR44, RZ ;  /* 0x0000002c140e7c10 */ /* 0x000fe4000ffbe0ff */
[----:B------:R-:W-:-:S04]  /*29550*/  LEA R33, P6, R52, R34, 0x2 ;  /* 0x0000002234217211 */ /* 0x000fc800078c10ff */
[----:B------:R-:W1:Y:S01]  /*29560*/  LDC R16, c[0x0][0x3ac] ;  /* 0x0000eb00ff107b82 */ /* 0x000e620000000800 */
[----:B-----5:R-:W-:Y:S02]  /*29570*/  USHF.L.U32 UR32, UR28, 0x1, URZ ;  /* 0x000000011c207899 */ /* 0x020fe400080006ff */
[----:B------:R-:W-:-:S04]  /*29580*/  USHF.L.U64.HI UR29, UR28, 0x1, UR29 ;  /* 0x000000011c1d7899 */ /* 0x000fc8000801021d */
[----:B------:R-:W-:-:S04]  /*29590*/  IADD3 R8, P4, PT, R52, -UR32, RZ ;  /* 0x8000002034087c10 */ /* 0x000fc8000ff9e0ff */
[----:B------:R-:W-:Y:S02]  /*295a0*/  ISETP.GE.U32.AND P3, PT, R8, 0x7, PT ;  /* 0x000000070800780c */ /* 0x000fe40003f66070 */
[----:B------:R-:W-:-:S04]  /*295b0*/  IADD3.X R8, PT, PT, R53, ~UR29, RZ, P4, !PT ;  /* 0x8000001d35087c10 */ /* 0x000fc8000a7fe4ff */
[----:B------:R-:W-:-:S13]  /*295c0*/  ISETP.GE.U32.AND.EX P3, PT, R8, RZ, PT, P3 ;  /* 0x000000ff0800720c */ /* 0x000fda0003f66130 */
[----:B------:R-:W-:Y:S05]  /*295d0*/  @!P3 BRA `(.L_x_2899) ;  /* 0x0000000000bcb947 */ /* 0x000fea0003800000 */
[----:B------:R-:W2:Y:S02]  /*295e0*/  LDC.64 R20, c[0x0][0x3b8] ;  /* 0x0000ee00ff147b82 */ /* 0x000ea40000000a00 */
[C-C-:B--2---:R-:W-:Y:S02]  /*295f0*/  SHF.L.U64.HI R13, R20.reuse, 0x2, R21.reuse ;  /* 0x00000002140d7819 */ /* 0x144fe40000010215 */
[C---:B------:R-:W-:Y:S01]  /*29600*/  SHF.L.U64.HI R35, R20.reuse, 0x3, R21 ;  /* 0x0000000314237819 */ /* 0x040fe20000010215 */
[----:B------:R-:W-:-:S07]  /*29610*/  IMAD.SHL.U32 R21, R20, 0x4, RZ ;  /* 0x0000000414157824 */ /* 0x000fce00078e00ff */
.L_x_2900:
[----:B---3--:R-:W-:-:S05]  /*29620*/  IADD3 R8, P4, PT, R24, R18, RZ ;  /* 0x0000001218087210 */ /* 0x008fca0007f9e0ff */
[----:B------:R-:W-:Y:S01]  /*29630*/  IMAD.X R9, R15, 0x1, R28, P4 ;  /* 0x000000010f097824 */ /* 0x000fe200020e061c */
[----:B------:R-:W-:-:S04]  /*29640*/  LEA R22, P4, R8, UR30, 0x2 ;  /* 0x0000001e08167c11 */ /* 0x000fc8000f8810ff */
[----:B------:R-:W-:-:S05]  /*29650*/  LEA.HI.X R23, R8, UR31, R9, 0x2, P4 ;  /* 0x0000001f08177c11 */ /* 0x000fca000a0f1409 */
[----:B------:R2:W3:Y:S01]  /*29660*/  LDG.E R41, desc[UR46][R22.64] ;  /* 0x0000002e16297981 */ /* 0x0004e2000c1e1900 */
[----:B------:R-:W-:-:S04]  /*29670*/  LEA R8, P4, R31, R34, 0x2 ;  /* 0x000000221f087211 */ /* 0x000fc800078810ff */
[----:B------:R-:W-:Y:S02]  /*29680*/  LEA.HI.X R9, R31, R32, R25, 0x2, P4 ;  /* 0x000000201f097211 */ /* 0x000fe400020f1419 */
[----:B--2---:R-:W-:-:S05]  /*29690*/  IADD3 R22, P4, PT, R22, R21, RZ ;  /* 0x0000001516167210 */ /* 0x004fca0007f9e0ff */
[----:B------:R-:W-:Y:S01]  /*296a0*/  IMAD.X R23, R23, 0x1, R13, P4 ;  /* 0x0000000117177824 */ /* 0x000fe200020e060d */
[----:B---3--:R2:W-:Y:S04]  /*296b0*/  STG.E desc[UR46][R8.64], R41 ;  /* 0x0000002908007986 */ /* 0x0085e8000c10192e */
[----:B------:R3:W4:Y:S02]  /*296c0*/  LDG.E R43, desc[UR46][R22.64] ;  /* 0x0000002e162b7981 */ /* 0x000724000c1e1900 */
[----:B---3--:R-:W-:-:S05]  /*296d0*/  IADD3 R22, P4, PT, R22, R21, RZ ;  /* 0x0000001516167210 */ /* 0x008fca0007f9e0ff */
[----:B------:R-:W-:Y:S01]  /*296e0*/  IMAD.X R23, R23, 0x1, R13, P4 ;  /* 0x0000000117177824 */ /* 0x000fe200020e060d */
[----:B----4-:R3:W-:Y:S04]  /*296f0*/  STG.E desc[UR46][R8.64+0x4], R43 ;  /* 0x0000042b08007986 */ /* 0x0107e8000c10192e */
[----:B------:R4:W5:Y:S02]  /*29700*/  LDG.E R45, desc[UR46][R22.64] ;  /* 0x0000002e162d7981 */ /* 0x000964000c1e1900 */
[----:B----4-:R-:W-:-:S05]  /*29710*/  IADD3 R22, P4, PT, R22, R21, RZ ;  /* 0x0000001516167210 */ /* 0x010fca0007f9e0ff */
[----:B------:R-:W-:Y:S01]  /*29720*/  IMAD.X R23, R23, 0x1, R13, P4 ;  /* 0x0000000117177824 */ /* 0x000fe200020e060d */
[----:B-----5:R4:W-:Y:S04]  /*29730*/  STG.E desc[UR46][R8.64+0x8], R45 ;  /* 0x0000082d08007986 */ /* 0x0209e8000c10192e */
[----:B------:R5:W2:Y:S02]  /*29740*/  LDG.E R47, desc[UR46][R22.64] ;  /* 0x0000002e162f7981 */ /* 0x000aa4000c1e1900 */
[----:B-----5:R-:W-:-:S05]  /*29750*/  IADD3 R22, P4, PT, R22, R21, RZ ;  /* 0x0000001516167210 */ /* 0x020fca0007f9e0ff */
[----:B------:R-:W-:Y:S01]  /*29760*/  IMAD.X R23, R23, 0x1, R13, P4 ;  /* 0x0000000117177824 */ /* 0x000fe200020e060d */
[----:B--2---:R2:W-:Y:S04]  /*29770*/  STG.E desc[UR46][R8.64+0xc], R47 ;  /* 0x00000c2f08007986 */ /* 0x0045e8000c10192e */
[----:B------:R5:W3:Y:S02]  /*29780*/  LDG.E R41, desc[UR46][R22.64] ;  /* 0x0000002e16297981 */ /* 0x000ae4000c1e1900 */
[----:B-----5:R-:W-:-:S05]  /*29790*/  IADD3 R22, P4, PT, R22, R21, RZ ;  /* 0x0000001516167210 */ /* 0x020fca0007f9e0ff */
[----:B------:R-:W-:Y:S01]  /*297a0*/  IMAD.X R23, R23, 0x1, R13, P4 ;  /* 0x0000000117177824 */ /* 0x000fe200020e060d */
[----:B---3--:R3:W-:Y:S04]  /*297b0*/  STG.E desc[UR46][R8.64+0x10], R41 ;  /* 0x0000102908007986 */ /* 0x0087e8000c10192e */
[----:B------:R5:W4:Y:S02]  /*297c0*/  LDG.E R43, desc[UR46][R22.64] ;  /* 0x0000002e162b7981 */ /* 0x000b24000c1e1900 */
[----:B-----5:R-:W-:-:S05]  /*297d0*/  IADD3 R22, P4, PT, R22, R21, RZ ;  /* 0x0000001516167210 */ /* 0x020fca0007f9e0ff */
[----:B------:R-:W-:Y:S01]  /*297e0*/  IMAD.X R23, R23, 0x1, R13, P4 ;  /* 0x0000000117177824 */ /* 0x000fe200020e060d */
[----:B----4-:R3:W-:Y:S04]  /*297f0*/  STG.E desc[UR46][R8.64+0x14], R43 ;  /* 0x0000142b08007986 */ /* 0x0107e8000c10192e */
[----:B------:R4:W5:Y:S02]  /*29800*/  LDG.E R45, desc[UR46][R22.64] ;  /* 0x0000002e162d7981 */ /* 0x000964000c1e1900 */
[----:B----4-:R-:W-:-:S05]  /*29810*/  IADD3 R22, P4, PT, R22, R21, RZ ;  /* 0x0000001516167210 */ /* 0x010fca0007f9e0ff */
[----:B------:R-:W-:Y:S01]  /*29820*/  IMAD.X R23, R23, 0x1, R13, P4 ;  /* 0x0000000117177824 */ /* 0x000fe200020e060d */
[----:B-----5:R3:W-:Y:S04]  /*29830*/  STG.E desc[UR46][R8.64+0x18], R45 ;  /* 0x0000182d08007986 */ /* 0x0207e8000c10192e */
[----:B--2---:R-:W2:Y:S01]  /*29840*/  LDG.E R47, desc[UR46][R22.64] ;  /* 0x0000002e162f7981 */ /* 0x004ea2000c1e1900 */
        /* <DEDUP_REMOVED lines=8> */
.L_x_2899:
[----:B------:R-:W-:Y:S05]  /*298d0*/  BSYNC.RECONVERGENT B1 ;  /* 0x0000000000017941 */ /* 0x000fea0003800200 */
.L_x_2898:
[----:B------:R-:W-:Y:S01]  /*298e0*/  IADD3.X R12, PT, PT, R12, UR38, RZ, P5, !PT ;  /* 0x000000260c0c7c10 */ /* 0x000fe2000affe4ff */
[----:B------:R-:W-:Y:S01]  /*298f0*/  BSSY.RECONVERGENT B1, `(.L_x_2901) ;  /* 0x000005a000017945 */ /* 0x000fe20003800200 */
[----:B------:R-:W-:Y:S01]  /*29900*/  LEA.HI.X R13, R52, R32, R53, 0x2, P6 ;  /* 0x00000020340d7211 */ /* 0x000fe200030f1435 */
[----:B------:R-:W-:Y:S02]  /*29910*/  IMAD.MOV.U32 R32, RZ, RZ, R14 ;  /* 0x000000ffff207224 */ /* 0x000fe400078e000e */
[----:B0-----:R-:W-:Y:S02]  /*29920*/  IMAD.MOV.U32 R31, RZ, RZ, R17 ;  /* 0x000000ffff1f7224 */ /* 0x001fe400078e0011 */
[----:B-1----:R-:W-:Y:S02]  /*29930*/  IMAD.MOV.U32 R25, RZ, RZ, R16 ;  /* 0x000000ffff197224 */ /* 0x002fe400078e0010 */
[----:B------:R-:W-:Y:S01]  /*29940*/  IMAD.MOV.U32 R24, RZ, RZ, R12 ;  /* 0x000000ffff187224 */ /* 0x000fe200078e000c */
[----:B------:R-:W-:Y:S06]  /*29950*/  @!P2 BRA `(.L_x_2902) ;  /* 0x00000004004ca947 */ /* 0x000fec0003800000 */
[----:B------:R-:W0:Y:S01]  /*29960*/  LDCU.64 UR28, c[0x0][0x3d0] ;  /* 0x00007a00ff1c77ac */ /* 0x000e220008000a00 */
[----:B---3--:R-:W-:-:S05]  /*29970*/  IADD3 R8, P4, PT, R14, R18, RZ ;  /* 0x000000120e087210 */ /* 0x008fca0007f9e0ff */
        /* <DEDUP_REMOVED lines=81> */
.L_x_2902:
[----:B------:R-:W-:Y:S05]  /*29e90*/  BSYNC.RECONVERGENT B1 ;  /* 0x0000000000017941 */ /* 0x000fea0003800200 */
.L_x_2901:
[----:B------:R-:W-:Y:S01]  /*29ea0*/  BSSY.RECONVERGENT B1, `(.L_x_2903) ;  /* 0x0000034000017945 */ /* 0x000fe20003800200 */
[----:B---3--:R-:W-:Y:S02]  /*29eb0*/  IADD3 R8, P5, PT, R14, UR44, RZ ;  /* 0x0000002c0e087c10 */ /* 0x008fe4000ffbe0ff */
[----:B------:R-:W-:Y:S01]  /*29ec0*/  LEA R9, P6, R52, R33, 0x2 ;  /* 0x0000002134097211 */ /* 0x000fe200078c10ff */
[----:B------:R-:W-:-:S12]  /*29ed0*/  @!P3 BRA `(.L_x_2904) ;  /* 0x0000000000c0b947 */ /* 0x000fd80003800000 */
[----:B012-4-:R-:W0:Y:S02]  /*29ee0*/  LDC.64 R20, c[0x0][0x3b8] ;  /* 0x0000ee00ff147b82 */ /* 0x017e240000000a00 */
[C-C-:B0-----:R-:W-:Y:S02]  /*29ef0*/  SHF.L.U64.HI R34, R20.reuse, 0x2, R21.reuse ;  /* 0x0000000214227819 */ /* 0x141fe40000010215 */
[C---:B------:R-:W-:Y:S01]  /*29f00*/  SHF.L.U64.HI R35, R20.reuse, 0x3, R21 ;  /* 0x0000000314237819 */ /* 0x040fe20000010215 */
[----:B------:R-:W-:-:S07]  /*29f10*/  IMAD.SHL.U32 R21, R20, 0x4, RZ ;  /* 0x0000000414157824 */ /* 0x000fce00078e00ff */
.L_x_2905:
        /* <DEDUP_REMOVED lines=44> */
.L_x_2904:
[----:B------:R-:W-:Y:S05]  /*2a1e0*/  BSYNC.RECONVERGENT B1 ;  /* 0x0000000000017941 */ /* 0x000fea0003800200 */
.L_x_2903:
        /* <DEDUP_REMOVED lines=10> */
[----:B------:R-:W3:Y:S01]  /*2a290*/  LDCU.64 UR28, c[0x0][0x3d0] ;  /* 0x00007a00ff1c77ac */ /* 0x000ee20008000a00 */
[----:B------:R-:W-:-:S05]  /*2a2a0*/  IADD3 R13, P4, PT, R8, R18, RZ ;  /* 0x00000012080d7210 */ /* 0x000fca0007f9e0ff */
[----:B0-----:R-:W-:Y:S01]  /*2a2b0*/  IMAD.X R14, R12, 0x1, R28, P4 ;  /* 0x000000010c0e7824 */ /* 0x001fe200020e061c */
[----:B---3--:R-:W-:-:S04]  /*2a2c0*/  LEA R32, P4, R13, UR28, 0x2 ;  /* 0x0000001c0d207c11 */ /* 0x008fc8000f8810ff */
[----:B------:R-:W-:Y:S02]  /*2a2d0*/  LEA.HI.X R33, R13, UR29, R14, 0x2, P4 ;  /* 0x0000001d0d217c11 */ /* 0x000fe4000a0f140e */
[----:B------:R-:W0:Y:S03]  /*2a2e0*/  LDC.64 R14, c[0x0][0x3b8] ;  /* 0x0000ee00ff0e7b82 */ /* 0x000e260000000a00 */
[----:B------:R-:W3:Y:S01]  /*2a2f0*/  LDG.E R35, desc[UR46][R32.64] ;  /* 0x0000002e20237981 */ /* 0x000ee2000c1e1900 */
[----:B-12-4-:R-:W-:Y:S01]  /*2a300*/  LEA R20, P4, R6, R9, 0x2 ;  /* 0x0000000906147211 */ /* 0x016fe200078810ff */
[----:B------:R-:W-:-:S03]  /*2a310*/  IMAD.U32 R13, RZ, RZ, UR16 ;  /* 0x00000010ff0d7e24 */ /* 0x000fc6000f8e00ff */
[----:B------:R-:W-:Y:S01]  /*2a320*/  LEA.HI.X R21, R6, R22, R7, 0x2, P4 ;  /* 0x0000001606157211 */ /* 0x000fe200020f1407 */
[----:B------:R-:W-:Y:S01]  /*2a330*/  IMAD.U32 R6, RZ, RZ, UR42 ;  /* 0x0000002aff067e24 */ /* 0x000fe2000f8e00ff */
[----:B------:R-:W-:Y:S01]  /*2a340*/  ISETP.NE.U32.AND P4, PT, R36, 0x1, PT ;  /* 0x000000012400780c */ /* 0x000fe20003f85070 */
[----:B------:R-:W-:Y:S02]  /*2a350*/  IMAD.U32 R7, RZ, RZ, UR43 ;  /* 0x0000002bff077e24 */ /* 0x000fe4000f8e00ff */
[----:B------:R-:W-:Y:S01]  /*2a360*/  IMAD.MOV.U32 R23, RZ, RZ, R6 ;  /* 0x000000ffff177224 */ /* 0x000fe200078e0006 */
[----:B------:R-:W-:Y:S02]  /*2a370*/  ISETP.NE.AND.EX P4, PT, RZ, RZ, PT, P4 ;  /* 0x000000ffff00720c */ /* 0x000fe40003f85340 */
[----:B0-----:R-:W-:-:S05]  /*2a380*/  IADD3 R31, P5, PT, R8, R14, RZ ;  /* 0x0000000e081f7210 */ /* 0x001fca0007fbe0ff */
[----:B------:R-:W-:Y:S01]  /*2a390*/  IMAD.X R25, R12, 0x1, R15, P5 ;  /* 0x000000010c197824 */ /* 0x000fe200028e060f */
[----:B---3--:R3:W-:Y:S05]  /*2a3a0*/  STG.E desc[UR46][R20.64+0x8], R35 ;  /* 0x0000082314007986 */ /* 0x0087ea000c10192e */
[----:B------:R-:W-:Y:S05]  /*2a3b0*/  @!P4 BRA `(.L_x_2907) ;  /* 0x000000040000c947 */ /* 0x000fea0003800000 */
[C---:B------:R-:W-:Y:S01]  /*2a3c0*/  IMAD.SHL.U32 R41, R14.reuse, 0x4, RZ ;  /* 0x000000040e297824 */ /* 0x040fe200078e00ff */
[----:B---3--:R-:W-:-:S04]  /*2a3d0*/  SHF.L.U64.HI R35, R14, 0x2, R15 ;  /* 0x000000020e237819 */ /* 0x008fc8000001020f */
        /* <DEDUP_REMOVED lines=62> */
.L_x_2907:
[----:B------:R-:W-:Y:S05]  /*2a7c0*/  BSYNC.RECONVERGENT B1 ;  /* 0x0000000000017941 */ /* 0x000fea0003800200 */
.L_x_2906:
        /* <DEDUP_REMOVED lines=8> */
.L_x_2910:
        /* <DEDUP_REMOVED lines=44> */
.L_x_2909:
[----:B------:R-:W-:Y:S05]  /*2ab10*/  BSYNC.RECONVERGENT B1 ;  /* 0x0000000000017941 */ /* 0x000fea0003800200 */
.L_x_2908:
        /* <DEDUP_REMOVED lines=11> */
[----:B0-----:R-:W-:Y:S01]  /*2abd0*/  IADD3 R6, P4, PT, R8, R18, RZ ;  /* 0x0000001208067210 */ /* 0x001fe20007f9e0ff */
[----:B------:R-:W1:Y:S04]  /*2abe0*/  LDC.64 R14, c[0x0][0x3a8] ;  /* 0x0000ea00ff0e7b82 */ /* 0x000e680000000a00 */
[----:B------:R-:W-:Y:S01]  /*2abf0*/  IMAD.X R7, R12, 0x1, R28, P4 ;  /* 0x000000010c077824 */ /* 0x000fe200020e061c */
[----:B-----5:R-:W-:-:S04]  /*2ac00*/  LEA R34, P4, R6, UR28, 0x2 ;  /* 0x0000001c06227c11 */ /* 0x020fc8000f8810ff */
[----:B---3--:R-:W-:Y:S02]  /*2ac10*/  LEA.HI.X R35, R6, UR29, R7, 0x2, P4 ;  /* 0x0000001d06237c11 */ /* 0x008fe4000a0f1407 */
        /* <DEDUP_REMOVED lines=78> */
.L_x_2912:
[----:B------:R-:W-:Y:S05]  /*2b100*/  BSYNC.RECONVERGENT B1 ;  /* 0x0000000000017941 */ /* 0x000fea0003800200 */
.L_x_2911:
        /* <DEDUP_REMOVED lines=8> */
.L_x_2915:
        /* <DEDUP_REMOVED lines=44> */
.L_x_2914:
[----:B------:R-:W-:Y:S05]  /*2b450*/  BSYNC.RECONVERGENT B1 ;  /* 0x0000000000017941 */ /* 0x000fea0003800200 */
.L_x_2913:
        /* <DEDUP_REMOVED lines=15> */
[----:B------:R-:W-:Y:S02]  /*2b550*/  LEA.HI.X R33, R6, UR29, R7, 0x2, P4 ;  /* 0x0000001d06217c11 */ /* 0x000fe4000a0f1407 */
[----:B------:R-:W0:Y:S03]  /*2b560*/  LDC.64 R6, c[0x0][0x3b8] ;  /* 0x0000ee00ff067b82 */ /* 0x000e260000000a00 */
[----:B---3--:R-:W3:Y:S01]  /*2b570*/  LDG.E R35, desc[UR46][R32.64] ;  /* 0x0000002e20237981 */ /* 0x008ee2000c1e1900 */
        /* <DEDUP_REMOVED lines=76> */
.L_x_2917:
[----:B------:R-:W-:Y:S05]  /*2ba40*/  BSYNC.RECONVERGENT B1 ;  /* 0x0000000000017941 */ /* 0x000fea0003800200 */
.L_x_2916:
        /* <DEDUP_REMOVED lines=8> */
.L_x_2920:
        /* <DEDUP_REMOVED lines=44> */
.L_x_2919:
[----:B------:R-:W-:Y:S05]  /*2bd90*/  BSYNC.RECONVERGENT B1 ;  /* 0x0000000000017941 */ /* 0x000fea0003800200 */
.L_x_2918:
        /* <DEDUP_REMOVED lines=8> */
[----:B0-----:R-:W-:Y:S01]  /*2be20*/  IMAD.MOV.U32 R14, RZ, RZ, R12 ;  /* 0x000000ffff0e7224 */ /* 0x001fe200078e000c */
[----:B------:R-:W-:Y:S06]  /*2be30*/  @!P2 BRA `(.L_x_2922) ;  /* 0x000000040050a947 */ /* 0x000fec0003800000 */
[----:B------:R-:W0:Y:S01]  /*2be40*/  LDCU.64 UR28, c[0x0][0x3d0] ;  /* 0x00007a00ff1c77ac */ /* 0x000e220008000a00 */
[----:B------:R-:W-:Y:S01]  /*2be50*/  IADD3 R6, P4, PT, R8, R18, RZ ;  /* 0x0000001208067210 */ /* 0x000fe20007f9e0ff */
[----:B------:R-:W1:Y:S04]  /*2be60*/  LDC.64 R14, c[0x0][0x3a8] ;  /* 0x0000ea00ff0e7b82 */ /* 0x000e680000000a00 */
[----:B------:R-:W-:Y:S01]  /*2be70*/  IMAD.X R7, R12, 0x1, R28, P4 ;  /* 0x000000010c077824 */ /* 0x000fe200020e061c */
[----:B0-----:R-:W-:-:S04]  /*2be80*/  LEA R34, P4, R6, UR28, 0x2 ;  /* 0x0000001c06227c11 */ /* 0x001fc8000f8810ff */
        /* <DEDUP_REMOVED lines=79> */
.L_x_2922:
[----:B------:R-:W-:Y:S05]  /*2c380*/  BSYNC.RECONVERGENT B1 ;  /* 0x0000000000017941 */ /* 0x000fea0003800200 */
.L_x_2921:
[----:B------:R-:W-:Y:S01]  /*2c390*/  BSSY.RECONVERGENT B1, `(.L_x_2923) ;  /* 0x0000034000017945 */ /* 0x000fe20003800200 */
[----:B0-----:R-:W-:Y:S02]  /*2c3a0*/  LEA R15, P5, R52, R9, 0x2 ;  /* 0x00000009340f7211 */ /* 0x001fe400078a10ff */
[----:B------:R-:W-:Y:S01]  /*2c3b0*/  IADD3 R22, P6, PT, R8, UR44, RZ ;  /* 0x0000002c08167c10 */ /* 0x000fe2000ffde0ff */
[----:B------:R-:W-:-:S12]  /*2c3c0*/  @!P3 BRA `(.L_x_2924) ;  /* 0x0000000000c0b947 */ /* 0x000fd80003800000 */
[----:B------:R-:W0:Y:S02]  /*2c3d0*/  LDC.64 R8, c[0x0][0x3b8] ;  /* 0x0000ee00ff087b82 */ /* 0x000e240000000a00 */
[C-C-:B0-----:R-:W-:Y:S02]  /*2c3e0*/  SHF.L.U64.HI R33, R8.reuse, 0x2, R9.reuse ;  /* 0x0000000208217819 */ /* 0x141fe40000010209 */
[C---:B------:R-:W-:Y:S01]  /*2c3f0*/  SHF.L.U64.HI R34, R8.reuse, 0x3, R9 ;  /* 0x0000000308227819 */ /* 0x040fe20000010209 */
[----:B------:R-:W-:-:S07]  /*2c400*/  IMAD.SHL.U32 R9, R8, 0x4, RZ ;  /* 0x0000000408097824 */ /* 0x000fce00078e00ff */
.L_x_2925:
        /* <DEDUP_REMOVED lines=44> */
.L_x_2924:
[----:B------:R-:W-:Y:S05]  /*2c6d0*/  BSYNC.RECONVERGENT B1 ;  /* 0x0000000000017941 */ /* 0x000fea0003800200 */
.L_x_2923:
[----:B------:R-:W-:Y:S01]  /*2c6e0*/  IADD3 R31, P4, PT, R15, 0x4, RZ ;  /* 0x000000040f1f7810 */ /* 0x000fe20007f9e0ff */
[----:B------:R-:W-:Y:S01]  /*2c6f0*/  BSSY.RECONVERGENT B1, `(.L_x_2926) ;  /* 0x000005d000017945 */ /* 0x000fe20003800200 */
[----:B------:R-:W-:Y:S01]  /*2c700*/  LEA.HI.X R13, R52, R13, R53, 0x2, P5 ;  /* 0x0000000d340d7211 */ /* 0x000fe200028f1435 */
[----:B------:R-:W-:Y:S01]  /*2c710*/  IMAD.MOV.U32 R14, RZ, RZ, R17 ;  /* 0x000000ffff0e7224 */ /* 0x000fe200078e0011 */
[----:B------:R-:W-:Y:S01]  /*2c720*/  IADD3.X R12, PT, PT, R12, UR38, RZ, P6, !PT ;  /* 0x000000260c0c7c10 */ /* 0x000fe2000b7fe4ff */
[----:B------:R-:W-:Y:S02]  /*2c730*/  IMAD.MOV.U32 R9, RZ, RZ, R16 ;  /* 0x000000ffff097224 */ /* 0x000fe400078e0010 */
[----:B------:R-:W-:Y:S02]  /*2c740*/  IMAD.MOV.U32 R8, RZ, RZ, R22 ;  /* 0x000000ffff087224 */ /* 0x000fe400078e0016 */
[----:B0-----:R-:W-:Y:S02]  /*2c750*/  IMAD.X R7, RZ, RZ, R13, P4 ;  /* 0x000000ffff077224 */ /* 0x001fe400020e060d */
[----:B------:R-:W-:Y:S01]  /*2c760*/  IMAD.MOV.U32 R6, RZ, RZ, R12 ;  /* 0x000000ffff067224 */ /* 0x000fe200078e000c */
[----:B------:R-:W-:Y:S06]  /*2c770*/  @!P2 BRA `(.L_x_2927) ;  /* 0x000000040050a947 */ /* 0x000fec0003800000 */
[----:B------:R-:W0:Y:S01]  /*2c780*/  LDCU.64 UR28, c[0x0][0x3d0] ;  /* 0x00007a00ff1c77ac */ /* 0x000e220008000a00 */
[----:B------:R-:W-:Y:S01]  /*2c790*/  IADD3 R6, P4, PT, R22, R18, RZ ;  /* 0x0000001216067210 */ /* 0x000fe20007f9e0ff */
[----:B-1234-:R-:W1:Y:S04]  /*2c7a0*/  LDC.64 R20, c[0x0][0x3b8] ;  /* 0x0000ee00ff147b82 */ /* 0x01ee680000000a00 */
[----:B------:R-:W-:Y:S01]  /*2c7b0*/  IMAD.X R9, R12, 0x1, R28, P4 ;  /* 0x000000010c097824 */ /* 0x000fe200020e061c */
[----:B0-----:R-:W-:-:S04]  /*2c7c0*/  LEA R32, P4, R6, UR28, 0x2 ;  /* 0x0000001c06207c11 */ /* 0x001fc8000f8810ff */
[----:B------:R-:W-:Y:S02]  /*2c7d0*/  LEA.HI.X R33, R6, UR29, R9, 0x2, P4 ;  /* 0x0000001d06217c11 */ /* 0x000fe4000a0f1409 */
[----:B------:R-:W0:Y:S03]  /*2c7e0*/  LDC.64 R8, c[0x0][0x3a8] ;  /* 0x0000ea00ff087b82 */ /* 0x000e260000000a00 */
[----:B------:R-:W2:Y:S01]  /*2c7f0*/  LDG.E R23, desc[UR46][R32.64] ;  /* 0x0000002e20177981 */ /* 0x000ea2000c1e1900 */
[----:B------:R-:W-:Y:S02]  /*2c800*/  IMAD.U32 R34, RZ, RZ, UR42 ;  /* 0x0000002aff227e24 */ /* 0x000fe4000f8e00ff */
[----:B------:R-:W-:Y:S02]  /*2c810*/  IMAD.U32 R35, RZ, RZ, UR43 ;  /* 0x0000002bff237e24 */ /* 0x000fe4000f8e00ff */
[----:B------:R-:W-:Y:S01]  /*2c820*/  IMAD.MOV.U32 R14, RZ, RZ, R34 ;  /* 0x000000ffff0e7224 */ /* 0x000fe200078e0022 */
[----:B0-----:R-:W-:-:S04]  /*2c830*/  LEA R24, P4, R8, R15, 0x2 ;  /* 0x0000000f08187211 */ /* 0x001fc800078810ff */
[----:B------:R-:W-:Y:S01]  /*2c840*/  LEA.HI.X R25, R8, R13, R9, 0x2, P4 ;  /* 0x0000000d08197211 */ /* 0x000fe200020f1409 */
[----:B------:R-:W-:Y:S01]  /*2c850*/  IMAD.U32 R9, RZ, RZ, UR16 ;  /* 0x00000010ff097e24 */ /* 0x000fe2000f8e00ff */
[----:B------:R-:W-:Y:S02]  /*2c860*/  ISETP.NE.U32.AND P4, PT, R36, 0x1, PT ;  /* 0x000000012400780c */ /* 0x000fe40003f85070 */
[----:B-1----:R-:W-:Y:S02]  /*2c870*/  IADD3 R8, P5, PT, R22, R20, RZ ;  /* 0x0000001416087210 */ /* 0x002fe40007fbe0ff */
[----:B------:R-:W-:-:S03]  /*2c880*/  ISETP.NE.AND.EX P4, PT, RZ, RZ, PT, P4 ;  /* 0x000000ffff00720c */ /* 0x000fc60003f85340 */
[----:B------:R-:W-:Y:S01]  /*2c890*/  IMAD.X R6, R12, 0x1, R21, P5 ;  /* 0x000000010c067824 */ /* 0x000fe200028e0615 */
[----:B--2---:R0:W-:Y:S09]  /*2c8a0*/  STG.E desc[UR46][R24.64+0x8], R23 ;  /* 0x0000081718007986 */ /* 0x0041f2000c10192e */
        /* <DEDUP_REMOVED lines=65> */
.L_x_2927:
[----:B------:R-:W-:Y:S05]  /*2ccc0*/  BSYNC.RECONVERGENT B1 ;  /* 0x0000000000017941 */ /* 0x000fea0003800200 */
.L_x_2926:
        /* <DEDUP_REMOVED lines=8> */
.L_x_2930:
[----:B0-----:R-:W0:Y:S01]  /*2cd50*/  LDCU.64 UR28, c[0x0][0x3d0] ;  /* 0x00007a00ff1c77ac */ /* 0x001e220008000a00 */
[----:B-1234-:R-:W-:-:S05]  /*2cd60*/  IADD3 R20, P4, PT, R8, R18, RZ ;  /* 0x0000001208147210 */ /* 0x01efca0007f9e0ff */
        /* <DEDUP_REMOVED lines=42> */
.L_x_2929:
[----:B------:R-:W-:Y:S05]  /*2d010*/  BSYNC.RECONVERGENT B1 ;  /* 0x0000000000017941 */ /* 0x000fea0003800200 */
.L_x_2928:
[----:B------:R-:W-:Y:S01]  /*2d020*/  IADD3 R6, P4, PT, R31, 0x4, RZ ;  /* 0x000000041f067810 */ /* 0x000fe20007f9e0ff */
[----:B------:R-:W-:Y:S01]  /*2d030*/  BSSY.RECONVERGENT B1, `(.L_x_2931) ;  /* 0x0000059000017945 */ /* 0x000fe20003800200 */
[----:B------:R-:W-:Y:S02]  /*2d040*/  LEA.HI.X R7, R52, R7, R53, 0x2, P5 ;  /* 0x0000000734077211 */ /* 0x000fe400028f1435 */
[----:B------:R-:W-:-:S03]  /*2d050*/  IADD3.X R12, PT, PT, R12, UR38, RZ, P6, !PT ;  /* 0x000000260c0c7c10 */ /* 0x000fc6000b7fe4ff */
[----:B------:R-:W-:Y:S01]  /*2d060*/  IMAD.X R13, RZ, RZ, R7, P4 ;  /* 0x000000ffff0d7224 */ /* 0x000fe200020e0607 */
[----:B------:R-:W-:Y:S06]  /*2d070*/  @!P2 BRA `(.L_x_2932) ;  /* 0x000000040050a947 */ /* 0x000fec0003800000 */
[----:B------:R-:W0:Y:S01]  /*2d080*/  LDCU.64 UR28, c[0x0][0x3d0] ;  /* 0x00007a00ff1c77ac */ /* 0x000e220008000a00 */
[----:B------:R-:W-:Y:S01]  /*2d090*/  IADD3 R8, P2, PT, R32, R18, RZ ;  /* 0x0000001220087210 */ /* 0x000fe20007f5e0ff */
[----:B------:R-:W5:Y:S04]  /*2d0a0*/  LDC.64 R16, c[0x0][0x3a8] ;  /* 0x0000ea00ff107b82 */ /* 0x000f680000000a00 */
[----:B------:R-:W-:-:S04]  /*2d0b0*/  IMAD.X R9, R12, 0x1, R28, P2 ;  /* 0x000000010c097824 */ /* 0x000fc800010e061c */
[----:B------:R-:W5:Y:S01]  /*2d0c0*/  LDC.64 R14, c[0x0][0x3b8] ;  /* 0x0000ee00ff0e7b82 */ /* 0x000f620000000a00 */
[----:B01234-:R-:W-:-:S04]  /*2d0d0*/  LEA R20, P2, R8, UR28, 0x2 ;  /* 0x0000001c08147c11 */ /* 0x01ffc8000f8410ff */
[----:B------:R-:W-:-:S05]  /*2d0e0*/  LEA.HI.X R21, R8, UR29, R9, 0x2, P2 ;  /* 0x0000001d08157c11 */ /* 0x000fca00090f1409 */
[----:B------:R-:W2:Y:S01]  /*2d0f0*/  LDG.E R23, desc[UR46][R20.64] ;  /* 0x0000002e14177981 */ /* 0x000ea2000c1e1900 */
[----:B-----5:R-:W-:-:S04]  /*2d100*/  LEA R8, P2, R16, R31, 0x2 ;  /* 0x0000001f10087211 */ /* 0x020fc800078410ff */
[----:B------:R-:W-:Y:S01]  /*2d110*/  LEA.HI.X R9, R16, R7, R17, 0x2, P2 ;  /* 0x0000000710097211 */ /* 0x000fe200010f1411 */
[----:B------:R-:W-:Y:S01]  /*2d120*/  IMAD.U32 R16, RZ, RZ, UR42 ;  /* 0x0000002aff107e24 */ /* 0x000fe2000f8e00ff */
[----:B------:R-:W-:Y:S01]  /*2d130*/  ISETP.NE.U32.AND P2, PT, R36, 0x1, PT ;  /* 0x000000012400780c */ /* 0x000fe20003f45070 */
[----:B------:R-:W-:Y:S01]  /*2d140*/  IMAD.U32 R17, RZ, RZ, UR43 ;  /* 0x0000002bff117e24 */ /* 0x000fe2000f8e00ff */
[----:B------:R-:W-:Y:S01]  /*2d150*/  IADD3 R32, P4, PT, R32, R14, RZ ;  /* 0x0000000e20207210 */ /* 0x000fe20007f9e0ff */
[----:B------:R-:W-:Y:S01]  /*2d160*/  IMAD.MOV.U32 R17, RZ, RZ, R16 ;  /* 0x000000ffff117224 */ /* 0x000fe200078e0010 */
[----:B------:R-:W-:Y:S01]  /*2d170*/  ISETP.NE.AND.EX P2, PT, RZ, RZ, PT, P2 ;  /* 0x000000ffff00720c */ /* 0x000fe20003f45320 */
[----:B------:R-:W-:Y:S02]  /*2d180*/  IMAD.U32 R16, RZ, RZ, UR16 ;  /* 0x00000010ff107e24 */ /* 0x000fe4000f8e00ff */
[----:B------:R-:W-:Y:S01]  /*2d190*/  IMAD.X R12, R12, 0x1, R15, P4 ;  /* 0x000000010c0c7824 */ /* 0x000fe200020e060f */
[----:B--2---:R0:W-:Y:S09]  /*2d1a0*/  STG.E desc[UR46][R8.64+0x8], R23 ;  /* 0x0000081708007986 */ /* 0x0041f2000c10192e */
        /* <DEDUP_REMOVED lines=65> */
.L_x_2932:
[----:B------:R-:W-:Y:S05]  /*2d5c0*/  BSYNC.RECONVERGENT B1 ;  /* 0x0000000000017941 */ /* 0x000fea0003800200 */
.L_x_2931:
[----:B------:R-:W-:Y:S04]  /*2d5d0*/  BSSY.RECONVERGENT B1, `(.L_x_2933) ;  /* 0x0000032000017945 */ /* 0x000fe80003800200 */
[----:B------:R-:W-:Y:S05]  /*2d5e0*/  @!P3 BRA `(.L_x_2934) ;  /* 0x0000000000c0b947 */ /* 0x000fea0003800000 */
[----:B0-----:R-:W0:Y:S02]  /*2d5f0*/  LDC.64 R8, c[0x0][0x3b8] ;  /* 0x0000ee00ff087b82 */ /* 0x001e240000000a00 */
[C-C-:B0-----:R-:W-:Y:S02]  /*2d600*/  SHF.L.U64.HI R23, R8.reuse, 0x2, R9.reuse ;  /* 0x0000000208177819 */ /* 0x141fe40000010209 */
[C---:B------:R-:W-:Y:S01]  /*2d610*/  SHF.L.U64.HI R25, R8.reuse, 0x3, R9 ;  /* 0x0000000308197819 */ /* 0x040fe20000010209 */
[----:B------:R-:W-:-:S07]  /*2d620*/  IMAD.SHL.U32 R9, R8, 0x4, RZ ;  /* 0x0000000408097824 */ /* 0x000fce00078e00ff */
.L_x_2935:
        /* <DEDUP_REMOVED lines=44> */
.L_x_2934:
[----:B------:R-:W-:Y:S05]  /*2d8f0*/  BSYNC.RECONVERGENT B1 ;  /* 0x0000000000017941 */ /* 0x000fea0003800200 */
.L_x_2933:
[----:B------:R-:W-:-:S04]  /*2d900*/  LEA R6, P2, R52, R6, 0x2 ;  /* 0x0000000634067211 */ /* 0x000fc800078410ff */
[----:B------:R-:W-:Y:S02]  /*2d910*/  LEA.HI.X R13, R52, R13, R53, 0x2, P2 ;  /* 0x0000000d340d7211 */ /* 0x000fe400010f1435 */
[----:B------:R-:W-:-:S05]  /*2d920*/  IADD3 R34, P2, PT, R6, 0x8, RZ ;  /* 0x0000000806227810 */ /* 0x000fca0007f5e0ff */
[----:B------:R-:W-:Y:S01]  /*2d930*/  IMAD.X R32, RZ, RZ, R13, P2 ;  /* 0x000000ffff207224 */ /* 0x000fe200010e060d */
[----:B------:R-:W-:Y:S07]  /*2d940*/  @P1 BRA `(.L_x_2936) ;  /* 0xffffffb400301947 */ /* 0x000fee000383ffff */
.L_x_2895:
[----:B0-----:R-:W-:Y:S05]  /*2d950*/  BSYNC.RECONVERGENT B0 ;  /* 0x0000000000007941 */ /* 0x001fea0003800200 */
.L_x_2894:
[----:B------:R-:W0:Y:S01]  /*2d960*/  LDCU.128 UR32, c[0x0][0x390] ;  /* 0x00007200ff2077ac */ /* 0x000e220008000c00 */
[----:B------:R-:W-:Y:S01]  /*2d970*/  IMAD.MOV.U32 R6, RZ, RZ, R37 ;  /* 0x000000ffff067224 */ /* 0x000fe200078e0025 */
[----:B-1234-:R-:W1:Y:S01]  /*2d980*/  LDC R21, c[0x0][0x3a0] ;  /* 0x0000e800ff157b82 */ /* 0x01ee620000000800 */
[----:B------:R-:W-:Y:S01]  /*2d990*/  IMAD.MOV.U32 R7, RZ, RZ, RZ ;  /* 0x000000ffff077224 */ /* 0x000fe200078e00ff */
[----:B------:R-:W-:Y:S01]  /*2d9a0*/  UIADD3 UR28, UP0, UPT, URZ, -UR20, URZ ;  /* 0x80000014ff1c7290 */ /* 0x000fe2000ff1e0ff */
[C---:B------:R-:W-:Y:S01]  /*2d9b0*/  IMAD R9, R0.reuse, UR36, RZ ;  /* 0x0000002400097c24 */ /* 0x040fe2000f8e02ff */
[----:B------:R-:W2:Y:S01]  /*2d9c0*/  LDCU.64 UR50, c[0x0][0x3a8] ;  /* 0x00007500ff3277ac */ /* 0x000ea20008000a00 */
[C---:B------:R-:W-:Y:S01]  /*2d9d0*/  IMAD.WIDE.U32 R6, R0.reuse, UR37, R6 ;  /* 0x0000002500067c25 */ /* 0x040fe2000f8e0006 */
[----:B------:R-:W-:Y:S01]  /*2d9e0*/  BSSY.RECONVERGENT B0, `(.L_x_2937) ;  /* 0x00000ec000007945 */ /* 0x000fe20003800200 */
[----:B------:R-:W-:Y:S02]  /*2d9f0*/  UIADD3.X UR29, UPT, UPT, URZ, ~UR21, URZ, UP0, !UPT ;  /* 0x80000015ff1d7290 */ /* 0x000fe400087fe4ff */
[----:B------:R-:W-:Y:S01]  /*2da00*/  IMAD.IADD R9, R7, 0x1, R9 ;  /* 0x0000000107097824 */ /* 0x000fe200078e0209 */
[----:B------:R-:W-:Y:S01]  /*2da10*/  IADD3 R17, P1, P2, R0, R6, R0 ;  /* 0x0000000600117210 */ /* 0x000fe20007a3e000 */
[----:B------:R-:W-:Y:S01]  /*2da20*/  IMAD.MOV.U32 R6, RZ, RZ, R26 ;  /* 0x000000ffff067224 */ /* 0x000fe200078e001a */
[----:B------:R-:W3:Y:S01]  /*2da30*/  LDCU.64 UR52, c[0x0][0x3b8] ;  /* 0x00007700ff3477ac */ /* 0x000ee20008000a00 */
[----:B------:R-:W-:Y:S01]  /*2da40*/  IMAD.MOV.U32 R7, RZ, RZ, R27 ;  /* 0x000000ffff077224 */ /* 0x000fe200078e001b */
[----:B------:R-:W-:Y:S01]  /*2da50*/  IADD3.X R14, PT, PT, RZ, R9, RZ, P1, P2 ;  /* 0x00000009ff0e7210 */ /* 0x000fe20000fe44ff */
[----:B------:R-:W-:Y:S01]  /*2da60*/  IMAD R15, R27, UR24, RZ ;  /* 0x000000181b0f7c24 */ /* 0x000fe2000f8e02ff */
[----:B------:R-:W4:Y:S01]  /*2da70*/  LDCU.64 UR54, c[0x0][0x3a0] ;  /* 0x00007400ff3677ac */ /* 0x000f220008000a00 */
[----:B0-----:R-:W-:Y:S01]  /*2da80*/  IMAD.WIDE.U32 R6, R17, UR32, R6 ;  /* 0x0000002011067c25 */ /* 0x001fe2000f8e0006 */
[----:B------:R-:W0:Y:S03]  /*2da90*/  LDCU.64 UR56, c[0x0][0x3d0] ;  /* 0x00007a00ff3877ac */ /* 0x000e260008000a00 */
[----:B------:R-:W-:-:S02]  /*2daa0*/  IMAD R12, R14, UR32, RZ ;  /* 0x000000200e0c7c24 */ /* 0x000fc4000f8e02ff */
[----:B------:R-:W-:Y:S02]  /*2dab0*/  IMAD.U32 R8, RZ, RZ, UR28 ;  /* 0x0000001cff087e24 */ /* 0x000fe4000f8e00ff */
[----:B------:R-:W-:Y:S02]  /*2dac0*/  IMAD R13, R17, UR33, R12 ;  /* 0x00000021110d7c24 */ /* 0x000fe4000f8e020c */
[----:B------:R-:W-:Y:S01]  /*2dad0*/  IMAD.U32 R9, RZ, RZ, UR29 ;  /* 0x0000001dff097e24 */ /* 0x000fe2000f8e00ff */
[----:B------:R-:W5:Y:S01]  /*2dae0*/  LDCU.128 UR28, c[0x0][0x380] ;  /* 0x00007000ff1c77ac */ /* 0x000f620008000c00 */
[----:B------:R-:W-:Y:S02]  /*2daf0*/  IMAD.IADD R7, R7, 0x1, R13 ;  /* 0x0000000107077824 */ /* 0x000fe400078e020d */
[C---:B------:R-:W-:Y:S02]  /*2db00*/  IMAD R19, R26.reuse, UR25, R15 ;  /* 0x000000191a137c24 */ /* 0x040fe4000f8e020f */
[----:B------:R-:W-:-:S04]  /*2db10*/  IMAD.WIDE.U32 R12, R26, UR24, R8 ;  /* 0x000000181a0c7c25 */ /* 0x000fc8000f8e0008 */
[----:B------:R-:W-:Y:S02]  /*2db20*/  IMAD R15, R7, UR34, RZ ;  /* 0x00000022070f7c24 */ /* 0x000fe4000f8e02ff */
[----:B------:R-:W-:Y:S02]  /*2db30*/  IMAD.MOV.U32 R8, RZ, RZ, R5 ;  /* 0x000000ffff087224 */ /* 0x000fe400078e0005 */
[----:B------:R-:W-:Y:S02]  /*2db40*/  IMAD.MOV.U32 R9, RZ, RZ, R4 ;  /* 0x000000ffff097224 */ /* 0x000fe400078e0004 */
[C---:B------:R-:W-:Y:S02]  /*2db50*/  IMAD R15, R6.reuse, UR35, R15 ;  /* 0x00000023060f7c24 */ /* 0x040fe4000f8e020f */
[----:B------:R-:W-:Y:S01]  /*2db60*/  IMAD.WIDE.U32 R8, R6, UR34, R8 ;  /* 0x0000002206087c25 */ /* 0x000fe2000f8e0008 */
[----:B------:R-:W4:Y:S03]  /*2db70*/  LDCU.128 UR32, c[0x0][0x3e0] ;  /* 0x00007c00ff2077ac */ /* 0x000f260008000c00 */
[----:B------:R-:W-:-:S02]  /*2db80*/  IMAD.IADD R9, R9, 0x1, R15 ;  /* 0x0000000109097824 */ /* 0x000fc400078e020f */
[----:B------:R-:W-:Y:S02]  /*2db90*/  IMAD.IADD R7, R13, 0x1, R19 ;  /* 0x000000010d077824 */ /* 0x000fe400078e0213 */
[----:B------:R-:W-:Y:S02]  /*2dba0*/  IMAD R9, R9, R2, RZ ;  /* 0x0000000209097224 */ /* 0x000fe400078e02ff */
[----:B------:R-:W-:Y:S02]  /*2dbb0*/  IMAD.MOV.U32 R6, RZ, RZ, R12 ;  /* 0x000000ffff067224 */ /* 0x000fe400078e000c */
[----:B------:R-:W-:Y:S02]  /*2dbc0*/  IMAD.U32 R12, RZ, RZ, UR40 ;  /* 0x00000028ff0c7e24 */ /* 0x000fe4000f8e00ff */
[----:B------:R-:W-:Y:S02]  /*2dbd0*/  IMAD.U32 R13, RZ, RZ, UR39 ;  /* 0x00000027ff0d7e24 */ /* 0x000fe4000f8e00ff */
[----:B-----5:R-:W-:-:S02]  /*2dbe0*/  IMAD R16, R14, UR28, RZ ;  /* 0x0000001c0e107c24 */ /* 0x020fc4000f8e02ff */
[-C--:B------:R-:W-:Y:S02]  /*2dbf0*/  IMAD R19, R3, R8.reuse, R9 ;  /* 0x0000000803137224 */ /* 0x080fe400078e0209 */
[----:B--2---:R-:W-:Y:S01]  /*2dc00*/  IMAD.WIDE.U32 R8, R2, R8, UR50 ;  /* 0x0000003202087e25 */ /* 0x004fe2000f8e0008 */
[----:B---3--:R-:W-:-:S03]  /*2dc10*/  UIMAD.WIDE.U32 UR50, UR52, UR22, URZ ;  /* 0x00000016343272a5 */ /* 0x008fc6000f8e00ff */
[----:B------:R-:W-:-:S04]  /*2dc20*/  IMAD.WIDE.U32 R14, R5, UR26, R12 ;  /* 0x0000001a050e7c25 */ /* 0x000fc8000f8e000c */
[C---:B------:R-:W-:Y:S02]  /*2dc30*/  IMAD R13, R17.reuse, UR29, R16 ;  /* 0x0000001d110d7c24 */ /* 0x040fe4000f8e0210 */
[----:B------:R-:W-:-:S04]  /*2dc40*/  IMAD.WIDE.U32 R6, R17, UR28, R6 ;  /* 0x0000001c11067c25 */ /* 0x000fc8000f8e0006 */
[----:B------:R-:W-:Y:S02]  /*2dc50*/  IMAD.IADD R9, R9, 0x1, R19 ;  /* 0x0000000109097824 */ /* 0x000fe400078e0213 */
[----:B-1----:R-:W-:Y:S02]  /*2dc60*/  IMAD R21, R21, -0x2, R2 ;  /* 0xfffffffe15157824 */ /* 0x002fe400078e0202 */
[----:B------:R-:W-:Y:S02]  /*2dc70*/  IMAD.IADD R7, R7, 0x1, R13 ;  /* 0x0000000107077824 */ /* 0x000fe400078e020d */
[----:B------:R-:W-:Y:S01]  /*2dc80*/  IMAD R17, R9, R52, RZ ;  /* 0x0000003409117224 */ /* 0x000fe200078e02ff */
[----:B------:R-:W-:Y:S01]  /*2dc90*/  LOP3.LUT P2, RZ, R21, 0x7, RZ, 0xc0, !PT ;  /* 0x0000000715ff7812 */ /* 0x000fe2000784c0ff */
[----:B------:R-:W-:-:S04]  /*2dca0*/  IMAD.WIDE.U32 R12, R52, R8, R8 ;  /* 0x00000008340c7225 */ /* 0x000fc800078e0008 */
[----:B------:R-:W-:Y:S01]  /*2dcb0*/  IMAD R18, R4, UR26, RZ ;  /* 0x0000001a04127c24 */ /* 0x000fe2000f8e02ff */
[----:B----4-:R-:W-:Y:S01]  /*2dcc0*/  IADD3 R32, P1, PT, R12, UR34, RZ ;  /* 0x000000220c207c10 */ /* 0x010fe2000ff3e0ff */
[----:B------:R-:W-:Y:S02]  /*2dcd0*/  IMAD R17, R53, R8, R17 ;  /* 0x0000000835117224 */ /* 0x000fe400078e0211 */
[----:B------:R-:W-:Y:S02]  /*2dce0*/  IMAD R23, R5, UR27, R18 ;  /* 0x0000001b05177c24 */ /* 0x000fe4000f8e0212 */
[----:B------:R-:W-:Y:S01]  /*2dcf0*/  IMAD R7, R7, UR30, RZ ;  /* 0x0000001e07077c24 */ /* 0x000fe2000f8e02ff */
[----:B------:R-:W-:Y:S01]  /*2dd00*/  IADD3.X R13, PT, PT, R13, UR35, R17, P1, !PT ;  /* 0x000000230d0d7c10 */ /* 0x000fe20008ffe411 */
[----:B------:R-:W-:Y:S01]  /*2dd10*/  IMAD.IADD R15, R15, 0x1, R23 ;  /* 0x000000010f0f7824 */ /* 0x000fe200078e0217 */
[----:B------:R-:W-:Y:S01]  /*2dd20*/  LEA R34, P1, R32, UR32, 0x2 ;  /* 0x0000002020227c11 */ /* 0x000fe2000f8210ff */
[----:B------:R-:W-:-:S02]  /*2dd30*/  IMAD R7, R6, UR31, R7 ;  /* 0x0000001f06077c24 */ /* 0x000fc4000f8e0207 */
[----:B------:R-:W-:Y:S01]  /*2dd40*/  IMAD.WIDE.U32 R18, R6, UR30, R14 ;  /* 0x0000001e06127c25 */ /* 0x000fe2000f8e000e */
[----:B------:R-:W-:-:S03]  /*2dd50*/  LEA.HI.X R32, R32, UR33, R13, 0x2, P1 ;  /* 0x0000002120207c11 */ /* 0x000fc600088f140d */
[----:B------:R-:W-:Y:S02]  /*2dd60*/  IMAD.U32 R30, RZ, RZ, UR54 ;  /* 0x00000036ff1e7e24 */ /* 0x000fe4000f8e00ff */
[----:B------:R-:W-:Y:S02]  /*2dd70*/  IMAD.U32 R29, RZ, RZ, UR55 ;  /* 0x00000037ff1d7e24 */ /* 0x000fe4000f8e00ff */
[----:B------:R-:W-:Y:S01]  /*2dd80*/  IMAD.IADD R28, R19, 0x1, R7 ;  /* 0x00000001131c7824 */ /* 0x000fe200078e0207 */
[----:B0-----:R-:W-:Y:S06]  /*2dd90*/  @!P2 BRA `(.L_x_2938) ;  /* 0x0000000800c0a947 */ /* 0x001fec0003800000 */
[----:B------:R-:W-:Y:S01]  /*2dda0*/  CS2R R8, SRZ ;  /* 0x0000000000087805 */ /* 0x000fe2000001ff00 */
[----:B------:R-:W-:Y:S02]  /*2ddb0*/  IMAD.U32 R30, RZ, RZ, UR54 ;  /* 0x00000036ff1e7e24 */ /* 0x000fe4000f8e00ff */
[----:B------:R-:W-:-:S07]  /*2ddc0*/  IMAD.U32 R29, RZ, RZ, UR55 ;  /* 0x00000037ff1d7e24 */ /* 0x000fce000f8e00ff */
.L_x_2944:
        /* <DEDUP_REMOVED lines=101> */
.L_x_2940:
[----:B------:R-:W-:Y:S05]  /*2e420*/  BSYNC.RECONVERGENT B1 ;  /* 0x0000000000017941 */ /* 0x000fea0003800200 */
.L_x_2939:
        /* <DEDUP_REMOVED lines=13> */
.L_x_2943:
        /* <DEDUP_REMOVED lines=43> */
.L_x_2942:
[----:B------:R-:W-:Y:S05]  /*2e7b0*/  BSYNC.RECONVERGENT B1 ;  /* 0x0000000000017941 */ /* 0x000fea0003800200 */
.L_x_2941:
        /* <DEDUP_REMOVED lines=14> */
.L_x_2938:
[----:B------:R-:W-:Y:S05]  /*2e8a0*/  BSYNC.RECONVERGENT B0 ;  /* 0x0000000000007941 */ /* 0x000fea0003800200 */
.L_x_2937:
[----:B------:R-:W0:Y:S01]  /*2e8b0*/  LDCU.64 UR30, c[0x0][0x3d0] ;  /* 0x00007a00ff1e77ac */ /* 0x000e220008000a00 */
[----:B------:R-:W-:Y:S04]  /*2e8c0*/  BSSY.RECONVERGENT B0, `(.L_x_2945) ;  /* 0x00004b6000007945 */ /* 0x000fe80003800200 */
[----:B------:R-:W-:Y:S05]  /*2e8d0*/  @!P0 BRA `(.L_x_2946) ;  /* 0x0000004800d08947 */ /* 0x000fea0003800000 */
.L_x_2987:
        /* <DEDUP_REMOVED lines=111> */
.L_x_2948:
[----:B------:R-:W-:Y:S05]  /*2efd0*/  BSYNC.RECONVERGENT B1 ;  /* 0x0000000000017941 */ /* 0x000fea0003800200 */
.L_x_2947:
        /* <DEDUP_REMOVED lines=17> */
.L_x_2951:
        /* <DEDUP_REMOVED lines=43> */
.L_x_2950:
[----:B------:R-:W-:Y:S05]  /*2f3a0*/  BSYNC.RECONVERGENT B1 ;  /* 0x0000000000017941 */ /* 0x000fea0003800200 */
.L_x_2949:
        /* <DEDUP_REMOVED lines=91> */
.L_x_2953:
[----:B------:R-:W-:Y:S05]  /*2f960*/  BSYNC.RECONVERGENT B1 ;  /* 0x0000000000017941 */ /* 0x000fea0003800200 */
.L_x_2952:
        /* <DEDUP_REMOVED lines=8> */
.L_x_2956:
        /* <DEDUP_REMOVED lines=44> */
.L_x_2955:
[----:B------:R-:W-:Y:S05]  /*2fcb0*/  BSYNC.RECONVERGENT B1 ;  /* 0x0000000000017941 */ /* 0x000fea0003800200 */
.L_x_2954:
        /* <DEDUP_REMOVED lines=93> */
.L_x_2958:
[----:B------:R-:W-:Y:S05]  /*30290*/  BSYNC.RECONVERGENT B1 ;  /* 0x0000000000017941 */ /* 0x000fea0003800200 */
.L_x_2957:
        /* <DEDUP_REMOVED lines=8> */
.L_x_2961:
        /* <DEDUP_REMOVED lines=44> */
.L_x_2960:
[----:B------:R-:W-:Y:S05]  /*305e0*/  BSYNC.RECONVERGENT B1 ;  /* 0x0000000000017941 */ /* 0x000fea0003800200 */
.L_x_2959:
        /* <DEDUP_REMOVED lines=94> */
.L_x_2963:
[----:B------:R-:W-:Y:S05]  /*30bd0*/  BSYNC.RECONVERGENT B1 ;  /* 0x0000000000017941 */ /* 0x000fea0003800200 */
.L_x_2962:
        /* <DEDUP_REMOVED lines=8> */
.L_x_2966:
        /* <DEDUP_REMOVED lines=44> */
.L_x_2965:
[----:B------:R-:W-:Y:S05]  /*30f20*/  BSYNC.RECONVERGENT B1 ;  /* 0x0000000000017941 */ /* 0x000fea0003800200 */
.L_x_2964:
        /* <DEDUP_REMOVED lines=94> */
.L_x_2968:
[----:B------:R-:W-:Y:S05]  /*31510*/  BSYNC.RECONVERGENT B1 ;  /* 0x0000000000017941 */ /* 0x000fea0003800200 */
.L_x_2967:
        /* <DEDUP_REMOVED lines=8> */
.L_x_2971:
        /* <DEDUP_REMOVED lines=44> */
.L_x_2970:
[----:B------:R-:W-:Y:S05]  /*31860*/  BSYNC.RECONVERGENT B1 ;  /* 0x0000000000017941 */ /* 0x000fea0003800200 */
.L_x_2969:
        /* <DEDUP_REMOVED lines=94> */
.L_x_2973:
[----:B------:R-:W-:Y:S05]  /*31e50*/  BSYNC.RECONVERGENT B1 ;  /* 0x0000000000017941 */ /* 0x000fea0003800200 */
.L_x_2972:
        /* <DEDUP_REMOVED lines=8> */
.L_x_2976:
        /* <DEDUP_REMOVED lines=44> */
.L_x_2975:
[----:B------:R-:W-:Y:S05]  /*321a0*/  BSYNC.RECONVERGENT B1 ;  /* 0x0000000000017941 */ /* 0x000fea0003800200 */
.L_x_2974:
        /* <DEDUP_REMOVED lines=94> */
.L_x_2978:
[----:B------:R-:W-:Y:S05]  /*32790*/  BSYNC.RECONVERGENT B1 ;  /* 0x0000000000017941 */ /* 0x000fea0003800200 */
.L_x_2977:
        /* <DEDUP_REMOVED lines=8> */
.L_x_2981:
        /* <DEDUP_REMOVED lines=44> */
.L_x_2980:
[----:B------:R-:W-:Y:S05]  /*32ae0*/  BSYNC.RECONVERGENT B1 ;  /* 0x0000000000017941 */ /* 0x000fea0003800200 */
.L_x_2979:
        /* <DEDUP_REMOVED lines=90> */
.L_x_2983:
[----:B------:R-:W-:Y:S05]  /*33090*/  BSYNC.RECONVERGENT B1 ;  /* 0x0000000000017941 */ /* 0x000fea0003800200 */
.L_x_2982:
[----:B------:R-:W-:Y:S04]  /*330a0*/  BSSY.RECONVERGENT B1, `(.L_x_2984) ;  /* 0x0000032000017945 */ /* 0x000fe80003800200 */
[----:B------:R-:W-:Y:S05]  /*330b0*/  @!P3 BRA `(.L_x_2985) ;  /* 0x0000000000c0b947 */ /* 0x000fea0003800000 */
[----:B0-----:R-:W0:Y:S02]  /*330c0*/  LDC.64 R8, c[0x0][0x3b8] ;  /* 0x0000ee00ff087b82 */ /* 0x001e240000000a00 */
[C-C-:B0-----:R-:W-:Y:S02]  /*330d0*/  SHF.L.U64.HI R23, R8.reuse, 0x2, R9.reuse ;  /* 0x0000000208177819 */ /* 0x141fe40000010209 */
[C---:B------:R-:W-:Y:S01]  /*330e0*/  SHF.L.U64.HI R25, R8.reuse, 0x3, R9 ;  /* 0x0000000308197819 */ /* 0x040fe20000010209 */
[----:B------:R-:W-:-:S07]  /*330f0*/  IMAD.SHL.U32 R9, R8, 0x4, RZ ;  /* 0x0000000408097824 */ /* 0x000fce00078e00ff */
.L_x_2986:
        /* <DEDUP_REMOVED lines=44> */
.L_x_2985:
[----:B------:R-:W-:Y:S05]  /*333c0*/  BSYNC.RECONVERGENT B1 ;  /* 0x0000000000017941 */ /* 0x000fea0003800200 */
.L_x_2984:
[----:B------:R-:W-:-:S04]  /*333d0*/  LEA R6, P2, R52, R6, 0x2 ;  /* 0x0000000634067211 */ /* 0x000fc800078410ff */
[----:B------:R-:W-:Y:S02]  /*333e0*/  LEA.HI.X R13, R52, R13, R53, 0x2, P2 ;  /* 0x0000000d340d7211 */ /* 0x000fe400010f1435 */
[----:B------:R-:W-:-:S05]  /*333f0*/  IADD3 R34, P2, PT, R6, 0x8, RZ ;  /* 0x0000000806227810 */ /* 0x000fca0007f5e0ff */
[----:B------:R-:W-:Y:S01]  /*33400*/  IMAD.X R32, RZ, RZ, R13, P2 ;  /* 0x000000ffff207224 */ /* 0x000fe200010e060d */
[----:B------:R-:W-:Y:S07]  /*33410*/  @P1 BRA `(.L_x_2987) ;  /* 0xffffffb400301947 */ /* 0x000fee000383ffff */
.L_x_2946:
[----:B0-----:R-:W-:Y:S05]  /*33420*/  BSYNC.RECONVERGENT B0 ;  /* 0x0000000000007941 */ /* 0x001fea0003800200 */
.L_x_2945:
[----:B------:R-:W-:Y:S01]  /*33430*/  IMAD.MOV.U32 R6, RZ, RZ, R37 ;  /* 0x000000ffff067224 */ /* 0x000fe200078e0025 */
[----:B------:R-:W0:Y:S01]  /*33440*/  LDCU.128 UR32, c[0x0][0x390] ;  /* 0x00007200ff2077ac */ /* 0x000e220008000c00 */
[----:B------:R-:W-:Y:S01]  /*33450*/  IMAD.MOV.U32 R7, RZ, RZ, RZ ;  /* 0x000000ffff077224 */ /* 0x000fe200078e00ff */
[----:B-1234-:R-:W1:Y:S01]  /*33460*/  LDC R23, c[0x0][0x3a0] ;  /* 0x0000e800ff177b82 */ /* 0x01ee620000000800 */
[C---:B------:R-:W-:Y:S01]  /*33470*/  IMAD R9, R0.reuse, UR36, RZ ;  /* 0x0000002400097c24 */ /* 0x040fe2000f8e02ff */
[----:B------:R-:W-:Y:S01]  /*33480*/  UIADD3 UR28, UP0, UPT, URZ, -UR20, URZ ;  /* 0x80000014ff1c7290 */ /* 0x000fe2000ff1e0ff */
[C---:B------:R-:W-:Y:S01]  /*33490*/  IMAD.WIDE.U32 R6, R0.reuse, UR37, R6 ;  /* 0x0000002500067c25 */ /* 0x040fe2000f8e0006 */
[----:B------:R-:W2:Y:S01]  /*334a0*/  LDCU.64 UR52, c[0x0][0x3a8] ;  /* 0x00007500ff3477ac */ /* 0x000ea20008000a00 */
[----:B------:R-:W-:Y:S02]  /*334b0*/  BSSY.RECONVERGENT B0, `(.L_x_2988) ;  /* 0x00000ec000007945 */ /* 0x000fe40003800200 */
[----:B------:R-:W-:Y:S01]  /*334c0*/  IMAD.IADD R9, R7, 0x1, R9 ;  /* 0x0000000107097824 */ /* 0x000fe200078e0209 */
[C---:B------:R-:W-:Y:S01]  /*334d0*/  IADD3 R17, P1, P2, R0.reuse, R6, R0 ;  /* 0x0000000600117210 */ /* 0x040fe20007a3e000 */
[----:B------:R-:W-:Y:S01]  /*334e0*/  IMAD.MOV.U32 R8, RZ, RZ, R26 ;  /* 0x000000ffff087224 */ /* 0x000fe200078e001a */
[----:B------:R-:W-:Y:S01]  /*334f0*/  UIADD3.X UR29, UPT, UPT, URZ, ~UR21, URZ, UP0, !UPT ;  /* 0x80000015ff1d7290 */ /* 0x000fe200087fe4ff */
[----:B------:R-:W-:Y:S01]  /*33500*/  IMAD.U32 R12, RZ, RZ, UR28 ;  /* 0x0000001cff0c7e24 */ /* 0x000fe2000f8e00ff */
[----:B------:R-:W-:Y:S01]  /*33510*/  IADD3.X R9, PT, PT, RZ, R9, RZ, P1, P2 ;  /* 0x00000009ff097210 */ /* 0x000fe20000fe44ff */
[----:B------:R-:W-:Y:S01]  /*33520*/  IMAD R15, R27, UR24, RZ ;  /* 0x000000181b0f7c24 */ /* 0x000fe2000f8e02ff */
[----:B------:R-:W-:Y:S01]  /*33530*/  IADD3 R17, P1, PT, R0, R17, RZ ;  /* 0x0000001100117210 */ /* 0x000fe20007f3e0ff */
[----:B------:R-:W3:Y:S01]  /*33540*/  LDCU.64 UR54, c[0x0][0x3d0] ;  /* 0x00007a00ff3677ac */ /* 0x000ee20008000a00 */
[----:B------:R-:W-:-:S02]  /*33550*/  IMAD.U32 R13, RZ, RZ, UR29 ;  /* 0x0000001dff0d7e24 */ /* 0x000fc4000f8e00ff */
[----:B------:R-:W-:Y:S02]  /*33560*/  IMAD R19, R26, UR25, R15 ;  /* 0x000000191a137c24 */ /* 0x000fe4000f8e020f */
[----:B------:R-:W-:Y:S01]  /*33570*/  IMAD.X R16, RZ, RZ, R9, P1 ;  /* 0x000000ffff107224 */ /* 0x000fe200008e0609 */
[----:B------:R-:W4:Y:S01]  /*33580*/  LDCU.128 UR28, c[0x0][0x380] ;  /* 0x00007000ff1c77ac */ /* 0x000f220008000c00 */
[----:B------:R-:W-:Y:S02]  /*33590*/  IMAD.MOV.U32 R9, RZ, RZ, R27 ;  /* 0x000000ffff097224 */ /* 0x000fe400078e001b */
[----:B0-----:R-:W-:Y:S02]  /*335a0*/  IMAD R6, R16, UR32, RZ ;  /* 0x0000002010067c24 */ /* 0x001fe4000f8e02ff */
        /* <DEDUP_REMOVED lines=8> */
[----:B------:R-:W0:Y:S01]  /*33630*/  LDCU.128 UR32, c[0x0][0x3e0] ;  /* 0x00007c00ff2077ac */ /* 0x000e220008000c00 */
[----:B------:R-:W-:-:S04]  /*33640*/  IMAD.WIDE.U32 R14, R26, UR24, R12 ;  /* 0x000000181a0e7c25 */ /* 0x000fc8000f8e000c */
[----:B------:R-:W-:Y:S02]  /*33650*/  IMAD.IADD R7, R7, 0x1, R9 ;  /* 0x0000000107077824 */ /* 0x000fe400078e0209 */
[----:B------:R-:W-:Y:S02]  /*33660*/  IMAD.IADD R15, R15, 0x1, R19 ;  /* 0x000000010f0f7824 */ /* 0x000fe400078e0213 */
[----:B------:R-:W-:Y:S02]  /*33670*/  IMAD R7, R7, R2, RZ ;  /* 0x0000000207077224 */ /* 0x000fe400078e02ff */
[-C--:B--2---:R-:W-:Y:S01]  /*33680*/  IMAD.WIDE.U32 R12, R2, R6.reuse, UR52 ;  /* 0x00000034020c7e25 */ /* 0x084fe2000f8e0006 */
[----:B------:R-:W2:Y:S03]  /*33690*/  LDCU.64 UR52, c[0x0][0x3a0] ;  /* 0x00007400ff3477ac */ /* 0x000ea60008000a00 */
[----:B------:R-:W-:-:S02]  /*336a0*/  IMAD R19, R3, R6, R7 ;  /* 0x0000000603137224 */ /* 0x000fc400078e0207 */
[----:B------:R-:W-:Y:S02]  /*336b0*/  IMAD.U32 R8, RZ, RZ, UR40 ;  /* 0x00000028ff087e24 */ /* 0x000fe4000f8e00ff */
[----:B------:R-:W-:Y:S02]  /*336c0*/  IMAD.U32 R9, RZ, RZ, UR39 ;  /* 0x00000027ff097e24 */ /* 0x000fe4000f8e00ff */
[----:B------:R-:W-:Y:S02]  /*336d0*/  IMAD.IADD R13, R13, 0x1, R19 ;  /* 0x000000010d0d7824 */ /* 0x000fe400078e0213 */
[----:B----4-:R-:W-:Y:S02]  /*336e0*/  IMAD R16, R16, UR28, RZ ;  /* 0x0000001c10107c24 */ /* 0x010fe4000f8e02ff */
[----:B-1----:R-:W-:Y:S02]  /*336f0*/  IMAD R23, R23, -0x2, R2 ;  /* 0xfffffffe17177824 */ /* 0x002fe400078e0202 */
[----:B------:R-:W-:-:S03]  /*33700*/  IMAD.WIDE.U32 R6, R17, UR28, R14 ;  /* 0x0000001c11067c25 */ /* 0x000fc6000f8e000e */
[----:B------:R-:W-:Y:S01]  /*33710*/  LOP3.LUT P2, RZ, R23, 0x7, RZ, 0xc0, !PT ;  /* 0x0000000717ff7812 */ /* 0x000fe2000784c0ff */
[----:B------:R-:W-:-:S04]  /*33720*/  IMAD.WIDE.U32 R18, R5, UR26, R8 ;  /* 0x0000001a05127c25 */ /* 0x000fc8000f8e0008 */
[----:B------:R-:W-:Y:S02]  /*33730*/  IMAD R15, R13, R52, RZ ;  /* 0x000000340d0f7224 */ /* 0x000fe400078e02ff */
[----:B------:R-:W-:-:S04]  /*33740*/  IMAD.WIDE.U32 R8, R52, R12, R12 ;  /* 0x0000000c34087225 */ /* 0x000fc800078e000c */
[----:B------:R-:W-:Y:S01]  /*33750*/  IMAD R21, R17, UR29, R16 ;  /* 0x0000001d11157c24 */ /* 0x000fe2000f8e0210 */
[----:B0-----:R-:W-:Y:S01]  /*33760*/  IADD3 R32, P1, PT, R8, UR34, RZ ;  /* 0x0000002208207c10 */ /* 0x001fe2000ff3e0ff */
[----:B------:R-:W-:Y:S02]  /*33770*/  IMAD R14, R4, UR26, RZ ;  /* 0x0000001a040e7c24 */ /* 0x000fe4000f8e02ff */
        /* <DEDUP_REMOVED lines=10> */
[----:B--2---:R-:W-:Y:S02]  /*33820*/  IMAD.U32 R30, RZ, RZ, UR52 ;  /* 0x00000034ff1e7e24 */ /* 0x004fe4000f8e00ff */
[----:B------:R-:W-:Y:S02]  /*33830*/  IMAD.U32 R29, RZ, RZ, UR53 ;  /* 0x00000035ff1d7e24 */ /* 0x000fe4000f8e00ff */
[----:B------:R-:W-:Y:S01]  /*33840*/  IMAD.IADD R28, R19, 0x1, R7 ;  /* 0x00000001131c7824 */ /* 0x000fe200078e0207 */
[----:B---3--:R-:W-:Y:S06]  /*33850*/  @!P2 BRA `(.L_x_2989) ;  /* 0x0000000800c4a947 */ /* 0x008fec0003800000 */
[----:B------:R-:W-:Y:S01]  /*33860*/  CS2R R8, SRZ ;  /* 0x0000000000087805 */ /* 0x000fe2000001ff00 */
[----:B------:R-:W-:Y:S02]  /*33870*/  IMAD.U32 R30, RZ, RZ, UR52 ;  /* 0x00000034ff1e7e24 */ /* 0x000fe4000f8e00ff */
[----:B------:R-:W-:-:S07]  /*33880*/  IMAD.U32 R29, RZ, RZ, UR53 ;  /* 0x00000035ff1d7e24 */ /* 0x000fce000f8e00ff */
.L_x_2995:
[----:B0-----:R-:W0:Y:S01]  /*33890*/  LDCU.64 UR28, c[0x0][0x3b8] ;  /* 0x00007700ff1c77ac */ /* 0x001e220008000a00 */
[----:B------:R-:W-:Y:S01]  /*338a0*/  ISETP.NE.U32.AND P1, PT, R36, RZ, PT ;  /* 0x000000ff2400720c */ /* 0x000fe20003f25070 */
[----:B------:R-:W-:Y:S01]  /*338b0*/  IMAD.U32 R7, RZ, RZ, UR49 ;  /* 0x00000031ff077e24 */ /* 0x000fe2000f8e00ff */
[----:B------:R-:W-:Y:S01]  /*338c0*/  BSSY.RECONVERGENT B1, `(.L_x_2990) ;  /* 0x0000063000017945 */ /* 0x000fe20003800200 */
[----:B-1----:R-:W1:Y:S01]  /*338d0*/  LDCU.64 UR30, c[0x0][0x3a8] ;  /* 0x00007500ff1e77ac */ /* 0x002e620008000a00 */
[----:B------:R-:W-:Y:S01]  /*338e0*/  ISETP.NE.AND.EX P1, PT, RZ, RZ, PT, P1 ;  /* 0x000000ffff00720c */ /* 0x000fe20003f25310 */
[----:B------:R-:W-:Y:S02]  /*338f0*/  IMAD.U32 R6, RZ, RZ, UR48 ;  /* 0x00000030ff067e24 */ /* 0x000fe4000f8e00ff */
[----:B------:R-:W-:-:S04]  /*33900*/  IMAD R12, R30, UR38, RZ ;  /* 0x000000261e0c7c24 */ /* 0x000fc8000f8e02ff */
[----:B------:R-:W-:Y:S01]  /*33910*/  IMAD R13, R29, UR44, R12 ;  /* 0x0000002c1d0d7c24 */ /* 0x000fe2000f8e020c */
[----:B0-----:R-:W-:-:S04]  /*33920*/  UIMAD UR29, UR29, UR22, URZ ;  /* 0x000000161d1d72a4 */ /* 0x001fc8000f8e02ff */
[----:B------:R-:W-:Y:S01]  /*33930*/  UIMAD UR28, UR23, UR28, UR29 ;  /* 0x0000001c171c72a4 */ /* 0x000fe2000f8e021d */
[----:B-1----:R-:W-:Y:S02]  /*33940*/  IMAD.U32 R21, RZ, RZ, UR30 ;  /* 0x0000001eff157e24 */ /* 0x002fe4000f8e00ff */
[----:B------:R-:W-:Y:S01]  /*33950*/  IMAD.U32 R20, RZ, RZ, UR31 ;  /* 0x0000001fff147e24 */ /* 0x000fe2000f8e00ff */
[----:B------:R-:W-:-:S06]  /*33960*/  UIADD3 UR28, UPT, UPT, UR49, UR28, URZ ;  /* 0x0000001c311c7290 */ /* 0x000fcc000fffe0ff */
        /* <DEDUP_REMOVED lines=88> */
.L_x_2991:
[----:B------:R-:W-:Y:S05]  /*33ef0*/  BSYNC.RECONVERGENT B1 ;  /* 0x0000000000017941 */ /* 0x000fea0003800200 */
.L_x_2990:
        /* <DEDUP_REMOVED lines=13> */
.L_x_2994:
        /* <DEDUP_REMOVED lines=43> */
.L_x_2993:
[----:B------:R-:W-:Y:S05]  /*34280*/  BSYNC.RECONVERGENT B1 ;  /* 0x0000000000017941 */ /* 0x000fea0003800200 */
.L_x_2992:
        /* <DEDUP_REMOVED lines=14> */
.L_x_2989:
[----:B------:R-:W-:Y:S05]  /*34370*/  BSYNC.RECONVERGENT B0 ;  /* 0x0000000000007941 */ /* 0x000fea0003800200 */
.L_x_2988:
[----:B------:R-:W5:Y:S01]  /*34380*/  LDCU.64 UR30, c[0x0][0x3b8] ;  /* 0x00007700ff1e77ac */ /* 0x000f620008000a00 */
[----:B------:R-:W-:Y:S01]  /*34390*/  BSSY.RECONVERGENT B0, `(.L_x_2996) ;  /* 0x00004b8000007945 */ /* 0x000fe20003800200 */
[----:B------:R-:W0:Y:S01]  /*343a0*/  LDCU.64 UR32, c[0x0][0x3d0] ;  /* 0x00007a00ff2077ac */ /* 0x000e220008000a00 */
[----:B-----5:R-:W-:Y:S02]  /*343b0*/  UIMAD.WIDE.U32 UR52, UR30, UR22, URZ ;  /* 0x000000161e3472a5 */ /* 0x020fe4000f8e00ff */
[----:B0-----:R-:W-:Y:S10]  /*343c0*/  @!P0 BRA `(.L_x_2997) ;  /* 0x0000004800d08947 */ /* 0x001ff40003800000 */
.L_x_3038:
[----:B------:R-:W-:Y:S01]  /*343d0*/  UIMAD UR28, UR31, UR22, URZ ;  /* 0x000000161f1c72a4 */ /* 0x000fe2000f8e02ff */
[----:B01234-:R-:W-:Y:S01]  /*343e0*/  IMAD.U32 R21, RZ, RZ, UR53 ;  /* 0x00000035ff157e24 */ /* 0x01ffe2000f8e00ff */
[----:B------:R-:W-:Y:S01]  /*343f0*/  IADD3 R9, P3, PT, R2, -UR20, RZ ;  /* 0x8000001402097c10 */ /* 0x000fe2000ff7e0ff */
[----:B------:R-:W-:Y:S01]  /*34400*/  IMAD.U32 R20, RZ, RZ, UR52 ;  /* 0x00000034ff147e24 */ /* 0x000fe2000f8e00ff */
[----:B------:R-:W-:Y:S01]  /*34410*/  UIMAD UR28, UR23, UR30, UR28 ;  /* 0x0000001e171c72a4 */ /* 0x000fe2000f8e021c */
[----:B------:R-:W-:Y:S01]  /*34420*/  IMAD R8, R30, UR38, RZ ;  /* 0x000000261e087c24 */ /* 0x000fe2000f8e02ff */
[----:B------:R-:W0:Y:S01]  /*34430*/  LDC.64 R6, c[0x0][0x3a8] ;  /* 0x0000ea00ff067b82 */ /* 0x000e220000000a00 */
        /* <DEDUP_REMOVED lines=14> */
[----:B------:R-:W-:Y:S01]  /*34520*/  IMAD.MOV.U32 R15, RZ, RZ, R12 ;  /* 0x000000ffff0f7224 */ /* 0x000fe200078e000c */
[----:B------:R-:W-:Y:S01]  /*34530*/  ISETP.NE.AND.EX P1, PT, R29, R8, PT, P1 ;  /* 0x000000081d00720c */ /* 0x000fe20003f25310 */
[----:B-----5:R-:W-:Y:S02]  /*34540*/  IMAD.U32 R31, RZ, RZ, UR28 ;  /* 0x0000001cff1f7e24 */ /* 0x020fe4000f8e00ff */
[----:B------:R-:W-:-:S08]  /*34550*/  IMAD.U32 R25, RZ, RZ, UR29 ;  /* 0x0000001dff197e24 */ /* 0x000fd0000f8e00ff */
[----:B------:R-:W-:Y:S05]  /*34560*/  @!P2 BRA `(.L_x_2999) ;  /* 0x000000040054a947 */ /* 0x000fea0003800000 */
[----:B------:R-:W5:Y:S01]  /*34570*/  LDCU.64 UR28, c[0x0][0x3d0] ;  /* 0x00007a00ff1c77ac */ /* 0x000f620008000a00 */
[----:B------:R-:W-:-:S05]  /*34580*/  IADD3 R8, P3, PT, R18, R20, RZ ;  /* 0x0000001412087210 */ /* 0x000fca0007f7e0ff */
[----:B------:R-:W-:Y:S01]  /*34590*/  IMAD.X R9, R12, 0x1, R28, P3 ;  /* 0x000000010c097824 */ /* 0x000fe200018e061c */
[----:B-----5:R-:W-:-:S04]  /*345a0*/  LEA R22, P3, R8, UR28, 0x2 ;  /* 0x0000001c08167c11 */ /* 0x020fc8000f8610ff */
[----:B-1234-:R-:W-:Y:S01]  /*345b0*/  LEA.HI.X R23, R8, UR29, R9, 0x2, P3 ;  /* 0x0000001d08177c11 */ /* 0x01efe200098f1409 */
[----:B0-----:R-:W-:Y:S01]  /*345c0*/  IMAD.WIDE.U32 R14, R6, 0x4, RZ ;  /* 0x00000004060e7825 */ /* 0x001fe200078e00ff */
        /* <DEDUP_REMOVED lines=79> */
.L_x_2999:
[----:B------:R-:W-:Y:S05]  /*34ac0*/  BSYNC.RECONVERGENT B1 ;  /* 0x0000000000017941 */ /* 0x000fea0003800200 */
.L_x_2998:
        /* <DEDUP_REMOVED lines=17> */
.L_x_3002:
        /* <DEDUP_REMOVED lines=43> */
.L_x_3001:
[----:B------:R-:W-:Y:S05]  /*34e90*/  BSYNC.RECONVERGENT B1 ;  /* 0x0000000000017941 */ /* 0x000fea0003800200 */
.L_x_3000:
        /* <DEDUP_REMOVED lines=91> */
.L_x_3004:
[----:B------:R-:W-:Y:S05]  /*35450*/  BSYNC.RECONVERGENT B1 ;  /* 0x0000000000017941 */ /* 0x000fea0003800200 */
.L_x_3003:
        /* <DEDUP_REMOVED lines=8> */
.L_x_3007:
        /* <DEDUP_REMOVED lines=44> */
.L_x_3006:
[----:B------:R-:W-:Y:S05]  /*357a0*/  BSYNC.RECONVERGENT B1 ;  /* 0x0000000000017941 */ /* 0x000fea0003800200 */
.L_x_3005:
        /* <DEDUP_REMOVED lines=93> */
.L_x_3009:
[----:B------:R-:W-:Y:S05]  /*35d80*/  BSYNC.RECONVERGENT B1 ;  /* 0x0000000000017941 */ /* 0x000fea0003800200 */
.L_x_3008:
        /* <DEDUP_REMOVED lines=8> */
.L_x_3012:
        /* <DEDUP_REMOVED lines=44> */
.L_x_3011:
[----:B------:R-:W-:Y:S05]  /*360d0*/  BSYNC.RECONVERGENT B1 ;  /* 0x0000000000017941 */ /* 0x000fea0003800200 */
.L_x_3010:
        /* <DEDUP_REMOVED lines=94> */
.L_x_3014:
[----:B------:R-:W-:Y:S05]  /*366c0*/  BSYNC.RECONVERGENT B1 ;  /* 0x0000000000017941 */ /* 0x000fea0003800200 */
.L_x_3013:
        /* <DEDUP_REMOVED lines=8> */
.L_x_3017:
        /* <DEDUP_REMOVED lines=44> */
.L_x_3016:
[----:B------:R-:W-:Y:S05]  /*36a10*/  BSYNC.RECONVERGENT B1 ;  /* 0x0000000000017941 */ /* 0x000fea0003800200 */
.L_x_3015:
        /* <DEDUP_REMOVED lines=94> */
.L_x_3019:
[----:B------:R-:W-:Y:S05]  /*37000*/  BSYNC.RECONVERGENT B1 ;  /* 0x0000000000017941 */ /* 0x000fea0003800200 */
.L_x_3018:
        /* <DEDUP_REMOVED lines=8> */
.L_x_3022:
        /* <DEDUP_REMOVED lines=44> */
.L_x_3021:
[----:B------:R-:W-:Y:S05]  /*37350*/  BSYNC.RECONVERGENT B1 ;  /* 0x0000000000017941 */ /* 0x000fea0003800200 */
.L_x_3020:
        /* <DEDUP_REMOVED lines=94> */
.L_x_3024:
[----:B------:R-:W-:Y:S05]  /*37940*/  BSYNC.RECONVERGENT B1 ;  /* 0x0000000000017941 */ /* 0x000fea0003800200 */
.L_x_3023:
        /* <DEDUP_REMOVED lines=8> */
.L_x_3027:
        /* <DEDUP_REMOVED lines=44> */
.L_x_3026:
[----:B------:R-:W-:Y:S05]  /*37c90*/  BSYNC.RECONVERGENT B1 ;  /* 0x0000000000017941 */ /* 0x000fea0003800200 */
.L_x_3025:
        /* <DEDUP_REMOVED lines=94> */
.L_x_3029:
[----:B------:R-:W-:Y:S05]  /*38280*/  BSYNC.RECONVERGENT B1 ;  /* 0x0000000000017941 */ /* 0x000fea0003800200 */
.L_x_3028:
        /* <DEDUP_REMOVED lines=8> */
.L_x_3032:
        /* <DEDUP_REMOVED lines=44> */
.L_x_3031:
[----:B------:R-:W-:Y:S05]  /*385d0*/  BSYNC.RECONVERGENT B1 ;  /* 0x0000000000017941 */ /* 0x000fea0003800200 */
.L_x_3030:
        /* <DEDUP_REMOVED lines=90> */
.L_x_3034:
[----:B------:R-:W-:Y:S05]  /*38b80*/  BSYNC.RECONVERGENT B1 ;  /* 0x0000000000017941 */ /* 0x000fea0003800200 */
.L_x_3033:
[----:B------:R-:W-:Y:S04]  /*38b90*/  BSSY.RECONVERGENT B1, `(.L_x_3035) ;  /* 0x0000032000017945 */ /* 0x000fe80003800200 */
[----:B------:R-:W-:Y:S05]  /*38ba0*/  @!P3 BRA `(.L_x_3036) ;  /* 0x0000000000c0b947 */ /* 0x000fea0003800000 */
[----:B0-----:R-:W0:Y:S02]  /*38bb0*/  LDC.64 R8, c[0x0][0x3b8] ;  /* 0x0000ee00ff087b82 */ /* 0x001e240000000a00 */
[C-C-:B0-----:R-:W-:Y:S02]  /*38bc0*/  SHF.L.U64.HI R23, R8.reuse, 0x2, R9.reuse ;  /* 0x0000000208177819 */ /* 0x141fe40000010209 */
[C---:B------:R-:W-:Y:S01]  /*38bd0*/  SHF.L.U64.HI R25, R8.reuse, 0x3, R9 ;  /* 0x0000000308197819 */ /* 0x040fe20000010209 */
[----:B------:R-:W-:-:S07]  /*38be0*/  IMAD.SHL.U32 R9, R8, 0x4, RZ ;  /* 0x0000000408097824 */ /* 0x000fce00078e00ff */
.L_x_3037:
        /* <DEDUP_REMOVED lines=44> */
.L_x_3036:
[----:B------:R-:W-:Y:S05]  /*38eb0*/  BSYNC.RECONVERGENT B1 ;  /* 0x0000000000017941 */ /* 0x000fea0003800200 */
.L_x_3035:
[----:B------:R-:W-:-:S04]  /*38ec0*/  LEA R6, P2, R52, R6, 0x2 ;  /* 0x0000000634067211 */ /* 0x000fc800078410ff */
[----:B------:R-:W-:Y:S02]  /*38ed0*/  LEA.HI.X R13, R52, R13, R53, 0x2, P2 ;  /* 0x0000000d340d7211 */ /* 0x000fe400010f1435 */
[----:B------:R-:W-:-:S05]  /*38ee0*/  IADD3 R34, P2, PT, R6, 0x8, RZ ;  /* 0x0000000806227810 */ /* 0x000fca0007f5e0ff */
[----:B------:R-:W-:Y:S01]  /*38ef0*/  IMAD.X R32, RZ, RZ, R13, P2 ;  /* 0x000000ffff207224 */ /* 0x000fe200010e060d */
[----:B------:R-:W-:Y:S07]  /*38f00*/  @P1 BRA `(.L_x_3038) ;  /* 0xffffffb400301947 */ /* 0x000fee000383ffff */
.L_x_2997:
[----:B------:R-:W-:Y:S05]  /*38f10*/  BSYNC.RECONVERGENT B0 ;  /* 0x0000000000007941 */ /* 0x000fea0003800200 */
.L_x_2996:
[----:B------:R-:W-:Y:S01]  /*38f20*/  IMAD.MOV.U32 R6, RZ, RZ, R37 ;  /* 0x000000ffff067224 */ /* 0x000fe200078e0025 */
[----:B------:R-:W5:Y:S01]  /*38f30*/  LDCU.128 UR32, c[0x0][0x390] ;  /* 0x00007200ff2077ac */ /* 0x000f620008000c00 */
[----:B------:R-:W-:Y:S01]  /*38f40*/  IMAD.MOV.U32 R7, RZ, RZ, RZ ;  /* 0x000000ffff077224 */ /* 0x000fe200078e00ff */
[----:B01234-:R-:W0:Y:S01]  /*38f50*/  LDC R21, c[0x0][0x3a0] ;  /* 0x0000e800ff157b82 */ /* 0x01fe220000000800 */
[C---:B------:R-:W-:Y:S01]  /*38f60*/  IMAD R9, R0.reuse, UR36, RZ ;  /* 0x0000002400097c24 */ /* 0x040fe2000f8e02ff */
[----:B------:R-:W-:Y:S01]  /*38f70*/  UIADD3 UR28, UP0, UPT, URZ, -UR20, URZ ;  /* 0x80000014ff1c7290 */ /* 0x000fe2000ff1e0ff */
[C---:B------:R-:W-:Y:S01]  /*38f80*/  IMAD.WIDE.U32 R6, R0.reuse, UR37, R6 ;  /* 0x0000002500067c25 */ /* 0x040fe2000f8e0006 */
[----:B------:R-:W1:Y:S01]  /*38f90*/  LDCU.64 UR54, c[0x0][0x3a8] ;  /* 0x00007500ff3677ac */ /* 0x000e620008000a00 */
[----:B------:R-:W-:Y:S02]  /*38fa0*/  BSSY.RECONVERGENT B0, `(.L_x_3039) ;  /* 0x00000ee000007945 */ /* 0x000fe40003800200 */
[----:B------:R-:W-:Y:S01]  /*38fb0*/  IMAD.IADD R9, R7, 0x1, R9 ;  /* 0x0000000107097824 */ /* 0x000fe200078e0209 */
[C---:B------:R-:W-:Y:S01]  /*38fc0*/  IADD3 R17, P1, P2, R0.reuse, R6, R0 ;  /* 0x0000000600117210 */ /* 0x040fe20007a3e000 */
[----:B------:R-:W-:Y:S01]  /*38fd0*/  UIADD3.X UR29, UPT, UPT, URZ, ~UR21, URZ, UP0, !UPT ;  /* 0x80000015ff1d7290 */ /* 0x000fe200087fe4ff */
[----:B------:R-:W-:Y:S01]  /*38fe0*/  IMAD.MOV.U32 R6, RZ, RZ, R26 ;  /* 0x000000ffff067224 */ /* 0x000fe200078e001a */
[----:B------:R-:W2:Y:S01]  /*38ff0*/  LDCU.64 UR56, c[0x0][0x3b8] ;  /* 0x00007700ff3877ac */ /* 0x000ea20008000a00 */
[----:B------:R-:W-:Y:S01]  /*39000*/  IADD3.X R9, PT, PT, RZ, R9, RZ, P1, P2 ;  /* 0x00000009ff097210 */ /* 0x000fe20000fe44ff */
[----:B------:R-:W-:Y:S01]  /*39010*/  IMAD.MOV.U32 R7, RZ, RZ, R27 ;  /* 0x000000ffff077224 */ /* 0x000fe200078e001b */
[----:B------:R-:W-:Y:S01]  /*39020*/  IADD3 R17, P1, P2, R0, R17, R0 ;  /* 0x0000001100117210 */ /* 0x000fe20007a3e000 */
[----:B------:R-:W-:Y:S01]  /*39030*/  IMAD R15, R27, UR24, RZ ;  /* 0x000000181b0f7c24 */ /* 0x000fe2000f8e02ff */
[----:B------:R-:W3:Y:S01]  /*39040*/  LDCU.64 UR58, c[0x0][0x3d0] ;  /* 0x00007a00ff3a77ac */ /* 0x000ee20008000a00 */
[----:B------:R-:W-:Y:S01]  /*39050*/  IMAD.U32 R8, RZ, RZ, UR28 ;  /* 0x0000001cff087e24 */ /* 0x000fe2000f8e00ff */
[----:B------:R-:W-:Y:S01]  /*39060*/  IADD3.X R14, PT, PT, RZ, R9, RZ, P1, P2 ;  /* 0x00000009ff0e7210 */ /* 0x000fe20000fe44ff */
[----:B-----5:R-:W-:-:S04]  /*39070*/  IMAD.WIDE.U32 R6, R17, UR32, R6 ;  /* 0x0000002011067c25 */ /* 0x020fc8000f8e0006 */
[----:B------:R-:W-:Y:S02]  /*39080*/  IMAD R12, R14, UR32, RZ ;  /* 0x000000200e0c7c24 */ /* 0x000fe4000f8e02ff */
[----:B------:R-:W-:Y:S01]  /*39090*/  IMAD.U32 R9, RZ, RZ, UR29 ;  /* 0x0000001dff097e24 */ /* 0x000fe2000f8e00ff */
[----:B------:R-:W4:Y:S01]  /*390a0*/  LDCU.128 UR28, c[0x0][0x380] ;  /* 0x00007000ff1c77ac */ /* 0x000f220008000c00 */
[----:B------:R-:W-:Y:S02]  /*390b0*/  IMAD R13, R17, UR33, R12 ;  /* 0x00000021110d7c24 */ /* 0x000fe4000f8e020c */
[C---:B------:R-:W-:Y:S02]  /*390c0*/  IMAD R19, R26.reuse, UR25, R15 ;  /* 0x000000191a137c24 */ /* 0x040fe4000f8e020f */
[----:B------:R-:W-:Y:S02]  /*390d0*/  IMAD.IADD R7, R7, 0x1, R13 ;  /* 0x0000000107077824 */ /* 0x000fe400078e020d */
[----:B------:R-:W-:-:S04]  /*390e0*/  IMAD.WIDE.U32 R12, R26, UR24, R8 ;  /* 0x000000181a0c7c25 */ /* 0x000fc8000f8e0008 */
[----:B------:R-:W-:Y:S02]  /*390f0*/  IMAD R15, R7, UR34, RZ ;  /* 0x00000022070f7c24 */ /* 0x000fe4000f8e02ff */
        /* <DEDUP_REMOVED lines=9> */
[----:B------:R-:W-:Y:S02]  /*39190*/  IMAD.U32 R12, RZ, RZ, UR40 ;  /* 0x00000028ff0c7e24 */ /* 0x000fe4000f8e00ff */
[----:B------:R-:W-:Y:S02]  /*391a0*/  IMAD.U32 R13, RZ, RZ, UR39 ;  /* 0x00000027ff0d7e24 */ /* 0x000fe4000f8e00ff */
[----:B----4-:R-:W-:-:S02]  /*391b0*/  IMAD R16, R14, UR28, RZ ;  /* 0x0000001c0e107c24 */ /* 0x010fc4000f8e02ff */
[-C--:B------:R-:W-:Y:S02]  /*391c0*/  IMAD R19, R3, R8.reuse, R9 ;  /* 0x0000000803137224 */ /* 0x080fe400078e0209 */
[----:B-1----:R-:W-:Y:S01]  /*391d0*/  IMAD.WIDE.U32 R8, R2, R8, UR54 ;  /* 0x0000003602087e25 */ /* 0x002fe2000f8e0008 */
[----:B--2---:R-:W-:-:S03]  /*391e0*/  UIMAD.WIDE.U32 UR54, UR56, UR22, URZ ;  /* 0x00000016383672a5 */ /* 0x004fc6000f8e00ff */
[----:B------:R-:W-:-:S04]  /*391f0*/  IMAD.WIDE.U32 R14, R5, UR26, R12 ;  /* 0x0000001a050e7c25 */ /* 0x000fc8000f8e000c */
[C---:B------:R-:W-:Y:S02]  /*39200*/  IMAD R13, R17.reuse, UR29, R16 ;  /* 0x0000001d110d7c24 */ /* 0x040fe4000f8e0210 */
[----:B------:R-:W-:Y:S01]  /*39210*/  IMAD.WIDE.U32 R6, R17, UR28, R6 ;  /* 0x0000001c11067c25 */ /* 0x000fe2000f8e0006 */
[----:B------:R-:W1:Y:S03]  /*39220*/  LDCU.64 UR28, c[0x0][0x3a0] ;  /* 0x00007400ff1c77ac */ /* 0x000e660008000a00 */
[----:B------:R-:W-:Y:S02]  /*39230*/  IMAD.IADD R9, R9, 0x1, R19 ;  /* 0x0000000109097824 */ /* 0x000fe400078e0213 */
[----:B0-----:R-:W-:Y:S02]  /*39240*/  IMAD R21, R21, -0x2, R2 ;  /* 0xfffffffe15157824 */ /* 0x001fe400078e0202 */
[----:B------:R-:W-:-:S02]  /*39250*/  IMAD.IADD R7, R7, 0x1, R13 ;  /* 0x0000000107077824 */ /* 0x000fc400078e020d */
[----:B------:R-:W-:Y:S01]  /*39260*/  IMAD R17, R9, R52, RZ ;  /* 0x0000003409117224 */ /* 0x000fe200078e02ff */
[----:B------:R-:W-:Y:S01]  /*39270*/  LOP3.LUT P2, RZ, R21, 0x7, RZ, 0xc0, !PT ;  /* 0x0000000715ff7812 */ /* 0x000fe2000784c0ff */
[----:B------:R-:W-:-:S04]  /*39280*/  IMAD.WIDE.U32 R12, R52, R8, R8 ;  /* 0x00000008340c7225 */ /* 0x000fc800078e0008 */
[----:B------:R-:W-:Y:S01]  /*39290*/  IMAD R18, R4, UR26, RZ ;  /* 0x0000001a04127c24 */ /* 0x000fe2000f8e02ff */
[----:B-----5:R-:W-:Y:S01]  /*392a0*/  IADD3 R32, P1, PT, R12, UR34, RZ ;  /* 0x000000220c207c10 */ /* 0x020fe2000ff3e0ff */
        /* <DEDUP_REMOVED lines=9> */
[----:B-1----:R-:W-:Y:S02]  /*39340*/  IMAD.U32 R30, RZ, RZ, UR28 ;  /* 0x0000001cff1e7e24 */ /* 0x002fe4000f8e00ff */
[----:B------:R-:W-:Y:S02]  /*39350*/  IMAD.U32 R29, RZ, RZ, UR29 ;  /* 0x0000001dff1d7e24 */ /* 0x000fe4000f8e00ff */
[----:B------:R-:W-:Y:S01]  /*39360*/  IMAD.IADD R28, R19, 0x1, R7 ;  /* 0x00000001131c7824 */ /* 0x000fe200078e0207 */
[----:B---3--:R-:W-:Y:S06]  /*39370*/  @!P2 BRA `(.L_x_3040) ;  /* 0x0000000800c0a947 */ /* 0x008fec0003800000 */
[----:B------:R-:W-:Y:S01]  /*39380*/  CS2R R8, SRZ ;  /* 0x0000000000087805 */ /* 0x000fe2000001ff00 */
[----:B------:R-:W-:Y:S02]  /*39390*/  IMAD.U32 R30, RZ, RZ, UR28 ;  /* 0x0000001cff1e7e24 */ /* 0x000fe4000f8e00ff */
[----:B------:R-:W-:-:S07]  /*393a0*/  IMAD.U32 R29, RZ, RZ, UR29 ;  /* 0x0000001dff1d7e24 */ /* 0x000fce000f8e00ff */
.L_x_3046:
        /* <DEDUP_REMOVED lines=101> */
.L_x_3042:
[----:B------:R-:W-:Y:S05]  /*39a00*/  BSYNC.RECONVERGENT B1 ;  /* 0x0000000000017941 */ /* 0x000fea0003800200 */
.L_x_3041:
        /* <DEDUP_REMOVED lines=13> */
.L_x_3045:
        /* <DEDUP_REMOVED lines=43> */
.L_x_3044:
[----:B------:R-:W-:Y:S05]  /*39d90*/  BSYNC.RECONVERGENT B1 ;  /* 0x0000000000017941 */ /* 0x000fea0003800200 */
.L_x_3043:
        /* <DEDUP_REMOVED lines=14> */
.L_x_3040:
[----:B------:R-:W-:Y:S05]  /*39e80*/  BSYNC.RECONVERGENT B0 ;  /* 0x0000000000007941 */ /* 0x000fea0003800200 */
.L_x_3039:
[----:B------:R-:W0:Y:S01]  /*39e90*/  LDCU.64 UR30, c[0x0][0x3d0] ;  /* 0x00007a00ff1e77ac */ /* 0x000e220008000a00 */
[----:B------:R-:W-:Y:S04]  /*39ea0*/  BSSY.RECONVERGENT B0, `(.L_x_3047) ;  /* 0x00004b6000007945 */ /* 0x000fe80003800200 */
[----:B------:R-:W-:Y:S05]  /*39eb0*/  @!P0 BRA `(.L_x_3048) ;  /* 0x0000004800d08947 */ /* 0x000fea0003800000 */
.L_x_3089:
        /* <DEDUP_REMOVED lines=111> */
.L_x_3050:
[----:B------:R-:W-:Y:S05]  /*3a5b0*/  BSYNC.RECONVERGENT B1 ;  /* 0x0000000000017941 */ /* 0x000fea0003800200 */
.L_x_3049:
        /* <DEDUP_REMOVED lines=17> */
.L_x_3053:
        /* <DEDUP_REMOVED lines=43> */
.L_x_3052:
[----:B------:R-:W-:Y:S05]  /*3a980*/  BSYNC.RECONVERGENT B1 ;  /* 0x0000000000017941 */ /* 0x000fea0003800200 */
.L_x_3051:
        /* <DEDUP_REMOVED lines=91> */
.L_x_3055:
[----:B------:R-:W-:Y:S05]  /*3af40*/  BSYNC.RECONVERGENT B1 ;  /* 0x0000000000017941 */ /* 0x000fea0003800200 */
.L_x_3054:
        /* <DEDUP_REMOVED lines=8> */
.L_x_3058:
        /* <DEDUP_REMOVED lines=44> */
.L_x_3057:
[----:B------:R-:W-:Y:S05]  /*3b290*/  BSYNC.RECONVERGENT B1 ;  /* 0x0000000000017941 */ /* 0x000fea0003800200 */
.L_x_3056:
        /* <DEDUP_REMOVED lines=93> */
.L_x_3060:
[----:B------:R-:W-:Y:S05]  /*3b870*/  BSYNC.RECONVERGENT B1 ;  /* 0x0000000000017941 */ /* 0x000fea0003800200 */
.L_x_3059:
        /* <DEDUP_REMOVED lines=8> */
.L_x_3063:
        /* <DEDUP_REMOVED lines=44> */
.L_x_3062:
[----:B------:R-:W-:Y:S05]  /*3bbc0*/  BSYNC.RECONVERGENT B1 ;  /* 0x0000000000017941 */ /* 0x000fea0003800200 */
.L_x_3061:
        /* <DEDUP_REMOVED lines=94> */
.L_x_3065:
[----:B------:R-:W-:Y:S05]  /*3c1b0*/  BSYNC.RECONVERGENT B1 ;  /* 0x0000000000017941 */ /* 0x000fea0003800200 */
.L_x_3064:
        /* <DEDUP_REMOVED lines=8> */
.L_x_3068:
        /* <DEDUP_REMOVED lines=44> */
.L_x_3067:
[----:B------:R-:W-:Y:S05]  /*3c500*/  BSYNC.RECONVERGENT B1 ;  /* 0x0000000000017941 */ /* 0x000fea0003800200 */
.L_x_3066:
        /* <DEDUP_REMOVED lines=94> */
.L_x_3070:
[----:B------:R-:W-:Y:S05]  /*3caf0*/  BSYNC.RECONVERGENT B1 ;  /* 0x0000000000017941 */ /* 0x000fea0003800200 */
.L_x_3069:
        /* <DEDUP_REMOVED lines=8> */
.L_x_3073:
        /* <DEDUP_REMOVED lines=44> */
.L_x_3072:
[----:B------:R-:W-:Y:S05]  /*3ce40*/  BSYNC.RECONVERGENT B1 ;  /* 0x0000000000017941 */ /* 0x000fea0003800200 */
.L_x_3071:
        /* <DEDUP_REMOVED lines=94> */
.L_x_3075:
[----:B------:R-:W-:Y:S05]  /*3d430*/  BSYNC.RECONVERGENT B1 ;  /* 0x0000000000017941 */ /* 0x000fea0003800200 */
.L_x_3074:
        /* <DEDUP_REMOVED lines=8> */
.L_x_3078:
        /* <DEDUP_REMOVED lines=44> */
.L_x_3077:
[----:B------:R-:W-:Y:S05]  /*3d780*/  BSYNC.RECONVERGENT B1 ;  /* 0x0000000000017941 */ /* 0x000fea0003800200 */
.L_x_3076:
        /* <DEDUP_REMOVED lines=94> */
.L_x_3080:
[----:B------:R-:W-:Y:S05]  /*3dd70*/  BSYNC.RECONVERGENT B1 ;  /* 0x0000000000017941 */ /* 0x000fea0003800200 */
.L_x_3079:
        /* <DEDUP_REMOVED lines=8> */
.L_x_3083:
        /* <DEDUP_REMOVED lines=44> */
.L_x_3082:
[----:B------:R-:W-:Y:S05]  /*3e0c0*/  BSYNC.RECONVERGENT B1 ;  /* 0x0000000000017941 */ /* 0x000fea0003800200 */
.L_x_3081:
        /* <DEDUP_REMOVED lines=90> */
.L_x_3085:
[----:B------:R-:W-:Y:S05]  /*3e670*/  BSYNC.RECONVERGENT B1 ;  /* 0x0000000000017941 */ /* 0x000fea0003800200 */
.L_x_3084:
[----:B------:R-:W-:Y:S04]  /*3e680*/  BSSY.RECONVERGENT B1, `(.L_x_3086) ;  /* 0x0000032000017945 */ /* 0x000fe80003800200 */
[----:B------:R-:W-:Y:S05]  /*3e690*/  @!P3 BRA `(.L_x_3087) ;  /* 0x0000000000c0b947 */ /* 0x000fea0003800000 */
[----:B0-----:R-:W0:Y:S02]  /*3e6a0*/  LDC.64 R8, c[0x0][0x3b8] ;  /* 0x0000ee00ff087b82 */ /* 0x001e240000000a00 */
[C-C-:B0-----:R-:W-:Y:S02]  /*3e6b0*/  SHF.L.U64.HI R23, R8.reuse, 0x2, R9.reuse ;  /* 0x0000000208177819 */ /* 0x141fe40000010209 */
[C---:B------:R-:W-:Y:S01]  /*3e6c0*/  SHF.L.U64.HI R25, R8.reuse, 0x3, R9 ;  /* 0x0000000308197819 */ /* 0x040fe20000010209 */
[----:B------:R-:W-:-:S07]  /*3e6d0*/  IMAD.SHL.U32 R9, R8, 0x4, RZ ;  /* 0x0000000408097824 */ /* 0x000fce00078e00ff */
.L_x_3088:
        /* <DEDUP_REMOVED lines=44> */
.L_x_3087:
[----:B------:R-:W-:Y:S05]  /*3e9a0*/  BSYNC.RECONVERGENT B1 ;  /* 0x0000000000017941 */ /* 0x000fea0003800200 */
.L_x_3086:
[----:B------:R-:W-:-:S04]  /*3e9b0*/  LEA R6, P2, R52, R6, 0x2 ;  /* 0x0000000634067211 */ /* 0x000fc800078410ff */
[----:B------:R-:W-:Y:S02]  /*3e9c0*/  LEA.HI.X R13, R52, R13, R53, 0x2, P2 ;  /* 0x0000000d340d7211 */ /* 0x000fe400010f1435 */
[----:B------:R-:W-:-:S05]  /*3e9d0*/  IADD3 R34, P2, PT, R6, 0x8, RZ ;  /* 0x0000000806227810 */ /* 0x000fca0007f5e0ff */
[----:B------:R-:W-:Y:S01]  /*3e9e0*/  IMAD.X R32, RZ, RZ, R13, P2 ;  /* 0x000000ffff207224 */ /* 0x000fe200010e060d */
[----:B------:R-:W-:Y:S07]  /*3e9f0*/  @P1 BRA `(.L_x_3089) ;  /* 0xffffffb400301947 */ /* 0x000fee000383ffff */
.L_x_3048:
[----:B0-----:R-:W-:Y:S05]  /*3ea00*/  BSYNC.RECONVERGENT B0 ;  /* 0x0000000000007941 */ /* 0x001fea0003800200 */
.L_x_3047:
        /* <DEDUP_REMOVED lines=16> */
[----:B------:R-:W-:Y:S01]  /*3eb10*/  IADD3 R7, P1, P2, R0, R7, R0 ;  /* 0x0000000700077210 */ /* 0x000fe20007a3e000 */
[----:B------:R-:W3:Y:S01]  /*3eb20*/  LDCU.64 UR58, c[0x0][0x3d0] ;  /* 0x00007a00ff3a77ac */ /* 0x000ee20008000a00 */
[----:B------:R-:W-:-:S02]  /*3eb30*/  IMAD.U32 R13, RZ, RZ, UR29 ;  /* 0x0000001dff0d7e24 */ /* 0x000fc4000f8e00ff */
[----:B------:R-:W-:Y:S01]  /*3eb40*/  IADD3.X R9, PT, PT, RZ, R9, RZ, P1, P2 ;  /* 0x00000009ff097210 */ /* 0x000fe20000fe44ff */
[----:B------:R-:W-:Y:S01]  /*3eb50*/  IMAD R19, R26, UR25, R15 ;  /* 0x000000191a137c24 */ /* 0x000fe2000f8e020f */
[----:B------:R-:W-:Y:S01]  /*3eb60*/  IADD3 R17, P1, PT, R0, R7, RZ ;  /* 0x0000000700117210 */ /* 0x000fe20007f3e0ff */
[----:B------:R-:W4:Y:S01]  /*3eb70*/  LDCU.128 UR28, c[0x0][0x380] ;  /* 0x00007000ff1c77ac */ /* 0x000f220008000c00 */
[----:B------:R-:W-:-:S04]  /*3eb80*/  IMAD.WIDE.U32 R14, R26, UR24, R12 ;  /* 0x000000181a0e7c25 */ /* 0x000fc8000f8e000c */
[----:B------:R-:W-:Y:S02]  /*3eb90*/  IMAD.X R16, RZ, RZ, R9, P1 ;  /* 0x000000ffff107224 */ /* 0x000fe400008e0609 */
        /* <DEDUP_REMOVED lines=11> */
[----:B------:R-:W-:Y:S02]  /*3ec50*/  IMAD.IADD R15, R15, 0x1, R19 ;  /* 0x000000010f0f7824 */ /* 0x000fe400078e0213 */
[----:B------:R-:W-:Y:S02]  /*3ec60*/  IMAD.IADD R7, R7, 0x1, R9 ;  /* 0x0000000107077824 */ /* 0x000fe400078e0209 */
[----:B--2---:R-:W-:Y:S01]  /*3ec70*/  IMAD.WIDE.U32 R12, R2, R6, UR56 ;  /* 0x00000038020c7e25 */ /* 0x004fe2000f8e0006 */
[----:B------:R-:W2:Y:S03]  /*3ec80*/  LDCU.64 UR56, c[0x0][0x3a0] ;  /* 0x00007400ff3877ac */ /* 0x000ea60008000a00 */
[----:B------:R-:W-:-:S02]  /*3ec90*/  IMAD R7, R7, R2, RZ ;  /* 0x0000000207077224 */ /* 0x000fc400078e02ff */
[----:B------:R-:W-:Y:S02]  /*3eca0*/  IMAD.U32 R8, RZ, RZ, UR40 ;  /* 0x00000028ff087e24 */ /* 0x000fe4000f8e00ff */
[----:B------:R-:W-:Y:S02]  /*3ecb0*/  IMAD R19, R3, R6, R7 ;  /* 0x0000000603137224 */ /* 0x000fe400078e0207 */
[----:B------:R-:W-:Y:S02]  /*3ecc0*/  IMAD.U32 R9, RZ, RZ, UR39 ;  /* 0x00000027ff097e24 */ /* 0x000fe4000f8e00ff */
[----:B------:R-:W-:Y:S02]  /*3ecd0*/  IMAD.IADD R13, R13, 0x1, R19 ;  /* 0x000000010d0d7824 */ /* 0x000fe400078e0213 */
[----:B----4-:R-:W-:Y:S02]  /*3ece0*/  IMAD R16, R16, UR28, RZ ;  /* 0x0000001c10107c24 */ /* 0x010fe4000f8e02ff */
[----:B-1----:R-:W-:-:S02]  /*3ecf0*/  IMAD R21, R21, -0x2, R2 ;  /* 0xfffffffe15157824 */ /* 0x002fc400078e0202 */
        /* <DEDUP_REMOVED lines=25> */
.L_x_3097:
[----:B0-----:R-:W0:Y:S01]  /*3ee90*/  LDCU.64 UR28, c[0x0][0x3b8] ;  /* 0x00007700ff1c77ac */ /* 0x001e220008000a00 */
[----:B------:R-:W-:Y:S01]  /*3eea0*/  ISETP.NE.U32.AND P1, PT, R36, RZ, PT ;  /* 0x000000ff2400720c */ /* 0x000fe20003f25070 */
[----:B------:R-:W-:Y:S01]  /*3eeb0*/  IMAD R12, R30, UR38, RZ ;  /* 0x000000261e0c7c24 */ /* 0x000fe2000f8e02ff */
[----:B------:R-:W-:Y:S01]  /*3eec0*/  BSSY.RECONVERGENT B1, `(.L_x_3092) ;  /* 0x0000063000017945 */ /* 0x000fe20003800200 */
[----:B-1----:R-:W1:Y:S01]  /*3eed0*/  LDCU.64 UR30, c[0x0][0x3a8] ;  /* 0x00007500ff1e77ac */ /* 0x002e620008000a00 */
[----:B------:R-:W-:Y:S01]  /*3eee0*/  ISETP.NE.AND.EX P1, PT, RZ, RZ, PT, P1 ;  /* 0x000000ffff00720c */ /* 0x000fe20003f25310 */
[----:B------:R-:W-:Y:S01]  /*3eef0*/  IMAD R13, R29, UR44, R12 ;  /* 0x0000002c1d0d7c24 */ /* 0x000fe2000f8e020c */
[----:B0-----:R-:W-:-:S04]  /*3ef00*/  UIMAD UR29, UR29, UR22, URZ ;  /* 0x000000161d1d72a4 */ /* 0x001fc8000f8e02ff */
[----:B------:R-:W-:Y:S01]  /*3ef10*/  UIMAD UR29, UR23, UR28, UR29 ;  /* 0x0000001c171d72a4 */ /* 0x000fe2000f8e021d */
[----:B-1----:R-:W-:Y:S01]  /*3ef20*/  IMAD.U32 R21, RZ, RZ, UR30 ;  /* 0x0000001eff157e24 */ /* 0x002fe2000f8e00ff */
[----:B------:R-:W-:Y:S01]  /*3ef30*/  UIMAD UR28, UR28, UR22, URZ ;  /* 0x000000161c1c72a4 */ /* 0x000fe2000f8e02ff */
[----:B------:R-:W-:Y:S01]  /*3ef40*/  IMAD.U32 R20, RZ, RZ, UR31 ;  /* 0x0000001fff147e24 */ /* 0x000fe2000f8e00ff */
[----:B------:R-:W-:-:S04]  /*3ef50*/  UIADD3 UR29, UPT, UPT, UR49, UR29, URZ ;  /* 0x0000001d311d7290 */ /* 0x000fc8000fffe0ff */
        /* <DEDUP_REMOVED lines=89> */
.L_x_3093:
[----:B------:R-:W-:Y:S05]  /*3f4f0*/  BSYNC.RECONVERGENT B1 ;  /* 0x0000000000017941 */ /* 0x000fea0003800200 */
.L_x_3092:
        /* <DEDUP_REMOVED lines=13> */
.L_x_3096:
        /* <DEDUP_REMOVED lines=43> */
.L_x_3095:
[----:B------:R-:W-:Y:S05]  /*3f880*/  BSYNC.RECONVERGENT B1 ;  /* 0x0000000000017941 */ /* 0x000fea0003800200 */
.L_x_3094:
        /* <DEDUP_REMOVED lines=14> */
.L_x_3091:
[----:B------:R-:W-:Y:S05]  /*3f970*/  BSYNC.RECONVERGENT B0 ;  /* 0x0000000000007941 */ /* 0x000fea0003800200 */
.L_x_3090:
[----:B------:R-:W0:Y:S01]  /*3f980*/  LDCU.64 UR30, c[0x0][0x3d0] ;  /* 0x00007a00ff1e77ac */ /* 0x000e220008000a00 */
[----:B------:R-:W-:Y:S04]  /*3f990*/  BSSY.RECONVERGENT B0, `(.L_x_3098) ;  /* 0x00004b7000007945 */ /* 0x000fe80003800200 */
[----:B------:R-:W-:Y:S05]  /*3f9a0*/  @!P0 BRA `(.L_x_3099) ;  /* 0x0000004800d48947 */ /* 0x000fea0003800000 */
.L_x_3140:
[----:B------:R-:W5:Y:S01]  /*3f9b0*/  LDCU.64 UR28, c[0x0][0x3b8] ;  /* 0x00007700ff1c77ac */ /* 0x000f620008000a00 */
[----:B0-----:R-:W-:Y:S01]  /*3f9c0*/  IMAD R8, R30, UR38, RZ ;  /* 0x000000261e087c24 */ /* 0x001fe2000f8e02ff */
[----:B------:R-:W-:Y:S01]  /*3f9d0*/  IADD3 R9, P3, PT, R2, -UR20, RZ ;  /* 0x8000001402097c10 */ /* 0x000fe2000ff7e0ff */
[----:B-1----:R-:W1:Y:S01]  /*3f9e0*/  LDC.64 R6, c[0x0][0x3a8] ;  /* 0x0000ea00ff067b82 */ /* 0x002e620000000a00 */
[----:B------:R-:W-:Y:S01]  /*3f9f0*/  BSSY.RECONVERGENT B1, `(.L_x_3100) ;  /* 0x000006c000017945 */ /* 0x000fe20003800200 */
[----:B-----5:R-:W-:-:S04]  /*3fa00*/  UIMAD UR29, UR29, UR22, URZ ;  /* 0x000000161d1d72a4 */ /* 0x020fc8000f8e02ff */
[----:B------:R-:W-:Y:S02]  /*3fa10*/  UIMAD UR29, UR23, UR28, UR29 ;  /* 0x0000001c171d72a4 */ /* 0x000fe4000f8e021d */
[----:B------:R-:W-:Y:S02]  /*3fa20*/  UIMAD UR28, UR28, UR22, URZ ;  /* 0x000000161c1c72a4 */ /* 0x000fe4000f8e02ff */
[----:B------:R-:W-:-:S04]  /*3fa30*/  UIADD3 UR29, UPT, UPT, UR49, UR29, URZ ;  /* 0x0000001d311d7290 */ /* 0x000fc8000fffe0ff */
[----:B--234-:R-:W-:Y:S02]  /*3fa40*/  IMAD.U32 R20, RZ, RZ, UR28 ;  /* 0x0000001cff147e24 */ /* 0x01cfe4000f8e00ff */
        /* <DEDUP_REMOVED lines=16> */
[----:B-1----:R-:W-:Y:S05]  /*3fb50*/  @!P2 BRA `(.L_x_3101) ;  /* 0x000000040054a947 */ /* 0x002fea0003800000 */
[----:B------:R-:W0:Y:S01]  /*3fb60*/  LDCU.64 UR28, c[0x0][0x3d0] ;  /* 0x00007a00ff1c77ac */ /* 0x000e220008000a00 */
[----:B------:R-:W-:-:S05]  /*3fb70*/  IADD3 R8, P3, PT, R18, R20, RZ ;  /* 0x0000001412087210 */ /* 0x000fca0007f7e0ff */
[----:B------:R-:W-:Y:S01]  /*3fb80*/  IMAD.X R9, R12, 0x1, R28, P3 ;  /* 0x000000010c097824 */ /* 0x000fe200018e061c */
[----:B0-----:R-:W-:-:S04]  /*3fb90*/  LEA R22, P3, R8, UR28, 0x2 ;  /* 0x0000001c08167c11 */ /* 0x001fc8000f8610ff */
[----:B--234-:R-:W-:Y:S01]  /*3fba0*/  LEA.HI.X R23, R8, UR29, R9, 0x2, P3 ;  /* 0x0000001d08177c11 */ /* 0x01cfe200098f1409 */
        /* <DEDUP_REMOVED lines=80> */
.L_x_3101:
[----:B------:R-:W-:Y:S05]  /*400b0*/  BSYNC.RECONVERGENT B1 ;  /* 0x0000000000017941 */ /* 0x000fea0003800200 */
.L_x_3100:
        /* <DEDUP_REMOVED lines=17> */
.L_x_3104:
        /* <DEDUP_REMOVED lines=43> */
.L_x_3103:
[----:B------:R-:W-:Y:S05]  /*40480*/  BSYNC.RECONVERGENT B1 ;  /* 0x0000000000017941 */ /* 0x000fea0003800200 */
.L_x_3102:
        /* <DEDUP_REMOVED lines=91> */
.L_x_3106:
[----:B------:R-:W-:Y:S05]  /*40a40*/  BSYNC.RECONVERGENT B1 ;  /* 0x0000000000017941 */ /* 0x000fea0003800200 */
.L_x_3105:
        /* <DEDUP_REMOVED lines=8> */
.L_x_3109:
        /* <DEDUP_REMOVED lines=44> */
.L_x_3108:
[----:B------:R-:W-:Y:S05]  /*40d90*/  BSYNC.RECONVERGENT B1 ;  /* 0x0000000000017941 */ /* 0x000fea0003800200 */
.L_x_3107:
        /* <DEDUP_REMOVED lines=93> */
.L_x_3111:
[----:B------:R-:W-:Y:S05]  /*41370*/  BSYNC.RECONVERGENT B1 ;  /* 0x0000000000017941 */ /* 0x000fea0003800200 */
.L_x_3110:
        /* <DEDUP_REMOVED lines=8> */
.L_x_3114:
        /* <DEDUP_REMOVED lines=44> */
.L_x_3113:
[----:B------:R-:W-:Y:S05]  /*416c0*/  BSYNC.RECONVERGENT B1 ;  /* 0x0000000000017941 */ /* 0x000fea0003800200 */
.L_x_3112:
        /* <DEDUP_REMOVED lines=94> */
.L_x_3116:
[----:B------:R-:W-:Y:S05]  /*41cb0*/  BSYNC.RECONVERGENT B1 ;  /* 0x0000000000017941 */ /* 0x000fea0003800200 */
.L_x_3115:
        /* <DEDUP_REMOVED lines=8> */
.L_x_3119:
        /* <DEDUP_REMOVED lines=44> */
.L_x_3118:
[----:B------:R-:W-:Y:S05]  /*42000*/  BSYNC.RECONVERGENT B1 ;  /* 0x0000000000017941 */ /* 0x000fea0003800200 */
.L_x_3117:
        /* <DEDUP_REMOVED lines=94> */
.L_x_3121:
[----:B------:R-:W-:Y:S05]  /*425f0*/  BSYNC.RECONVERGENT B1 ;  /* 0x0000000000017941 */ /* 0x000fea0003800200 */
.L_x_3120:
        /* <DEDUP_REMOVED lines=8> */
.L_x_3124:
        /* <DEDUP_REMOVED lines=44> */
.L_x_3123:
[----:B------:R-:W-:Y:S05]  /*42940*/  BSYNC.RECONVERGENT B1 ;  /* 0x0000000000017941 */ /* 0x000fea0003800200 */
.L_x_3122:
        /* <DEDUP_REMOVED lines=94> */
.L_x_3126:
[----:B------:R-:W-:Y:S05]  /*42f30*/  BSYNC.RECONVERGENT B1 ;  /* 0x0000000000017941 */ /* 0x000fea0003800200 */
.L_x_3125:
        /* <DEDUP_REMOVED lines=8> */
.L_x_3129:
        /* <DEDUP_REMOVED lines=44> */
.L_x_3128:
[----:B------:R-:W-:Y:S05]  /*43280*/  BSYNC.RECONVERGENT B1 ;  /* 0x0000000000017941 */ /* 0x000fea0003800200 */
.L_x_3127:
        /* <DEDUP_REMOVED lines=94> */
.L_x_3131:
[----:B------:R-:W-:Y:S05]  /*43870*/  BSYNC.RECONVERGENT B1 ;  /* 0x0000000000017941 */ /* 0x000fea0003800200 */
.L_x_3130:
        /* <DEDUP_REMOVED lines=8> */
.L_x_3134:
        /* <DEDUP_REMOVED lines=44> */
.L_x_3133:
[----:B------:R-:W-:Y:S05]  /*43bc0*/  BSYNC.RECONVERGENT B1 ;  /* 0x0000000000017941 */ /* 0x000fea0003800200 */
.L_x_3132:
        /* <DEDUP_REMOVED lines=90> */
.L_x_3136:
[----:B------:R-:W-:Y:S05]  /*44170*/  BSYNC.RECONVERGENT B1 ;  /* 0x0000000000017941 */ /* 0x000fea0003800200 */
.L_x_3135:
[----:B------:R-:W-:Y:S04]  /*44180*/  BSSY.RECONVERGENT B1, `(.L_x_3137) ;  /* 0x0000032000017945 */ /* 0x000fe80003800200 */
[----:B------:R-:W-:Y:S05]  /*44190*/  @!P3 BRA `(.L_x_3138) ;  /* 0x0000000000c0b947 */ /* 0x000fea0003800000 */
[----:B0-----:R-:W0:Y:S02]  /*441a0*/  LDC.64 R8, c[0x0][0x3b8] ;  /* 0x0000ee00ff087b82 */ /* 0x001e240000000a00 */
[C-C-:B0-----:R-:W-:Y:S02]  /*441b0*/  SHF.L.U64.HI R23, R8.reuse, 0x2, R9.reuse ;  /* 0x0000000208177819 */ /* 0x141fe40000010209 */
[C---:B------:R-:W-:Y:S01]  /*441c0*/  SHF.L.U64.HI R25, R8.reuse, 0x3, R9 ;  /* 0x0000000308197819 */ /* 0x040fe20000010209 */
[----:B------:R-:W-:-:S07]  /*441d0*/  IMAD.SHL.U32 R9, R8, 0x4, RZ ;  /* 0x0000000408097824 */ /* 0x000fce00078e00ff */
.L_x_3139:
        /* <DEDUP_REMOVED lines=44> */
.L_x_3138:
[----:B------:R-:W-:Y:S05]  /*444a0*/  BSYNC.RECONVERGENT B1 ;  /* 0x0000000000017941 */ /* 0x000fea0003800200 */
.L_x_3137:
[----:B------:R-:W-:-:S04]  /*444b0*/  LEA R6, P2, R52, R6, 0x2 ;  /* 0x0000000634067211 */ /* 0x000fc800078410ff */
[----:B------:R-:W-:Y:S02]  /*444c0*/  LEA.HI.X R13, R52, R13, R53, 0x2, P2 ;  /* 0x0000000d340d7211 */ /* 0x000fe400010f1435 */
[----:B------:R-:W-:-:S05]  /*444d0*/  IADD3 R34, P2, PT, R6, 0x8, RZ ;  /* 0x0000000806227810 */ /* 0x000fca0007f5e0ff */
[----:B------:R-:W-:Y:S01]  /*444e0*/  IMAD.X R32, RZ, RZ, R13, P2 ;  /* 0x000000ffff207224 */ /* 0x000fe200010e060d */
[----:B------:R-:W-:Y:S07]  /*444f0*/  @P1 BRA `(.L_x_3140) ;  /* 0xffffffb4002c1947 */ /* 0x000fee000383ffff */
.L_x_3099:
[----:B0-----:R-:W-:Y:S05]  /*44500*/  BSYNC.RECONVERGENT B0 ;  /* 0x0000000000007941 */ /* 0x001fea0003800200 */
.L_x_3098:
        /* <DEDUP_REMOVED lines=10> */
[----:B------:R-:W-:Y:S01]  /*445b0*/  IADD3 R7, P1, P2, R0, R6, R0 ;  /* 0x0000000600077210 */ /* 0x000fe20007a3e000 */
[----:B------:R-:W-:Y:S01]  /*445c0*/  UIADD3.X UR29, UPT, UPT, URZ, ~UR21, URZ, UP0, !UPT ;  /* 0x80000015ff1d7290 */ /* 0x000fe200087fe4ff */
[----:B------:R-:W-:-:S02]  /*445d0*/  IMAD.MOV.U32 R8, RZ, RZ, R26 ;  /* 0x000000ffff087224 */ /* 0x000fc400078e001a */
[----:B------:R-:W-:Y:S01]  /*445e0*/  IADD3.X R9, PT, PT, RZ, R9, RZ, P1, P2 ;  /* 0x00000009ff097210 */ /* 0x000fe20000fe44ff */
[----:B------:R-:W-:Y:S01]  /*445f0*/  IMAD.U32 R16, RZ, RZ, UR28 ;  /* 0x0000001cff107e24 */ /* 0x000fe2000f8e00ff */
[----:B------:R-:W-:Y:S01]  /*44600*/  IADD3 R7, P1, P2, R0, R7, R0 ;  /* 0x0000000700077210 */ /* 0x000fe20007a3e000 */
[----:B------:R-:W-:Y:S02]  /*44610*/  IMAD.U32 R17, RZ, RZ, UR29 ;  /* 0x0000001dff117e24 */ /* 0x000fe4000f8e00ff */
[----:B------:R-:W-:Y:S01]  /*44620*/  IMAD R13, R27, UR24, RZ ;  /* 0x000000181b0d7c24 */ /* 0x000fe2000f8e02ff */
[----:B------:R-:W-:Y:S01]  /*44630*/  IADD3.X R9, PT, PT, RZ, R9, RZ, P1, P2 ;  /* 0x00000009ff097210 */ /* 0x000fe20000fe44ff */
[----:B------:R-:W-:Y:S01]  /*44640*/  IMAD.WIDE.U32 R14, R26, UR24, R16 ;  /* 0x000000181a0e7c25 */ /* 0x000fe2000f8e0010 */
[----:B------:R-:W-:Y:S01]  /*44650*/  IADD3 R19, P1, P2, R0, R7, R0 ;  /* 0x0000000700137210 */ /* 0x000fe20007a3e000 */
[----:B------:R-:W3:Y:S02]  /*44660*/  LDCU.128 UR28, c[0x0][0x380] ;  /* 0x00007000ff1c77ac */ /* 0x000ee40008000c00 */
[----:B------:R-:W-:Y:S01]  /*44670*/  IMAD R13, R26, UR25, R13 ;  /* 0x000000191a0d7c24 */ /* 0x000fe2000f8e020d */
[----:B------:R-:W-:Y:S01]  /*44680*/  IADD3.X R12, PT, PT, RZ, R9, RZ, P1, P2 ;  /* 0x00000009ff0c7210 */ /* 0x000fe20000fe44ff */
[----:B------:R-:W-:-:S02]  /*44690*/  IMAD.MOV.U32 R9, RZ, RZ, R27 ;  /* 0x000000ffff097224 */ /* 0x000fc400078e001b */
[----:B------:R-:W-:Y:S02]  /*446a0*/  IMAD.IADD R15, R15, 0x1, R13 ;  /* 0x000000010f0f7824 */ /* 0x000fe400078e020d */
        /* <DEDUP_REMOVED lines=10> */
[----:B---3--:R-:W-:Y:S02]  /*44750*/  IMAD R18, R12, UR28, RZ ;  /* 0x0000001c0c127c24 */ /* 0x008fe4000f8e02ff */
[----:B------:R-:W-:Y:S02]  /*44760*/  IMAD.IADD R7, R7, 0x1, R9 ;  /* 0x0000000107077824 */ /* 0x000fe400078e0209 */
[----:B--2---:R-:W-:Y:S01]  /*44770*/  IMAD.WIDE.U32 R12, R2, R6, UR56 ;  /* 0x00000038020c7e25 */ /* 0x004fe2000f8e0006 */
[----:B------:R-:W2:Y:S03]  /*44780*/  LDCU.64 UR56, c[0x0][0x3d0] ;  /* 0x00007a00ff3877ac */ /* 0x000ea60008000a00 */
[----:B------:R-:W-:-:S02]  /*44790*/  IMAD R7, R7, R2, RZ ;  /* 0x0000000207077224 */ /* 0x000fc400078e02ff */
[----:B------:R-:W-:Y:S01]  /*447a0*/  IMAD.U32 R8, RZ, RZ, UR40 ;  /* 0x00000028ff087e24 */ /* 0x000fe2000f8e00ff */
[----:B------:R-:W3:Y:S01]  /*447b0*/  LDCU.64 UR40, c[0x0][0x3a0] ;  /* 0x00007400ff2877ac */ /* 0x000ee20008000a00 */
[----:B------:R-:W-:Y:S02]  /*447c0*/  IMAD R21, R3, R6, R7 ;  /* 0x0000000603157224 */ /* 0x000fe400078e0207 */
[----:B------:R-:W-:Y:S02]  /*447d0*/  IMAD.U32 R9, RZ, RZ, UR39 ;  /* 0x00000027ff097e24 */ /* 0x000fe4000f8e00ff */
[----:B------:R-:W-:Y:S02]  /*447e0*/  IMAD.IADD R13, R13, 0x1, R21 ;  /* 0x000000010d0d7824 */ /* 0x000fe400078e0215 */
[----:B------:R-:W-:-:S04]  /*447f0*/  IMAD.WIDE.U32 R6, R19, UR28, R14 ;  /* 0x0000001c13067c25 */ /* 0x000fc8000f8e000e */
[----:B-1----:R-:W-:Y:S02]  /*44800*/  IMAD R23, R23, -0x2, R2 ;  /* 0xfffffffe17177824 */ /* 0x002fe400078e0202 */
[----:B------:R-:W-:Y:S02]  /*44810*/  IMAD R15, R19, UR29, R18 ;  /* 0x0000001d130f7c24 */ /* 0x000fe4000f8e0212 */
[----:B------:R-:W-:Y:S01]  /*44820*/  IMAD.WIDE.U32 R18, R5, UR26, R8 ;  /* 0x0000001a05127c25 */ /* 0x000fe2000f8e0008 */
[----:B------:R-:W-:-:S03]  /*44830*/  LOP3.LUT P2, RZ, R23, 0x7, RZ, 0xc0, !PT ;  /* 0x0000000717ff7812 */ /* 0x000fc6000784c0ff */
[----:B------:R-:W-:Y:S02]  /*44840*/  IMAD R21, R13, R52, RZ ;  /* 0x000000340d157224 */ /* 0x000fe400078e02ff */
[----:B------:R-:W-:-:S04]  /*44850*/  IMAD.WIDE.U32 R8, R52, R12, R12 ;  /* 0x0000000c34087225 */ /* 0x000fc800078e000c */
[----:B------:R-:W-:Y:S02]  /*44860*/  IMAD R14, R4, UR26, RZ ;  /* 0x0000001a040e7c24 */ /* 0x000fe4000f8e02ff */
[----:B------:R-:W-:Y:S02]  /*44870*/  IMAD R21, R53, R12, R21 ;  /* 0x0000000c35157224 */ /* 0x000fe400078e0215 */
[----:B------:R-:W-:Y:S01]  /*44880*/  IMAD.IADD R7, R7, 0x1, R15 ;  /* 0x0000000107077824 */ /* 0x000fe200078e020f */
[----:B0-----:R-:W-:Y:S01]  /*44890*/  IADD3 R15, P1, PT, R8, UR34, RZ ;  /* 0x00000022080f7c10 */ /* 0x001fe2000ff3e0ff */
        /* <DEDUP_REMOVED lines=8> */
[----:B---3--:R-:W-:Y:S02]  /*44920*/  IMAD.U32 R32, RZ, RZ, UR40 ;  /* 0x00000028ff207e24 */ /* 0x008fe4000f8e00ff */
[----:B------:R-:W-:Y:S02]  /*44930*/  IMAD.U32 R31, RZ, RZ, UR41 ;  /* 0x00000029ff1f7e24 */ /* 0x000fe4000f8e00ff */
[----:B------:R-:W-:Y:S01]  /*44940*/  IMAD.IADD R30, R19, 0x1, R7 ;  /* 0x00000001131e7824 */ /* 0x000fe200078e0207 */
[----:B--2---:R-:W-:Y:S06]  /*44950*/  @!P2 BRA `(.L_x_3142) ;  /* 0x0000000800c8a947 */ /* 0x004fec0003800000 */
[----:B------:R-:W-:Y:S02]  /*44960*/  IMAD.MOV.U32 R24, RZ, RZ, RZ ;  /* 0x000000ffff187224 */ /* 0x000fe400078e00ff */
[----:B------:R-:W-:Y:S02]  /*44970*/  IMAD.MOV.U32 R14, RZ, RZ, RZ ;  /* 0x000000ffff0e7224 */ /* 0x000fe400078e00ff */
[----:B------:R-:W-:Y:S02]  /*44980*/  IMAD.U32 R32, RZ, RZ, UR40 ;  /* 0x00000028ff207e24 */ /* 0x000fe4000f8e00ff */
[----:B------:R-:W-:-:S07]  /*44990*/  IMAD.U32 R31, RZ, RZ, UR41 ;  /* 0x00000029ff1f7e24 */ /* 0x000fce000f8e00ff */
.L_x_3148:
        /* <DEDUP_REMOVED lines=102> */
.L_x_3144:
[----:B------:R-:W-:Y:S05]  /*45000*/  BSYNC.RECONVERGENT B1 ;  /* 0x0000000000017941 */ /* 0x000fea0003800200 */
.L_x_3143:
        /* <DEDUP_REMOVED lines=13> */
.L_x_3147:
        /* <DEDUP_REMOVED lines=43> */
.L_x_3146:
[----:B------:R-:W-:Y:S05]  /*45390*/  BSYNC.RECONVERGENT B1 ;  /* 0x0000000000017941 */ /* 0x000fea0003800200 */
.L_x_3145:
        /* <DEDUP_REMOVED lines=14> */
.L_x_3142:
[----:B------:R-:W-:Y:S05]  /*45480*/  BSYNC.RECONVERGENT B0 ;  /* 0x0000000000007941 */ /* 0x000fea0003800200 */
.L_x_3141:
[----:B------:R-:W5:Y:S01]  /*45490*/  LDCU.64 UR30, c[0x0][0x3b8] ;  /* 0x00007700ff1e77ac */ /* 0x000f620008000a00 */
[----:B------:R-:W-:Y:S01]  /*454a0*/  BSSY.RECONVERGENT B0, `(.L_x_3149) ;  /* 0x00004b8000007945 */ /* 0x000fe20003800200 */
[----:B------:R-:W0:Y:S01]  /*454b0*/  LDCU.64 UR32, c[0x0][0x3d0] ;  /* 0x00007a00ff2077ac */ /* 0x000e220008000a00 */
[----:B-----5:R-:W-:Y:S02]  /*454c0*/  UIMAD.WIDE.U32 UR40, UR30, UR22, URZ ;  /* 0x000000161e2872a5 */ /* 0x020fe4000f8e00ff */
[----:B0-----:R-:W-:Y:S10]  /*454d0*/  @!P0 BRA `(.L_x_3150) ;  /* 0x0000004800d08947 */ /* 0x001ff40003800000 */
.L_x_3191:
[----:B------:R-:W-:Y:S01]  /*454e0*/  UIMAD UR28, UR31, UR22, URZ ;  /* 0x000000161f1c72a4 */ /* 0x000fe2000f8e02ff */
[----:B------:R-:W-:Y:S01]  /*454f0*/  IMAD.U32 R9, RZ, RZ, UR41 ;  /* 0x00000029ff097e24 */ /* 0x000fe2000f8e00ff */
        /* <DEDUP_REMOVED lines=10> */
[----:B-1----:R-:W1:Y:S01]  /*455a0*/  LDCU.64 UR28, c[0x0][0x3a8] ;  /* 0x00007500ff1c77ac */ /* 0x002e620008000a00 */
[----:B------:R-:W-:Y:S01]  /*455b0*/  IMAD.MOV.U32 R14, RZ, RZ, R8 ;  /* 0x000000ffff0e7224 */ /* 0x000fe200078e0008 */
[----:B------:R-:W-:Y:S01]  /*455c0*/  ISETP.NE.U32.AND P1, PT, R32, R13, PT ;  /* 0x0000000d2000720c */ /* 0x000fe20003f25070 */
[----:B------:R-:W-:Y:S01]  /*455d0*/  IMAD R13, R31, UR44, R12 ;  /* 0x0000002c1f0d7c24 */ /* 0x000fe2000f8e020c */
[----:B------:R-:W-:Y:S01]  /*455e0*/  IADD3.X R12, PT, PT, R3, ~UR21, RZ, P3, !PT ;  /* 0x80000015030c7c10 */ /* 0x000fe20009ffe4ff */
[----:B------:R-:W-:Y:S01]  /*455f0*/  IMAD.X R31, RZ, RZ, R31, P2 ;  /* 0x000000ffff1f7224 */ /* 0x000fe200010e061f */
[----:B------:R-:W-:-:S04]  /*45600*/  ISETP.NE.U32.AND P2, PT, R36, RZ, PT ;  /* 0x000000ff2400720c */ /* 0x000fc80003f45070 */
[----:B------:R-:W-:Y:S02]  /*45610*/  ISETP.NE.AND.EX P2, PT, RZ, RZ, PT, P2 ;  /* 0x000000ffff00720c */ /* 0x000fe40003f45320 */
[----:B------:R-:W-:Y:S01]  /*45620*/  ISETP.NE.AND.EX P1, PT, R31, R12, PT, P1 ;  /* 0x0000000c1f00720c */ /* 0x000fe20003f25310 */
[----:B------:R-:W-:Y:S02]  /*45630*/  IMAD.IADD R12, R9, 0x1, R13 ;  /* 0x00000001090c7824 */ /* 0x000fe400078e020d */
[----:B-1234-:R-:W-:Y:S02]  /*45640*/  IMAD.U32 R29, RZ, RZ, UR28 ;  /* 0x0000001cff1d7e24 */ /* 0x01efe4000f8e00ff */
[----:B------:R-:W-:Y:S02]  /*45650*/  IMAD.U32 R28, RZ, RZ, UR29 ;  /* 0x0000001dff1c7e24 */ /* 0x000fe4000f8e00ff */
[----:B------:R-:W-:-:S04]  /*45660*/  IMAD.MOV.U32 R13, RZ, RZ, R12 ;  /* 0x000000ffff0d7224 */ /* 0x000fc800078e000c */
[----:B------:R-:W-:Y:S05]  /*45670*/  @!P2 BRA `(.L_x_3152) ;  /* 0x000000040054a947 */ /* 0x000fea0003800000 */
[----:B------:R-:W1:Y:S01]  /*45680*/  LDCU.64 UR28, c[0x0][0x3d0] ;  /* 0x00007a00ff1c77ac */ /* 0x000e620008000a00 */
[----:B------:R-:W-:Y:S01]  /*45690*/  IADD3 R13, P3, PT, R18, R8, RZ ;  /* 0x00000008120d7210 */ /* 0x000fe20007f7e0ff */
[----:B0-----:R-:W-:Y:S01]  /*456a0*/  IMAD.WIDE.U32 R22, R6, 0x4, RZ ;  /* 0x0000000406167825 */ /* 0x001fe200078e00ff */
[----:B------:R-:W0:Y:S03]  /*456b0*/  LDC.64 R20, c[0x0][0x3b8] ;  /* 0x0000ee00ff147b82 */ /* 0x000e260000000a00 */
[----:B------:R-:W-:Y:S01]  /*456c0*/  IMAD.X R14, R12, 0x1, R30, P3 ;  /* 0x000000010c0e7824 */ /* 0x000fe200018e061e */
[----:B-1----:R-:W-:-:S04]  /*456d0*/  LEA R24, P3, R13, UR28, 0x2 ;  /* 0x0000001c0d187c11 */ /* 0x002fc8000f8610ff */
[----:B------:R-:W-:-:S05]  /*456e0*/  LEA.HI.X R25, R13, UR29, R14, 0x2, P3 ;  /* 0x0000001d0d197c11 */ /* 0x000fca00098f140e */
[----:B------:R-:W2:Y:S01]  /*456f0*/  LDG.E R33, desc[UR46][R24.64] ;  /* 0x0000002e18217981 */ /* 0x000ea2000c1e1900 */
[----:B------:R-:W-:Y:S01]  /*45700*/  IMAD.SHL.U32 R13, R7, 0x4, RZ ;  /* 0x00000004070d7824 */ /* 0x000fe200078e00ff */
[----:B------:R-:W-:Y:S01]  /*45710*/  IADD3 R22, P3, PT, R35, R22, RZ ;  /* 0x0000001623167210 */ /* 0x000fe20007f7e0ff */
[----:B------:R-:W-:Y:S01]  /*45720*/  IMAD.U32 R28, RZ, RZ, UR42 ;  /* 0x0000002aff1c7e24 */ /* 0x000fe2000f8e00ff */
[----:B0-----:R-:W-:Y:S01]  /*45730*/  IADD3 R14, P4, PT, R8, R20, RZ ;  /* 0x00000014080e7210 */ /* 0x001fe20007f9e0ff */
[----:B------:R-:W-:Y:S01]  /*45740*/  IMAD.U32 R29, RZ, RZ, UR43 ;  /* 0x0000002bff1d7e24 */ /* 0x000fe2000f8e00ff */
[----:B------:R-:W-:Y:S01]  /*45750*/  IADD3.X R23, PT, PT, R15, R23, R13, P3, !PT ;  /* 0x000000170f177210 */ /* 0x000fe20001ffe40d */
[----:B------:R-:W-:Y:S01]  /*45760*/  IMAD.MOV.U32 R29, RZ, RZ, R28 ;  /* 0x000000ffff1d7224 */ /* 0x000fe200078e001c */
[----:B------:R-:W-:Y:S01]  /*45770*/  ISETP.NE.U32.AND P3, PT, R36, 0x1, PT ;  /* 0x000000012400780c */ /* 0x000fe20003f65070 */
[----:B------:R-:W-:Y:S02]  /*45780*/  IMAD.U32 R28, RZ, RZ, UR16 ;  /* 0x00000010ff1c7e24 */ /* 0x000fe4000f8e00ff */
[----:B------:R-:W-:Y:S01]  /*45790*/  IMAD.X R13, R12, 0x1, R21, P4 ;  /* 0x000000010c0d7824 */ /* 0x000fe200020e0615 */
[----:B------:R-:W-:Y:S01]  /*457a0*/  ISETP.NE.AND.EX P3, PT, RZ, RZ, PT, P3 ;  /* 0x000000ffff00720c */ /* 0x000fe20003f65330 */
[----:B--2---:R1:W-:-:S12]  /*457b0*/  STG.E desc[UR46][R22.64], R33 ;  /* 0x0000002116007986 */ /* 0x0043d8000c10192e */
[----:B------:R-:W-:Y:S05]  /*457c0*/  @!P3 BRA `(.L_x_3152) ;  /* 0x000000040000b947 */ /* 0x000fea0003800000 */
[C---:B------:R-:W-:Y:S01]  /*457d0*/  IMAD.SHL.U32 R41, R20.reuse, 0x4, RZ ;  /* 0x0000000414297824 */ /* 0x040fe200078e00ff */
[----:B-1----:R-:W-:-:S04]  /*457e0*/  SHF.L.U64.HI R33, R20, 0x2, R21 ;  /* 0x0000000214217819 */ /* 0x002fc80000010215 */
        /* <DEDUP_REMOVED lines=62> */
.L_x_3152:
[----:B------:R-:W-:Y:S05]  /*45bd0*/  BSYNC.RECONVERGENT B1 ;  /* 0x0000000000017941 */ /* 0x000fea0003800200 */
.L_x_3151:
        /* <DEDUP_REMOVED lines=10> */
[C-C-:B01----:R-:W-:Y:S02]  /*45c80*/  SHF.L.U64.HI R33, R20.reuse, 0x2, R21.reuse ;  /* 0x0000000214217819 */ /* 0x143fe40000010215 */
[C---:B------:R-:W-:Y:S01]  /*45c90*/  SHF.L.U64.HI R34, R20.reuse, 0x3, R21 ;  /* 0x0000000314227819 */ /* 0x040fe20000010215 */
[----:B------:R-:W-:-:S07]  /*45ca0*/  IMAD.SHL.U32 R21, R20, 0x4, RZ ;  /* 0x0000000414157824 */ /* 0x000fce00078e00ff */
.L_x_3155:
[----:B0-234-:R-:W-:-:S05]  /*45cb0*/  IADD3 R22, P4, PT, R14, R18, RZ ;  /* 0x000000120e167210 */ /* 0x01dfca0007f9e0ff */
        /* <DEDUP_REMOVED lines=42> */
.L_x_3154:
[----:B------:R-:W-:Y:S05]  /*45f60*/  BSYNC.RECONVERGENT B1 ;  /* 0x0000000000017941 */ /* 0x000fea0003800200 */
.L_x_3153:
[----:B------:R-:W0:Y:S01]  /*45f70*/  LDC R29, c[0x0][0x3a8] ;  /* 0x0000ea00ff1d7b82 */ /* 0x000e220000000800 */
[----:B------:R-:W-:Y:S01]  /*45f80*/  IADD3 R13, P5, PT, R8, UR44, RZ ;  /* 0x0000002c080d7c10 */ /* 0x000fe2000ffbe0ff */
[----:B------:R-:W-:Y:S01]  /*45f90*/  BSSY.RECONVERGENT B1, `(.L_x_3156) ;  /* 0x000005d000017945 */ /* 0x000fe20003800200 */
[----:B------:R-:W-:Y:S02]  /*45fa0*/  LEA R35, P4, R52, R35, 0x2 ;  /* 0x0000002334237211 */ /* 0x000fe400078810ff */
[----:B------:R-:W-:Y:S01]  /*45fb0*/  IADD3.X R12, PT, PT, R12, UR38, RZ, P5, !PT ;  /* 0x000000260c0c7c10 */ /* 0x000fe2000affe4ff */
[----:B------:R-:W-:Y:S01]  /*45fc0*/  IMAD.MOV.U32 R34, RZ, RZ, R13 ;  /* 0x000000ffff227224 */ /* 0x000fe200078e000d */
[----:B------:R-:W-:Y:S01]  /*45fd0*/  LEA.HI.X R15, R52, R15, R53, 0x2, P4 ;  /* 0x0000000f340f7211 */ /* 0x000fe200020f1435 */
[----:B------:R-:W5:Y:S02]  /*45fe0*/  LDC R28, c[0x0][0x3ac] ;  /* 0x0000eb00ff1c7b82 */ /* 0x000f640000000800 */
[----:B------:R-:W-:-:S02]  /*45ff0*/  IMAD.MOV.U32 R24, RZ, RZ, R12 ;  /* 0x000000ffff187224 */ /* 0x000fc400078e000c */
[----:B01----:R-:W-:Y:S02]  /*46000*/  IMAD.MOV.U32 R33, RZ, RZ, R29 ;  /* 0x000000ffff217224 */ /* 0x003fe400078e001d */
[----:B-----5:R-:W-:Y:S01]  /*46010*/  IMAD.MOV.U32 R25, RZ, RZ, R28 ;  /* 0x000000ffff197224 */ /* 0x020fe200078e001c */
[----:B------:R-:W-:Y:S06]  /*46020*/  @!P2 BRA `(.L_x_3157) ;  /* 0x00000004004ca947 */ /* 0x000fec0003800000 */
[----:B------:R-:W2:Y:S01]  /*46030*/  LDCU.64 UR28, c[0x0][0x3d0] ;  /* 0x00007a00ff1c77ac */ /* 0x000ea20008000a00 */
[----:B------:R-:W-:-:S05]  /*46040*/  IADD3 R8, P4, PT, R13, R18, RZ ;  /* 0x000000120d087210 */ /* 0x000fca0007f9e0ff */
[----:B------:R-:W-:Y:S01]  /*46050*/  IMAD.X R9, R12, 0x1, R30, P4 ;  /* 0x000000010c097824 */ /* 0x000fe200020e061e */
[----:B--234-:R-:W-:-:S04]  /*46060*/  LEA R22, P4, R8, UR28, 0x2 ;  /* 0x0000001c08167c11 */ /* 0x01cfc8000f8810ff */
        /* <DEDUP_REMOVED lines=79> */
.L_x_3157:
[----:B------:R-:W-:Y:S05]  /*46560*/  BSYNC.RECONVERGENT B1 ;  /* 0x0000000000017941 */ /* 0x000fea0003800200 */
.L_x_3156:
[----:B------:R-:W-:Y:S01]  /*46570*/  BSSY.RECONVERGENT B1, `(.L_x_3158) ;  /* 0x0000034000017945 */ /* 0x000fe20003800200 */
[----:B------:R-:W-:Y:S02]  /*46580*/  IADD3 R14, P5, PT, R13, UR44, RZ ;  /* 0x0000002c0d0e7c10 */ /* 0x000fe4000ffbe0ff */
[----:B------:R-:W-:Y:S01]  /*46590*/  LEA R13, P6, R52, R35, 0x2 ;  /* 0x00000023340d7211 */ /* 0x000fe200078c10ff */
[----:B------:R-:W-:-:S12]  /*465a0*/  @!P3 BRA `(.L_x_3159) ;  /* 0x0000000000c0b947 */ /* 0x000fd80003800000 */
[----:B01----:R-:W0:Y:S02]  /*465b0*/  LDC.64 R20, c[0x0][0x3b8] ;  /* 0x0000ee00ff147b82 */ /* 0x003e240000000a00 */
[C-C-:B0-----:R-:W-:Y:S02]  /*465c0*/  SHF.L.U64.HI R40, R20.reuse, 0x2, R21.reuse ;  /* 0x0000000214287819 */ /* 0x141fe40000010215 */
[C---:B------:R-:W-:Y:S01]  /*465d0*/  SHF.L.U64.HI R41, R20.reuse, 0x3, R21 ;  /* 0x0000000314297819 */ /* 0x040fe20000010215 */
[----:B------:R-:W-:-:S07]  /*465e0*/  IMAD.SHL.U32 R21, R20, 0x4, RZ ;  /* 0x0000000414157824 */ /* 0x000fce00078e00ff */
.L_x_3160:
        /* <DEDUP_REMOVED lines=44> */
.L_x_3159:
[----:B------:R-:W-:Y:S05]  /*468b0*/  BSYNC.RECONVERGENT B1 ;  /* 0x0000000000017941 */ /* 0x000fea0003800200 */
.L_x_3158:
[----:B------:R-:W-:Y:S01]  /*468c0*/  IADD3 R40, P4, PT, R13, 0x4, RZ ;  /* 0x000000040d287810 */ /* 0x000fe20007f9e0ff */
[----:B------:R-:W-:Y:S01]  /*468d0*/  BSSY.RECONVERGENT B1, `(.L_x_3161) ;  /* 0x000005c000017945 */ /* 0x000fe20003800200 */
[----:B--234-:R-:W-:Y:S01]  /*468e0*/  LEA.HI.X R22, R52, R15, R53, 0x2, P6 ;  /* 0x0000000f34167211 */ /* 0x01cfe200030f1435 */
[----:B------:R-:W-:Y:S01]  /*468f0*/  IMAD.MOV.U32 R23, RZ, RZ, R29 ;  /* 0x000000ffff177224 */ /* 0x000fe200078e001d */
[----:B------:R-:W-:Y:S01]  /*46900*/  IADD3.X R12, PT, PT, R12, UR38, RZ, P5, !PT ;  /* 0x000000260c0c7c10 */ /* 0x000fe2000affe4ff */
[----:B------:R-:W-:Y:S02]  /*46910*/  IMAD.MOV.U32 R15, RZ, RZ, R28 ;  /* 0x000000ffff0f7224 */ /* 0x000fe400078e001c */
[----:B------:R-:W-:Y:S02]  /*46920*/  IMAD.MOV.U32 R33, RZ, RZ, R14 ;  /* 0x000000ffff217224 */ /* 0x000fe400078e000e */
[----:B------:R-:W-:Y:S02]  /*46930*/  IMAD.X R24, RZ, RZ, R22, P4 ;  /* 0x000000ffff187224 */ /* 0x000fe400020e0616 */
[----:B------:R-:W-:Y:S01]  /*46940*/  IMAD.MOV.U32 R25, RZ, RZ, R12 ;  /* 0x000000ffff197224 */ /* 0x000fe200078e000c */
[----:B------:R-:W-:Y:S06]  /*46950*/  @!P2 BRA `(.L_x_3162) ;  /* 0x00000004004ca947 */ /* 0x000fec0003800000 */
[----:B------:R-:W2:Y:S01]  /*46960*/  LDCU.64 UR28, c[0x0][0x3d0] ;  /* 0x00007a00ff1c77ac */ /* 0x000ea20008000a00 */
[----:B0-----:R-:W-:-:S05]  /*46970*/  IADD3 R8, P4, PT, R14, R18, RZ ;  /* 0x000000120e087210 */ /* 0x001fca0007f9e0ff */
[----:B------:R-:W-:Y:S01]  /*46980*/  IMAD.X R9, R12, 0x1, R30, P4 ;  /* 0x000000010c097824 */ /* 0x000fe200020e061e */
[----:B--2---:R-:W-:-:S04]  /*46990*/  LEA R34, P4, R8, UR28, 0x2 ;  /* 0x0000001c08227c11 */ /* 0x004fc8000f8810ff */
        /* <DEDUP_REMOVED lines=13> */
[----:B--2---:R2:W-:Y:S05]  /*46a70*/  STG.E desc[UR46][R20.64+0x8], R41 ;  /* 0x0000082914007986 */ /* 0x0045ea000c10192e */
[----:B------:R-:W-:Y:S05]  /*46a80*/  @!P4 BRA `(.L_x_3162) ;  /* 0x000000040000c947 */ /* 0x000fea0003800000 */
[C---:B------:R-:W-:Y:S01]  /*46a90*/  IMAD.SHL.U32 R43, R8.reuse, 0x4, RZ ;  /* 0x00000004082b7824 */ /* 0x040fe200078e00ff */
[----:B--2---:R-:W-:-:S04]  /*46aa0*/  SHF.L.U64.HI R41, R8, 0x2, R9 ;  /* 0x0000000208297819 */ /* 0x004fc80000010209 */
        /* <DEDUP_REMOVED lines=62> */
.L_x_3162:
[----:B------:R-:W-:Y:S05]  /*46e90*/  BSYNC.RECONVERGENT B1 ;  /* 0x0000000000017941 */ /* 0x000fea0003800200 */
.L_x_3161:
[----:B------:R-:W-:Y:S01]  /*46ea0*/  BSSY.RECONVERGENT B1, `(.L_x_3163) ;  /* 0x0000034000017945 */ /* 0x000fe20003800200 */
[----:B------:R-:W-:Y:S02]  /*46eb0*/  LEA R34, P5, R52, R40, 0x2 ;  /* 0x0000002834227211 */ /* 0x000fe400078a10ff */
[----:B------:R-:W-:Y:S01]  /*46ec0*/  IADD3 R14, P6, PT, R14, UR44, RZ ;  /* 0x0000002c0e0e7c10 */ /* 0x000fe2000ffde0ff */
[----:B------:R-:W-:-:S12]  /*46ed0*/  @!P3 BRA `(.L_x_3164) ;  /* 0x0000000000c0b947 */ /* 0x000fd80003800000 */
[----:B0-----:R-:W3:Y:S02]  /*46ee0*/  LDC.64 R8, c[0x0][0x3b8] ;  /* 0x0000ee00ff087b82 */ /* 0x001ee40000000a00 */
[C-C-:B---34-:R-:W-:Y:S02]  /*46ef0*/  SHF.L.U64.HI R35, R8.reuse, 0x2, R9.reuse ;  /* 0x0000000208237819 */ /* 0x158fe40000010209 */
[C---:B------:R-:W-:Y:S01]  /*46f00*/  SHF.L.U64.HI R40, R8.reuse, 0x3, R9 ;  /* 0x0000000308287819 */ /* 0x040fe20000010209 */
[----:B------:R-:W-:-:S07]  /*46f10*/  IMAD.SHL.U32 R9, R8, 0x4, RZ ;  /* 0x0000000408097824 */ /* 0x000fce00078e00ff */
.L_x_3165:
[----:B------:R-:W1:Y:S01]  /*46f20*/  LDCU.64 UR28, c[0x0][0x3d0] ;  /* 0x00007a00ff1c77ac */ /* 0x000e620008000a00 */
[----:B0-----:R-:W-:-:S05]  /*46f30*/  IADD3 R6, P4, PT, R33, R18, RZ ;  /* 0x0000001221067210 */ /* 0x001fca0007f9e0ff */
[----:B------:R-:W-:Y:S01]  /*46f40*/  IMAD.X R7, R25, 0x1, R30, P4 ;  /* 0x0000000119077824 */ /* 0x000fe200020e061e */
[----:B-12---:R-:W-:-:S04]  /*46f50*/  LEA R20, P4, R6, UR28, 0x2 ;  /* 0x0000001c06147c11 */ /* 0x006fc8000f8810ff */
        /* <DEDUP_REMOVED lines=40> */
.L_x_3164:
[----:B------:R-:W-:Y:S05]  /*471e0*/  BSYNC.RECONVERGENT B1 ;  /* 0x0000000000017941 */ /* 0x000fea0003800200 */
.L_x_3163:
        /* <DEDUP_REMOVED lines=15> */
[----:B--2---:R-:W-:Y:S02]  /*472e0*/  LEA.HI.X R41, R6, UR29, R7, 0x2, P4 ;  /* 0x0000001d06297c11 */ /* 0x004fe4000a0f1407 */
[----:B------:R-:W0:Y:S03]  /*472f0*/  LDC.64 R6, c[0x0][0x3b8] ;  /* 0x0000ee00ff067b82 */ /* 0x000e260000000a00 */
[----:B---34-:R-:W2:Y:S01]  /*47300*/  LDG.E R35, desc[UR46][R40.64] ;  /* 0x0000002e28237981 */ /* 0x018ea2000c1e1900 */
        /* <DEDUP_REMOVED lines=76> */
.L_x_3167:
[----:B------:R-:W-:Y:S05]  /*477d0*/  BSYNC.RECONVERGENT B1 ;  /* 0x0000000000017941 */ /* 0x000fea0003800200 */
.L_x_3166:
        /* <DEDUP_REMOVED lines=8> */
.L_x_3170:
        /* <DEDUP_REMOVED lines=44> */
.L_x_3169:
[----:B------:R-:W-:Y:S05]  /*47b20*/  BSYNC.RECONVERGENT B1 ;  /* 0x0000000000017941 */ /* 0x000fea0003800200 */
.L_x_3168:
        /* <DEDUP_REMOVED lines=94> */
.L_x_3172:
[----:B------:R-:W-:Y:S05]  /*48110*/  BSYNC.RECONVERGENT B1 ;  /* 0x0000000000017941 */ /* 0x000fea0003800200 */
.L_x_3171:
[----:B------:R-:W-:Y:S01]  /*48120*/  BSSY.RECONVERGENT B1, `(.L_x_3173) ;  /* 0x0000034000017945 */ /* 0x000fe20003800200 */
[----:B01234-:R-:W-:Y:S02]  /*48130*/  LEA R34, P5, R52, R15, 0x2 ;  /* 0x0000000f34227211 */ /* 0x01ffe400078a10ff */
[----:B------:R-:W-:Y:S01]  /*48140*/  IADD3 R20, P6, PT, R14, UR44, RZ ;  /* 0x0000002c0e147c10 */ /* 0x000fe2000ffde0ff */
[----:B------:R-:W-:-:S12]  /*48150*/  @!P3 BRA `(.L_x_3174) ;  /* 0x0000000000c0b947 */ /* 0x000fd80003800000 */
[----:B------:R-:W0:Y:S02]  /*48160*/  LDC.64 R8, c[0x0][0x3b8] ;  /* 0x0000ee00ff087b82 */ /* 0x000e240000000a00 */
[C-C-:B0-----:R-:W-:Y:S02]  /*48170*/  SHF.L.U64.HI R35, R8.reuse, 0x2, R9.reuse ;  /* 0x0000000208237819 */ /* 0x141fe40000010209 */
[C---:B------:R-:W-:Y:S01]  /*48180*/  SHF.L.U64.HI R40, R8.reuse, 0x3, R9 ;  /* 0x0000000308287819 */ /* 0x040fe20000010209 */
[----:B------:R-:W-:-:S07]  /*48190*/  IMAD.SHL.U32 R9, R8, 0x4, RZ ;  /* 0x0000000408097824 */ /* 0x000fce00078e00ff */
.L_x_3175:
        /* <DEDUP_REMOVED lines=44> */
.L_x_3174:
[----:B------:R-:W-:Y:S05]  /*48460*/  BSYNC.RECONVERGENT B1 ;  /* 0x0000000000017941 */ /* 0x000fea0003800200 */
.L_x_3173:
        /* <DEDUP_REMOVED lines=10> */
[----:B------:R-:W1:Y:S01]  /*48510*/  LDCU.64 UR28, c[0x0][0x3d0] ;  /* 0x00007a00ff1c77ac */ /* 0x000e620008000a00 */
[----:B0-----:R-:W-:Y:S01]  /*48520*/  IADD3 R6, P4, PT, R20, R18, RZ ;  /* 0x0000001214067210 */ /* 0x001fe20007f9e0ff */
[----:B------:R-:W0:Y:S04]  /*48530*/  LDC.64 R8, c[0x0][0x3a8] ;  /* 0x0000ea00ff087b82 */ /* 0x000e280000000a00 */
[----:B------:R-:W-:Y:S01]  /*48540*/  IMAD.X R7, R12, 0x1, R30, P4 ;  /* 0x000000010c077824 */ /* 0x000fe200020e061e */
[----:B-1----:R-:W-:-:S04]  /*48550*/  LEA R42, P4, R6, UR28, 0x2 ;  /* 0x0000001c062a7c11 */ /* 0x002fc8000f8810ff */
[----:B------:R-:W-:Y:S02]  /*48560*/  LEA.HI.X R43, R6, UR29, R7, 0x2, P4 ;  /* 0x0000001d062b7c11 */ /* 0x000fe4000a0f1407 */
[----:B------:R-:W1:Y:S03]  /*48570*/  LDC.64 R6, c[0x0][0x3b8] ;  /* 0x0000ee00ff067b82 */ /* 0x000e660000000a00 */
[----:B------:R-:W2:Y:S01]  /*48580*/  LDG.E R21, desc[UR46][R42.64] ;  /* 0x0000002e2a157981 */ /* 0x000ea2000c1e1900 */
[----:B0-----:R-:W-:Y:S01]  /*48590*/  LEA R40, P4, R8, R34, 0x2 ;  /* 0x0000002208287211 */ /* 0x001fe200078810ff */
[----:B------:R-:W-:-:S03]  /*485a0*/  IMAD.U32 R24, RZ, RZ, UR16 ;  /* 0x00000010ff187e24 */ /* 0x000fc6000f8e00ff */
[----:B------:R-:W-:Y:S01]  /*485b0*/  LEA.HI.X R41, R8, R25, R9, 0x2, P4 ;  /* 0x0000001908297211 */ /* 0x000fe200020f1409 */
[----:B------:R-:W-:Y:S01]  /*485c0*/  IMAD.U32 R8, RZ, RZ, UR42 ;  /* 0x0000002aff087e24 */ /* 0x000fe2000f8e00ff */
[----:B------:R-:W-:Y:S01]  /*485d0*/  ISETP.NE.U32.AND P4, PT, R36, 0x1, PT ;  /* 0x000000012400780c */ /* 0x000fe20003f85070 */
[----:B------:R-:W-:Y:S02]  /*485e0*/  IMAD.U32 R9, RZ, RZ, UR43 ;  /* 0x0000002bff097e24 */ /* 0x000fe4000f8e00ff */
[----:B------:R-:W-:Y:S01]  /*485f0*/  IMAD.MOV.U32 R33, RZ, RZ, R8 ;  /* 0x000000ffff217224 */ /* 0x000fe200078e0008 */
[----:B------:R-:W-:Y:S02]  /*48600*/  ISETP.NE.AND.EX P4, PT, RZ, RZ, PT, P4 ;  /* 0x000000ffff00720c */ /* 0x000fe40003f85340 */
[----:B-1----:R-:W-:-:S05]  /*48610*/  IADD3 R23, P5, PT, R20, R6, RZ ;  /* 0x0000000614177210 */ /* 0x002fca0007fbe0ff */
[----:B------:R-:W-:Y:S01]  /*48620*/  IMAD.X R14, R12, 0x1, R7, P5 ;  /* 0x000000010c0e7824 */ /* 0x000fe200028e0607 */
[----:B--2---:R1:W-:Y:S05]  /*48630*/  STG.E desc[UR46][R40.64+0x8], R21 ;  /* 0x0000081528007986 */ /* 0x0043ea000c10192e */
        /* <DEDUP_REMOVED lines=65> */
.L_x_3177:
[----:B------:R-:W-:Y:S05]  /*48a50*/  BSYNC.RECONVERGENT B1 ;  /* 0x0000000000017941 */ /* 0x000fea0003800200 */
.L_x_3176:
[----:B------:R-:W-:Y:S01]  /*48a60*/  BSSY.RECONVERGENT B1, `(.L_x_3178) ;  /* 0x0000034000017945 */ /* 0x000fe20003800200 */
[----:B------:R-:W-:Y:S02]  /*48a70*/  LEA R15, P5, R52, R15, 0x2 ;  /* 0x0000000f340f7211 */ /* 0x000fe400078a10ff */
[----:B------:R-:W-:Y:S01]  /*48a80*/  IADD3 R22, P6, PT, R20, UR44, RZ ;  /* 0x0000002c14167c10 */ /* 0x000fe2000ffde0ff */
[----:B------:R-:W-:-:S12]  /*48a90*/  @!P3 BRA `(.L_x_3179) ;  /* 0x0000000000c0b947 */ /* 0x000fd80003800000 */
[----:B------:R-:W5:Y:S02]  /*48aa0*/  LDC.64 R8, c[0x0][0x3b8] ;  /* 0x0000ee00ff087b82 */ /* 0x000f640000000a00 */
[C-C-:B-----5:R-:W-:Y:S02]  /*48ab0*/  SHF.L.U64.HI R35, R8.reuse, 0x2, R9.reuse ;  /* 0x0000000208237819 */ /* 0x160fe40000010209 */
[C---:B01234-:R-:W-:Y:S01]  /*48ac0*/  SHF.L.U64.HI R40, R8.reuse, 0x3, R9 ;  /* 0x0000000308287819 */ /* 0x05ffe20000010209 */
[----:B------:R-:W-:-:S07]  /*48ad0*/  IMAD.SHL.U32 R9, R8, 0x4, RZ ;  /* 0x0000000408097824 */ /* 0x000fce00078e00ff */
.L_x_3180:
        /* <DEDUP_REMOVED lines=44> */
.L_x_3179:
[----:B------:R-:W-:Y:S05]  /*48da0*/  BSYNC.RECONVERGENT B1 ;  /* 0x0000000000017941 */ /* 0x000fea0003800200 */
.L_x_3178:
        /* <DEDUP_REMOVED lines=12> */
[----:B-1----:R-:W1:Y:S04]  /*48e70*/  LDC.64 R20, c[0x0][0x3b8] ;  /* 0x0000ee00ff147b82 */ /* 0x002e680000000a00 */
[----:B------:R-:W-:Y:S01]  /*48e80*/  IMAD.X R9, R12, 0x1, R30, P4 ;  /* 0x000000010c097824 */ /* 0x000fe200020e061e */
[----:B0-----:R-:W-:-:S04]  /*48e90*/  LEA R34, P4, R6, UR28, 0x2 ;  /* 0x0000001c06227c11 */ /* 0x001fc8000f8810ff */
[----:B------:R-:W-:Y:S02]  /*48ea0*/  LEA.HI.X R35, R6, UR29, R9, 0x2, P4 ;  /* 0x0000001d06237c11 */ /* 0x000fe4000a0f1409 */
[----:B------:R-:W0:Y:S03]  /*48eb0*/  LDC.64 R8, c[0x0][0x3a8] ;  /* 0x0000ea00ff087b82 */ /* 0x000e260000000a00 */
[----:B------:R-:W5:Y:S01]  /*48ec0*/  LDG.E R23, desc[UR46][R34.64] ;  /* 0x0000002e22177981 */ /* 0x000f62000c1e1900 */
[----:B--234-:R-:W-:Y:S02]  /*48ed0*/  IMAD.U32 R40, RZ, RZ, UR42 ;  /* 0x0000002aff287e24 */ /* 0x01cfe4000f8e00ff */
        /* <DEDUP_REMOVED lines=9> */
[----:B-----5:R0:W-:Y:S09]  /*48f70*/  STG.E desc[UR46][R24.64+0x8], R23 ;  /* 0x0000081718007986 */ /* 0x0201f2000c10192e */
        /* <DEDUP_REMOVED lines=65> */
.L_x_3182:
[----:B------:R-:W-:Y:S05]  /*49390*/  BSYNC.RECONVERGENT B1 ;  /* 0x0000000000017941 */ /* 0x000fea0003800200 */
.L_x_3181:
[----:B------:R-:W-:Y:S01]  /*493a0*/  BSSY.RECONVERGENT B1, `(.L_x_3183) ;  /* 0x0000034000017945 */ /* 0x000fe20003800200 */
[----:B------:R-:W-:Y:S02]  /*493b0*/  LEA R33, P5, R52, R33, 0x2 ;  /* 0x0000002134217211 */ /* 0x000fe400078a10ff */
[----:B------:R-:W-:Y:S01]  /*493c0*/  IADD3 R34, P6, PT, R22, UR44, RZ ;  /* 0x0000002c16227c10 */ /* 0x000fe2000ffde0ff */
[----:B------:R-:W-:-:S12]  /*493d0*/  @!P3 BRA `(.L_x_3184) ;  /* 0x0000000000c0b947 */ /* 0x000fd80003800000 */
[----:B0-----:R-:W0:Y:S02]  /*493e0*/  LDC.64 R22, c[0x0][0x3b8] ;  /* 0x0000ee00ff167b82 */ /* 0x001e240000000a00 */
[C-C-:B0-----:R-:W-:Y:S02]  /*493f0*/  SHF.L.U64.HI R35, R22.reuse, 0x2, R23.reuse ;  /* 0x0000000216237819 */ /* 0x141fe40000010217 */
[C---:B-1234-:R-:W-:Y:S01]  /*49400*/  SHF.L.U64.HI R40, R22.reuse, 0x3, R23 ;  /* 0x0000000316287819 */ /* 0x05efe20000010217 */
[----:B------:R-:W-:-:S07]  /*49410*/  IMAD.SHL.U32 R23, R22, 0x4, RZ ;  /* 0x0000000416177824 */ /* 0x000fce00078e00ff */
.L_x_3185:
        /* <DEDUP_REMOVED lines=44> */
.L_x_3184:
[----:B------:R-:W-:Y:S05]  /*496e0*/  BSYNC.RECONVERGENT B1 ;  /* 0x0000000000017941 */ /* 0x000fea0003800200 */
.L_x_3183:
[----:B------:R-:W-:Y:S01]  /*496f0*/  IADD3 R6, P4, PT, R33, 0x4, RZ ;  /* 0x0000000421067810 */ /* 0x000fe20007f9e0ff */
[----:B------:R-:W-:Y:S01]  /*49700*/  BSSY.RECONVERGENT B1, `(.L_x_3186) ;  /* 0x0000059000017945 */ /* 0x000fe20003800200 */
[----:B------:R-:W-:Y:S02]  /*49710*/  LEA.HI.X R7, R52, R7, R53, 0x2, P5 ;  /* 0x0000000734077211 */ /* 0x000fe400028f1435 */
[----:B------:R-:W-:-:S03]  /*49720*/  IADD3.X R22, PT, PT, R12, UR38, RZ, P6, !PT ;  /* 0x000000260c167c10 */ /* 0x000fc6000b7fe4ff */
[----:B0-----:R-:W-:Y:S01]  /*49730*/  IMAD.X R23, RZ, RZ, R7, P4 ;  /* 0x000000ffff177224 */ /* 0x001fe200020e0607 */
[----:B------:R-:W-:Y:S06]  /*49740*/  @!P2 BRA `(.L_x_3187) ;  /* 0x000000040050a947 */ /* 0x000fec0003800000 */
[----:B------:R-:W0:Y:S01]  /*49750*/  LDCU.64 UR28, c[0x0][0x3d0] ;  /* 0x00007a00ff1c77ac */ /* 0x000e220008000a00 */
[----:B------:R-:W-:Y:S01]  /*49760*/  IADD3 R8, P2, PT, R34, R18, RZ ;  /* 0x0000001222087210 */ /* 0x000fe20007f5e0ff */
[----:B-1----:R-:W1:Y:S04]  /*49770*/  LDC.64 R20, c[0x0][0x3a8] ;  /* 0x0000ea00ff147b82 */ /* 0x002e680000000a00 */
[----:B------:R-:W-:-:S04]  /*49780*/  IMAD.X R9, R22, 0x1, R30, P2 ;  /* 0x0000000116097824 */ /* 0x000fc800010e061e */
[----:B------:R-:W5:Y:S01]  /*49790*/  LDC.64 R12, c[0x0][0x3b8] ;  /* 0x0000ee00ff0c7b82 */ /* 0x000f620000000a00 */
[----:B0-----:R-:W-:-:S04]  /*497a0*/  LEA R14, P2, R8, UR28, 0x2 ;  /* 0x0000001c080e7c11 */ /* 0x001fc8000f8410ff */
[----:B------:R-:W-:-:S05]  /*497b0*/  LEA.HI.X R15, R8, UR29, R9, 0x2, P2 ;  /* 0x0000001d080f7c11 */ /* 0x000fca00090f1409 */
[----:B------:R-:W2:Y:S01]  /*497c0*/  LDG.E R25, desc[UR46][R14.64] ;  /* 0x0000002e0e197981 */ /* 0x000ea2000c1e1900 */
[----:B-1----:R-:W-:Y:S01]  /*497d0*/  LEA R8, P2, R20, R33, 0x2 ;  /* 0x0000002114087211 */ /* 0x002fe200078410ff */
[----:B------:R-:W-:-:S03]  /*497e0*/  IMAD.U32 R28, RZ, RZ, UR16 ;  /* 0x00000010ff1c7e24 */ /* 0x000fc6000f8e00ff */
[----:B------:R-:W-:Y:S01]  /*497f0*/  LEA.HI.X R9, R20, R7, R21, 0x2, P2 ;  /* 0x0000000714097211 */ /* 0x000fe200010f1415 */
[----:B------:R-:W-:Y:S01]  /*49800*/  IMAD.U32 R20, RZ, RZ, UR42 ;  /* 0x0000002aff147e24 */ /* 0x000fe2000f8e00ff */
[----:B------:R-:W-:Y:S01]  /*49810*/  ISETP.NE.U32.AND P2, PT, R36, 0x1, PT ;  /* 0x000000012400780c */ /* 0x000fe20003f45070 */
[----:B------:R-:W-:Y:S01]  /*49820*/  IMAD.U32 R21, RZ, RZ, UR43 ;  /* 0x0000002bff157e24 */ /* 0x000fe2000f8e00ff */
[----:B-----5:R-:W-:Y:S01]  /*49830*/  IADD3 R34, P4, PT, R34, R12, RZ ;  /* 0x0000000c22227210 */ /* 0x020fe20007f9e0ff */
[----:B------:R-:W-:Y:S01]  /*49840*/  IMAD.MOV.U32 R29, RZ, RZ, R20 ;  /* 0x000000ffff1d7224 */ /* 0x000fe200078e0014 */
[----:B------:R-:W-:-:S03]  /*49850*/  ISETP.NE.AND.EX P2, PT, RZ, RZ, PT, P2 ;  /* 0x000000ffff00720c */ /* 0x000fc60003f45320 */
        /* <DEDUP_REMOVED lines=67> */
.L_x_3187:
[----:B------:R-:W-:Y:S05]  /*49c90*/  BSYNC.RECONVERGENT B1 ;  /* 0x0000000000017941 */ /* 0x000fea0003800200 */
.L_x_3186:
[----:B------:R-:W-:Y:S04]  /*49ca0*/  BSSY.RECONVERGENT B1, `(.L_x_3188) ;  /* 0x0000032000017945 */ /* 0x000fe80003800200 */
[----:B------:R-:W-:Y:S05]  /*49cb0*/  @!P3 BRA `(.L_x_3189) ;  /* 0x0000000000c0b947 */ /* 0x000fea0003800000 */
[----:B0-----:R-:W1:Y:S02]  /*49cc0*/  LDC.64 R8, c[0x0][0x3b8] ;  /* 0x0000ee00ff087b82 */ /* 0x001e640000000a00 */
[C-C-:B-1----:R-:W-:Y:S02]  /*49cd0*/  SHF.L.U64.HI R21, R8.reuse, 0x2, R9.reuse ;  /* 0x0000000208157819 */ /* 0x142fe40000010209 */
[C---:B------:R-:W-:Y:S01]  /*49ce0*/  SHF.L.U64.HI R25, R8.reuse, 0x3, R9 ;  /* 0x0000000308197819 */ /* 0x040fe20000010209 */
[----:B------:R-:W-:-:S07]  /*49cf0*/  IMAD.SHL.U32 R9, R8, 0x4, RZ ;  /* 0x0000000408097824 */ /* 0x000fce00078e00ff */
.L_x_3190:
[----:B0-----:R-:W0:Y:S01]  /*49d00*/  LDCU.64 UR28, c[0x0][0x3d0] ;  /* 0x00007a00ff1c77ac */ /* 0x001e220008000a00 */
[----:B------:R-:W-:-:S05]  /*49d10*/  IADD3 R12, P2, PT, R34, R18, RZ ;  /* 0x00000012220c7210 */ /* 0x000fca0007f5e0ff */
[----:B------:R-:W-:Y:S01]  /*49d20*/  IMAD.X R13, R22, 0x1, R30, P2 ;  /* 0x00000001160d7824 */ /* 0x000fe200010e061e */
[----:B0-----:R-:W-:-:S04]  /*49d30*/  LEA R14, P2, R12, UR28, 0x2 ;  /* 0x0000001c0c0e7c11 */ /* 0x001fc8000f8410ff */
[----:B------:R-:W-:-:S05]  /*49d40*/  LEA.HI.X R15, R12, UR29, R13, 0x2, P2 ;  /* 0x0000001d0c0f7c11 */ /* 0x000fca00090f140d */
[----:B------:R0:W5:Y:S01]  /*49d50*/  LDG.E R35, desc[UR46][R14.64] ;  /* 0x0000002e0e237981 */ /* 0x000162000c1e1900 */
[----:B------:R-:W-:-:S04]  /*49d60*/  LEA R12, P2, R29, R33, 0x2 ;  /* 0x000000211d0c7211 */ /* 0x000fc800078410ff */
[----:B------:R-:W-:Y:S02]  /*49d70*/  LEA.HI.X R13, R29, R7, R28, 0x2, P2 ;  /* 0x000000071d0d7211 */ /* 0x000fe400010f141c */
[----:B0-----:R-:W-:-:S05]  /*49d80*/  IADD3 R14, P3, PT, R14, R9, RZ ;  /* 0x000000090e0e7210 */ /* 0x001fca0007f7e0ff */
[----:B------:R-:W-:Y:S01]  /*49d90*/  IMAD.X R15, R15, 0x1, R21, P3 ;  /* 0x000000010f0f7824 */ /* 0x000fe200018e0615 */
[----:B-----5:R0:W-:Y:S04]  /*49da0*/  STG.E desc[UR46][R12.64+0x8], R35 ;  /* 0x000008230c007986 */ /* 0x0201e8000c10192e */
[----:B--234-:R1:W2:Y:S02]  /*49db0*/  LDG.E R41, desc[UR46][R14.64] ;  /* 0x0000002e0e297981 */ /* 0x01c2a4000c1e1900 */
        /* <DEDUP_REMOVED lines=32> */
.L_x_3189:
[----:B------:R-:W-:Y:S05]  /*49fc0*/  BSYNC.RECONVERGENT B1 ;  /* 0x0000000000017941 */ /* 0x000fea0003800200 */
.L_x_3188:
[----:B------:R-:W-:-:S04]  /*49fd0*/  LEA R6, P2, R52, R6, 0x2 ;  /* 0x0000000634067211 */ /* 0x000fc800078410ff */
[----:B------:R-:W-:Y:S02]  /*49fe0*/  LEA.HI.X R23, R52, R23, R53, 0x2, P2 ;  /* 0x0000001734177211 */ /* 0x000fe400010f1435 */
[----:B0-----:R-:W-:-:S05]  /*49ff0*/  IADD3 R35, P2, PT, R6, 0x8, RZ ;  /* 0x0000000806237810 */ /* 0x001fca0007f5e0ff */
[----:B------:R-:W-:Y:S01]  /*4a000*/  IMAD.X R15, RZ, RZ, R23, P2 ;  /* 0x000000ffff0f7224 */ /* 0x000fe200010e0617 */
[----:B------:R-:W-:Y:S07]  /*4a010*/  @P1 BRA `(.L_x_3191) ;  /* 0xffffffb400301947 */ /* 0x000fee000383ffff */
.L_x_3150:
[----:B------:R-:W-:Y:S05]  /*4a020*/  BSYNC.RECONVERGENT B0 ;  /* 0x0000000000007941 */ /* 0x000fea0003800200 */
.L_x_3149:
[----:B------:R-:W-:Y:S01]  /*4a030*/  IMAD.MOV.U32 R6, RZ, RZ, R37 ;  /* 0x000000ffff067224 */ /* 0x000fe200078e0025 */
[----:B------:R-:W0:Y:S01]  /*4a040*/  LDCU.128 UR28, c[0x0][0x390] ;  /* 0x00007200ff1c77ac */ /* 0x000e220008000c00 */
[----:B------:R-:W-:Y:S01]  /*4a050*/  IMAD.MOV.U32 R7, RZ, RZ, RZ ;  /* 0x000000ffff077224 */ /* 0x000fe200078e00ff */
[----:B-1234-:R-:W1:Y:S01]  /*4a060*/  LDC R21, c[0x0][0x3a0] ;  /* 0x0000e800ff157b82 */ /* 0x01ee620000000800 */
[C---:B------:R-:W-:Y:S01]  /*4a070*/  IMAD R9, R0.reuse, UR36, RZ ;  /* 0x0000002400097c24 */ /* 0x040fe2000f8e02ff */
[----:B------:R-:W2:Y:S01]  /*4a080*/  LDCU.64 UR32, c[0x0][0x3d8] ;  /* 0x00007b00ff2077ac */ /* 0x000ea20008000a00 */
[C---:B------:R-:W-:Y:S01]  /*4a090*/  IMAD.WIDE.U32 R6, R0.reuse, UR37, R6 ;  /* 0x0000002500067c25 */ /* 0x040fe2000f8e0006 */
[----:B------:R-:W-:Y:S01]  /*4a0a0*/  BSSY.RECONVERGENT B0, `(.L_x_3192) ;  /* 0x00000f1000007945 */ /* 0x000fe20003800200 */
[----:B------:R-:W3:Y:S02]  /*4a0b0*/  LDCU.64 UR54, c[0x0][0x3a8] ;  /* 0x00007500ff3677ac */ /* 0x000ee40008000a00 */
[----:B------:R-:W-:Y:S01]  /*4a0c0*/  IMAD.IADD R9, R7, 0x1, R9 ;  /* 0x0000000107097824 */ /* 0x000fe200078e0209 */
[----:B------:R-:W-:Y:S01]  /*4a0d0*/  IADD3 R7, P1, P2, R0, R6, R0 ;  /* 0x0000000600077210 */ /* 0x000fe20007a3e000 */
[----:B------:R-:W-:-:S02]  /*4a0e0*/  IMAD.MOV.U32 R6, RZ, RZ, R26 ;  /* 0x000000ffff067224 */ /* 0x000fc400078e001a */
[----:B------:R-:W-:Y:S01]  /*4a0f0*/  IMAD.MOV.U32 R8, RZ, RZ, R5 ;  /* 0x000000ffff087224 */ /* 0x000fe200078e0005 */
[----:B------:R-:W-:Y:S01]  /*4a100*/  IADD3.X R9, PT, PT, RZ, R9, RZ, P1, P2 ;  /* 0x00000009ff097210 */ /* 0x000fe20000fe44ff */
[----:B------:R-:W-:Y:S01]  /*4a110*/  IMAD R13, R27, UR24, RZ ;  /* 0x000000181b0d7c24 */ /* 0x000fe2000f8e02ff */
[----:B------:R-:W-:Y:S01]  /*4a120*/  IADD3 R7, P1, P2, R0, R7, R0 ;  /* 0x0000000700077210 */ /* 0x000fe20007a3e000 */
[----:B------:R-:W-:-:S03]  /*4a130*/  IMAD.WIDE.U32 R16, R26, UR24, R16 ;  /* 0x000000181a107c25 */ /* 0x000fc6000f8e0010 */
[----:B------:R-:W-:Y:S01]  /*4a140*/  IADD3.X R9, PT, PT, RZ, R9, RZ, P1, P2 ;  /* 0x00000009ff097210 */ /* 0x000fe20000fe44ff */
[----:B------:R-:W-:Y:S01]  /*4a150*/  IMAD R13, R26, UR25, R13 ;  /* 0x000000191a0d7c24 */ /* 0x000fe2000f8e020d */
[C---:B------:R-:W-:Y:S01]  /*4a160*/  IADD3 R7, P1, P2, R0.reuse, R7, R0 ;  /* 0x0000000700077210 */ /* 0x040fe20007a3e000 */
[----:B--2---:R-:W-:Y:S02]  /*4a170*/  UIADD3 UR39, UP0, UPT, -UR22, UR32, URZ ;  /* 0x0000002016277290 */ /* 0x004fe4000ff1e1ff */
[----:B------:R-:W-:Y:S01]  /*4a180*/  IMAD.IADD R17, R17, 0x1, R13 ;  /* 0x0000000111117824 */ /* 0x000fe200078e020d */
[----:B------:R-:W-:Y:S01]  /*4a190*/  IADD3.X R9, PT, PT, RZ, R9, RZ, P1, P2 ;  /* 0x00000009ff097210 */ /* 0x000fe20000fe44ff */
[----:B------:R-:W-:Y:S01]  /*4a1a0*/  UIADD3.X UR52, UPT, UPT, ~UR23, UR33, URZ, UP0, !UPT ;  /* 0x0000002117347290 */ /* 0x000fe200087fe5ff */
[----:B------:R-:W-:Y:S01]  /*4a1b0*/  IADD3 R14, P1, PT, R0, R7, RZ ;  /* 0x00000007000e7210 */ /* 0x000fe20007f3e0ff */
[----:B------:R-:W-:Y:S01]  /*4a1c0*/  IMAD.MOV.U32 R7, RZ, RZ, R27 ;  /* 0x000000ffff077224 */ /* 0x000fe200078e001b */
[----:B------:R-:W2:Y:S01]  /*4a1d0*/  LDCU.128 UR32, c[0x0][0x3e0] ;  /* 0x00007c00ff2077ac */ /* 0x000ea20008000c00 */
[----:B------:R-:W-:-:S02]  /*4a1e0*/  IMAD.U32 R12, RZ, RZ, UR39 ;  /* 0x00000027ff0c7e24 */ /* 0x000fc4000f8e00ff */
[----:B------:R-:W-:Y:S02]  /*4a1f0*/  IMAD.X R15, RZ, RZ, R9, P1 ;  /* 0x000000ffff0f7224 */ /* 0x000fe400008e0609 */
[----:B0-----:R-:W-:-:S04]  /*4a200*/  IMAD.WIDE.U32 R6, R14, UR28, R6 ;  /* 0x0000001c0e067c25 */ /* 0x001fc8000f8e0006 */
[----:B------:R-:W-:Y:S02]  /*4a210*/  IMAD R9, R15, UR28, RZ ;  /* 0x0000001c0f097c24 */ /* 0x000fe4000f8e02ff */
[----:B------:R-:W-:Y:S02]  /*4a220*/  IMAD.U32 R13, RZ, RZ, UR52 ;  /* 0x00000034ff0d7e24 */ /* 0x000fe4000f8e00ff */
[----:B------:R-:W-:Y:S02]  /*4a230*/  IMAD R9, R14, UR29, R9 ;  /* 0x0000001d0e097c24 */ /* 0x000fe4000f8e0209 */
[----:B-1----:R-:W-:Y:S02]  /*4a240*/  IMAD R21, R21, -0x2, R2 ;  /* 0xfffffffe15157824 */ /* 0x002fe400078e0202 */
[----:B------:R-:W-:Y:S02]  /*4a250*/  IMAD.IADD R7, R7, 0x1, R9 ;  /* 0x0000000107077824 */ /* 0x000fe400078e0209 */
[----:B------:R-:W-:Y:S01]  /*4a260*/  IMAD.MOV.U32 R9, RZ, RZ, R4 ;  /* 0x000000ffff097224 */ /* 0x000fe200078e0004 */
[----:B------:R-:W-:Y:S01]  /*4a270*/  LOP3.LUT P2, RZ, R21, 0x7, RZ, 0xc0, !PT ;  /* 0x0000000715ff7812 */ /* 0x000fe2000784c0ff */
[----:B------:R-:W-:-:S02]  /*4a280*/  IMAD R7, R7, UR30, RZ ;  /* 0x0000001e07077c24 */ /* 0x000fc4000f8e02ff */
[----:B------:R-:W-:-:S04]  /*4a290*/  IMAD.WIDE.U32 R8, R6, UR30, R8 ;  /* 0x0000001e06087c25 */ /* 0x000fc8000f8e0008 */
[----:B------:R-:W-:Y:S01]  /*4a2a0*/  IMAD R7, R6, UR31, R7 ;  /* 0x0000001f06077c24 */ /* 0x000fe2000f8e0207 */
[----:B------:R-:W0:Y:S01]  /*4a2b0*/  LDCU.128 UR28, c[0x0][0x380] ;  /* 0x00007000ff1c77ac */ /* 0x000e220008000c00 */
[----:B------:R-:W-:Y:S02]  /*4a2c0*/  IMAD R6, R4, UR26, RZ ;  /* 0x0000001a04067c24 */ /* 0x000fe4000f8e02ff */
[----:B------:R-:W-:Y:S02]  /*4a2d0*/  IMAD.IADD R7, R9, 0x1, R7 ;  /* 0x0000000109077824 */ /* 0x000fe400078e0207 */
[----:B------:R-:W-:Y:S02]  /*4a2e0*/  IMAD R23, R5, UR27, R6 ;  /* 0x0000001b05177c24 */ /* 0x000fe4000f8e0206 */
[----:B------:R-:W-:Y:S02]  /*4a2f0*/  IMAD R7, R7, R2, RZ ;  /* 0x0000000207077224 */ /* 0x000fe400078e02ff */
[----:B------:R-:W-:Y:S01]  /*4a300*/  IMAD.WIDE.U32 R12, R5, UR26, R12 ;  /* 0x0000001a050c7c25 */ /* 0x000fe2000f8e000c */
[----:B------:R-:W1:Y:S03]  /*4a310*/  LDCU.64 UR26, c[0x0][0x3a0] ;  /* 0x00007400ff1a77ac */ /* 0x000e660008000a00 */
[----:B------:R-:W-:-:S02]  /*4a320*/  IMAD R7, R3, R8, R7 ;  /* 0x0000000803077224 */ /* 0x000fc400078e0207 */
[----:B---3--:R-:W-:-:S04]  /*4a330*/  IMAD.WIDE.U32 R8, R2, R8, UR54 ;  /* 0x0000003602087e25 */ /* 0x008fc8000f8e0008 */
[----:B0-----:R-:W-:Y:S02]  /*4a340*/  IMAD R15, R15, UR28, RZ ;  /* 0x0000001c0f0f7c24 */ /* 0x001fe4000f8e02ff */
[----:B------:R-:W-:Y:S02]  /*4a350*/  IMAD.IADD R9, R9, 0x1, R7 ;  /* 0x0000000109097824 */ /* 0x000fe400078e0207 */
[----:B------:R-:W-:-:S04]  /*4a360*/  IMAD.WIDE.U32 R6, R14, UR28, R16 ;  /* 0x0000001c0e067c25 */ /* 0x000fc8000f8e0010 */
[----:B------:R-:W-:Y:S01]  /*4a370*/  IMAD R17, R14, UR29, R15 ;  /* 0x0000001d0e117c24 */ /* 0x000fe2000f8e020f */
[----:B------:R-:W0:Y:S01]  /*4a380*/  LDCU.64 UR28, c[0x0][0x3d0] ;  /* 0x00007a00ff1c77ac */ /* 0x000e220008000a00 */
[----:B------:R-:W-:Y:S02]  /*4a390*/  IMAD R19, R9, R52, RZ ;  /* 0x0000003409137224 */ /* 0x000fe400078e02ff */
[----:B------:R-:W-:-:S04]  /*4a3a0*/  IMAD.WIDE.U32 R14, R52, R8, R8 ;  /* 0x00000008340e7225 */ /* 0x000fc800078e0008 */
[----:B------:R-:W-:Y:S01]  /*4a3b0*/  IMAD R19, R53, R8, R19 ;  /* 0x0000000835137224 */ /* 0x000fe200078e0213 */
[----:B--2---:R-:W-:Y:S01]  /*4a3c0*/  IADD3 R32, P1, PT, R14, UR34, RZ ;  /* 0x000000220e207c10 */ /* 0x004fe2000ff3e0ff */
[----:B------:R-:W-:Y:S02]  /*4a3d0*/  IMAD.IADD R7, R7, 0x1, R17 ;  /* 0x0000000107077824 */ /* 0x000fe400078e0211 */
[----:B------:R-:W-:Y:S01]  /*4a3e0*/  IMAD.IADD R13, R13, 0x1, R23 ;  /* 0x000000010d0d7824 */ /* 0x000fe200078e0217 */
[----:B------:R-:W-:Y:S01]  /*4a3f0*/  IADD3.X R15, PT, PT, R15, UR35, R19, P1, !PT ;  /* 0x000000230f0f7c10 */ /* 0x000fe20008ffe413 */
        /* <DEDUP_REMOVED lines=13> */
.L_x_3199:
        /* <DEDUP_REMOVED lines=102> */
.L_x_3195:
[----:B------:R-:W-:Y:S05]  /*4ab30*/  BSYNC.RECONVERGENT B1 ;  /* 0x0000000000017941 */ /* 0x000fea0003800200 */
.L_x_3194:
        /* <DEDUP_REMOVED lines=13> */
.L_x_3198:
        /* <DEDUP_REMOVED lines=43> */
.L_x_3197:
[----:B------:R-:W-:Y:S05]  /*4aec0*/  BSYNC.RECONVERGENT B1 ;  /* 0x0000000000017941 */ /* 0x000fea0003800200 */
.L_x_3196:
        /* <DEDUP_REMOVED lines=14> */
.L_x_3193:
[----:B------:R-:W-:Y:S05]  /*4afb0*/  BSYNC.RECONVERGENT B0 ;  /* 0x0000000000007941 */ /* 0x000fea0003800200 */
.L_x_3192:
[----:B------:R-:W0:Y:S01]  /*4afc0*/  LDCU.64 UR26, c[0x0][0x3d0] ;  /* 0x00007a00ff1a77ac */ /* 0x000e220008000a00 */
[----:B------:R-:W-:Y:S04]  /*4afd0*/  BSSY.RECONVERGENT B0, `(.L_x_3200) ;  /* 0x00004b6000007945 */ /* 0x000fe80003800200 */
[----:B------:R-:W-:Y:S05]  /*4afe0*/  @!P0 BRA `(.L_x_3201) ;  /* 0x0000004800d08947 */ /* 0x000fea0003800000 */
.L_x_3242:
[----:B------:R-:W5:Y:S01]  /*4aff0*/  LDCU.64 UR24, c[0x0][0x3b8] ;  /* 0x00007700ff1877ac */ /* 0x000f620008000a00 */
[----:B------:R-:W-:Y:S01]  /*4b000*/  IMAD R6, R12, UR38, RZ ;  /* 0x000000260c067c24 */ /* 0x000fe2000f8e02ff */
[----:B------:R-:W-:Y:S01]  /*4b010*/  IADD3 R7, P2, PT, R2, -UR20, RZ ;  /* 0x8000001402077c10 */ /* 0x000fe2000ff5e0ff */
[----:B0-----:R-:W0:Y:S01]  /*4b020*/  LDC.64 R18, c[0x0][0x3a8] ;  /* 0x0000ea00ff127b82 */ /* 0x001e220000000a00 */
[----:B------:R-:W-:Y:S01]  /*4b030*/  BSSY.RECONVERGENT B1, `(.L_x_3202) ;  /* 0x000006c000017945 */ /* 0x000fe20003800200 */
[----:B-----5:R-:W-:-:S04]  /*4b040*/  UIMAD UR25, UR25, UR22, URZ ;  /* 0x00000016191972a4 */ /* 0x020fc8000f8e02ff */
[----:B------:R-:W-:Y:S02]  /*4b050*/  UIMAD UR25, UR23, UR24, UR25 ;  /* 0x00000018171972a4 */ /* 0x000fe4000f8e0219 */
[----:B------:R-:W-:Y:S02]  /*4b060*/  UIMAD UR24, UR24, UR22, URZ ;  /* 0x00000016181872a4 */ /* 0x000fe4000f8e02ff */
[----:B------:R-:W-:-:S04]  /*4b070*/  UIADD3 UR25, UPT, UPT, UR41, UR25, URZ ;  /* 0x0000001929197290 */ /* 0x000fc8000fffe0ff */
[----:B------:R-:W-:Y:S02]  /*4b080*/  IMAD.U32 R14, RZ, RZ, UR24 ;  /* 0x00000018ff0e7e24 */ /* 0x000fe4000f8e00ff */
        /* <DEDUP_REMOVED lines=12> */
[----:B-1234-:R-:W-:Y:S01]  /*4b150*/  IMAD.MOV.U32 R25, RZ, RZ, R28 ;  /* 0x000000ffff197224 */ /* 0x01efe200078e001c */
[----:B------:R-:W-:Y:S01]  /*4b160*/  ISETP.NE.AND.EX P0, PT, R9, R6, PT, P0 ;  /* 0x000000060900720c */ /* 0x000fe20003f05300 */
[----:B-----5:R-:W-:Y:S02]  /*4b170*/  IMAD.U32 R31, RZ, RZ, UR24 ;  /* 0x00000018ff1f7e24 */ /* 0x020fe4000f8e00ff */
[----:B------:R-:W-:-:S08]  /*4b180*/  IMAD.U32 R30, RZ, RZ, UR25 ;  /* 0x00000019ff1e7e24 */ /* 0x000fd0000f8e00ff */
[----:B0-----:R-:W-:Y:S05]  /*4b190*/  @!P1 BRA `(.L_x_3203) ;  /* 0x0000000400549947 */ /* 0x001fea0003800000 */
[----:B------:R-:W0:Y:S01]  /*4b1a0*/  LDCU.64 UR24, c[0x0][0x3d0] ;  /* 0x00007a00ff1877ac */ /* 0x000e220008000a00 */
[----:B------:R-:W-:-:S05]  /*4b1b0*/  IADD3 R6, P2, PT, R16, R14, RZ ;  /* 0x0000000e10067210 */ /* 0x000fca0007f5e0ff */
[----:B------:R-:W-:Y:S01]  /*4b1c0*/  IMAD.X R7, R28, 0x1, R8, P2 ;  /* 0x000000011c077824 */ /* 0x000fe200010e0608 */
[----:B0-----:R-:W-:-:S04]  /*4b1d0*/  LEA R22, P2, R6, UR24, 0x2 ;  /* 0x0000001806167c11 */ /* 0x001fc8000f8410ff */
[----:B------:R-:W-:Y:S01]  /*4b1e0*/  LEA.HI.X R23, R6, UR25, R7, 0x2, P2 ;  /* 0x0000001906177c11 */ /* 0x000fe200090f1407 */
        /* <DEDUP_REMOVED lines=80> */
.L_x_3203:
[----:B------:R-:W-:Y:S05]  /*4b6f0*/  BSYNC.RECONVERGENT B1 ;  /* 0x0000000000017941 */ /* 0x000fea0003800200 */
.L_x_3202:
[----:B------:R-:W5:Y:S01]  /*4b700*/  LDCU.64 UR24, c[0x0][0x3a8] ;  /* 0x00007500ff1877ac */ /* 0x000f620008000a00 */
[----:B------:R-:W1:Y:S01]  /*4b710*/  LDC R7, c[0x0][0x3a8] ;  /* 0x0000ea00ff077b82 */ /* 0x000e620000000800 */
[----:B------:R-:W-:Y:S01]  /*4b720*/  BSSY.RECONVERGENT B1, `(.L_x_3204) ;  /* 0x000003a000017945 */ /* 0x000fe20003800200 */
[----:B------:R-:W-:-:S06]  /*4b730*/  LEA R33, P5, R52, R34, 0x2 ;  /* 0x0000002234217211 */ /* 0x000fcc00078a10ff */
[----:B------:R-:W1:Y:S01]  /*4b740*/  LDC R6, c[0x0][0x3ac] ;  /* 0x0000eb00ff067b82 */ /* 0x000e620000000800 */
[----:B-----5:R-:W-:Y:S02]  /*4b750*/  USHF.L.U32 UR28, UR24, 0x1, URZ ;  /* 0x00000001181c7899 */ /* 0x020fe400080006ff */
[----:B------:R-:W-:-:S04]  /*4b760*/  USHF.L.U64.HI UR25, UR24, 0x1, UR25 ;  /* 0x0000000118197899 */ /* 0x000fc80008010219 */
[----:B0-----:R-:W-:-:S04]  /*4b770*/  IADD3 R13, P3, PT, R52, -UR28, RZ ;  /* 0x8000001c340d7c10 */ /* 0x001fc8000ff7e0ff */
[----:B------:R-:W-:Y:S02]  /*4b780*/  ISETP.GE.U32.AND P2, PT, R13, 0x7, PT ;  /* 0x000000070d00780c */ /* 0x000fe40003f46070 */
[----:B------:R-:W-:Y:S02]  /*4b790*/  IADD3.X R15, PT, PT, R53, ~UR25, RZ, P3, !PT ;  /* 0x80000019350f7c10 */ /* 0x000fe40009ffe4ff */
[----:B------:R-:W-:Y:S02]  /*4b7a0*/  IADD3 R13, P4, PT, R14, UR44, RZ ;  /* 0x0000002c0e0d7c10 */ /* 0x000fe4000ff9e0ff */
[----:B------:R-:W-:-:S13]  /*4b7b0*/  ISETP.GE.U32.AND.EX P2, PT, R15, RZ, PT, P2 ;  /* 0x000000ff0f00720c */ /* 0x000fda0003f46120 */
[----:B------:R-:W-:Y:S05]  /*4b7c0*/  @!P2 BRA `(.L_x_3205) ;  /* 0x0000000000bca947 */ /* 0x000fea0003800000 */
[----:B------:R-:W0:Y:S02]  /*4b7d0*/  LDC.64 R14, c[0x0][0x3b8] ;  /* 0x0000ee00ff0e7b82 */ /* 0x000e240000000a00 */
[C-C-:B0-----:R-:W-:Y:S02]  /*4b7e0*/  SHF.L.U64.HI R24, R14.reuse, 0x2, R15.reuse ;  /* 0x000000020e187819 */ /* 0x141fe4000001020f */
[C---:B-1234-:R-:W-:Y:S01]  /*4b7f0*/  SHF.L.U64.HI R35, R14.reuse, 0x3, R15 ;  /* 0x000000030e237819 */ /* 0x05efe2000001020f */
[----:B------:R-:W-:-:S07]  /*4b800*/  IMAD.SHL.U32 R15, R14, 0x4, RZ ;  /* 0x000000040e0f7824 */ /* 0x000fce00078e00ff */
.L_x_3206:
        /* <DEDUP_REMOVED lines=43> */
.L_x_3205:
[----:B------:R-:W-:Y:S05]  /*4bac0*/  BSYNC.RECONVERGENT B1 ;  /* 0x0000000000017941 */ /* 0x000fea0003800200 */
.L_x_3204:
[----:B------:R-:W-:Y:S01]  /*4bad0*/  IADD3.X R28, PT, PT, R28, UR38, RZ, P4, !PT ;  /* 0x000000261c1c7c10 */ /* 0x000fe2000a7fe4ff */
[----:B------:R-:W-:Y:S01]  /*4bae0*/  BSSY.RECONVERGENT B1, `(.L_x_3207) ;  /* 0x000005a000017945 */ /* 0x000fe20003800200 */
[----:B------:R-:W-:Y:S01]  /*4baf0*/  LEA.HI.X R29, R52, R32, R53, 0x2, P5 ;  /* 0x00000020341d7211 */ /* 0x000fe200028f1435 */
[----:B------:R-:W-:Y:S02]  /*4bb00*/  IMAD.MOV.U32 R32, RZ, RZ, R13 ;  /* 0x000000ffff207224 */ /* 0x000fe400078e000d */
[----:B-1----:R-:W-:Y:S02]  /*4bb10*/  IMAD.MOV.U32 R31, RZ, RZ, R7 ;  /* 0x000000ffff1f7224 */ /* 0x002fe400078e0007 */
[----:B------:R-:W-:Y:S02]  /*4bb20*/  IMAD.MOV.U32 R30, RZ, RZ, R6 ;  /* 0x000000ffff1e7224 */ /* 0x000fe400078e0006 */
[----:B0-234-:R-:W-:Y:S01]  /*4bb30*/  IMAD.MOV.U32 R21, RZ, RZ, R28 ;  /* 0x000000ffff157224 */ /* 0x01dfe200078e001c */
        /* <DEDUP_REMOVED lines=84> */
.L_x_3208:
[----:B------:R-:W-:Y:S05]  /*4c080*/  BSYNC.RECONVERGENT B1 ;  /* 0x0000000000017941 */ /* 0x000fea0003800200 */
.L_x_3207:
[----:B------:R-:W-:Y:S01]  /*4c090*/  BSSY.RECONVERGENT B1, `(.L_x_3209) ;  /* 0x0000034000017945 */ /* 0x000fe20003800200 */
[----:B------:R-:W-:Y:S02]  /*4c0a0*/  IADD3 R20, P4, PT, R13, UR44, RZ ;  /* 0x0000002c0d147c10 */ /* 0x000fe4000ff9e0ff */
[----:B------:R-:W-:Y:S01]  /*4c0b0*/  LEA R13, P5, R52, R33, 0x2 ;  /* 0x00000021340d7211 */ /* 0x000fe200078a10ff */
[----:B------:R-:W-:-:S12]  /*4c0c0*/  @!P2 BRA `(.L_x_3210) ;  /* 0x0000000000c0a947 */ /* 0x000fd80003800000 */
[----:B------:R-:W5:Y:S02]  /*4c0d0*/  LDC.64 R14, c[0x0][0x3b8] ;  /* 0x0000ee00ff0e7b82 */ /* 0x000f640000000a00 */
[C-C-:B-----5:R-:W-:Y:S02]  /*4c0e0*/  SHF.L.U64.HI R34, R14.reuse, 0x2, R15.reuse ;  /* 0x000000020e227819 */ /* 0x160fe4000001020f */
[C---:B0-----:R-:W-:Y:S01]  /*4c0f0*/  SHF.L.U64.HI R35, R14.reuse, 0x3, R15 ;  /* 0x000000030e237819 */ /* 0x041fe2000001020f */
[----:B------:R-:W-:-:S07]  /*4c100*/  IMAD.SHL.U32 R15, R14, 0x4, RZ ;  /* 0x000000040e0f7824 */ /* 0x000fce00078e00ff */
.L_x_3211:
        /* <DEDUP_REMOVED lines=44> */
.L_x_3210:
[----:B------:R-:W-:Y:S05]  /*4c3d0*/  BSYNC.RECONVERGENT B1 ;  /* 0x0000000000017941 */ /* 0x000fea0003800200 */
.L_x_3209:
        /* <DEDUP_REMOVED lines=12> */
[----:B------:R-:W-:Y:S01]  /*4c4a0*/  IMAD.X R15, R28, 0x1, R8, P3 ;  /* 0x000000011c0f7824 */ /* 0x000fe200018e0608 */
[----:B-----5:R-:W-:-:S04]  /*4c4b0*/  LEA R24, P3, R14, UR24, 0x2 ;  /* 0x000000180e187c11 */ /* 0x020fc8000f8610ff */
[----:B------:R-:W-:Y:S02]  /*4c4c0*/  LEA.HI.X R25, R14, UR25, R15, 0x2, P3 ;  /* 0x000000190e197c11 */ /* 0x000fe400098f140f */
[----:B------:R-:W5:Y:S03]  /*4c4d0*/  LDC.64 R14, c[0x0][0x3b8] ;  /* 0x0000ee00ff0e7b82 */ /* 0x000f660000000a00 */
[----:B0-----:R-:W5:Y:S01]  /*4c4e0*/  LDG.E R41, desc[UR46][R24.64] ;  /* 0x0000002e18297981 */ /* 0x001f62000c1e1900 */
[C---:B-1234-:R-:W-:Y:S01]  /*4c4f0*/  LEA R22, P3, R18.reuse, R13, 0x2 ;  /* 0x0000000d12167211 */ /* 0x05efe200078610ff */
[----:B------:R-:W-:Y:S02]  /*4c500*/  IMAD.U32 R34, RZ, RZ, UR42 ;  /* 0x0000002aff227e24 */ /* 0x000fe4000f8e00ff */
[----:B------:R-:W-:Y:S01]  /*4c510*/  IMAD.U32 R35, RZ, RZ, UR43 ;  /* 0x0000002bff237e24 */ /* 0x000fe2000f8e00ff */
[----:B------:R-:W-:Y:S01]  /*4c520*/  LEA.HI.X R23, R18, R29, R19, 0x2, P3 ;  /* 0x0000001d12177211 */ /* 0x000fe200018f1413 */
[----:B------:R-:W-:Y:S01]  /*4c530*/  IMAD.U32 R21, RZ, RZ, UR16 ;  /* 0x00000010ff157e24 */ /* 0x000fe2000f8e00ff */
[----:B------:R-:W-:-:S04]  /*4c540*/  ISETP.NE.U32.AND P3, PT, R36, 0x1, PT ;  /* 0x000000012400780c */ /* 0x000fc80003f65070 */
[----:B------:R-:W-:Y:S02]  /*4c550*/  ISETP.NE.AND.EX P3, PT, RZ, RZ, PT, P3 ;  /* 0x000000ffff00720c */ /* 0x000fe40003f65330 */
[----:B-----5:R-:W-:-:S05]  /*4c560*/  IADD3 R31, P4, PT, R20, R14, RZ ;  /* 0x0000000e141f7210 */ /* 0x020fca0007f9e0ff */
[----:B------:R-:W-:Y:S01]  /*4c570*/  IMAD.X R32, R28, 0x1, R15, P4 ;  /* 0x000000011c207824 */ /* 0x000fe200020e060f */
[----:B------:R0:W-:Y:S05]  /*4c580*/  STG.E desc[UR46][R22.64+0x8], R41 ;  /* 0x0000082916007986 */ /* 0x0001ea000c10192e */
        /* <DEDUP_REMOVED lines=65> */
.L_x_3213:
[----:B------:R-:W-:Y:S05]  /*4c9a0*/  BSYNC.RECONVERGENT B1 ;  /* 0x0000000000017941 */ /* 0x000fea0003800200 */
.L_x_3212:
[----:B------:R-:W-:Y:S01]  /*4c9b0*/  BSSY.RECONVERGENT B1, `(.L_x_3214) ;  /* 0x0000034000017945 */ /* 0x000fe20003800200 */
[----:B------:R-:W-:Y:S02]  /*4c9c0*/  LEA R33, P4, R52, R33, 0x2 ;  /* 0x0000002134217211 */ /* 0x000fe400078810ff */
[----:B------:R-:W-:Y:S01]  /*4c9d0*/  IADD3 R20, P5, PT, R20, UR44, RZ ;  /* 0x0000002c14147c10 */ /* 0x000fe2000ffbe0ff */
[----:B------:R-:W-:-:S12]  /*4c9e0*/  @!P2 BRA `(.L_x_3215) ;  /* 0x0000000000c0a947 */ /* 0x000fd80003800000 */
[----:B------:R-:W5:Y:S02]  /*4c9f0*/  LDC.64 R14, c[0x0][0x3b8] ;  /* 0x0000ee00ff0e7b82 */ /* 0x000f640000000a00 */
[C-C-:B-----5:R-:W-:Y:S02]  /*4ca00*/  SHF.L.U64.HI R18, R14.reuse, 0x2, R15.reuse ;  /* 0x000000020e127819 */ /* 0x160fe4000001020f */
[C---:B0-----:R-:W-:Y:S01]  /*4ca10*/  SHF.L.U64.HI R35, R14.reuse, 0x3, R15 ;  /* 0x000000030e237819 */ /* 0x041fe2000001020f */
[----:B------:R-:W-:-:S07]  /*4ca20*/  IMAD.SHL.U32 R15, R14, 0x4, RZ ;  /* 0x000000040e0f7824 */ /* 0x000fce00078e00ff */
.L_x_3216:
        /* <DEDUP_REMOVED lines=44> */
.L_x_3215:
[----:B------:R-:W-:Y:S05]  /*4ccf0*/  BSYNC.RECONVERGENT B1 ;  /* 0x0000000000017941 */ /* 0x000fea0003800200 */
.L_x_3214:
        /* <DEDUP_REMOVED lines=11> */
[----:B------:R-:W-:Y:S01]  /*4cdb0*/  IADD3 R13, P3, PT, R20, R16, RZ ;  /* 0x00000010140d7210 */ /* 0x000fe20007f7e0ff */
[----:B------:R-:W1:Y:S04]  /*4cdc0*/  LDC R18, c[0x0][0x3a8] ;  /* 0x0000ea00ff127b82 */ /* 0x000e680000000800 */
        /* <DEDUP_REMOVED lines=81> */
.L_x_3218:
[----:B------:R-:W-:Y:S05]  /*4d2e0*/  BSYNC.RECONVERGENT B1 ;  /* 0x0000000000017941 */ /* 0x000fea0003800200 */
.L_x_3217:
        /* <DEDUP_REMOVED lines=8> */
.L_x_3221:
        /* <DEDUP_REMOVED lines=44> */
.L_x_3220:
[----:B------:R-:W-:Y:S05]  /*4d630*/  BSYNC.RECONVERGENT B1 ;  /* 0x0000000000017941 */ /* 0x000fea0003800200 */
.L_x_3219:
        /* <DEDUP_REMOVED lines=94> */
.L_x_3223:
[----:B------:R-:W-:Y:S05]  /*4dc20*/  BSYNC.RECONVERGENT B1 ;  /* 0x0000000000017941 */ /* 0x000fea0003800200 */
.L_x_3222:
        /* <DEDUP_REMOVED lines=8> */
.L_x_3226:
        /* <DEDUP_REMOVED lines=44> */
.L_x_3225:
[----:B------:R-:W-:Y:S05]  /*4df70*/  BSYNC.RECONVERGENT B1 ;  /* 0x0000000000017941 */ /* 0x000fea0003800200 */
.L_x_3224:
[----:B------:R-:W-:Y:S01]  /*4df80*/  IADD3 R31, P3, PT, R33, 0x4, RZ ;  /* 0x00000004211f7810 */ /* 0x000fe20007f7e0ff */
[----:B------:R-:W-:Y:S01]  /*4df90*/  BSSY.RECONVERGENT B1, `(.L_x_3227) ;  /* 0x000005d000017945 */ /* 0x000fe20003800200 */
[----:B------:R-:W-:Y:S01]  /*4dfa0*/  LEA.HI.X R30, R52, R30, R53, 0x2, P4 ;  /* 0x0000001e341e7211 */ /* 0x000fe200020f1435 */
[----:B------:R-:W-:Y:S01]  /*4dfb0*/  IMAD.MOV.U32 R32, RZ, RZ, R7 ;  /* 0x000000ffff207224 */ /* 0x000fe200078e0007 */
[----:B------:R-:W-:Y:S01]  /*4dfc0*/  IADD3.X R28, PT, PT, R28, UR38, RZ, P5, !PT ;  /* 0x000000261c1c7c10 */ /* 0x000fe2000affe4ff */
[----:B01234-:R-:W-:Y:S02]  /*4dfd0*/  IMAD.MOV.U32 R23, RZ, RZ, R6 ;  /* 0x000000ffff177224 */ /* 0x01ffe400078e0006 */
[----:B------:R-:W-:Y:S02]  /*4dfe0*/  IMAD.MOV.U32 R18, RZ, RZ, R20 ;  /* 0x000000ffff127224 */ /* 0x000fe400078e0014 */
[----:B------:R-:W-:Y:S02]  /*4dff0*/  IMAD.X R29, RZ, RZ, R30, P3 ;  /* 0x000000ffff1d7224 */ /* 0x000fe400018e061e */
[----:B------:R-:W-:Y:S01]  /*4e000*/  IMAD.MOV.U32 R13, RZ, RZ, R28 ;  /* 0x000000ffff0d7224 */ /* 0x000fe200078e001c */
[----:B------:R-:W-:Y:S06]  /*4e010*/  @!P1 BRA `(.L_x_3228) ;  /* 0x0000000400509947 */ /* 0x000fec0003800000 */
[----:B------:R-:W0:Y:S01]  /*4e020*/  LDCU.64 UR24, c[0x0][0x3d0] ;  /* 0x00007a00ff1877ac */ /* 0x000e220008000a00 */
[----:B------:R-:W-:Y:S01]  /*4e030*/  IADD3 R13, P3, PT, R20, R16, RZ ;  /* 0x00000010140d7210 */ /* 0x000fe20007f7e0ff */
[----:B------:R-:W1:Y:S04]  /*4e040*/  LDC R18, c[0x0][0x3a8] ;  /* 0x0000ea00ff127b82 */ /* 0x000e680000000800 */
[----:B------:R-:W-:Y:S01]  /*4e050*/  IMAD.X R14, R28, 0x1, R8, P3 ;  /* 0x000000011c0e7824 */ /* 0x000fe200018e0608 */
[----:B0-----:R-:W-:-:S04]  /*4e060*/  LEA R34, P3, R13, UR24, 0x2 ;  /* 0x000000180d227c11 */ /* 0x001fc8000f8610ff */
[----:B------:R-:W-:Y:S02]  /*4e070*/  LEA.HI.X R35, R13, UR25, R14, 0x2, P3 ;  /* 0x000000190d237c11 */ /* 0x000fe400098f140e */
[----:B------:R-:W0:Y:S03]  /*4e080*/  LDC.64 R14, c[0x0][0x3b8] ;  /* 0x0000ee00ff0e7b82 */ /* 0x000e260000000a00 */
[----:B------:R-:W2:Y:S01]  /*4e090*/  LDG.E R21, desc[UR46][R34.64] ;  /* 0x0000002e22157981 */ /* 0x000ea2000c1e1900 */
[C---:B-1----:R-:W-:Y:S01]  /*4e0a0*/  LEA R24, P3, R18.reuse, R33, 0x2 ;  /* 0x0000002112187211 */ /* 0x042fe200078610ff */
        /* <DEDUP_REMOVED lines=59> */
[----:B------:R0:W2:Y:S01]  /*4e460*/  LDG.E R35, desc[UR46][R22.64] ;  /* 0x0000002e16237981 */ /* 0x0000a2000c1e1900 */
[----:B------:R-:W-:-:S04]  /*4e470*/  ISETP.NE.U32.AND P3, PT, R36, 0x6, PT ;  /* 0x000000062400780c */ /* 0x000fc80003f65070 */
[----:B------:R-:W-:-:S13]  /*4e480*/  ISETP.NE.AND.EX P3, PT, RZ, RZ, PT, P3 ;  /* 0x000000ffff00720c */ /* 0x000fda0003f65330 */
[----:B0-----:R-:W-:-:S05]  /*4e490*/  @P3 IADD3 R22, P4, PT, R22, R41, RZ ;  /* 0x0000002916163210 */ /* 0x001fca0007f9e0ff */
[----:B------:R-:W-:Y:S01]  /*4e4a0*/  @P3 IMAD.X R23, R23, 0x1, R21, P4 ;  /* 0x0000000117173824 */ /* 0x000fe200020e0615 */
[----:B--2---:R0:W-:Y:S04]  /*4e4b0*/  STG.E desc[UR46][R24.64+0x1c], R35 ;  /* 0x00001c2318007986 */ /* 0x0041e8000c10192e */
[----:B------:R1:W2:Y:S01]  /*4e4c0*/  @P3 LDG.E R21, desc[UR46][R22.64] ;  /* 0x0000002e16153981 */ /* 0x0002a2000c1e1900 */
[-C--:B------:R-:W-:Y:S01]  /*4e4d0*/  IADD3 R18, P4, PT, R18, R14.reuse, RZ ;  /* 0x0000000e12127210 */ /* 0x080fe20007f9e0ff */
[----:B------:R-:W-:Y:S02]  /*4e4e0*/  IMAD.U32 R32, RZ, RZ, UR9 ;  /* 0x00000009ff207e24 */ /* 0x000fe4000f8e00ff */
[----:B------:R-:W-:Y:S02]  /*4e4f0*/  @P3 IMAD.U32 R32, RZ, RZ, UR17 ;  /* 0x00000011ff203e24 */ /* 0x000fe4000f8e00ff */
[----:B------:R-:W-:Y:S01]  /*4e500*/  IMAD.X R13, R13, 0x1, R15, P4 ;  /* 0x000000010d0d7824 */ /* 0x000fe200020e060f */
[----:B------:R-:W-:Y:S01]  /*4e510*/  @P3 IADD3 R18, P4, PT, R18, R14, RZ ;  /* 0x0000000e12123210 */ /* 0x000fe20007f9e0ff */
[----:B-1----:R-:W-:-:S04]  /*4e520*/  IMAD.U32 R23, RZ, RZ, UR14 ;  /* 0x0000000eff177e24 */ /* 0x002fc8000f8e00ff */
[----:B------:R-:W-:Y:S02]  /*4e530*/  @P3 IMAD.X R13, R13, 0x1, R15, P4 ;  /* 0x000000010d0d3824 */ /* 0x000fe400020e060f */
[----:B------:R-:W-:Y:S01]  /*4e540*/  @P3 IMAD.U32 R23, RZ, RZ, UR15 ;  /* 0x0000000fff173e24 */ /* 0x000fe2000f8e00ff */
[----:B--2---:R0:W-:Y:S06]  /*4e550*/  @P3 STG.E desc[UR46][R24.64+0x20], R21 ;  /* 0x0000201518003986 */ /* 0x0041ec000c10192e */
.L_x_3228:
[----:B------:R-:W-:Y:S05]  /*4e560*/  BSYNC.RECONVERGENT B1 ;  /* 0x0000000000017941 */ /* 0x000fea0003800200 */
.L_x_3227:
        /* <DEDUP_REMOVED lines=8> */
.L_x_3231:
        /* <DEDUP_REMOVED lines=44> */
.L_x_3230:
[----:B------:R-:W-:Y:S05]  /*4e8b0*/  BSYNC.RECONVERGENT B1 ;  /* 0x0000000000017941 */ /* 0x000fea0003800200 */
.L_x_3229:
        /* <DEDUP_REMOVED lines=12> */
[----:B0-----:R-:W0:Y:S04]  /*4e980*/  LDC.64 R20, c[0x0][0x3b8] ;  /* 0x0000ee00ff147b82 */ /* 0x001e280000000a00 */
[----:B------:R-:W-:Y:S01]  /*4e990*/  IMAD.X R18, R28, 0x1, R8, P3 ;  /* 0x000000011c127824 */ /* 0x000fe200018e0608 */
[----:B-----5:R-:W-:-:S04]  /*4e9a0*/  LEA R32, P3, R13, UR24, 0x2 ;  /* 0x000000180d207c11 */ /* 0x020fc8000f8610ff */
[----:B------:R-:W-:Y:S02]  /*4e9b0*/  LEA.HI.X R33, R13, UR25, R18, 0x2, P3 ;  /* 0x000000190d217c11 */ /* 0x000fe400098f1412 */
[----:B------:R-:W1:Y:S03]  /*4e9c0*/  LDC R18, c[0x0][0x3a8] ;  /* 0x0000ea00ff127b82 */ /* 0x000e660000000800 */
[----:B------:R-:W5:Y:S01]  /*4e9d0*/  LDG.E R41, desc[UR46][R32.64] ;  /* 0x0000002e20297981 */ /* 0x000f62000c1e1900 */
[----:B0-----:R-:W-:Y:S01]  /*4e9e0*/  IADD3 R15, P4, PT, R22, R20, RZ ;  /* 0x00000014160f7210 */ /* 0x001fe20007f9e0ff */
[----:B------:R-:W-:Y:S02]  /*4e9f0*/  IMAD.U32 R34, RZ, RZ, UR42 ;  /* 0x0000002aff227e24 */ /* 0x000fe4000f8e00ff */
[----:B------:R-:W-:Y:S02]  /*4ea00*/  IMAD.U32 R35, RZ, RZ, UR43 ;  /* 0x0000002bff237e24 */ /* 0x000fe4000f8e00ff */
[----:B------:R-:W-:-:S02]  /*4ea10*/  IMAD.MOV.U32 R30, RZ, RZ, R34 ;  /* 0x000000ffff1e7224 */ /* 0x000fc400078e0022 */
[----:B------:R-:W-:Y:S01]  /*4ea20*/  IMAD.X R13, R28, 0x1, R21, P4 ;  /* 0x000000011c0d7824 */ /* 0x000fe200020e0615 */
[----:B-1234-:R-:W-:-:S04]  /*4ea30*/  LEA R24, P3, R18, R31, 0x2 ;  /* 0x0000001f12187211 */ /* 0x01efc800078610ff */
[----:B------:R-:W-:Y:S01]  /*4ea40*/  LEA.HI.X R25, R18, R29, R19, 0x2, P3 ;  /* 0x0000001d12197211 */ /* 0x000fe200018f1413 */
[----:B------:R-:W-:Y:S01]  /*4ea50*/  IMAD.U32 R18, RZ, RZ, UR16 ;  /* 0x00000010ff127e24 */ /* 0x000fe2000f8e00ff */
[----:B------:R-:W-:-:S04]  /*4ea60*/  ISETP.NE.U32.AND P3, PT, R36, 0x1, PT ;  /* 0x000000012400780c */ /* 0x000fc80003f65070 */
[----:B------:R-:W-:Y:S01]  /*4ea70*/  ISETP.NE.AND.EX P3, PT, RZ, RZ, PT, P3 ;  /* 0x000000ffff00720c */ /* 0x000fe20003f65330 */
[----:B-----5:R0:W-:-:S12]  /*4ea80*/  STG.E desc[UR46][R24.64+0x8], R41 ;  /* 0x0000082918007986 */ /* 0x0201d8000c10192e */
        /* <DEDUP_REMOVED lines=65> */
.L_x_3233:
[----:B------:R-:W-:Y:S05]  /*4eea0*/  BSYNC.RECONVERGENT B1 ;  /* 0x0000000000017941 */ /* 0x000fea0003800200 */
.L_x_3232:
        /* <DEDUP_REMOVED lines=8> */
.L_x_3236:
        /* <DEDUP_REMOVED lines=44> */
.L_x_3235:
[----:B------:R-:W-:Y:S05]  /*4f1f0*/  BSYNC.RECONVERGENT B1 ;  /* 0x0000000000017941 */ /* 0x000fea0003800200 */
.L_x_3234:
        /* <DEDUP_REMOVED lines=11> */
[----:B------:R-:W-:Y:S02]  /*4f2b0*/  LEA.HI.X R21, R6, UR25, R7, 0x2, P1 ;  /* 0x0000001906157c11 */ /* 0x000fe400088f1407 */
[----:B------:R-:W5:Y:S03]  /*4f2c0*/  LDC R7, c[0x0][0x3a8] ;  /* 0x0000ea00ff077b82 */ /* 0x000f660000000800 */
[----:B-1234-:R-:W2:Y:S01]  /*4f2d0*/  LDG.E R25, desc[UR46][R20.64] ;  /* 0x0000002e14197981 */ /* 0x01eea2000c1e1900 */
[----:B------:R-:W-:Y:S01]  /*4f2e0*/  IMAD.U32 R6, RZ, RZ, UR42 ;  /* 0x0000002aff067e24 */ /* 0x000fe2000f8e00ff */
[----:B0-----:R-:W-:-:S05]  /*4f2f0*/  IADD3 R33, P3, PT, R33, R22, RZ ;  /* 0x0000001621217210 */ /* 0x001fca0007f7e0ff */
[----:B------:R-:W-:Y:S01]  /*4f300*/  IMAD.X R28, R28, 0x1, R23, P3 ;  /* 0x000000011c1c7824 */ /* 0x000fe200018e0617 */
[----:B-----5:R-:W-:-:S04]  /*4f310*/  LEA R18, P1, R7, R34, 0x2 ;  /* 0x0000002207127211 */ /* 0x020fc800078210ff */
[----:B------:R-:W-:Y:S01]  /*4f320*/  LEA.HI.X R19, R7, R14, R19, 0x2, P1 ;  /* 0x0000000e07137211 */ /* 0x000fe200008f1413 */
[----:B------:R-:W-:Y:S01]  /*4f330*/  IMAD.U32 R7, RZ, RZ, UR43 ;  /* 0x0000002bff077e24 */ /* 0x000fe2000f8e00ff */
[----:B------:R-:W-:Y:S01]  /*4f340*/  ISETP.NE.U32.AND P1, PT, R36, 0x1, PT ;  /* 0x000000012400780c */ /* 0x000fe20003f25070 */
[----:B------:R-:W-:Y:S02]  /*4f350*/  IMAD.MOV.U32 R7, RZ, RZ, R6 ;  /* 0x000000ffff077224 */ /* 0x000fe400078e0006 */
[----:B------:R-:W-:Y:S01]  /*4f360*/  IMAD.U32 R6, RZ, RZ, UR16 ;  /* 0x00000010ff067e24 */ /* 0x000fe2000f8e00ff */
[----:B------:R-:W-:Y:S01]  /*4f370*/  ISETP.NE.AND.EX P1, PT, RZ, RZ, PT, P1 ;  /* 0x000000ffff00720c */ /* 0x000fe20003f25310 */
[----:B--2---:R0:W-:-:S12]  /*4f380*/  STG.E desc[UR46][R18.64+0x8], R25 ;  /* 0x0000081912007986 */ /* 0x0041d8000c10192e */
        /* <DEDUP_REMOVED lines=65> */
.L_x_3238:
[----:B------:R-:W-:Y:S05]  /*4f7a0*/  BSYNC.RECONVERGENT B1 ;  /* 0x0000000000017941 */ /* 0x000fea0003800200 */
.L_x_3237:
[----:B------:R-:W-:Y:S04]  /*4f7b0*/  BSSY.RECONVERGENT B1, `(.L_x_3239) ;  /* 0x0000032000017945 */ /* 0x000fe80003800200 */
[----:B------:R-:W-:Y:S05]  /*4f7c0*/  @!P2 BRA `(.L_x_3240) ;  /* 0x0000000000c0a947 */ /* 0x000fea0003800000 */
[----:B0-----:R-:W1:Y:S02]  /*4f7d0*/  LDC.64 R18, c[0x0][0x3b8] ;  /* 0x0000ee00ff127b82 */ /* 0x001e640000000a00 */
[C-C-:B-1234-:R-:W-:Y:S02]  /*4f7e0*/  SHF.L.U64.HI R25, R18.reuse, 0x2, R19.reuse ;  /* 0x0000000212197819 */ /* 0x15efe40000010213 */
[C---:B------:R-:W-:Y:S01]  /*4f7f0*/  SHF.L.U64.HI R29, R18.reuse, 0x3, R19 ;  /* 0x00000003121d7819 */ /* 0x040fe20000010213 */
[----:B------:R-:W-:-:S07]  /*4f800*/  IMAD.SHL.U32 R19, R18, 0x4, RZ ;  /* 0x0000000412137824 */ /* 0x000fce00078e00ff */
.L_x_3241:
        /* <DEDUP_REMOVED lines=44> */
.L_x_3240:
[----:B------:R-:W-:Y:S05]  /*4fad0*/  BSYNC.RECONVERGENT B1 ;  /* 0x0000000000017941 */ /* 0x000fea0003800200 */
.L_x_3239:
[----:B------:R-:W-:-:S04]  /*4fae0*/  LEA R13, P1, R52, R13, 0x2 ;  /* 0x0000000d340d7211 */ /* 0x000fc800078210ff */
[----:B------:R-:W-:Y:S02]  /*4faf0*/  LEA.HI.X R15, R52, R15, R53, 0x2, P1 ;  /* 0x0000000f340f7211 */ /* 0x000fe400008f1435 */
[----:B------:R-:W-:-:S05]  /*4fb00*/  IADD3 R34, P1, PT, R13, 0x8, RZ ;  /* 0x000000080d227810 */ /* 0x000fca0007f3e0ff */
[----:B------:R-:W-:Y:S01]  /*4fb10*/  IMAD.X R32, RZ, RZ, R15, P1 ;  /* 0x000000ffff207224 */ /* 0x000fe200008e060f */
[----:B------:R-:W-:Y:S07]  /*4fb20*/  @P0 BRA `(.L_x_3242) ;  /* 0xffffffb400300947 */ /* 0x000fee000383ffff */
.L_x_3201:
[----:B0-----:R-:W-:Y:S05]  /*4fb30*/  BSYNC.RECONVERGENT B0 ;  /* 0x0000000000007941 */ /* 0x001fea0003800200 */
.L_x_3200:
[----:B------:R-:W0:Y:S01]  /*4fb40*/  LDCU.64 UR22, c[0x0][0x3f0] ;  /* 0x00007e00ff1677ac */ /* 0x000e220008000a00 */
[----:B------:R-:W-:-:S04]  /*4fb50*/  UIADD3 UR37, UP0, UPT, UR37, 0x8, URZ ;  /* 0x0000000825257890 */ /* 0x000fc8000ff1e0ff */
[----:B------:R-:W-:Y:S01]  /*4fb60*/  UIADD3.X UR36, UPT, UPT, URZ, UR36, URZ, UP0, !UPT ;  /* 0x00000024ff247290 */ /* 0x000fe200087fe4ff */
[----:B0-----:R-:W-:Y:S01]  /*4fb70*/  UMOV UR20, UR22 ;  /* 0x0000001600147c82 */ /* 0x001fe20008000000 */
[----:B------:R-:W-:Y:S02]  /*4fb80*/  ULOP3.LUT UR22, UR23, 0x7fffffff, URZ, 0xc0, !UPT ;  /* 0x7fffffff17167892 */ /* 0x000fe4000f8ec0ff */
[----:B------:R-:W-:-:S04]  /*4fb90*/  ULOP3.LUT UR21, UR20, 0xfffffff8, URZ, 0xc0, !UPT ;  /* 0xfffffff814157892 */ /* 0x000fc8000f8ec0ff */
[----:B------:R-:W-:-:S04]  /*4fba0*/  UISETP.NE.U32.AND UP0, UPT, UR37, UR21, UPT ;  /* 0x000000152500728c */ /* 0x000fc8000bf05070 */
[----:B------:R-:W-:-:S09]  /*4fbb0*/  UISETP.NE.AND.EX UP0, UPT, UR36, UR22, UPT, UP0 ;  /* 0x000000162400728c */ /* 0x000fd2000bf05300 */
[----:B------:R-:W-:Y:S05]  /*4fbc0*/  BRA.U UP0, `(.L_x_3243) ;  /* 0xfffffd2500e47547 */ /* 0x000fea000b83ffff */
[----:B------:R-:W-:Y:S01]  /*4fbd0*/  UMOV UR5, UR21 ;  /* 0x0000001500057c82 */ /* 0x000fe20008000000 */
[----:B------:R-:W-:-:S05]  /*4fbe0*/  UMOV UR6, UR22 ;  /* 0x0000001600067c82 */ /* 0x000fca0008000000 */
.L_x_2834:
[----:B------:R-:W-:-:S06]  /*4fbf0*/  ULOP3.LUT UP0, URZ, UR20, 0x7, URZ, 0xc0, !UPT ;  /* 0x0000000714ff7892 */ /* 0x000fcc000f80c0ff */
[----:B------:R-:W-:-:S13]  /*4fc00*/  PLOP3.LUT P0, PT, PT, PT, UP0, 0x80, 0x8 ;  /* 0x000000000008781c */ /* 0x000fda0003f0f008 */
[----:B------:R-:W-:Y:S05]  /*4fc10*/  @!P0 EXIT ;  /* 0x000000000000894d */ /* 0x000fea0003800000 */
[----:B------:R-:W0:Y:S01]  /*4fc20*/  LDCU.64 UR8, c[0x0][0x3a8] ;  /* 0x00007500ff0877ac */ /* 0x000e220008000a00 */
[----:B------:R-:W5:Y:S01]  /*4fc30*/  S2R R32, SR_CTAID.X ;  /* 0x0000000000207919 */ /* 0x000f620000002500 */
[----:B------:R-:W5:Y:S01]  /*4fc40*/  LDCU UR4, c[0x0][0x360] ;  /* 0x00006c00ff0477ac */ /* 0x000f620008000800 */
[----:B------:R-:W5:Y:S01]  /*4fc50*/  S2R R7, SR_TID.X ;  /* 0x0000000000077919 */ /* 0x000f620000002100 */
[----:B0-----:R-:W-:Y:S02]  /*4fc60*/  USHF.L.U32 UR7, UR8, 0x1, URZ ;  /* 0x0000000108077899 */ /* 0x001fe400080006ff */
[----:B------:R-:W-:Y:S02]  /*4fc70*/  UIADD3 UR31, UP0, UPT, UR8, 0x1, URZ ;  /* 0x00000001081f7890 */ /* 0x000fe4000ff1e0ff */
[----:B------:R-:W-:Y:S02]  /*4fc80*/  UIADD3 UR30, UP1, UPT, UR8, 0x2, URZ ;  /* 0x00000002081e7890 */ /* 0x000fe4000ff3e0ff */
[----:B------:R-:W-:Y:S01]  /*4fc90*/  IMAD.U32 R31, RZ, RZ, UR7 ;  /* 0x00000007ff1f7e24 */ /* 0x000fe2000f8e00ff */
[----:B------:R-:W-:-:S02]  /*4fca0*/  UIADD3 UR29, UP2, UPT, UR8, 0x3, URZ ;  /* 0x00000003081d7890 */ /* 0x000fc4000ff5e0ff */
[----:B------:R-:W-:Y:S02]  /*4fcb0*/  UIADD3 UR28, UP3, UPT, UR8, 0x4, URZ ;  /* 0x00000004081c7890 */ /* 0x000fe4000ff7e0ff */
[----:B------:R-:W-:Y:S01]  /*4fcc0*/  IADD3 R31, PT, PT, R52, 0x1, -R31 ;  /* 0x00000001341f7810 */ /* 0x000fe20007ffe81f */
[----:B------:R-:W-:Y:S02]  /*4fcd0*/  UIADD3 UR27, UP4, UPT, UR8, 0x5, URZ ;  /* 0x00000005081b7890 */ /* 0x000fe4000ff9e0ff */
[----:B------:R-:W-:Y:S01]  /*4fce0*/  UIADD3 UR26, UP5, UPT, UR8, 0x6, URZ ;  /* 0x00000006081a7890 */ /* 0x000fe2000ffbe0ff */
[----:B------:R-:W-:Y:S01]  /*4fcf0*/  LOP3.LUT R31, R31, 0x7, RZ, 0xc0, !PT ;  /* 0x000000071f1f7812 */ /* 0x000fe200078ec0ff */
[----:B------:R-:W-:Y:S02]  /*4fd00*/  UIADD3 UR8, UP6, UPT, UR8, 0x7, URZ ;  /* 0x0000000708087890 */ /* 0x000fe4000ffde0ff */
[----:B------:R-:W-:Y:S01]  /*4fd10*/  UIADD3.X UR32, UPT, UPT, URZ, UR9, URZ, UP0, !UPT ;  /* 0x00000009ff207290 */ /* 0x000fe200087fe4ff */
[----:B-----5:R-:W-:Y:S01]  /*4fd20*/  IMAD R32, R32, UR4, R7 ;  /* 0x0000000420207c24 */ /* 0x020fe2000f8e0207 */
[----:B------:R-:W-:-:S02]  /*4fd30*/  UIADD3.X UR33, UPT, UPT, URZ, UR9, URZ, UP1, !UPT ;  /* 0x00000009ff217290 */ /* 0x000fc40008ffe4ff */
[----:B------:R-:W-:Y:S02]  /*4fd40*/  UIADD3.X UR34, UPT, UPT, URZ, UR9, URZ, UP2, !UPT ;  /* 0x00000009ff227290 */ /* 0x000fe400097fe4ff */
[----:B------:R-:W-:Y:S02]  /*4fd50*/  UIADD3.X UR35, UPT, UPT, URZ, UR9, URZ, UP3, !UPT ;  /* 0x00000009ff237290 */ /* 0x000fe40009ffe4ff */
[----:B------:R-:W-:Y:S02]  /*4fd60*/  UIADD3.X UR36, UPT, UPT, URZ, UR9, URZ, UP4, !UPT ;  /* 0x00000009ff247290 */ /* 0x000fe4000a7fe4ff */
[----:B------:R-:W-:Y:S02]  /*4fd70*/  UIADD3.X UR37, UPT, UPT, URZ, UR9, URZ, UP5, !UPT ;  /* 0x00000009ff257290 */ /* 0x000fe4000affe4ff */
[----:B------:R-:W-:Y:S01]  /*4fd80*/  UIADD3.X UR9, UPT, UPT, URZ, UR9, URZ, UP6, !UPT ;  /* 0x00000009ff097290 */ /* 0x000fe2000b7fe4ff */
[----:B------:R-:W-:Y:S01]  /*4fd90*/  UMOV UR4, URZ ;  /* 0x000000ff00047c82 */ /* 0x000fe20008000000 */
[----:B------:R-:W-:-:S10]  /*4fda0*/  UMOV UR7, URZ ;  /* 0x000000ff00077c82 */ /* 0x000fd40008000000 */
.L_x_3295:
[----:B------:R-:W0:Y:S01]  /*4fdb0*/  LDCU.128 UR20, c[0x0][0x390] ;  /* 0x00007200ff1477ac */ /* 0x000e220008000c00 */
[----:B------:R-:W-:Y:S01]  /*4fdc0*/  IMAD.MOV.U32 R33, RZ, RZ, RZ ;  /* 0x000000ffff217224 */ /* 0x000fe200078e00ff */
[----:B-1234-:R-:W1:Y:S01]  /*4fdd0*/  LDC R21, c[0x0][0x3a0] ;  /* 0x0000e800ff157b82 */ /* 0x01ee620000000800 */
[C---:B------:R-:W-:Y:S01]  /*4fde0*/  IMAD R9, R0.reuse, UR6, RZ ;  /* 0x0000000600097c24 */ /* 0x040fe2000f8e02ff */
[----:B------:R-:W2:Y:S01]  /*4fdf0*/  LDCU.64 UR10, c[0x0][0x3d8] ;  /* 0x00007b00ff0a77ac */ /* 0x000ea20008000a00 */
[----:B------:R-:W-:Y:S01]  /*4fe00*/  IMAD.WIDE.U32 R6, R0, UR5, R32 ;  /* 0x0000000500067c25 */ /* 0x000fe2000f8e0020 */
[----:B------:R-:W-:Y:S01]  /*4fe10*/  BSSY.RECONVERGENT B0, `(.L_x_3244) ;  /* 0x00000ed000007945 */ /* 0x000fe20003800200 */
[----:B------:R-:W2:Y:S02]  /*4fe20*/  LDCU.128 UR12, c[0x0][0x3a0] ;  /* 0x00007400ff0c77ac */ /* 0x000ea40008000c00 */
[----:B------:R-:W-:Y:S02]  /*4fe30*/  IMAD.IADD R16, R7, 0x1, R9 ;  /* 0x0000000107107824 */ /* 0x000fe400078e0209 */
[----:B------:R-:W-:Y:S01]  /*4fe40*/  IMAD.MOV.U32 R8, RZ, RZ, R26 ;  /* 0x000000ffff087224 */ /* 0x000fe200078e001a */
[----:B------:R-:W3:Y:S01]  /*4fe50*/  LDCU.128 UR16, c[0x0][0x3c0] ;  /* 0x00007800ff1077ac */ /* 0x000ee20008000c00 */
[----:B------:R-:W-:-:S02]  /*4fe60*/  IMAD.MOV.U32 R9, RZ, RZ, R27 ;  /* 0x000000ffff097224 */ /* 0x000fc400078e001b */
[----:B------:R-:W-:Y:S01]  /*4fe70*/  IMAD.MOV.U32 R12, RZ, RZ, R5 ;  /* 0x000000ffff0c7224 */ /* 0x000fe200078e0005 */
[----:B------:R-:W4:Y:S01]  /*4fe80*/  LDCU.64 UR24, c[0x0][0x3a8] ;  /* 0x00007500ff1877ac */ /* 0x000f220008000a00 */
[----:B------:R-:W-:Y:S02]  /*4fe90*/  IMAD.MOV.U32 R13, RZ, RZ, R4 ;  /* 0x000000ffff0d7224 */ /* 0x000fe400078e0004 */
[----:B0-----:R-:W-:Y:S02]  /*4fea0*/  IMAD R7, R16, UR20, RZ ;  /* 0x0000001410077c24 */ /* 0x001fe4000f8e02ff */
[----:B------:R-:W-:-:S04]  /*4feb0*/  IMAD.WIDE.U32 R8, R6, UR20, R8 ;  /* 0x0000001406087c25 */ /* 0x000fc8000f8e0008 */
[----:B------:R-:W-:Y:S01]  /*4fec0*/  IMAD R7, R6, UR21, R7 ;  /* 0x0000001506077c24 */ /* 0x000fe2000f8e0207 */
[----:B--2---:R-:W-:Y:S01]  /*4fed0*/  UIADD3 UR10, UP0, UPT, -UR14, UR10, URZ ;  /* 0x0000000a0e0a7290 */ /* 0x004fe2000ff1e1ff */
[----:B------:R-:W-:-:S03]  /*4fee0*/  IMAD.WIDE.U32 R12, R8, UR22, R12 ;  /* 0x00000016080c7c25 */ /* 0x000fc6000f8e000c */
[----:B------:R-:W-:Y:S01]  /*4fef0*/  UIADD3.X UR11, UPT, UPT, ~UR15, UR11, URZ, UP0, !UPT ;  /* 0x0000000b0f0b7290 */ /* 0x000fe200087fe5ff */
[----:B------:R-:W-:Y:S01]  /*4ff00*/  IMAD.IADD R7, R9, 0x1, R7 ;  /* 0x0000000109077824 */ /* 0x000fe200078e0207 */
[----:B------:R-:W-:Y:S01]  /*4ff10*/  UIADD3 UR39, UP0, UPT, URZ, -UR12, URZ ;  /* 0x8000000cff277290 */ /* 0x000fe2000ff1e0ff */
[----:B---3--:R-:W-:Y:S02]  /*4ff20*/  IMAD R9, R27, UR16, RZ ;  /* 0x000000101b097c24 */ /* 0x008fe4000f8e02ff */
[----:B------:R-:W-:Y:S01]  /*4ff30*/  IMAD R7, R7, UR22, RZ ;  /* 0x0000001607077c24 */ /* 0x000fe2000f8e02ff */
[----:B------:R-:W-:Y:S01]  /*4ff40*/  UIADD3.X UR40, UPT, UPT, URZ, ~UR13, URZ, UP0, !UPT ;  /* 0x8000000dff287290 */ /* 0x000fe200087fe4ff */
[----:B------:R-:W-:Y:S02]  /*4ff50*/  IMAD R17, R26, UR17, R9 ;  /* 0x000000111a117c24 */ /* 0x000fe4000f8e0209 */
[----:B------:R-:W-:Y:S01]  /*4ff60*/  IMAD R7, R8, UR23, R7 ;  /* 0x0000001708077c24 */ /* 0x000fe2000f8e0207 */
[----:B------:R-:W0:Y:S01]  /*4ff70*/  LDCU.128 UR20, c[0x0][0x380] ;  /* 0x00007000ff1477ac */ /* 0x000e220008000c00 */
[----:B------:R-:W-:-:S02]  /*4ff80*/  IMAD.U32 R14, RZ, RZ, UR39 ;  /* 0x00000027ff0e7e24 */ /* 0x000fc4000f8e00ff */
[----:B------:R-:W-:Y:S02]  /*4ff90*/  IMAD.U32 R15, RZ, RZ, UR40 ;  /* 0x00000028ff0f7e24 */ /* 0x000fe4000f8e00ff */
[----:B------:R-:W-:Y:S02]  /*4ffa0*/  IMAD.IADD R7, R13, 0x1, R7 ;  /* 0x000000010d077824 */ /* 0x000fe400078e0207 */
[----:B------:R-:W-:Y:S01]  /*4ffb0*/  IMAD.WIDE.U32 R14, R26, UR16, R14 ;  /* 0x000000101a0e7c25 */ /* 0x000fe2000f8e000e */
[----:B------:R-:W2:Y:S03]  /*4ffc0*/  LDCU.64 UR40, c[0x0][0x3d0] ;  /* 0x00007a00ff2877ac */ /* 0x000ea60008000a00 */
[----:B------:R-:W-:Y:S02]  /*4ffd0*/  IMAD R13, R7, R2, RZ ;  /* 0x00000002070d7224 */ /* 0x000fe400078e02ff */
[----:B------:R-:W-:-:S02]  /*4ffe0*/  IMAD R18, R4, UR18, RZ ;  /* 0x0000001204127c24 */ /* 0x000fc4000f8e02ff */
[----:B------:R-:W-:Y:S02]  /*4fff0*/  IMAD.U32 R8, RZ, RZ, UR10 ;  /* 0x0000000aff087e24 */ /* 0x000fe4000f8e00ff */
[----:B------:R-:W-:Y:S02]  /*50000*/  IMAD.U32 R9, RZ, RZ, UR11 ;  /* 0x0000000bff097e24 */ /* 0x000fe4000f8e00ff */
[----:B0-----:R-:W-:Y:S02]  /*50010*/  IMAD R7, R16, UR20, RZ ;  /* 0x0000001410077c24 */ /* 0x001fe4000f8e02ff */
[----:B------:R-:W-:Y:S02]  /*50020*/  IMAD.IADD R15, R15, 0x1, R17 ;  /* 0x000000010f0f7824 */ /* 0x000fe400078e0211 */
[-C--:B------:R-:W-:Y:S02]  /*50030*/  IMAD R19, R3, R12.reuse, R13 ;  /* 0x0000000c03137224 */ /* 0x080fe400078e020d */
[----:B----4-:R-:W-:Y:S01]  /*50040*/  IMAD.WIDE.U32 R12, R2, R12, UR24 ;  /* 0x00000018020c7e25 */ /* 0x010fe2000f8e000c */
[----:B------:R-:W0:Y:S03]  /*50050*/  LDCU.64 UR24, c[0x0][0x3b8] ;  /* 0x00007700ff1877ac */ /* 0x000e260008000a00 */
[----:B------:R-:W-:-:S02]  /*50060*/  IMAD R23, R5, UR19, R18 ;  /* 0x0000001305177c24 */ /* 0x000fc4000f8e0212 */
[----:B------:R-:W-:Y:S01]  /*50070*/  IMAD.WIDE.U32 R8, R5, UR18, R8 ;  /* 0x0000001205087c25 */ /* 0x000fe2000f8e0008 */
[----:B------:R-:W3:Y:S03]  /*50080*/  LDCU.128 UR16, c[0x0][0x3e0] ;  /* 0x00007c00ff1077ac */ /* 0x000ee60008000c00 */
[C---:B------:R-:W-:Y:S02]  /*50090*/  IMAD R17, R6.reuse, UR21, R7 ;  /* 0x0000001506117c24 */ /* 0x040fe4000f8e0207 */
[----:B------:R-:W-:Y:S01]  /*500a0*/  IMAD.WIDE.U32 R6, R6, UR20, R14 ;  /* 0x0000001406067c25 */ /* 0x000fe2000f8e000e */
[----:B------:R-:W4:Y:S03]  /*500b0*/  LDCU.64 UR20, c[0x0][0x3a0] ;  /* 0x00007400ff1477ac */ /* 0x000f260008000a00 */
[----:B------:R-:W-:-:S02]  /*500c0*/  IMAD.IADD R13, R13, 0x1, R19 ;  /* 0x000000010d0d7824 */ /* 0x000fc400078e0213 */
[----:B------:R-:W-:Y:S02]  /*500d0*/  IMAD.IADD R7, R7, 0x1, R17 ;  /* 0x0000000107077824 */ /* 0x000fe400078e0211 */
[----:B------:R-:W-:Y:S02]  /*500e0*/  IMAD R17, R13, R52, RZ ;  /* 0x000000340d117224 */ /* 0x000fe400078e02ff */
[----:B------:R-:W-:-:S04]  /*500f0*/  IMAD.WIDE.U32 R14, R52, R12, R12 ;  /* 0x0000000c340e7225 */ /* 0x000fc800078e000c */
[----:B------:R-:W-:Y:S01]  /*50100*/  IMAD R17, R53, R12, R17 ;  /* 0x0000000c35117224 */ /* 0x000fe200078e0211 */
[----:B---3--:R-:W-:Y:S01]  /*50110*/  IADD3 R34, P0, PT, R14, UR18, RZ ;  /* 0x000000120e227c10 */ /* 0x008fe2000ff1e0ff */
[----:B-1----:R-:W-:Y:S02]  /*50120*/  IMAD R12, R21, -0x2, R2 ;  /* 0xfffffffe150c7824 */ /* 0x002fe400078e0202 */
[----:B------:R-:W-:Y:S01]  /*50130*/  IMAD.IADD R9, R9, 0x1, R23 ;  /* 0x0000000109097824 */ /* 0x000fe200078e0217 */
[----:B------:R-:W-:Y:S01]  /*50140*/  IADD3.X R15, PT, PT, R15, UR19, R17, P0, !PT ;  /* 0x000000130f0f7c10 */ /* 0x000fe200087fe411 */
[----:B------:R-:W-:Y:S01]  /*50150*/  IMAD R7, R7, UR22, RZ ;  /* 0x0000001607077c24 */ /* 0x000fe2000f8e02ff */
[----:B------:R-:W-:Y:S01]  /*50160*/  LOP3.LUT P1, RZ, R12, 0x7, RZ, 0xc0, !PT ;  /* 0x000000070cff7812 */ /* 0x000fe2000782c0ff */
[----:B------:R-:W-:Y:S01]  /*50170*/  IMAD.WIDE.U32 R20, R6, UR22, R8 ;  /* 0x0000001606147c25 */ /* 0x000fe2000f8e0008 */
[----:B------:R-:W-:Y:S01]  /*50180*/  LEA R36, P0, R34, UR16, 0x2 ;  /* 0x0000001022247c11 */ /* 0x000fe2000f8010ff */
[----:B0-----:R-:W-:-:S02]  /*50190*/  UIMAD.WIDE.U32 UR18, UR24, UR14, URZ ;  /* 0x0000000e181272a5 */ /* 0x001fc4000f8e00ff */
[----:B------:R-:W-:Y:S01]  /*501a0*/  IMAD R7, R6, UR23, R7 ;  /* 0x0000001706077c24 */ /* 0x000fe2000f8e0207 */
[----:B------:R-:W-:Y:S01]  /*501b0*/  LEA.HI.X R34, R34, UR17, R15, 0x2, P0 ;  /* 0x0000001122227c11 */ /* 0x000fe200080f140f */
[----:B----4-:R-:W-:Y:S02]  /*501c0*/  IMAD.U32 R30, RZ, RZ, UR20 ;  /* 0x00000014ff1e7e24 */ /* 0x010fe4000f8e00ff */
[----:B------:R-:W-:Y:S02]  /*501d0*/  IMAD.U32 R19, RZ, RZ, UR21 ;  /* 0x00000015ff137e24 */ /* 0x000fe4000f8e00ff */
[----:B------:R-:W-:Y:S02]  /*501e0*/  IMAD.IADD R18, R21, 0x1, R7 ;  /* 0x0000000115127824 */ /* 0x000fe400078e0207 */
[----:B--2---:R-:W-:Y:S05]  /*501f0*/  @!P1 BRA `(.L_x_3245) ;  /* 0x0000000800b89947 */ /* 0x004fea0003800000 */
[----:B------:R-:W-:Y:S01]  /*50200*/  CS2R R8, SRZ ;  /* 0x0000000000087805 */ /* 0x000fe2000001ff00 */
[----:B------:R-:W-:Y:S02]  /*50210*/  IMAD.U32 R30, RZ, RZ, UR20 ;  /* 0x00000014ff1e7e24 */ /* 0x000fe4000f8e00ff */
[----:B------:R-:W-:-:S07]  /*50220*/  IMAD.U32 R19, RZ, RZ, UR21 ;  /* 0x00000015ff137e24 */ /* 0x000fce000f8e00ff */
.L_x_3251:
        /* <DEDUP_REMOVED lines=99> */
.L_x_3247:
[----:B------:R-:W-:Y:S05]  /*50860*/  BSYNC.RECONVERGENT B1 ;  /* 0x0000000000017941 */ /* 0x000fea0003800200 */
.L_x_3246:
        /* <DEDUP_REMOVED lines=13> */
.L_x_3250:
        /* <DEDUP_REMOVED lines=43> */
.L_x_3249:
[----:B------:R-:W-:Y:S05]  /*50bf0*/  BSYNC.RECONVERGENT B1 ;  /* 0x0000000000017941 */ /* 0x000fea0003800200 */
.L_x_3248:
        /* <DEDUP_REMOVED lines=14> */
.L_x_3245:
[----:B------:R-:W-:Y:S05]  /*50ce0*/  BSYNC.RECONVERGENT B0 ;  /* 0x0000000000007941 */ /* 0x000fea0003800200 */
.L_x_3244:
[----:B------:R-:W-:Y:S01]  /*50cf0*/  ISETP.GE.U32.AND P0, PT, R39, 0x7, PT ;  /* 0x000000072700780c */ /* 0x000fe20003f06070 */
[----:B------:R-:W0:Y:S01]  /*50d00*/  LDCU.64 UR16, c[0x0][0x3d0] ;  /* 0x00007a00ff1077ac */ /* 0x000e220008000a00 */
[----:B------:R-:W-:Y:S02]  /*50d10*/  BSSY.RECONVERGENT B0, `(.L_x_3252) ;  /* 0x00004a7000007945 */ /* 0x000fe40003800200 */
[----:B------:R-:W-:-:S13]  /*50d20*/  ISETP.GE.U32.AND.EX P0, PT, R38, RZ, PT, P0 ;  /* 0x000000ff2600720c */ /* 0x000fda0003f06100 */
[----:B------:R-:W-:Y:S05]  /*50d30*/  @!P0 BRA `(.L_x_3253) ;  /* 0x0000004800908947 */ /* 0x000fea0003800000 */
.L_x_3294:
        /* <DEDUP_REMOVED lines=38> */
[----:B------:R-:W-:-:S02]  /*50fa0*/  IADD3.X R17, PT, PT, R34, R15, R17, P2, !PT ;  /* 0x0000000f22117210 */ /* 0x000fc400017fe411 */
[----:B------:R-:W-:-:S04]  /*50fb0*/  ISETP.NE.U32.AND P2, PT, R31, 0x1, PT ;  /* 0x000000011f00780c */ /* 0x000fc80003f45070 */
        /* <DEDUP_REMOVED lines=69> */
.L_x_3255:
[----:B------:R-:W-:Y:S05]  /*51410*/  BSYNC.RECONVERGENT B1 ;  /* 0x0000000000017941 */ /* 0x000fea0003800200 */
.L_x_3254:
        /* <DEDUP_REMOVED lines=17> */
.L_x_3258:
        /* <DEDUP_REMOVED lines=43> */
.L_x_3257:
[----:B------:R-:W-:Y:S05]  /*517e0*/  BSYNC.RECONVERGENT B1 ;  /* 0x0000000000017941 */ /* 0x000fea0003800200 */
.L_x_3256:
        /* <DEDUP_REMOVED lines=15> */
[C---:B---3--:R-:W-:Y:S01]  /*518e0*/  LEA R22, P3, R6.reuse, R35, 0x2 ;  /* 0x0000002306167211 */ /* 0x048fe200078610ff */
[----:B------:R-:W-:Y:S02]  /*518f0*/  IMAD.U32 R33, RZ, RZ, UR31 ;  /* 0x0000001fff217e24 */ /* 0x000fe4000f8e00ff */
[----:B------:R-:W-:Y:S01]  /*51900*/  IMAD.U32 R29, RZ, RZ, UR32 ;  /* 0x00000020ff1d7e24 */ /* 0x000fe2000f8e00ff */
[----:B------:R-:W-:-:S02]  /*51910*/  LEA.HI.X R23, R6, R13, R7, 0x2, P3 ;  /* 0x0000000d06177211 */ /* 0x000fc400018f1407 */
        /* <DEDUP_REMOVED lines=70> */
.L_x_3260:
[----:B------:R-:W-:Y:S05]  /*51d80*/  BSYNC.RECONVERGENT B1 ;  /* 0x0000000000017941 */ /* 0x000fea0003800200 */
.L_x_3259:
[----:B------:R-:W-:Y:S01]  /*51d90*/  BSSY.RECONVERGENT B1, `(.L_x_3261) ;  /* 0x0000034000017945 */ /* 0x000fe20003800200 */
[----:B------:R-:W-:Y:S02]  /*51da0*/  IADD3 R8, P4, PT, R14, UR44, RZ ;  /* 0x0000002c0e087c10 */ /* 0x000fe4000ff9e0ff */
[----:B------:R-:W-:Y:S01]  /*51db0*/  LEA R9, P5, R52, R35, 0x2 ;  /* 0x0000002334097211 */ /* 0x000fe200078a10ff */
[----:B------:R-:W-:-:S12]  /*51dc0*/  @!P2 BRA `(.L_x_3262) ;  /* 0x0000000000c0a947 */ /* 0x000fd80003800000 */
[----:B0-----:R-:W0:Y:S02]  /*51dd0*/  LDC.64 R14, c[0x0][0x3b8] ;  /* 0x0000ee00ff0e7b82 */ /* 0x001e240000000a00 */
[C-C-:B0-----:R-:W-:Y:S02]  /*51de0*/  SHF.L.U64.HI R36, R14.reuse, 0x2, R15.reuse ;  /* 0x000000020e247819 */ /* 0x141fe4000001020f */
[C---:B------:R-:W-:Y:S01]  /*51df0*/  SHF.L.U64.HI R37, R14.reuse, 0x3, R15 ;  /* 0x000000030e257819 */ /* 0x040fe2000001020f */
[----:B------:R-:W-:-:S07]  /*51e00*/  IMAD.SHL.U32 R15, R14, 0x4, RZ ;  /* 0x000000040e0f7824 */ /* 0x000fce00078e00ff */
.L_x_3263:
        /* <DEDUP_REMOVED lines=44> */
.L_x_3262:
[----:B------:R-:W-:Y:S05]  /*520d0*/  BSYNC.RECONVERGENT B1 ;  /* 0x0000000000017941 */ /* 0x000fea0003800200 */
.L_x_3261:
        /* <DEDUP_REMOVED lines=15> */
[----:B0-----:R-:W0:Y:S03]  /*521d0*/  LDC.64 R14, c[0x0][0x3b8] ;  /* 0x0000ee00ff0e7b82 */ /* 0x001e260000000a00 */
[----:B------:R-:W5:Y:S01]  /*521e0*/  LDG.E R37, desc[UR46][R34.64] ;  /* 0x0000002e22257981 */ /* 0x000f62000c1e1900 */
[C---:B-1234-:R-:W-:Y:S01]  /*521f0*/  LEA R22, P3, R6.reuse, R9, 0x2 ;  /* 0x0000000906167211 */ /* 0x05efe200078610ff */
[----:B------:R-:W-:Y:S02]  /*52200*/  IMAD.U32 R33, RZ, RZ, UR31 ;  /* 0x0000001fff217e24 */ /* 0x000fe4000f8e00ff */
[----:B------:R-:W-:Y:S01]  /*52210*/  IMAD.U32 R13, RZ, RZ, UR32 ;  /* 0x00000020ff0d7e24 */ /* 0x000fe2000f8e00ff */
[----:B------:R-:W-:-:S02]  /*52220*/  LEA.HI.X R23, R6, R24, R7, 0x2, P3 ;  /* 0x0000001806177211 */ /* 0x000fc400018f1407 */
[----:B------:R-:W-:-:S04]  /*52230*/  ISETP.NE.U32.AND P3, PT, R31, 0x1, PT ;  /* 0x000000011f00780c */ /* 0x000fc80003f65070 */
        /* <DEDUP_REMOVED lines=69> */
.L_x_3265:
[----:B------:R-:W-:Y:S05]  /*52690*/  BSYNC.RECONVERGENT B1 ;  /* 0x0000000000017941 */ /* 0x000fea0003800200 */
.L_x_3264:
[----:B------:R-:W-:Y:S01]  /*526a0*/  BSSY.RECONVERGENT B1, `(.L_x_3266) ;  /* 0x0000034000017945 */ /* 0x000fe20003800200 */
[----:B------:R-:W-:Y:S02]  /*526b0*/  LEA R34, P4, R52, R36, 0x2 ;  /* 0x0000002434227211 */ /* 0x000fe400078810ff */
[----:B------:R-:W-:Y:S01]  /*526c0*/  IADD3 R8, P5, PT, R8, UR44, RZ ;  /* 0x0000002c08087c10 */ /* 0x000fe2000ffbe0ff */
[----:B------:R-:W-:-:S12]  /*526d0*/  @!P2 BRA `(.L_x_3267) ;  /* 0x0000000000c0a947 */ /* 0x000fd80003800000 */
[----:B------:R-:W0:Y:S02]  /*526e0*/  LDC.64 R6, c[0x0][0x3b8] ;  /* 0x0000ee00ff067b82 */ /* 0x000e240000000a00 */
[C-C-:B0-----:R-:W-:Y:S02]  /*526f0*/  SHF.L.U64.HI R35, R6.reuse, 0x2, R7.reuse ;  /* 0x0000000206237819 */ /* 0x141fe40000010207 */
[C---:B------:R-:W-:Y:S01]  /*52700*/  SHF.L.U64.HI R36, R6.reuse, 0x3, R7 ;  /* 0x0000000306247819 */ /* 0x040fe20000010207 */
[----:B------:R-:W-:-:S07]  /*52710*/  IMAD.SHL.U32 R7, R6, 0x4, RZ ;  /* 0x0000000406077824 */ /* 0x000fce00078e00ff */
.L_x_3268:
        /* <DEDUP_REMOVED lines=44> */
.L_x_3267:
[----:B------:R-:W-:Y:S05]  /*529e0*/  BSYNC.RECONVERGENT B1 ;  /* 0x0000000000017941 */ /* 0x000fea0003800200 */
.L_x_3266:
        /* <DEDUP_REMOVED lines=12> */
[----:B0-----:R-:W1:Y:S04]  /*52ab0*/  LDC.64 R14, c[0x0][0x3a8] ;  /* 0x0000ea00ff0e7b82 */ /* 0x001e680000000a00 */
[----:B------:R-:W-:Y:S01]  /*52ac0*/  IMAD.X R7, R12, 0x1, R18, P3 ;  /* 0x000000010c077824 */ /* 0x000fe200018e0612 */
[----:B-----5:R-:W-:-:S04]  /*52ad0*/  LEA R36, P3, R6, UR10, 0x2 ;  /* 0x0000000a06247c11 */ /* 0x020fc8000f8610ff */
[----:B------:R-:W-:Y:S02]  /*52ae0*/  LEA.HI.X R37, R6, UR11, R7, 0x2, P3 ;  /* 0x0000000b06257c11 */ /* 0x000fe400098f1407 */
[----:B------:R-:W0:Y:S03]  /*52af0*/  LDC.64 R6, c[0x0][0x3b8] ;  /* 0x0000ee00ff067b82 */ /* 0x000e260000000a00 */
        /* <DEDUP_REMOVED lines=75> */
.L_x_3270:
[----:B------:R-:W-:Y:S05]  /*52fb0*/  BSYNC.RECONVERGENT B1 ;  /* 0x0000000000017941 */ /* 0x000fea0003800200 */
.L_x_3269:
        /* <DEDUP_REMOVED lines=8> */
.L_x_3273:
        /* <DEDUP_REMOVED lines=44> */
.L_x_3272:
[----:B------:R-:W-:Y:S05]  /*53300*/  BSYNC.RECONVERGENT B1 ;  /* 0x0000000000017941 */ /* 0x000fea0003800200 */
.L_x_3271:
        /* <DEDUP_REMOVED lines=92> */
.L_x_3275:
[----:B------:R-:W-:Y:S05]  /*538d0*/  BSYNC.RECONVERGENT B1 ;  /* 0x0000000000017941 */ /* 0x000fea0003800200 */
.L_x_3274:
        /* <DEDUP_REMOVED lines=8> */
.L_x_3278:
        /* <DEDUP_REMOVED lines=44> */
.L_x_3277:
[----:B------:R-:W-:Y:S05]  /*53c20*/  BSYNC.RECONVERGENT B1 ;  /* 0x0000000000017941 */ /* 0x000fea0003800200 */
.L_x_3276:
        /* <DEDUP_REMOVED lines=92> */
.L_x_3280:
[----:B------:R-:W-:Y:S05]  /*541f0*/  BSYNC.RECONVERGENT B1 ;  /* 0x0000000000017941 */ /* 0x000fea0003800200 */
.L_x_3279:
        /* <DEDUP_REMOVED lines=8> */
.L_x_3283:
        /* <DEDUP_REMOVED lines=44> */
.L_x_3282:
[----:B------:R-:W-:Y:S05]  /*54540*/  BSYNC.RECONVERGENT B1 ;  /* 0x0000000000017941 */ /* 0x000fea0003800200 */
.L_x_3281:
[----:B------:R-:W-:Y:S01]  /*54550*/  IADD3 R33, P3, PT, R15, 0x4, RZ ;  /* 0x000000040f217810 */ /* 0x000fe20007f7e0ff */
[----:B------:R-:W-:Y:S01]  /*54560*/  BSSY.RECONVERGENT B1, `(.L_x_3284) ;  /* 0x000005b000017945 */ /* 0x000fe20003800200 */
[----:B------:R-:W-:Y:S01]  /*54570*/  LEA.HI.X R13, R52, R13, R53, 0x2, P4 ;  /* 0x0000000d340d7211 */ /* 0x000fe200020f1435 */
[----:B------:R-:W-:Y:S01]  /*54580*/  IMAD.MOV.U32 R14, RZ, RZ, R17 ;  /* 0x000000ffff0e7224 */ /* 0x000fe200078e0011 */
[----:B------:R-:W-:Y:S01]  /*54590*/  IADD3.X R12, PT, PT, R12, UR38, RZ, P5, !PT ;  /* 0x000000260c0c7c10 */ /* 0x000fe2000affe4ff */
[----:B0-----:R-:W-:Y:S02]  /*545a0*/  IMAD.MOV.U32 R9, RZ, RZ, R16 ;  /* 0x000000ffff097224 */ /* 0x001fe400078e0010 */
[----:B------:R-:W-:Y:S02]  /*545b0*/  IMAD.MOV.U32 R8, RZ, RZ, R24 ;  /* 0x000000ffff087224 */ /* 0x000fe400078e0018 */
[----:B------:R-:W-:Y:S02]  /*545c0*/  IMAD.X R7, RZ, RZ, R13, P3 ;  /* 0x000000ffff077224 */ /* 0x000fe400018e060d */
        /* <DEDUP_REMOVED lines=10> */
[----:B------:R-:W-:Y:S01]  /*54670*/  IMAD.U32 R14, RZ, RZ, UR31 ;  /* 0x0000001fff0e7e24 */ /* 0x000fe2000f8e00ff */
        /* <DEDUP_REMOVED lines=73> */
.L_x_3285:
[----:B------:R-:W-:Y:S05]  /*54b10*/  BSYNC.RECONVERGENT B1 ;  /* 0x0000000000017941 */ /* 0x000fea0003800200 */
.L_x_3284:
[----:B------:R-:W-:Y:S01]  /*54b20*/  BSSY.RECONVERGENT B1, `(.L_x_3286) ;  /* 0x0000034000017945 */ /* 0x000fe20003800200 */
[----:B------:R-:W-:Y:S02]  /*54b30*/  LEA R33, P4, R52, R33, 0x2 ;  /* 0x0000002134217211 */ /* 0x000fe400078810ff */
[----:B------:R-:W-:Y:S01]  /*54b40*/  IADD3 R34, P5, PT, R24, UR44, RZ ;  /* 0x0000002c18227c10 */ /* 0x000fe2000ffbe0ff */
[----:B------:R-:W-:-:S12]  /*54b50*/  @!P2 BRA `(.L_x_3287) ;  /* 0x0000000000c0a947 */ /* 0x000fd80003800000 */
[----:B-1234-:R-:W1:Y:S02]  /*54b60*/  LDC.64 R22, c[0x0][0x3b8] ;  /* 0x0000ee00ff167b82 */ /* 0x01ee640000000a00 */
[C-C-:B-1----:R-:W-:Y:S02]  /*54b70*/  SHF.L.U64.HI R35, R22.reuse, 0x2, R23.reuse ;  /* 0x0000000216237819 */ /* 0x142fe40000010217 */
[C---:B------:R-:W-:Y:S01]  /*54b80*/  SHF.L.U64.HI R36, R22.reuse, 0x3, R23 ;  /* 0x0000000316247819 */ /* 0x040fe20000010217 */
[----:B------:R-:W-:-:S07]  /*54b90*/  IMAD.SHL.U32 R23, R22, 0x4, RZ ;  /* 0x0000000416177824 */ /* 0x000fce00078e00ff */
.L_x_3288:
[----:B------:R-:W1:Y:S01]  /*54ba0*/  LDCU.64 UR10, c[0x0][0x3d0] ;  /* 0x00007a00ff0a77ac */ /* 0x000e620008000a00 */
[----:B0-----:R-:W-:-:S05]  /*54bb0*/  IADD3 R24, P3, PT, R8, R20, RZ ;  /* 0x0000001408187210 */ /* 0x001fca0007f7e0ff */
[----:B0-----:R-:W-:Y:S01]  /*54bc0*/  IMAD.X R25, R6, 0x1, R18, P3 ;  /* 0x0000000106197824 */ /* 0x001fe200018e0612 */
[----:B-1----:R-:W-:-:S04]  /*54bd0*/  LEA R28, P3, R24, UR10, 0x2 ;  /* 0x0000000a181c7c11 */ /* 0x002fc8000f8610ff */
        /* <DEDUP_REMOVED lines=40> */
.L_x_3287:
[----:B------:R-:W-:Y:S05]  /*54e60*/  BSYNC.RECONVERGENT B1 ;  /* 0x0000000000017941 */ /* 0x000fea0003800200 */
.L_x_3286:
[----:B------:R-:W-:Y:S01]  /*54e70*/  IADD3 R6, P3, PT, R33, 0x4, RZ ;  /* 0x0000000421067810 */ /* 0x000fe20007f7e0ff */
[----:B------:R-:W-:Y:S01]  /*54e80*/  BSSY.RECONVERGENT B1, `(.L_x_3289) ;  /* 0x0000057000017945 */ /* 0x000fe20003800200 */
[----:B------:R-:W-:Y:S02]  /*54e90*/  LEA.HI.X R7, R52, R7, R53, 0x2, P4 ;  /* 0x0000000734077211 */ /* 0x000fe400020f1435 */
[----:B------:R-:W-:-:S03]  /*54ea0*/  IADD3.X R12, PT, PT, R12, UR38, RZ, P5, !PT ;  /* 0x000000260c0c7c10 */ /* 0x000fc6000affe4ff */
[----:B------:R-:W-:Y:S01]  /*54eb0*/  IMAD.X R13, RZ, RZ, R7, P3 ;  /* 0x000000ffff0d7224 */ /* 0x000fe200018e0607 */
[----:B------:R-:W-:Y:S06]  /*54ec0*/  @!P1 BRA `(.L_x_3290) ;  /* 0x0000000400489947 */ /* 0x000fec0003800000 */
[----:B------:R-:W1:Y:S01]  /*54ed0*/  LDCU.64 UR10, c[0x0][0x3d0] ;  /* 0x00007a00ff0a77ac */ /* 0x000e620008000a00 */
[----:B------:R-:W-:Y:S01]  /*54ee0*/  IADD3 R8, P1, PT, R34, R20, RZ ;  /* 0x0000001422087210 */ /* 0x000fe20007f3e0ff */
[----:B------:R-:W5:Y:S04]  /*54ef0*/  LDC.64 R16, c[0x0][0x3a8] ;  /* 0x0000ea00ff107b82 */ /* 0x000f680000000a00 */
[----:B------:R-:W-:-:S04]  /*54f00*/  IMAD.X R9, R12, 0x1, R18, P1 ;  /* 0x000000010c097824 */ /* 0x000fc800008e0612 */
[----:B------:R-:W5:Y:S01]  /*54f10*/  LDC.64 R14, c[0x0][0x3b8] ;  /* 0x0000ee00ff0e7b82 */ /* 0x000f620000000a00 */
[----:B-1234-:R-:W-:-:S04]  /*54f20*/  LEA R22, P1, R8, UR10, 0x2 ;  /* 0x0000000a08167c11 */ /* 0x01efc8000f8210ff */
[----:B------:R-:W-:-:S05]  /*54f30*/  LEA.HI.X R23, R8, UR11, R9, 0x2, P1 ;  /* 0x0000000b08177c11 */ /* 0x000fca00088f1409 */
[----:B0-----:R-:W2:Y:S01]  /*54f40*/  LDG.E R25, desc[UR46][R22.64] ;  /* 0x0000002e16197981 */ /* 0x001ea2000c1e1900 */
[----:B-----5:R-:W-:-:S04]  /*54f50*/  LEA R8, P1, R16, R33, 0x2 ;  /* 0x0000002110087211 */ /* 0x020fc800078210ff */
[----:B------:R-:W-:Y:S01]  /*54f60*/  LEA.HI.X R9, R16, R7, R17, 0x2, P1 ;  /* 0x0000000710097211 */ /* 0x000fe200008f1411 */
[----:B------:R-:W-:Y:S01]  /*54f70*/  IMAD.U32 R17, RZ, RZ, UR31 ;  /* 0x0000001fff117e24 */ /* 0x000fe2000f8e00ff */
[----:B------:R-:W-:Y:S01]  /*54f80*/  ISETP.NE.U32.AND P1, PT, R31, 0x1, PT ;  /* 0x000000011f00780c */ /* 0x000fe20003f25070 */
[----:B------:R-:W-:Y:S01]  /*54f90*/  IMAD.U32 R16, RZ, RZ, UR32 ;  /* 0x00000020ff107e24 */ /* 0x000fe2000f8e00ff */
[----:B------:R-:W-:Y:S02]  /*54fa0*/  IADD3 R34, P3, PT, R34, R14, RZ ;  /* 0x0000000e22227210 */ /* 0x000fe40007f7e0ff */
        /* <DEDUP_REMOVED lines=68> */
.L_x_3290:
[----:B------:R-:W-:Y:S05]  /*553f0*/  BSYNC.RECONVERGENT B1 ;  /* 0x0000000000017941 */ /* 0x000fea0003800200 */
.L_x_3289:
[----:B------:R-:W-:Y:S04]  /*55400*/  BSSY.RECONVERGENT B1, `(.L_x_3291) ;  /* 0x0000032000017945 */ /* 0x000fe80003800200 */
[----:B------:R-:W-:Y:S05]  /*55410*/  @!P2 BRA `(.L_x_3292) ;  /* 0x0000000000c0a947 */ /* 0x000fea0003800000 */
[----:B0-----:R-:W0:Y:S02]  /*55420*/  LDC.64 R8, c[0x0][0x3b8] ;  /* 0x0000ee00ff087b82 */ /* 0x001e240000000a00 */
[C-C-:B0-----:R-:W-:Y:S02]  /*55430*/  SHF.L.U64.HI R25, R8.reuse, 0x2, R9.reuse ;  /* 0x0000000208197819 */ /* 0x141fe40000010209 */
[C---:B------:R-:W-:Y:S01]  /*55440*/  SHF.L.U64.HI R29, R8.reuse, 0x3, R9 ;  /* 0x00000003081d7819 */ /* 0x040fe20000010209 */
[----:B------:R-:W-:-:S07]  /*55450*/  IMAD.SHL.U32 R9, R8, 0x4, RZ ;  /* 0x0000000408097824 */ /* 0x000fce00078e00ff */
.L_x_3293:
        /* <DEDUP_REMOVED lines=44> */
.L_x_3292:
[----:B------:R-:W-:Y:S05]  /*55720*/  BSYNC.RECONVERGENT B1 ;  /* 0x0000000000017941 */ /* 0x000fea0003800200 */
.L_x_3291:
[----:B------:R-:W-:-:S04]  /*55730*/  LEA R6, P1, R52, R6, 0x2 ;  /* 0x0000000634067211 */ /* 0x000fc800078210ff */
[----:B------:R-:W-:Y:S02]  /*55740*/  LEA.HI.X R13, R52, R13, R53, 0x2, P1 ;  /* 0x0000000d340d7211 */ /* 0x000fe400008f1435 */
[----:B------:R-:W-:-:S05]  /*55750*/  IADD3 R36, P1, PT, R6, 0x8, RZ ;  /* 0x0000000806247810 */ /* 0x000fca0007f3e0ff */
[----:B------:R-:W-:Y:S01]  /*55760*/  IMAD.X R34, RZ, RZ, R13, P1 ;  /* 0x000000ffff227224 */ /* 0x000fe200008e060d */
[----:B------:R-:W-:Y:S07]  /*55770*/  @P0 BRA `(.L_x_3294) ;  /* 0xffffffb400700947 */ /* 0x000fee000383ffff */
.L_x_3253:
[----:B0-----:R-:W-:Y:S05]  /*55780*/  BSYNC.RECONVERGENT B0 ;  /* 0x0000000000007941 */ /* 0x001fea0003800200 */
.L_x_3252:
[----:B------:R-:W0:Y:S01]  /*55790*/  LDCU UR10, c[0x0][0x3f0] ;  /* 0x00007e00ff0a77ac */ /* 0x000e220008000800 */
[----:B------:R-:W-:Y:S02]  /*557a0*/  UIADD3 UR4, UP0, UPT, UR4, 0x1, URZ ;  /* 0x0000000104047890 */ /* 0x000fe4000ff1e0ff */
[----:B------:R-:W-:Y:S02]  /*557b0*/  UIADD3 UR5, UP1, UPT, UR5, 0x1, URZ ;  /* 0x0000000105057890 */ /* 0x000fe4000ff3e0ff */
[----:B------:R-:W-:Y:S02]  /*557c0*/  UIADD3.X UR7, UPT, UPT, URZ, UR7, URZ, UP0, !UPT ;  /* 0x00000007ff077290 */ /* 0x000fe400087fe4ff */
[----:B------:R-:W-:Y:S02]  /*557d0*/  UIADD3.X UR6, UPT, UPT, URZ, UR6, URZ, UP1, !UPT ;  /* 0x00000006ff067290 */ /* 0x000fe40008ffe4ff */
[----:B0-----:R-:W-:-:S04]  /*557e0*/  ULOP3.LUT UR10, UR10, 0x7, URZ, 0xc0, !UPT ;  /* 0x000000070a0a7892 */ /* 0x001fc8000f8ec0ff */
[----:B------:R-:W-:-:S04]  /*557f0*/  UISETP.NE.U32.AND UP0, UPT, UR4, UR10, UPT ;  /* 0x0000000a0400728c */ /* 0x000fc8000bf05070 */
[----:B------:R-:W-:-:S09]  /*55800*/  UISETP.NE.AND.EX UP0, UPT, UR7, URZ, UPT, UP0 ;  /* 0x000000ff0700728c */ /* 0x000fd2000bf05300 */
[----:B------:R-:W-:Y:S05]  /*55810*/  BRA.U UP0, `(.L_x_3295) ;  /* 0xffffffa500647547 */ /* 0x000fea000b83ffff */
[----:B------:R-:W-:Y:S05]  /*55820*/  EXIT ;  /* 0x000000000000794d */ /* 0x000fea0003800000 */
        .weak           $__internal_28_$__cuda_sm20_div_s64
        .type           $__internal_28_$__cuda_sm20_div_s64,@function
        .size           $__internal_28_$__cuda_sm20_div_s64,(.L_x_3611 - $__internal_28_$__cuda_sm20_div_s64)
$__internal_28_$__cuda_sm20_div_s64:
        /* <DEDUP_REMOVED lines=32> */
[----:B------:R-:W-:Y:S02]  /*55a30*/  IMAD.MOV.U32 R9, RZ, RZ, RZ ;  /* 0x000000ffff097224 */ /* 0x000fe400078e00ff */
[----:B------:R-:W-:-:S04]  /*55a40*/  IMAD.WIDE.U32 R18, P0, R19, R16, R18 ;  /* 0x0000001013127225 */ /* 0x000fc80007800012 */
[C---:B------:R-:W-:Y:S02]  /*55a50*/  IMAD R8, R5.reuse, R16, RZ ;  /* 0x0000001005087224 */ /* 0x040fe400078e02ff */
[----:B------:R-:W-:-:S04]  /*55a60*/  IMAD.HI.U32 R15, P1, R5, R15, R18 ;  /* 0x0000000f050f7227 */ /* 0x000fc80007820012 */
[----:B------:R-:W-:Y:S01]  /*55a70*/  IMAD.X R18, RZ, RZ, ~UR5, P4 ;  /* 0x80000005ff127e24 */ /* 0x000fe2000a0e06ff */
[----:B------:R-:W-:Y:S01]  /*55a80*/  IADD3 R15, P2, PT, R8, R15, RZ ;  /* 0x0000000f080f7210 */ /* 0x000fe20007f5e0ff */
[----:B------:R-:W-:-:S03]  /*55a90*/  IMAD.HI.U32 R16, R5, R16, RZ ;  /* 0x0000001005107227 */ /* 0x000fc600078e00ff */
[----:B------:R-:W-:Y:S01]  /*55aa0*/  SEL R18, R18, UR5, !P3 ;  /* 0x0000000512127c07 */ /* 0x000fe2000d800000 */
[----:B------:R-:W-:Y:S01]  /*55ab0*/  IMAD.HI.U32 R8, R15, R20, RZ ;  /* 0x000000140f087227 */ /* 0x000fe200078e00ff */
[----:B------:R-:W-:-:S03]  /*55ac0*/  ULOP3.LUT UR5, UR11, UR5, URZ, 0x3c, !UPT ;  /* 0x000000050b057292 */ /* 0x000fc6000f8e3cff */
[----:B------:R-:W-:Y:S02]  /*55ad0*/  IMAD.X R5, R16, 0x1, R5, P0 ;  /* 0x0000000110057824 */ /* 0x000fe400000e0605 */
[----:B------:R-:W-:-:S03]  /*55ae0*/  IMAD.WIDE.U32 R8, R15, R18, R8 ;  /* 0x000000120f087225 */ /* 0x000fc600078e0008 */
        /* <DEDUP_REMOVED lines=12> */
[----:B------:R-:W-:-:S04]  /*55bb0*/  IMAD R16, R5, UR8, R16 ;  /* 0x0000000805107c24 */ /* 0x000fc8000f8e0210 */
        /* <DEDUP_REMOVED lines=11> */
[----:B------:R-:W-:Y:S02]  /*55c70*/  ISETP.GE.U32.AND.EX P0, PT, R18, UR9, PT, P1 ;  /* 0x0000000912007c0c */ /* 0x000fe4000bf06110 */
[----:B------:R-:W-:Y:S01]  /*55c80*/  ISETP.LE.AND P1, PT, RZ, UR5, PT ;  /* 0x00000005ff007c0c */ /* 0x000fe2000bf23270 */
[----:B------:R-:W-:Y:S01]  /*55c90*/  IMAD.X R27, RZ, RZ, R8, P2 ;  /* 0x000000ffff1b7224 */ /* 0x000fe200010e0608 */
[----:B------:R-:W-:-:S04]  /*55ca0*/  SEL R26, R26, R15, P0 ;  /* 0x0000000f1a1a7207 */ /* 0x000fc80000000000 */
[----:B------:R-:W-:Y:S02]  /*55cb0*/  SEL R27, R27, R8, P0 ;  /* 0x000000081b1b7207 */ /* 0x000fe40000000000 */
[-C--:B------:R-:W-:Y:S02]  /*55cc0*/  IADD3 R5, P2, PT, RZ, -R26.reuse, RZ ;  /* 0x8000001aff057210 */ /* 0x080fe40007f5e0ff */
[----:B------:R-:W-:Y:S02]  /*55cd0*/  ISETP.NE.U32.AND P0, PT, RZ, UR10, PT ;  /* 0x0000000aff007c0c */ /* 0x000fe4000bf05070 */
[----:B------:R-:W-:Y:S01]  /*55ce0*/  SEL R26, R5, R26, !P1 ;  /* 0x0000001a051a7207 */ /* 0x000fe20004800000 */
[----:B------:R-:W-:Y:S01]  /*55cf0*/  IMAD.X R8, RZ, RZ, ~R27, P2 ;  /* 0x000000ffff087224 */ /* 0x000fe200010e0e1b */
[----:B------:R-:W-:Y:S01]  /*55d00*/  ISETP.NE.AND.EX P0, PT, RZ, UR11, PT, P0 ;  /* 0x0000000bff007c0c */ /* 0x000fe2000bf05300 */
[----:B------:R-:W-:-:S03]  /*55d10*/  IMAD.MOV.U32 R5, RZ, RZ, 0x0 ;  /* 0x00000000ff057424 */ /* 0x000fc600078e00ff */
[----:B------:R-:W-:Y:S02]  /*55d20*/  SEL R27, R8, R27, !P1 ;  /* 0x0000001b081b7207 */ /* 0x000fe40004800000 */
[----:B------:R-:W-:Y:S02]  /*55d30*/  SEL R26, R26, 0xffffffff, P0 ;  /* 0xffffffff1a1a7807 */ /* 0x000fe40000000000 */
[----:B------:R-:W-:Y:S01]  /*55d40*/  SEL R27, R27, 0xffffffff, P0 ;  /* 0xffffffff1b1b7807 */ /* 0x000fe20000000000 */
[----:B------:R-:W-:Y:S06]  /*55d50*/  RET.REL.NODEC R4 `(im2col) ;  /* 0xfffffaa004a87950 */ /* 0x000fec0003c3ffff */
.L_x_3296:
        /* <DEDUP_REMOVED lines=10> */
.L_x_3611:


//--------------------- .text.crossEntropySoftmax --------------------------
	.section	.text.crossEntropySoftmax,"ax",@progbits
	.align	128
        .global         crossEntropySoftmax
        .type           crossEntropySoftmax,@function
        .size           crossEntropySoftmax,(.L_x_3645 - crossEntropySoftmax)
        .other          crossEntropySoftmax,@"STO_CUDA_ENTRY STV_DEFAULT"
crossEntropySoftmax:
.text.crossEntropySoftmax:
        /* <DEDUP_REMOVED lines=12> */
[----:B------:R-:W1:Y:S01]  /*00c0*/  LDCU.64 UR4, c[0x0][0x358] ;  /* 0x00006b00ff0477ac */ /* 0x000e620008000a00 */
[----:B------:R-:W2:Y:S02]  /*00d0*/  LDCU.64 UR8, c[0x0][0x388] ;  /* 0x00007100ff0877ac */ /* 0x000ea40008000a00 */
[----:B0-----:R-:W-:-:S04]  /*00e0*/  IADD3 R6, P0, PT, R3, UR6, RZ ;  /* 0x0000000603067c10 */ /* 0x001fc8000ff1e0ff */
[----:B------:R-:W-:-:S05]  /*00f0*/  IADD3.X R7, PT, PT, R2, UR7, RZ, P0, !PT ;  /* 0x0000000702077c10 */ /* 0x000fca00087fe4ff */
[----:B-1----:R-:W3:Y:S01]  /*0100*/  LDG.E R4, desc[UR4][R6.64] ;  /* 0x0000000406047981 */ /* 0x002ee2000c1e1900 */
[----:B--2---:R-:W-:-:S04]  /*0110*/  IADD3 R8, P0, PT, R3, UR8, RZ ;  /* 0x0000000803087c10 */ /* 0x004fc8000ff1e0ff */
[----:B------:R-:W-:-:S05]  /*0120*/  IADD3.X R9, PT, PT, R2, UR9, RZ, P0, !PT ;  /* 0x0000000902097c10 */ /* 0x000fca00087fe4ff */
[----:B------:R0:W5:Y:S01]  /*0130*/  LDG.E R5, desc[UR4][R8.64] ;  /* 0x0000000408057981 */ /* 0x000162000c1e1900 */
[----:B------:R-:W-:Y:S01]  /*0140*/  BSSY.RECONVERGENT B0, `(.L_x_3297) ;  /* 0x0000023000007945 */ /* 0x000fe20003800200 */
[----:B---3--:R-:W-:-:S13]  /*0150*/  FSETP.NEU.AND P0, PT, R4, RZ, PT ;  /* 0x000000ff0400720b */ /* 0x008fda0003f0d000 */
[----:B0-----:R-:W-:Y:S05]  /*0160*/  @!P0 BRA `(.L_x_3298) ;  /* 0x0000000000708947 */ /* 0x001fea0003800000 */
[----:B-----5:R-:W-:Y:S01]  /*0170*/  FMNMX R7, R5, 9.9999999747524270788e-07, !PT ;  /* 0x358637bd05077809 */ /* 0x020fe20007800000 */
[----:B------:R-:W-:Y:S01]  /*0180*/  HFMA2 R9, -RZ, RZ, 1.5048828125, 33.21875 ;  /* 0x3e055027ff097431 */ /* 0x000fe200000001ff */
[----:B------:R-:W0:Y:S01]  /*0190*/  LDCU.64 UR6, c[0x0][0x3a0] ;  /* 0x00007400ff0677ac */ /* 0x000e220008000a00 */
[----:B------:R-:W-:Y:S01]  /*01a0*/  IMAD.MOV.U32 R8, RZ, RZ, 0x7f800000 ;  /* 0x7f800000ff087424 */ /* 0x000fe200078e00ff */
[C---:B------:R-:W-:Y:S02]  /*01b0*/  IADD3 R0, PT, PT, R7.reuse, -0x3f2aaaab, RZ ;  /* 0xc0d5555507007810 */ /* 0x040fe40007ffe0ff */
[----:B------:R-:W-:Y:S02]  /*01c0*/  ISETP.GT.U32.AND P0, PT, R7, 0x7f7fffff, PT ;  /* 0x7f7fffff0700780c */ /* 0x000fe40003f04070 */
[----:B------:R-:W-:-:S05]  /*01d0*/  LOP3.LUT R0, R0, 0xff800000, RZ, 0xc0, !PT ;  /* 0xff80000000007812 */ /* 0x000fca00078ec0ff */
[----:B------:R-:W-:Y:S01]  /*01e0*/  IMAD.IADD R6, R7, 0x1, -R0 ;  /* 0x0000000107067824 */ /* 0x000fe200078e0a00 */
[----:B------:R-:W-:-:S03]  /*01f0*/  I2FP.F32.S32 R0, R0 ;  /* 0x0000000000007245 */ /* 0x000fc60000201400 */
[----:B------:R-:W-:Y:S02]  /*0200*/  FADD R6, R6, -1 ;  /* 0xbf80000006067421 */ /* 0x000fe40000000000 */
[----:B------:R-:W-:Y:S02]  /*0210*/  FFMA R0, R0, 1.1920928955078125e-07, RZ ;  /* 0x3400000000007823 */ /* 0x000fe400000000ff */
[----:B------:R-:W-:-:S04]  /*0220*/  FFMA R9, R6, -R9, 0.14084610342979431152 ;  /* 0x3e1039f606097423 */ /* 0x000fc80000000809 */
[----:B------:R-:W-:-:S04]  /*0230*/  FFMA R9, R6, R9, -0.12148627638816833496 ;  /* 0xbdf8cdcc06097423 */ /* 0x000fc80000000009 */
[----:B------:R-:W-:-:S04]  /*0240*/  FFMA R9, R6, R9, 0.13980610668659210205 ;  /* 0x3e0f295506097423 */ /* 0x000fc80000000009 */
[----:B------:R-:W-:-:S04]  /*0250*/  FFMA R9, R6, R9, -0.16684235632419586182 ;  /* 0xbe2ad8b906097423 */ /* 0x000fc80000000009 */
[----:B------:R-:W-:-:S04]  /*0260*/  FFMA R9, R6, R9, 0.20012299716472625732 ;  /* 0x3e4ced0b06097423 */ /* 0x000fc80000000009 */
[----:B------:R-:W-:-:S04]  /*0270*/  FFMA R9, R6, R9, -0.24999669194221496582 ;  /* 0xbe7fff2206097423 */ /* 0x000fc80000000009 */
[----:B------:R-:W-:-:S04]  /*0280*/  FFMA R9, R6, R9, 0.33333182334899902344 ;  /* 0x3eaaaa7806097423 */ /* 0x000fc80000000009 */
[----:B------:R-:W-:-:S04]  /*0290*/  FFMA R9, R6, R9, -0.5 ;  /* 0xbf00000006097423 */ /* 0x000fc80000000009 */
[----:B------:R-:W-:-:S04]  /*02a0*/  FMUL R9, R6, R9 ;  /* 0x0000000906097220 */ /* 0x000fc80000400000 */
[----:B------:R-:W-:Y:S01]  /*02b0*/  FFMA R9, R6, R9, R6 ;  /* 0x0000000906097223 */ /* 0x000fe20000000006 */
[----:B0-----:R-:W-:-:S03]  /*02c0*/  IADD3 R6, P1, PT, R3, UR6, RZ ;  /* 0x0000000603067c10 */ /* 0x001fc6000ff3e0ff */
[----:B------:R-:W-:Y:S01]  /*02d0*/  FFMA R0, R0, 0.69314718246459960938, R9 ;  /* 0x3f31721800007823 */ /* 0x000fe20000000009 */
[----:B------:R-:W-:Y:S01]  /*02e0*/  @P0 FFMA R0, R7, R8, +INF ;  /* 0x7f80000007000423 */ /* 0x000fe20000000008 */
[----:B------:R-:W-:-:S03]  /*02f0*/  IADD3.X R7, PT, PT, R2, UR7, RZ, P1, !PT ;  /* 0x0000000702077c10 */ /* 0x000fc60008ffe4ff */
[----:B------:R-:W-:-:S05]  /*0300*/  FADD R9, -R0, -RZ ;  /* 0x800000ff00097221 */ /* 0x000fca0000000100 */
[----:B------:R0:W-:Y:S01]  /*0310*/  STG.E desc[UR4][R6.64], R9 ;  /* 0x0000000906007986 */ /* 0x0001e2000c101904 */
[----:B------:R-:W-:Y:S05]  /*0320*/  BRA `(.L_x_3299) ;  /* 0x0000000000107947 */ /* 0x000fea0003800000 */
.L_x_3298:
[----:B------:R-:W0:Y:S02]  /*0330*/  LDCU.64 UR6, c[0x0][0x3a0] ;  /* 0x00007400ff0677ac */ /* 0x000e240008000a00 */
[----:B0-----:R-:W-:-:S04]  /*0340*/  IADD3 R6, P0, PT, R3, UR6, RZ ;  /* 0x0000000603067c10 */ /* 0x001fc8000ff1e0ff */
[----:B------:R-:W-:-:S05]  /*0350*/  IADD3.X R7, PT, PT, R2, UR7, RZ, P0, !PT ;  /* 0x0000000702077c10 */ /* 0x000fca00087fe4ff */
[----:B------:R1:W-:Y:S04]  /*0360*/  STG.E desc[UR4][R6.64], RZ ;  /* 0x000000ff06007986 */ /* 0x0003e8000c101904 */
.L_x_3299:
[----:B------:R-:W-:Y:S05]  /*0370*/  BSYNC.RECONVERGENT B0 ;  /* 0x0000000000007941 */ /* 0x000fea0003800200 */
.L_x_3297:
[----:B------:R-:W0:Y:S01]  /*0380*/  LDCU.64 UR6, c[0x0][0x398] ;  /* 0x00007300ff0677ac */ /* 0x000e220008000a00 */
[----:B-----5:R-:W-:Y:S01]  /*0390*/  FADD R5, R4, -R5 ;  /* 0x8000000504057221 */ /* 0x020fe20000000000 */
[----:B01----:R-:W-:-:S04]  /*03a0*/  IADD3 R6, P0, PT, R3, UR6, RZ ;  /* 0x0000000603067c10 */ /* 0x003fc8000ff1e0ff */
[----:B------:R-:W-:-:S05]  /*03b0*/  IADD3.X R7, PT, PT, R2, UR7, RZ, P0, !PT ;  /* 0x0000000702077c10 */ /* 0x000fca00087fe4ff */
[----:B------:R-:W-:Y:S01]  /*03c0*/  STG.E desc[UR4][R6.64], R5 ;  /* 0x0000000506007986 */ /* 0x000fe2000c101904 */
[----:B------:R-:W-:Y:S05]  /*03d0*/  EXIT ;  /* 0x000000000000794d */ /* 0x000fea0003800000 */
.L_x_3300:
        /* <DEDUP_REMOVED lines=10> */
.L_x_3645:


//--------------------- .text.softmaxBatch        --------------------------
	.section	.text.softmaxBatch,"ax",@progbits
	.align	128
        .global         softmaxBatch
        .type           softmaxBatch,@function
        .size           softmaxBatch,(.L_x_3612 - softmaxBatch)
        .other          softmaxBatch,@"STO_CUDA_ENTRY STV_DEFAULT"
softmaxBatch:
.text.softmaxBatch:
        /* <DEDUP_REMOVED lines=16> */
[----:B------:R-:W1:Y:S01]  /*0100*/  LDCU.128 UR8, c[0x0][0x3a0] ;  /* 0x00007400ff0877ac */ /* 0x000e620008000c00 */
[----:B------:R-:W2:Y:S01]  /*0110*/  LDCU.128 UR12, c[0x0][0x390] ;  /* 0x00007200ff0c77ac */ /* 0x000ea20008000c00 */
[----:B------:R-:W3:Y:S01]  /*0120*/  LDCU.64 UR18, c[0x0][0x358] ;  /* 0x00006b00ff1277ac */ /* 0x000ee20008000a00 */
[----:B0-----:R-:W-:-:S04]  /*0130*/  IMAD.WIDE.U32 R20, R7, UR4, RZ ;  /* 0x0000000407147c25 */ /* 0x001fc8000f8e00ff */
[----:B-1----:R-:W-:-:S04]  /*0140*/  IMAD.WIDE.U32 R18, R3, UR10, RZ ;  /* 0x0000000a03127c25 */ /* 0x002fc8000f8e00ff */
[----:B------:R-:W-:Y:S01]  /*0150*/  IMAD R7, R7, UR5, R21 ;  /* 0x0000000507077c24 */ /* 0x000fe2000f8e0215 */
[----:B--2---:R-:W-:Y:S01]  /*0160*/  IADD3 R0, P0, P1, R20, UR14, R18 ;  /* 0x0000000e14007c10 */ /* 0x004fe2000f91e012 */
[----:B------:R-:W-:Y:S01]  /*0170*/  IMAD R6, R3, UR11, R19 ;  /* 0x0000000b03067c24 */ /* 0x000fe2000f8e0213 */
[----:B------:R-:W0:Y:S02]  /*0180*/  LDCU.64 UR4, c[0x0][0x3d0] ;  /* 0x00007a00ff0477ac */ /* 0x000e240008000a00 */
[C---:B------:R-:W-:Y:S02]  /*0190*/  SHF.L.U32 R3, R0.reuse, 0x2, RZ ;  /* 0x0000000200037819 */ /* 0x040fe400000006ff */
[----:B------:R-:W-:Y:S02]  /*01a0*/  IADD3.X R5, PT, PT, R7, UR15, R6, P0, P1 ;  /* 0x0000000f07057c10 */ /* 0x000fe400087e2406 */
[----:B------:R-:W-:Y:S02]  /*01b0*/  IADD3 R16, P0, PT, R3, UR12, RZ ;  /* 0x0000000c03107c10 */ /* 0x000fe4000ff1e0ff */
[----:B------:R-:W-:-:S04]  /*01c0*/  SHF.L.U64.HI R0, R0, 0x2, R5 ;  /* 0x0000000200007819 */ /* 0x000fc80000010205 */
[----:B------:R-:W-:-:S05]  /*01d0*/  IADD3.X R17, PT, PT, R0, UR13, RZ, P0, !PT ;  /* 0x0000000d00117c10 */ /* 0x000fca00087fe4ff */
[----:B---3--:R1:W5:Y:S01]  /*01e0*/  LDG.E R4, desc[UR18][R16.64] ;  /* 0x0000001210047981 */ /* 0x008362000c1e1900 */
[----:B------:R-:W-:Y:S01]  /*01f0*/  UISETP.GE.U32.AND UP0, UPT, UR8, 0x2, UPT ;  /* 0x000000020800788c */ /* 0x000fe2000bf06070 */
[----:B0-----:R-:W-:-:S03]  /*0200*/  IADD3 R5, P0, P1, R20, UR4, R18 ;  /* 0x0000000414057c10 */ /* 0x001fc6000f91e012 */
[----:B------:R-:W-:Y:S01]  /*0210*/  UISETP.GE.AND.EX UP0, UPT, UR9, URZ, UPT, UP0 ;  /* 0x000000ff0900728c */ /* 0x000fe2000bf06300 */
[----:B------:R-:W-:-:S08]  /*0220*/  IADD3.X R2, PT, PT, R7, UR5, R6, P0, P1 ;  /* 0x0000000507027c10 */ /* 0x000fd000087e2406 */
[----:B-1----:R-:W-:Y:S05]  /*0230*/  BRA.U !UP0, `(.L_x_3301) ;  /* 0x00000005084c7547 */ /* 0x002fea000b800000 */
[----:B------:R-:W-:Y:S02]  /*0240*/  UIADD3 UR4, UP0, UPT, UR8, -0x2, URZ ;  /* 0xfffffffe08047890 */ /* 0x000fe4000ff1e0ff */
[----:B------:R-:W-:Y:S02]  /*0250*/  UIADD3 UR6, UP2, UPT, UR8, -0x1, URZ ;  /* 0xffffffff08067890 */ /* 0x000fe4000ff5e0ff */
[----:B------:R-:W-:Y:S02]  /*0260*/  UIADD3.X UR7, UPT, UPT, UR9, -0x1, URZ, UP0, !UPT ;  /* 0xffffffff09077890 */ /* 0x000fe400087fe4ff */
[----:B------:R-:W-:Y:S02]  /*0270*/  UISETP.GE.U32.AND UP1, UPT, UR4, 0x7, UPT ;  /* 0x000000070400788c */ /* 0x000fe4000bf26070 */
[----:B------:R-:W-:Y:S02]  /*0280*/  ULOP3.LUT UR11, UR6, 0x7, URZ, 0xc0, !UPT ;  /* 0x00000007060b7892 */ /* 0x000fe4000f8ec0ff */
[----:B------:R-:W-:-:S02]  /*0290*/  UISETP.GE.U32.AND.EX UP1, UPT, UR7, URZ, UPT, UP1 ;  /* 0x000000ff0700728c */ /* 0x000fc4000bf26110 */
[----:B------:R-:W-:Y:S01]  /*02a0*/  UISETP.NE.U32.AND UP0, UPT, UR11, URZ, UPT ;  /* 0x000000ff0b00728c */ /* 0x000fe2000bf05070 */
[----:B------:R-:W-:Y:S01]  /*02b0*/  UMOV UR5, URZ ;  /* 0x000000ff00057c82 */ /* 0x000fe20008000000 */
[----:B------:R-:W-:Y:S02]  /*02c0*/  UIADD3.X UR7, UPT, UPT, UR9, -0x1, URZ, UP2, !UPT ;  /* 0xffffffff09077890 */ /* 0x000fe400097fe4ff */
[----:B------:R-:W-:Y:S01]  /*02d0*/  UISETP.NE.AND.EX UP0, UPT, UR5, URZ, UPT, UP0 ;  /* 0x000000ff0500728c */ /* 0x000fe2000bf05300 */
[----:B------:R-:W-:Y:S01]  /*02e0*/  UMOV UR10, 0x1 ;  /* 0x00000001000a7882 */ /* 0x000fe20000000000 */
[----:B------:R-:W-:Y:S01]  /*02f0*/  UMOV UR4, URZ ;  /* 0x000000ff00047c82 */ /* 0x000fe20008000000 */
[----:B------:R-:W-:Y:S08]  /*0300*/  BRA.U !UP1, `(.L_x_3302) ;  /* 0x0000000109bc7547 */ /* 0x000ff0000b800000 */
[----:B------:R-:W0:Y:S01]  /*0310*/  LDC.64 R10, c[0x0][0x3b8] ;  /* 0x0000ee00ff0a7b82 */ /* 0x000e220000000a00 */
[----:B------:R-:W-:Y:S01]  /*0320*/  ULOP3.LUT UR6, UR6, 0xfffffff8, URZ, 0xc0, !UPT ;  /* 0xfffffff806067892 */ /* 0x000fe2000f8ec0ff */
[----:B------:R-:W-:Y:S01]  /*0330*/  UMOV UR10, 0x1 ;  /* 0x00000001000a7882 */ /* 0x000fe20000000000 */
[----:B------:R-:W-:Y:S01]  /*0340*/  UMOV UR4, URZ ;  /* 0x000000ff00047c82 */ /* 0x000fe20008000000 */
[----:B0-----:R-:W-:-:S04]  /*0350*/  IMAD.WIDE.U32 R8, R10, 0x4, RZ ;  /* 0x000000040a087825 */ /* 0x001fc800078e00ff */
[----:B------:R-:W-:Y:S01]  /*0360*/  IMAD.SHL.U32 R23, R11, 0x4, RZ ;  /* 0x000000040b177824 */ /* 0x000fe200078e00ff */
[----:B------:R-:W-:Y:S02]  /*0370*/  IADD3 R13, P0, P1, R8, UR12, R3 ;  /* 0x0000000c080d7c10 */ /* 0x000fe4000f91e003 */
[----:B------:R-:W-:Y:S02]  /*0380*/  SHF.L.U64.HI R11, R10, 0x5, R11 ;  /* 0x000000050a0b7819 */ /* 0x000fe4000001020b */
[----:B------:R-:W-:-:S04]  /*0390*/  IADD3 R23, PT, PT, R9, R23, RZ ;  /* 0x0000001709177210 */ /* 0x000fc80007ffe0ff */
[----:B------:R-:W-:-:S07]  /*03a0*/  IADD3.X R12, PT, PT, R23, UR13, R0, P0, P1 ;  /* 0x0000000d170c7c10 */ /* 0x000fce00087e2400 */
.L_x_3303:
[----:B------:R-:W-:Y:S01]  /*03b0*/  IADD3 R14, P0, PT, R13, R8, RZ ;  /* 0x000000080d0e7210 */ /* 0x000fe20007f1e0ff */
[----:B------:R-:W-:Y:S01]  /*03c0*/  IMAD.MOV.U32 R29, RZ, RZ, R12 ;  /* 0x000000ffff1d7224 */ /* 0x000fe200078e000c */
[----:B------:R-:W-:-:S03]  /*03d0*/  MOV R28, R13 ;  /* 0x0000000d001c7202 */ /* 0x000fc60000000f00 */
[----:B------:R-:W-:Y:S02]  /*03e0*/  IMAD.X R15, R12, 0x1, R23, P0 ;  /* 0x000000010c0f7824 */ /* 0x000fe400000e0617 */
[----:B------:R-:W2:Y:S04]  /*03f0*/  LDG.E R27, desc[UR18][R28.64] ;  /* 0x000000121c1b7981 */ /* 0x000ea8000c1e1900 */
[----:B------:R-:W2:Y:S01]  /*0400*/  LDG.E R22, desc[UR18][R14.64] ;  /* 0x000000120e167981 */ /* 0x000ea2000c1e1900 */
[----:B------:R-:W-:-:S04]  /*0410*/  IADD3 R24, P0, PT, R14, R8, RZ ;  /* 0x000000080e187210 */ /* 0x000fc80007f1e0ff */
[----:B------:R-:W-:Y:S02]  /*0420*/  IADD3.X R25, PT, PT, R15, R23, RZ, P0, !PT ;  /* 0x000000170f197210 */ /* 0x000fe400007fe4ff */
[----:B------:R-:W-:Y:S02]  /*0430*/  IADD3 R26, P0, PT, R24, R8, RZ ;  /* 0x00000008181a7210 */ /* 0x000fe40007f1e0ff */
[----:B--2--5:R-:W-:-:S03]  /*0440*/  FMNMX3 R22, R4, R27, R22, !PT ;  /* 0x0000001b04167276 */ /* 0x024fc60007800016 */
[----:B------:R-:W-:Y:S02]  /*0450*/  IMAD.X R27, R25, 0x1, R23, P0 ;  /* 0x00000001191b7824 */ /* 0x000fe400000e0617 */
[----:B------:R0:W2:Y:S04]  /*0460*/  LDG.E R25, desc[UR18][R24.64] ;  /* 0x0000001218197981 */ /* 0x0000a8000c1e1900 */
[----:B------:R-:W2:Y:S01]  /*0470*/  LDG.E R4, desc[UR18][R26.64] ;  /* 0x000000121a047981 */ /* 0x000ea2000c1e1900 */
[----:B------:R-:W-:-:S04]  /*0480*/  IADD3 R30, P0, PT, R26, R8, RZ ;  /* 0x000000081a1e7210 */ /* 0x000fc80007f1e0ff */
[----:B------:R-:W-:Y:S02]  /*0490*/  IADD3.X R31, PT, PT, R27, R23, RZ, P0, !PT ;  /* 0x000000171b1f7210 */ /* 0x000fe400007fe4ff */
[----:B------:R-:W-:-:S05]  /*04a0*/  IADD3 R28, P0, PT, R30, R8, RZ ;  /* 0x000000081e1c7210 */ /* 0x000fca0007f1e0ff */
[----:B------:R-:W-:Y:S01]  /*04b0*/  IMAD.X R29, R31, 0x1, R23, P0 ;  /* 0x000000011f1d7824 */ /* 0x000fe200000e0617 */
[-C--:B------:R-:W-:Y:S01]  /*04c0*/  IADD3 R14, P0, PT, R28, R8.reuse, RZ ;  /* 0x000000081c0e7210 */ /* 0x080fe20007f1e0ff */
[----:B------:R-:W3:Y:S03]  /*04d0*/  LDG.E R31, desc[UR18][R30.64] ;  /* 0x000000121e1f7981 */ /* 0x000ee6000c1e1900 */
[----:B------:R-:W-:Y:S02]  /*04e0*/  IADD3.X R15, PT, PT, R29, R23, RZ, P0, !PT ;  /* 0x000000171d0f7210 */ /* 0x000fe400007fe4ff */
[----:B0-----:R-:W-:Y:S02]  /*04f0*/  IADD3 R24, P0, PT, R14, R8, RZ ;  /* 0x000000080e187210 */ /* 0x001fe40007f1e0ff */
[----:B--2---:R-:W-:-:S03]  /*0500*/  FMNMX3 R4, R22, R25, R4, !PT ;  /* 0x0000001916047276 */ /* 0x004fc60007800004 */
[----:B------:R-:W-:Y:S01]  /*0510*/  IMAD.X R25, R15, 0x1, R23, P0 ;  /* 0x000000010f197824 */ /* 0x000fe200000e0617 */
[----:B------:R-:W3:Y:S04]  /*0520*/  LDG.E R22, desc[UR18][R28.64] ;  /* 0x000000121c167981 */ /* 0x000ee8000c1e1900 */
[----:B------:R-:W2:Y:S04]  /*0530*/  LDG.E R15, desc[UR18][R14.64] ;  /* 0x000000120e0f7981 */ /* 0x000ea8000c1e1900 */
[----:B------:R-:W2:Y:S01]  /*0540*/  LDG.E R24, desc[UR18][R24.64] ;  /* 0x0000001218187981 */ /* 0x000ea2000c1e1900 */
[----:B------:R-:W-:-:S04]  /*0550*/  UIADD3 UR10, UP1, UPT, UR10, 0x8, URZ ;  /* 0x000000080a0a7890 */ /* 0x000fc8000ff3e0ff */
[----:B------:R-:W-:Y:S02]  /*0560*/  UIADD3.X UR4, UPT, UPT, URZ, UR4, URZ, UP1, !UPT ;  /* 0x00000004ff047290 */ /* 0x000fe40008ffe4ff */
[----:B------:R-:W-:-:S04]  /*0570*/  UIADD3 UR8, UP1, UPT, UR10, -UR6, URZ ;  /* 0x800000060a087290 */ /* 0x000fc8000ff3e0ff */
[----:B------:R-:W-:Y:S02]  /*0580*/  UIADD3.X UR9, UPT, UPT, UR4, ~UR7, URZ, UP1, !UPT ;  /* 0x8000000704097290 */ /* 0x000fe40008ffe4ff */
[----:B------:R-:W-:-:S04]  /*0590*/  UISETP.NE.U32.AND UP1, UPT, UR8, 0x1, UPT ;  /* 0x000000010800788c */ /* 0x000fc8000bf25070 */
[----:B------:R-:W-:Y:S01]  /*05a0*/  UISETP.NE.AND.EX UP1, UPT, UR9, URZ, UPT, UP1 ;  /* 0x000000ff0900728c */ /* 0x000fe2000bf25310 */
[----:B------:R-:W-:-:S04]  /*05b0*/  LEA R13, P0, R10, R13, 0x5 ;  /* 0x0000000d0a0d7211 */ /* 0x000fc800078028ff */
[----:B------:R-:W-:Y:S02]  /*05c0*/  IADD3.X R12, PT, PT, R12, R11, RZ, P0, !PT ;  /* 0x0000000b0c0c7210 */ /* 0x000fe400007fe4ff */
[----:B---3--:R-:W-:-:S04]  /*05d0*/  FMNMX3 R4, R4, R31, R22, !PT ;  /* 0x0000001f04047276 */ /* 0x008fc80007800016 */
[----:B--2---:R-:W-:Y:S01]  /*05e0*/  FMNMX3 R4, R4, R15, R24, !PT ;  /* 0x0000000f04047276 */ /* 0x004fe20007800018 */
[----:B------:R-:W-:Y:S06]  /*05f0*/  BRA.U UP1, `(.L_x_3303) ;  /* 0xfffffffd016c7547 */ /* 0x000fec000b83ffff */
.L_x_3302:
[----:B------:R-:W-:Y:S05]  /*0600*/  BRA.U !UP0, `(.L_x_3301) ;  /* 0x0000000108587547 */ /* 0x000fea000b800000 */
[----:B------:R-:W0:Y:S01]  /*0610*/  LDC.64 R8, c[0x0][0x3b8] ;  /* 0x0000ee00ff087b82 */ /* 0x000e220000000a00 */
[----:B------:R-:W1:Y:S01]  /*0620*/  LDCU.64 UR6, c[0x0][0x390] ;  /* 0x00007200ff0677ac */ /* 0x000e620008000a00 */
[C---:B0-----:R-:W-:Y:S02]  /*0630*/  IMAD R12, R8.reuse, UR4, RZ ;  /* 0x00000004080c7c24 */ /* 0x041fe4000f8e02ff */
[----:B------:R-:W-:-:S04]  /*0640*/  IMAD.WIDE.U32 R10, R8, UR10, RZ ;  /* 0x0000000a080a7c25 */ /* 0x000fc8000f8e00ff */
[----:B------:R-:W-:Y:S01]  /*0650*/  IMAD R13, R9, UR10, R12 ;  /* 0x0000000a090d7c24 */ /* 0x000fe2000f8e020c */
[----:B------:R-:W-:Y:S02]  /*0660*/  LEA R3, P0, R10, R3, 0x2 ;  /* 0x000000030a037211 */ /* 0x000fe400078010ff */
[----:B------:R-:W-:Y:S01]  /*0670*/  SHF.L.U64.HI R9, R8, 0x2, R9 ;  /* 0x0000000208097819 */ /* 0x000fe20000010209 */
[----:B------:R-:W-:Y:S01]  /*0680*/  IMAD.IADD R11, R11, 0x1, R13 ;  /* 0x000000010b0b7824 */ /* 0x000fe200078e020d */
[----:B-1----:R-:W-:-:S04]  /*0690*/  IADD3 R13, P1, PT, R3, UR6, RZ ;  /* 0x00000006030d7c10 */ /* 0x002fc8000ff3e0ff */
[----:B------:R-:W-:-:S04]  /*06a0*/  LEA.HI.X R0, R10, R0, R11, 0x2, P0 ;  /* 0x000000000a007211 */ /* 0x000fc800000f140b */
[----:B------:R-:W-:-:S07]  /*06b0*/  IADD3.X R0, PT, PT, R0, UR7, RZ, P1, !PT ;  /* 0x0000000700007c10 */ /* 0x000fce0008ffe4ff */
.L_x_3304:
[----:B------:R-:W-:Y:S01]  /*06c0*/  MOV R10, R13 ;  /* 0x0000000d000a7202 */ /* 0x000fe20000000f00 */
[----:B------:R-:W-:-:S05]  /*06d0*/  IMAD.MOV.U32 R11, RZ, RZ, R0 ;  /* 0x000000ffff0b7224 */ /* 0x000fca00078e0000 */
[----:B------:R-:W2:Y:S01]  /*06e0*/  LDG.E R3, desc[UR18][R10.64] ;  /* 0x000000120a037981 */ /* 0x000ea2000c1e1900 */
[----:B------:R-:W-:Y:S01]  /*06f0*/  UIADD3 UR11, UP0, UPT, UR11, -0x1, URZ ;  /* 0xffffffff0b0b7890 */ /* 0x000fe2000ff1e0ff */
[----:B------:R-:W-:-:S03]  /*0700*/  LEA R13, P0, R8, R13, 0x2 ;  /* 0x0000000d080d7211 */ /* 0x000fc600078010ff */
[----:B------:R-:W-:Y:S01]  /*0710*/  UIADD3.X UR5, UPT, UPT, UR5, -0x1, URZ, UP0, !UPT ;  /* 0xffffffff05057890 */ /* 0x000fe200087fe4ff */
[----:B------:R-:W-:Y:S01]  /*0720*/  IADD3.X R0, PT, PT, R0, R9, RZ, P0, !PT ;  /* 0x0000000900007210 */ /* 0x000fe200007fe4ff */
[----:B------:R-:W-:-:S04]  /*0730*/  UISETP.NE.U32.AND UP0, UPT, UR11, URZ, UPT ;  /* 0x000000ff0b00728c */ /* 0x000fc8000bf05070 */
[----:B------:R-:W-:Y:S01]  /*0740*/  UISETP.NE.AND.EX UP0, UPT, UR5, URZ, UPT, UP0 ;  /* 0x000000ff0500728c */ /* 0x000fe2000bf05300 */
[----:B--2--5:R-:W-:-:S08]  /*0750*/  FMNMX R4, R3, R4, !PT ;  /* 0x0000000403047209 */ /* 0x024fd00007800000 */
[----:B------:R-:W-:Y:S05]  /*0760*/  BRA.U UP0, `(.L_x_3304) ;  /* 0xfffffffd00d47547 */ /* 0x000fea000b83ffff */
.L_x_3301:
[----:B------:R-:W0:Y:S01]  /*0770*/  LDCU.64 UR4, c[0x0][0x3a0] ;  /* 0x00007400ff0477ac */ /* 0x000e220008000a00 */
[----:B------:R-:W-:Y:S01]  /*0780*/  IMAD.MOV.U32 R26, RZ, RZ, RZ ;  /* 0x000000ffff1a7224 */ /* 0x000fe200078e00ff */
[----:B0-----:R-:W-:-:S04]  /*0790*/  UISETP.GE.U32.AND UP0, UPT, UR4, 0x1, UPT ;  /* 0x000000010400788c */ /* 0x001fc8000bf06070 */
[----:B------:R-:W-:-:S09]  /*07a0*/  UISETP.GE.AND.EX UP0, UPT, UR5, URZ, UPT, UP0 ;  /* 0x000000ff0500728c */ /* 0x000fd2000bf06300 */
[----:B------:R-:W-:Y:S05]  /*07b0*/  BRA.U !UP0, `(.L_x_3305) ;  /* 0x0000001908247547 */ /* 0x000fea000b800000 */
[----:B------:R-:W-:Y:S01]  /*07c0*/  UISETP.GE.U32.AND UP0, UPT, UR4, 0x8, UPT ;  /* 0x000000080400788c */ /* 0x000fe2000bf06070 */
[----:B------:R-:W-:Y:S01]  /*07d0*/  HFMA2 R26, -RZ, RZ, 0, 0 ;  /* 0x00000000ff1a7431 */ /* 0x000fe200000001ff */
[----:B------:R-:W-:Y:S02]  /*07e0*/  ULOP3.LUT UR22, UR4, 0x7, URZ, 0xc0, !UPT ;  /* 0x0000000704167892 */ /* 0x000fe4000f8ec0ff */
[----:B------:R-:W-:Y:S01]  /*07f0*/  UISETP.GE.U32.AND.EX UP0, UPT, UR5, URZ, UPT, UP0 ;  /* 0x000000ff0500728c */ /* 0x000fe2000bf06100 */
[----:B------:R-:W-:Y:S01]  /*0800*/  UMOV UR8, URZ ;  /* 0x000000ff00087c82 */ /* 0x000fe20008000000 */
[----:B------:R-:W-:Y:S01]  /*0810*/  UMOV UR6, URZ ;  /* 0x000000ff00067c82 */ /* 0x000fe20008000000 */
[----:B------:R-:W-:-:S06]  /*0820*/  UMOV UR7, URZ ;  /* 0x000000ff00077c82 */ /* 0x000fcc0008000000 */
[----:B------:R-:W-:Y:S05]  /*0830*/  BRA.U !UP0, `(.L_x_3306) ;  /* 0x0000001108f47547 */ /* 0x000fea000b800000 */
[----:B------:R-:W0:Y:S01]  /*0840*/  LDCU.64 UR16, c[0x0][0x3d0] ;  /* 0x00007a00ff1077ac */ /* 0x000e220008000a00 */
[C---:B------:R-:W-:Y:S01]  /*0850*/  IMAD.SHL.U32 R25, R18.reuse, 0x4, RZ ;  /* 0x0000000412197824 */ /* 0x040fe200078e00ff */
[----:B------:R-:W-:Y:S01]  /*0860*/  SHF.L.U64.HI R13, R18, 0x2, R6 ;  /* 0x00000002120d7819 */ /* 0x000fe20000010206 */
[----:B------:R-:W1:Y:S01]  /*0870*/  LDCU.64 UR14, c[0x0][0x398] ;  /* 0x00007300ff0e77ac */ /* 0x000e620008000a00 */
[----:B------:R-:W-:Y:S02]  /*0880*/  MOV R26, RZ ;  /* 0x000000ff001a7202 */ /* 0x000fe40000000f00 */
[C---:B------:R-:W-:Y:S01]  /*0890*/  LEA R25, P0, R20.reuse, R25, 0x2 ;  /* 0x0000001914197211 */ /* 0x040fe200078010ff */
[----:B------:R-:W2:Y:S03]  /*08a0*/  LDCU.64 UR12, c[0x0][0x3c8] ;  /* 0x00007900ff0c77ac */ /* 0x000ea60008000a00 */
[----:B------:R-:W-:Y:S01]  /*08b0*/  LEA.HI.X R13, R20, R13, R7, 0x2, P0 ;  /* 0x0000000d140d7211 */ /* 0x000fe200000f1407 */
[----:B------:R-:W3:Y:S01]  /*08c0*/  LDCU.64 UR20, c[0x0][0x390] ;  /* 0x00007200ff1477ac */ /* 0x000ee20008000a00 */
[----:B------:R-:W-:-:S02]  /*08d0*/  ULOP3.LUT UR6, UR4, 0xfffffff8, URZ, 0xc0, !UPT ;  /* 0xfffffff804067892 */ /* 0x000fc4000f8ec0ff */
[----:B------:R-:W-:Y:S02]  /*08e0*/  ULOP3.LUT UR7, UR5, 0x7fffffff, URZ, 0xc0, !UPT ;  /* 0x7fffffff05077892 */ /* 0x000fe4000f8ec0ff */
[----:B0-----:R-:W-:Y:S02]  /*08f0*/  UIMAD.WIDE.U32 UR4, UR16, 0x4, URZ ;  /* 0x00000004100478a5 */ /* 0x001fe4000f8e00ff */
[----:B-1----:R-:W-:Y:S02]  /*0900*/  UIMAD.WIDE.U32 UR10, UR14, 0x4, URZ ;  /* 0x000000040e0a78a5 */ /* 0x002fe4000f8e00ff */
[----:B------:R-:W-:Y:S02]  /*0910*/  USHF.L.U32 UR17, UR17, 0x2, URZ ;  /* 0x0000000211117899 */ /* 0x000fe400080006ff */
[----:B--2---:R-:W-:Y:S02]  /*0920*/  UIADD3 UR16, UP0, UPT, UR4, UR12, URZ ;  /* 0x0000000c04107290 */ /* 0x004fe4000ff1e0ff */
[----:B------:R-:W-:-:S02]  /*0930*/  USHF.L.U32 UR15, UR15, 0x2, URZ ;  /* 0x000000020f0f7899 */ /* 0x000fc400080006ff */
[----:B---3--:R-:W-:Y:S02]  /*0940*/  UIADD3 UR14, UP1, UPT, UR10, UR20, URZ ;  /* 0x000000140a0e7290 */ /* 0x008fe4000ff3e0ff */
[----:B------:R-:W-:Y:S01]  /*0950*/  UIADD3.X UR17, UPT, UPT, UR13, UR5, UR17, UP0, !UPT ;  /* 0x000000050d117290 */ /* 0x000fe200087fe411 */
[----:B------:R-:W0:Y:S01]  /*0960*/  LDCU.64 UR24, c[0x0][0x3b8] ;  /* 0x00007700ff1877ac */ /* 0x000e220008000a00 */
[----:B------:R-:W1:Y:S01]  /*0970*/  LDCU.64 UR26, c[0x0][0x3c8] ;  /* 0x00007900ff1a77ac */ /* 0x000e620008000a00 */
[----:B------:R-:W-:Y:S01]  /*0980*/  UIADD3.X UR15, UPT, UPT, UR21, UR11, UR15, UP1, !UPT ;  /* 0x0000000b150f7290 */ /* 0x000fe20008ffe40f */
[----:B------:R-:W-:Y:S01]  /*0990*/  UMOV UR4, URZ ;  /* 0x000000ff00047c82 */ /* 0x000fe20008000000 */
[----:B------:R-:W-:Y:S01]  /*09a0*/  UMOV UR5, URZ ;  /* 0x000000ff00057c82 */ /* 0x000fe20008000000 */
[----:B------:R-:W-:Y:S01]  /*09b0*/  UMOV UR12, UR6 ;  /* 0x00000006000c7c82 */ /* 0x000fe20008000000 */
[----:B------:R-:W-:-:S08]  /*09c0*/  UMOV UR13, UR7 ;  /* 0x00000007000d7c82 */ /* 0x000fd00008000000 */
.L_x_3323:
[----:B------:R-:W-:Y:S01]  /*09d0*/  IADD3 R8, P0, PT, R25, UR14, RZ ;  /* 0x0000000e19087c10 */ /* 0x000fe2000ff1e0ff */
[----:B--2---:R-:W2:Y:S03]  /*09e0*/  LDC R10, c[0x0][0x3c0] ;  /* 0x0000f000ff0a7b82 */ /* 0x004ea60000000800 */
[----:B------:R-:W-:-:S05]  /*09f0*/  IADD3.X R9, PT, PT, R13, UR15, RZ, P0, !PT ;  /* 0x0000000f0d097c10 */ /* 0x000fca00087fe4ff */
[----:B------:R-:W3:Y:S01]  /*0a00*/  LDG.E R3, desc[UR18][R8.64] ;  /* 0x0000001208037981 */ /* 0x000ee2000c1e1900 */
[----:B0-----:R-:W-:Y:S01]  /*0a10*/  UIMAD UR9, UR5, UR24, URZ ;  /* 0x00000018050972a4 */ /* 0x001fe2000f8e02ff */
[----:B------:R-:W-:Y:S01]  /*0a20*/  BSSY.RECONVERGENT B2, `(.L_x_3307) ;  /* 0x0000013000027945 */ /* 0x000fe20003800200 */
[----:B------:R-:W-:Y:S02]  /*0a30*/  UIMAD.WIDE.U32 UR10, UR4, UR24, URZ ;  /* 0x00000018040a72a5 */ /* 0x000fe4000f8e00ff */
[----:B------:R-:W-:-:S04]  /*0a40*/  UIMAD UR9, UR4, UR25, UR9 ;  /* 0x00000019040972a4 */ /* 0x000fc8000f8e0209 */
[----:B------:R-:W-:Y:S02]  /*0a50*/  UIADD3 UR9, UPT, UPT, UR11, UR9, URZ ;  /* 0x000000090b097290 */ /* 0x000fe4000fffe0ff */
[----:B------:R-:W-:Y:S02]  /*0a60*/  USHF.L.U32 UR11, UR10, 0x2, URZ ;  /* 0x000000020a0b7899 */ /* 0x000fe400080006ff */
[----:B------:R-:W-:Y:S01]  /*0a70*/  USHF.L.U64.HI UR9, UR10, 0x2, UR9 ;  /* 0x000000020a097899 */ /* 0x000fe20008010209 */
[----:B--2---:R-:W0:Y:S02]  /*0a80*/  MUFU.RCP R0, R10 ;  /* 0x0000000a00007308 */ /* 0x004e240000001000 */
[----:B0-----:R-:W-:-:S04]  /*0a90*/  FFMA R11, R0, -R10, 1 ;  /* 0x3f800000000b7423 */ /* 0x001fc8000000080a */
[----:B------:R-:W-:Y:S01]  /*0aa0*/  FFMA R0, R0, R11, R0 ;  /* 0x0000000b00007223 */ /* 0x000fe20000000000 */
[----:B---3-5:R-:W-:-:S04]  /*0ab0*/  FADD R3, R3, -R4 ;  /* 0x8000000403037221 */ /* 0x028fc80000000000 */
[----:B------:R-:W0:Y:S01]  /*0ac0*/  FCHK P0, R3, R10 ;  /* 0x0000000a03007302 */ /* 0x000e220000000000 */
[----:B------:R-:W-:-:S04]  /*0ad0*/  FFMA R8, R3, R0, RZ ;  /* 0x0000000003087223 */ /* 0x000fc800000000ff */
[----:B------:R-:W-:-:S04]  /*0ae0*/  FFMA R9, R8, -R10, R3 ;  /* 0x8000000a08097223 */ /* 0x000fc80000000003 */
[----:B------:R-:W-:Y:S01]  /*0af0*/  FFMA R0, R0, R9, R8 ;  /* 0x0000000900007223 */ /* 0x000fe20000000008 */
[----:B0-----:R-:W-:Y:S06]  /*0b00*/  @!P0 BRA `(.L_x_3308) ;  /* 0x0000000000108947 */ /* 0x001fec0003800000 */
[----:B------:R-:W0:Y:S01]  /*0b10*/  LDCU UR10, c[0x0][0x3c0] ;  /* 0x00007800ff0a77ac */ /* 0x000e220008000800 */
[----:B------:R-:W-:Y:S01]  /*0b20*/  MOV R8, 0xb50 ;  /* 0x00000b5000087802 */ /* 0x000fe20000000f00 */
[----:B0-----:R-:W-:-:S07]  /*0b30*/  IMAD.U32 R0, RZ, RZ, UR10 ;  /* 0x0000000aff007e24 */ /* 0x001fce000f8e00ff */
[----:B-1----:R-:W-:Y:S05]  /*0b40*/  CALL.REL.NOINC `($__internal_29_$__cuda_sm3x_div_rn_noftz_f32_slowpath) ;  /* 0x0000002000c87944 */ /* 0x002fea0003c00000 */
.L_x_3308:
[----:B-1----:R-:W-:Y:S05]  /*0b50*/  BSYNC.RECONVERGENT B2 ;  /* 0x0000000000027941 */ /* 0x002fea0003800200 */
.L_x_3307:
[----:B------:R-:W-:Y:S02]  /*0b60*/  HFMA2 R3, -RZ, RZ, 0.96630859375, -0.0022525787353515625 ;  /* 0x3bbb989dff037431 */ /* 0x000fe400000001ff */
[----:B------:R-:W-:Y:S01]  /*0b70*/  IMAD.MOV.U32 R8, RZ, RZ, 0x437c0000 ;  /* 0x437c0000ff087424 */ /* 0x000fe200078e00ff */
[----:B------:R-:W0:Y:S02]  /*0b80*/  LDC.64 R10, c[0x0][0x3b8] ;  /* 0x0000ee00ff0a7b82 */ /* 0x000e240000000a00 */
[----:B------:R-:W-:-:S06]  /*0b90*/  FFMA.SAT R3, R0, R3, 0.5 ;  /* 0x3f00000000037423 */ /* 0x000fcc0000002003 */
[----:B------:R-:W1:Y:S01]  /*0ba0*/  LDC R29, c[0x0][0x3c0] ;  /* 0x0000f000ff1d7b82 */ /* 0x000e620000000800 */
[----:B------:R-:W-:Y:S01]  /*0bb0*/  FFMA.RM R3, R3, R8, 12582913 ;  /* 0x4b40000103037423 */ /* 0x000fe20000004008 */
[----:B------:R-:W-:-:S03]  /*0bc0*/  IADD3 R8, P0, PT, R25, UR16, RZ ;  /* 0x0000001019087c10 */ /* 0x000fc6000ff1e0ff */
[C---:B------:R-:W-:Y:S01]  /*0bd0*/  FADD R9, R3.reuse, -12583039 ;  /* 0xcb40007f03097421 */ /* 0x040fe20000000000 */
[----:B------:R-:W-:-:S03]  /*0be0*/  IMAD.SHL.U32 R3, R3, 0x800000, RZ ;  /* 0x0080000003037824 */ /* 0x000fc600078e00ff */
[----:B------:R-:W-:-:S04]  /*0bf0*/  FFMA R9, R0, 1.4426950216293334961, -R9 ;  /* 0x3fb8aa3b00097823 */ /* 0x000fc80000000809 */
[----:B------:R-:W-:Y:S01]  /*0c00*/  FFMA R0, R0, 1.925963033500011079e-08, R9 ;  /* 0x32a5706000007823 */ /* 0x000fe20000000009 */
[C---:B0-----:R-:W-:Y:S02]  /*0c10*/  SHF.L.U32 R12, R10.reuse, 0x2, RZ ;  /* 0x000000020a0c7819 */ /* 0x041fe400000006ff */
[----:B------:R-:W-:Y:S02]  /*0c20*/  SHF.L.U64.HI R11, R10, 0x2, R11 ;  /* 0x000000020a0b7819 */ /* 0x000fe4000001020b */
[----:B------:R-:W-:Y:S01]  /*0c30*/  IADD3 R22, P1, P2, R12, UR11, R16 ;  /* 0x0000000b0c167c10 */ /* 0x000fe2000fa3e010 */
[----:B------:R-:W0:Y:S01]  /*0c40*/  MUFU.EX2 R0, R0 ;  /* 0x0000000000007308 */ /* 0x000e220000000800 */
[----:B------:R-:W-:Y:S02]  /*0c50*/  IADD3.X R9, PT, PT, R13, UR17, RZ, P0, !PT ;  /* 0x000000110d097c10 */ /* 0x000fe400087fe4ff */
[----:B------:R-:W-:Y:S01]  /*0c60*/  IADD3.X R23, PT, PT, R11, UR9, R17, P1, P2 ;  /* 0x000000090b177c10 */ /* 0x000fe20008fe4411 */
[----:B0-----:R-:W-:-:S05]  /*0c70*/  FMUL R3, R3, R0 ;  /* 0x0000000003037220 */ /* 0x001fca0000400000 */
[----:B------:R0:W-:Y:S04]  /*0c80*/  STG.E desc[UR18][R8.64], R3 ;  /* 0x0000000308007986 */ /* 0x0001e8000c101912 */
[----:B------:R-:W2:Y:S01]  /*0c90*/  LDG.E R15, desc[UR18][R22.64] ;  /* 0x00000012160f7981 */ /* 0x000ea2000c1e1900 */
[----:B-1----:R-:W1:Y:S01]  /*0ca0*/  MUFU.RCP R0, R29 ;  /* 0x0000001d00007308 */ /* 0x002e620000001000 */
[----:B------:R-:W-:Y:S01]  /*0cb0*/  BSSY.RECONVERGENT B2, `(.L_x_3309) ;  /* 0x0000011000027945 */ /* 0x000fe20003800200 */
[----:B------:R-:W-:Y:S01]  /*0cc0*/  FADD R26, R3, R26 ;  /* 0x0000001a031a7221 */ /* 0x000fe20000000000 */
[----:B-1----:R-:W-:-:S04]  /*0cd0*/  FFMA R27, R0, -R29, 1 ;  /* 0x3f800000001b7423 */ /* 0x002fc8000000081d */
[----:B------:R-:W-:Y:S01]  /*0ce0*/  FFMA R0, R0, R27, R0 ;  /* 0x0000001b00007223 */ /* 0x000fe20000000000 */
[----:B--2---:R-:W-:Y:S01]  /*0cf0*/  FADD R14, R15, -R4 ;  /* 0x800000040f0e7221 */ /* 0x004fe20000000000 */
[----:B------:R-:W-:-:S03]  /*0d00*/  LEA R15, P1, R5, UR26, 0x2 ;  /* 0x0000001a050f7c11 */ /* 0x000fc6000f8210ff */
[----:B------:R-:W1:Y:S01]  /*0d10*/  FCHK P0, R14, R29 ;  /* 0x0000001d0e007302 */ /* 0x000e620000000000 */
[----:B------:R-:W-:Y:S01]  /*0d20*/  FFMA R27, R0, R14, RZ ;  /* 0x0000000e001b7223 */ /* 0x000fe200000000ff */
[----:B------:R-:W-:-:S03]  /*0d30*/  LEA.HI.X R24, R5, UR27, R2, 0x2, P1 ;  /* 0x0000001b05187c11 */ /* 0x000fc600088f1402 */
[----:B------:R-:W-:-:S04]  /*0d40*/  FFMA R10, R27, -R29, R14 ;  /* 0x8000001d1b0a7223 */ /* 0x000fc8000000000e */
[----:B------:R-:W-:Y:S01]  /*0d50*/  FFMA R0, R0, R10, R27 ;  /* 0x0000000a00007223 */ /* 0x000fe2000000001b */
[----:B01----:R-:W-:Y:S06]  /*0d60*/  @!P0 BRA `(.L_x_3310) ;  /* 0x0000000000148947 */ /* 0x003fec0003800000 */
[----:B------:R-:W0:Y:S01]  /*0d70*/  LDCU UR10, c[0x0][0x3c0] ;  /* 0x00007800ff0a77ac */ /* 0x000e220008000800 */
[----:B------:R-:W-:Y:S02]  /*0d80*/  MOV R3, R14 ;  /* 0x0000000e00037202 */ /* 0x000fe40000000f00 */
[----:B------:R-:W-:Y:S01]  /*0d90*/  MOV R8, 0xdc0 ;  /* 0x00000dc000087802 */ /* 0x000fe20000000f00 */
[----:B0-----:R-:W-:-:S07]  /*0da0*/  IMAD.U32 R0, RZ, RZ, UR10 ;  /* 0x0000000aff007e24 */ /* 0x001fce000f8e00ff */
[----:B------:R-:W-:Y:S05]  /*0db0*/  CALL.REL.NOINC `($__internal_29_$__cuda_sm3x_div_rn_noftz_f32_slowpath) ;  /* 0x00000020002c7944 */ /* 0x000fea0003c00000 */
.L_x_3310:
[----:B------:R-:W-:Y:S05]  /*0dc0*/  BSYNC.RECONVERGENT B2 ;  /* 0x0000000000027941 */ /* 0x000fea0003800200 */
.L_x_3309:
[----:B------:R-:W-:Y:S01]  /*0dd0*/  MOV R3, 0x3bbb989d ;  /* 0x3bbb989d00037802 */ /* 0x000fe20000000f00 */
[----:B------:R-:W-:Y:S01]  /*0de0*/  IMAD.MOV.U32 R8, RZ, RZ, 0x437c0000 ;  /* 0x437c0000ff087424 */ /* 0x000fe200078e00ff */
[----:B------:R-:W-:Y:S01]  /*0df0*/  IADD3 R14, P0, P1, R12, UR11, R15 ;  /* 0x0000000b0c0e7c10 */ /* 0x000fe2000f91e00f */
[----:B------:R-:W0:Y:S01]  /*0e00*/  LDC R29, c[0x0][0x3c0] ;  /* 0x0000f000ff1d7b82 */ /* 0x000e220000000800 */
[----:B------:R-:W-:Y:S01]  /*0e10*/  IADD3 R22, P2, PT, R22, R12, RZ ;  /* 0x0000000c16167210 */ /* 0x000fe20007f5e0ff */
[----:B------:R-:W-:Y:S01]  /*0e20*/  FFMA.SAT R3, R0, R3, 0.5 ;  /* 0x3f00000000037423 */ /* 0x000fe20000002003 */
[----:B------:R-:W-:-:S03]  /*0e30*/  IADD3.X R15, PT, PT, R11, UR9, R24, P0, P1 ;  /* 0x000000090b0f7c10 */ /* 0x000fc600087e2418 */
[----:B------:R-:W-:Y:S01]  /*0e40*/  FFMA.RM R3, R3, R8, 12582913 ;  /* 0x4b40000103037423 */ /* 0x000fe20000004008 */
[----:B------:R-:W-:-:S03]  /*0e50*/  IMAD.X R23, R23, 0x1, R11, P2 ;  /* 0x0000000117177824 */ /* 0x000fc600010e060b */
[C---:B------:R-:W-:Y:S01]  /*0e60*/  FADD R9, R3.reuse, -12583039 ;  /* 0xcb40007f03097421 */ /* 0x040fe20000000000 */
[----:B------:R-:W-:-:S03]  /*0e70*/  SHF.L.U32 R3, R3, 0x17, RZ ;  /* 0x0000001703037819 */ /* 0x000fc600000006ff */
[----:B------:R-:W-:-:S04]  /*0e80*/  FFMA R9, R0, 1.4426950216293334961, -R9 ;  /* 0x3fb8aa3b00097823 */ /* 0x000fc80000000809 */
[----:B------:R-:W-:-:S04]  /*0e90*/  FFMA R9, R0, 1.925963033500011079e-08, R9 ;  /* 0x32a5706000097823 */ /* 0x000fc80000000009 */
[----:B------:R-:W1:Y:S02]  /*0ea0*/  MUFU.EX2 R0, R9 ;  /* 0x0000000900007308 */ /* 0x000e640000000800 */
[----:B-1----:R-:W-:-:S05]  /*0eb0*/  FMUL R3, R3, R0 ;  /* 0x0000000003037220 */ /* 0x002fca0000400000 */
[----:B------:R1:W-:Y:S04]  /*0ec0*/  STG.E desc[UR18][R14.64], R3 ;  /* 0x000000030e007986 */ /* 0x0003e8000c101912 */
[----:B------:R-:W2:Y:S01]  /*0ed0*/  LDG.E R27, desc[UR18][R22.64] ;  /* 0x00000012161b7981 */ /* 0x000ea2000c1e1900 */
[----:B0-----:R-:W0:Y:S01]  /*0ee0*/  MUFU.RCP R0, R29 ;  /* 0x0000001d00007308 */ /* 0x001e220000001000 */
[----:B------:R-:W-:Y:S01]  /*0ef0*/  BSSY.RECONVERGENT B2, `(.L_x_3311) ;  /* 0x000000f000027945 */ /* 0x000fe20003800200 */
[----:B------:R-:W-:Y:S01]  /*0f00*/  FADD R26, R26, R3 ;  /* 0x000000031a1a7221 */ /* 0x000fe20000000000 */
[----:B0-----:R-:W-:-:S04]  /*0f10*/  FFMA R9, R0, -R29, 1 ;  /* 0x3f80000000097423 */ /* 0x001fc8000000081d */
[----:B------:R-:W-:Y:S01]  /*0f20*/  FFMA R0, R0, R9, R0 ;  /* 0x0000000900007223 */ /* 0x000fe20000000000 */
[----:B--2---:R-:W-:-:S04]  /*0f30*/  FADD R10, R27, -R4 ;  /* 0x800000041b0a7221 */ /* 0x004fc80000000000 */
[----:B------:R-:W0:Y:S01]  /*0f40*/  FCHK P0, R10, R29 ;  /* 0x0000001d0a007302 */ /* 0x000e220000000000 */
[----:B------:R-:W-:-:S04]  /*0f50*/  FFMA R9, R0, R10, RZ ;  /* 0x0000000a00097223 */ /* 0x000fc800000000ff */
        /* <DEDUP_REMOVED lines=8> */
.L_x_3312:
[----:B------:R-:W-:Y:S05]  /*0fe0*/  BSYNC.RECONVERGENT B2 ;  /* 0x0000000000027941 */ /* 0x000fea0003800200 */
.L_x_3311:
[----:B------:R-:W-:Y:S02]  /*0ff0*/  HFMA2 R3, -RZ, RZ, 0.96630859375, -0.0022525787353515625 ;  /* 0x3bbb989dff037431 */ /* 0x000fe400000001ff */
[----:B------:R-:W-:Y:S01]  /*1000*/  IMAD.MOV.U32 R8, RZ, RZ, 0x437c0000 ;  /* 0x437c0000ff087424 */ /* 0x000fe200078e00ff */
[-C--:B------:R-:W-:Y:S01]  /*1010*/  IADD3 R32, P0, PT, R14, R12.reuse, RZ ;  /* 0x0000000c0e207210 */ /* 0x080fe20007f1e0ff */
[----:B------:R-:W0:Y:S01]  /*1020*/  LDC R27, c[0x0][0x3c0] ;  /* 0x0000f000ff1b7b82 */ /* 0x000e220000000800 */
[----:B------:R-:W-:-:S03]  /*1030*/  IADD3 R22, P1, PT, R22, R12, RZ ;  /* 0x0000000c16167210 */ /* 0x000fc60007f3e0ff */
[----:B------:R-:W-:Y:S01]  /*1040*/  IMAD.X R33, R15, 0x1, R11, P0 ;  /* 0x000000010f217824 */ /* 0x000fe200000e060b */
[----:B------:R-:W-:Y:S01]  /*1050*/  IADD3.X R23, PT, PT, R23, R11, RZ, P1, !PT ;  /* 0x0000000b17177210 */ /* 0x000fe20000ffe4ff */
[----:B------:R-:W-:-:S04]  /*1060*/  FFMA.SAT R3, R0, R3, 0.5 ;  /* 0x3f00000000037423 */ /* 0x000fc80000002003 */
[----:B------:R-:W-:-:S04]  /*1070*/  FFMA.RM R3, R3, R8, 12582913 ;  /* 0x4b40000103037423 */ /* 0x000fc80000004008 */
        /* <DEDUP_REMOVED lines=20> */
[----:B------:R-:W-:Y:S01]  /*11c0*/  IMAD.MOV.U32 R3, RZ, RZ, R10 ;  /* 0x000000ffff037224 */ /* 0x000fe200078e000a */
[----:B------:R-:W-:Y:S02]  /*11d0*/  MOV R8, 0x1200 ;  /* 0x0000120000087802 */ /* 0x000fe40000000f00 */
[----:B0-----:R-:W-:-:S07]  /*11e0*/  MOV R0, UR9 ;  /* 0x0000000900007c02 */ /* 0x001fce0008000f00 */
[----:B------:R-:W-:Y:S05]  /*11f0*/  CALL.REL.NOINC `($__internal_29_$__cuda_sm3x_div_rn_noftz_f32_slowpath) ;  /* 0x0000001c001c7944 */ /* 0x000fea0003c00000 */
.L_x_3314:
[----:B------:R-:W-:Y:S05]  /*1200*/  BSYNC.RECONVERGENT B2 ;  /* 0x0000000000027941 */ /* 0x000fea0003800200 */
.L_x_3313:
[----:B------:R-:W-:Y:S01]  /*1210*/  IMAD.MOV.U32 R3, RZ, RZ, 0x3bbb989d ;  /* 0x3bbb989dff037424 */ /* 0x000fe200078e00ff */
[----:B------:R-:W-:Y:S01]  /*1220*/  MOV R8, 0x437c0000 ;  /* 0x437c000000087802 */ /* 0x000fe20000000f00 */
[----:B------:R-:W0:Y:S01]  /*1230*/  LDC R27, c[0x0][0x3c0] ;  /* 0x0000f000ff1b7b82 */ /* 0x000e220000000800 */
[-C--:B------:R-:W-:Y:S01]  /*1240*/  IADD3 R32, P0, PT, R32, R12.reuse, RZ ;  /* 0x0000000c20207210 */ /* 0x080fe20007f1e0ff */
[----:B------:R-:W-:Y:S01]  /*1250*/  FFMA.SAT R3, R0, R3, 0.5 ;  /* 0x3f00000000037423 */ /* 0x000fe20000002003 */
[----:B------:R-:W-:Y:S02]  /*1260*/  IADD3 R22, P1, PT, R22, R12, RZ ;  /* 0x0000000c16167210 */ /* 0x000fe40007f3e0ff */
[----:B------:R-:W-:Y:S01]  /*1270*/  IADD3.X R33, PT, PT, R33, R11, RZ, P0, !PT ;  /* 0x0000000b21217210 */ /* 0x000fe200007fe4ff */
[----:B------:R-:W-:Y:S02]  /*1280*/  FFMA.RM R3, R3, R8, 12582913 ;  /* 0x4b40000103037423 */ /* 0x000fe40000004008 */
[----:B------:R-:W-:-:S02]  /*1290*/  IMAD.X R23, R23, 0x1, R11, P1 ;  /* 0x0000000117177824 */ /* 0x000fc400008e060b */
[C---:B------:R-:W-:Y:S01]  /*12a0*/  FADD R9, R3.reuse, -12583039 ;  /* 0xcb40007f03097421 */ /* 0x040fe20000000000 */
[----:B------:R-:W-:-:S03]  /*12b0*/  IMAD.SHL.U32 R3, R3, 0x800000, RZ ;  /* 0x0080000003037824 */ /* 0x000fc600078e00ff */
        /* <DEDUP_REMOVED lines=22> */
.L_x_3316:
[----:B------:R-:W-:Y:S05]  /*1420*/  BSYNC.RECONVERGENT B2 ;  /* 0x0000000000027941 */ /* 0x000fea0003800200 */
.L_x_3315:
        /* <DEDUP_REMOVED lines=33> */
.L_x_3318:
[----:B------:R-:W-:Y:S05]  /*1640*/  BSYNC.RECONVERGENT B2 ;  /* 0x0000000000027941 */ /* 0x000fea0003800200 */
.L_x_3317:
        /* <DEDUP_REMOVED lines=33> */
.L_x_3320:
[----:B------:R-:W-:Y:S05]  /*1860*/  BSYNC.RECONVERGENT B2 ;  /* 0x0000000000027941 */ /* 0x000fea0003800200 */
.L_x_3319:
[----:B------:R-:W-:Y:S02]  /*1870*/  HFMA2 R3, -RZ, RZ, 0.96630859375, -0.0022525787353515625 ;  /* 0x3bbb989dff037431 */ /* 0x000fe400000001ff */
[----:B------:R-:W-:Y:S01]  /*1880*/  IMAD.MOV.U32 R8, RZ, RZ, 0x437c0000 ;  /* 0x437c0000ff087424 */ /* 0x000fe200078e00ff */
[----:B------:R-:W-:-:S04]  /*1890*/  IADD3 R32, P0, PT, R32, R12, RZ ;  /* 0x0000000c20207210 */ /* 0x000fc80007f1e0ff */
[----:B------:R-:W-:Y:S01]  /*18a0*/  IADD3.X R33, PT, PT, R33, R11, RZ, P0, !PT ;  /* 0x0000000b21217210 */ /* 0x000fe200007fe4ff */
[----:B------:R-:W-:-:S04]  /*18b0*/  FFMA.SAT R3, R0, R3, 0.5 ;  /* 0x3f00000000037423 */ /* 0x000fc80000002003 */
[----:B------:R-:W-:Y:S01]  /*18c0*/  FFMA.RM R3, R3, R8, 12582913 ;  /* 0x4b40000103037423 */ /* 0x000fe20000004008 */
[----:B------:R-:W-:-:S03]  /*18d0*/  IADD3 R8, P1, PT, R22, R12, RZ ;  /* 0x0000000c16087210 */ /* 0x000fc60007f3e0ff */
[C---:B------:R-:W-:Y:S01]  /*18e0*/  FADD R9, R3.reuse, -12583039 ;  /* 0xcb40007f03097421 */ /* 0x040fe20000000000 */
[----:B------:R-:W-:-:S03]  /*18f0*/  SHF.L.U32 R3, R3, 0x17, RZ ;  /* 0x0000001703037819 */ /* 0x000fc600000006ff */
[----:B------:R-:W-:-:S04]  /*1900*/  FFMA R9, R0, 1.4426950216293334961, -R9 ;  /* 0x3fb8aa3b00097823 */ /* 0x000fc80000000809 */
[----:B------:R-:W-:Y:S01]  /*1910*/  FFMA R0, R0, 1.925963033500011079e-08, R9 ;  /* 0x32a5706000007823 */ /* 0x000fe20000000009 */
[----:B------:R-:W-:Y:S02]  /*1920*/  IMAD.X R9, R23, 0x1, R11, P1 ;  /* 0x0000000117097824 */ /* 0x000fe400008e060b */
[----:B------:R-:W0:Y:S03]  /*1930*/  LDC R23, c[0x0][0x3c0] ;  /* 0x0000f000ff177b82 */ /* 0x000e260000000800 */
        /* <DEDUP_REMOVED lines=20> */
.L_x_3322:
[----:B------:R-:W-:Y:S05]  /*1a80*/  BSYNC.RECONVERGENT B2 ;  /* 0x0000000000027941 */ /* 0x000fea0003800200 */
.L_x_3321:
[----:B------:R-:W-:Y:S01]  /*1a90*/  IMAD.MOV.U32 R3, RZ, RZ, 0x3bbb989d ;  /* 0x3bbb989dff037424 */ /* 0x000fe200078e00ff */
[----:B------:R-:W-:Y:S01]  /*1aa0*/  MOV R8, 0x437c0000 ;  /* 0x437c000000087802 */ /* 0x000fe20000000f00 */
[----:B------:R-:W-:Y:S01]  /*1ab0*/  UIADD3 UR12, UP0, UPT, UR12, -0x8, URZ ;  /* 0xfffffff80c0c7890 */ /* 0x000fe2000ff1e0ff */
[----:B------:R-:W-:Y:S01]  /*1ac0*/  IADD3 R10, P0, PT, R32, R12, RZ ;  /* 0x0000000c200a7210 */ /* 0x000fe20007f1e0ff */
[----:B------:R-:W-:Y:S01]  /*1ad0*/  FFMA.SAT R3, R0, R3, 0.5 ;  /* 0x3f00000000037423 */ /* 0x000fe20000002003 */
[----:B------:R-:W-:Y:S02]  /*1ae0*/  UIADD3 UR4, UP1, UPT, UR4, 0x8, URZ ;  /* 0x0000000804047890 */ /* 0x000fe4000ff3e0ff */
[----:B------:R-:W-:Y:S01]  /*1af0*/  IADD3.X R11, PT, PT, R33, R11, RZ, P0, !PT ;  /* 0x0000000b210b7210 */ /* 0x000fe200007fe4ff */
[----:B------:R-:W-:Y:S01]  /*1b00*/  FFMA.RM R3, R3, R8, 12582913 ;  /* 0x4b40000103037423 */ /* 0x000fe20000004008 */
[----:B------:R-:W-:Y:S02]  /*1b10*/  UIADD3.X UR13, UPT, UPT, UR13, -0x1, URZ, UP0, !UPT ;  /* 0xffffffff0d0d7890 */ /* 0x000fe400087fe4ff */
[----:B------:R-:W-:Y:S01]  /*1b20*/  UISETP.NE.U32.AND UP0, UPT, UR12, URZ, UPT ;  /* 0x000000ff0c00728c */ /* 0x000fe2000bf05070 */
[C---:B------:R-:W-:Y:S01]  /*1b30*/  FADD R9, R3.reuse, -12583039 ;  /* 0xcb40007f03097421 */ /* 0x040fe20000000000 */
[----:B------:R-:W-:Y:S01]  /*1b40*/  IMAD.SHL.U32 R3, R3, 0x800000, RZ ;  /* 0x0080000003037824 */ /* 0x000fe200078e00ff */
[----:B------:R-:W-:-:S02]  /*1b50*/  UIADD3.X UR5, UPT, UPT, URZ, UR5, URZ, UP1, !UPT ;  /* 0x00000005ff057290 */ /* 0x000fc40008ffe4ff */
[----:B------:R-:W-:Y:S01]  /*1b60*/  FFMA R9, R0, 1.4426950216293334961, -R9 ;  /* 0x3fb8aa3b00097823 */ /* 0x000fe20000000809 */
[----:B------:R-:W-:-:S03]  /*1b70*/  UISETP.NE.AND.EX UP0, UPT, UR13, URZ, UPT, UP0 ;  /* 0x000000ff0d00728c */ /* 0x000fc6000bf05300 */
[----:B------:R-:W-:Y:S02]  /*1b80*/  FFMA R0, R0, 1.925963033500011079e-08, R9 ;  /* 0x32a5706000007823 */ /* 0x000fe40000000009 */
[----:B------:R-:W0:Y:S04]  /*1b90*/  LDC.64 R8, c[0x0][0x3b8] ;  /* 0x0000ee00ff087b82 */ /* 0x000e280000000a00 */
[----:B------:R-:W1:Y:S02]  /*1ba0*/  MUFU.EX2 R0, R0 ;  /* 0x0000000000007308 */ /* 0x000e640000000800 */
[----:B-1----:R-:W-:Y:S01]  /*1bb0*/  FMUL R3, R3, R0 ;  /* 0x0000000003037220 */ /* 0x002fe20000400000 */
[----:B0-----:R-:W-:-:S03]  /*1bc0*/  LEA R25, P0, R8, R25, 0x5 ;  /* 0x0000001908197211 */ /* 0x001fc600078028ff */
[----:B------:R-:W-:Y:S01]  /*1bd0*/  FADD R26, R14, R3 ;  /* 0x000000030e1a7221 */ /* 0x000fe20000000000 */
[----:B------:R2:W-:Y:S01]  /*1be0*/  STG.E desc[UR18][R10.64], R3 ;  /* 0x000000030a007986 */ /* 0x0005e2000c101912 */
[----:B------:R-:W-:Y:S01]  /*1bf0*/  LEA.HI.X R13, R8, R13, R9, 0x5, P0 ;  /* 0x0000000d080d7211 */ /* 0x000fe200000f2c09 */
[----:B------:R-:W-:Y:S07]  /*1c00*/  BRA.U UP0, `(.L_x_3323) ;  /* 0xffffffed00707547 */ /* 0x000fee000b83ffff */
.L_x_3306:
[----:B------:R-:W-:-:S04]  /*1c10*/  UISETP.NE.U32.AND UP0, UPT, UR22, URZ, UPT ;  /* 0x000000ff1600728c */ /* 0x000fc8000bf05070 */
[----:B------:R-:W-:-:S09]  /*1c20*/  UISETP.NE.AND.EX UP0, UPT, UR8, URZ, UPT, UP0 ;  /* 0x000000ff0800728c */ /* 0x000fd2000bf05300 */
[----:B------:R-:W-:Y:S05]  /*1c30*/  BRA.U !UP0, `(.L_x_3305) ;  /* 0x0000000508047547 */ /* 0x000fea000b800000 */
[----:B------:R-:W0:Y:S01]  /*1c40*/  LDC.64 R12, c[0x0][0x3b8] ;  /* 0x0000ee00ff0c7b82 */ /* 0x000e220000000a00 */
[----:B------:R-:W1:Y:S01]  /*1c50*/  LDCU.64 UR4, c[0x0][0x3c8] ;  /* 0x00007900ff0477ac */ /* 0x000e620008000a00 */
[----:B------:R-:W-:-:S06]  /*1c60*/  SHF.L.U64.HI R21, R18, 0x2, R6 ;  /* 0x0000000212157819 */ /* 0x000fcc0000010206 */
[----:B------:R-:W3:Y:S08]  /*1c70*/  LDC.64 R14, c[0x0][0x398] ;  /* 0x0000e600ff0e7b82 */ /* 0x000ef00000000a00 */
[----:B------:R-:W4:Y:S08]  /*1c80*/  LDC.64 R16, c[0x0][0x3d0] ;  /* 0x0000f400ff107b82 */ /* 0x000f300000000a00 */
[----:B------:R-:W1:Y:S01]  /*1c90*/  LDC.64 R8, c[0x0][0x390] ;  /* 0x0000e400ff087b82 */ /* 0x000e620000000a00 */
[----:B0-----:R-:W-:-:S02]  /*1ca0*/  IMAD R0, R12, UR7, RZ ;  /* 0x000000070c007c24 */ /* 0x001fc4000f8e02ff */
[----:B------:R-:W-:-:S04]  /*1cb0*/  IMAD.WIDE.U32 R22, R12, UR6, RZ ;  /* 0x000000060c167c25 */ /* 0x000fc8000f8e00ff */
[----:B--2---:R-:W-:Y:S01]  /*1cc0*/  IMAD R3, R13, UR6, R0 ;  /* 0x000000060d037c24 */ /* 0x004fe2000f8e0200 */
[----:B------:R-:W0:Y:S01]  /*1cd0*/  LDC R11, c[0x0][0x3c0] ;  /* 0x0000f000ff0b7b82 */ /* 0x000e220000000800 */
[----:B------:R-:W-:Y:S02]  /*1ce0*/  SHF.L.U32 R19, R22, 0x2, RZ ;  /* 0x0000000216137819 */ /* 0x000fe400000006ff */
[----:B------:R-:W-:Y:S01]  /*1cf0*/  IMAD.IADD R3, R23, 0x1, R3 ;  /* 0x0000000117037824 */ /* 0x000fe200078e0203 */
[----:B------:R-:W-:Y:S02]  /*1d00*/  SHF.L.U32 R23, R18, 0x2, RZ ;  /* 0x0000000212177819 */ /* 0x000fe400000006ff */
[----:B------:R-:W-:Y:S02]  /*1d10*/  SHF.L.U64.HI R13, R12, 0x2, R13 ;  /* 0x000000020c0d7819 */ /* 0x000fe4000001020d */
[----:B------:R-:W-:Y:S02]  /*1d20*/  SHF.L.U64.HI R22, R22, 0x2, R3 ;  /* 0x0000000216167819 */ /* 0x000fe40000010203 */
[----:B---3--:R-:W-:-:S02]  /*1d30*/  LEA R3, P1, R14, R19, 0x2 ;  /* 0x000000130e037211 */ /* 0x008fc400078210ff */
[----:B----4-:R-:W-:Y:S02]  /*1d40*/  LEA R10, P0, R16, R19, 0x2 ;  /* 0x00000013100a7211 */ /* 0x010fe400078010ff */
[----:B------:R-:W-:Y:S02]  /*1d50*/  LEA.HI.X R0, R14, R22, R15, 0x2, P1 ;  /* 0x000000160e007211 */ /* 0x000fe400008f140f */
[----:B-1----:R-:W-:Y:S02]  /*1d60*/  IADD3 R6, P2, PT, R3, R8, RZ ;  /* 0x0000000803067210 */ /* 0x002fe40007f5e0ff */
[----:B------:R-:W-:Y:S02]  /*1d70*/  LEA R15, P3, R20, R23, 0x2 ;  /* 0x00000017140f7211 */ /* 0x000fe400078610ff */
[----:B------:R-:W-:Y:S02]  /*1d80*/  IADD3 R14, P1, PT, R10, UR4, RZ ;  /* 0x000000040a0e7c10 */ /* 0x000fe4000ff3e0ff */
[----:B------:R-:W-:-:S02]  /*1d90*/  LEA.HI.X R16, R16, R22, R17, 0x2, P0 ;  /* 0x0000001610107211 */ /* 0x000fc400000f1411 */
[----:B------:R-:W-:Y:S01]  /*1da0*/  LEA.HI.X R20, R20, R21, R7, 0x2, P3 ;  /* 0x0000001514147211 */ /* 0x000fe200018f1407 */
[----:B------:R-:W-:Y:S01]  /*1db0*/  IMAD.X R7, R0, 0x1, R9, P2 ;  /* 0x0000000100077824 */ /* 0x000fe200010e0609 */
[----:B------:R-:W-:-:S07]  /*1dc0*/  IADD3.X R16, PT, PT, R16, UR5, RZ, P1, !PT ;  /* 0x0000000510107c10 */ /* 0x000fce0008ffe4ff */
.L_x_3326:
[----:B-1----:R-:W-:-:S04]  /*1dd0*/  IADD3 R8, P0, PT, R15, R6, RZ ;  /* 0x000000060f087210 */ /* 0x002fc80007f1e0ff */
[----:B------:R-:W-:-:S06]  /*1de0*/  IADD3.X R9, PT, PT, R20, R7, RZ, P0, !PT ;  /* 0x0000000714097210 */ /* 0x000fcc00007fe4ff */
[----:B------:R-:W2:Y:S01]  /*1df0*/  LDG.E R9, desc[UR18][R8.64] ;  /* 0x0000001208097981 */ /* 0x000ea2000c1e1900 */
[----:B0-----:R-:W0:Y:S01]  /*1e00*/  MUFU.RCP R0, R11 ;  /* 0x0000000b00007308 */ /* 0x001e220000001000 */
[----:B------:R-:W-:Y:S01]  /*1e10*/  BSSY.RECONVERGENT B2, `(.L_x_3324) ;  /* 0x000000e000027945 */ /* 0x000fe20003800200 */
[----:B0-----:R-:W-:-:S04]  /*1e20*/  FFMA R3, R0, -R11, 1 ;  /* 0x3f80000000037423 */ /* 0x001fc8000000080b */
[----:B------:R-:W-:Y:S01]  /*1e30*/  FFMA R0, R0, R3, R0 ;  /* 0x0000000300007223 */ /* 0x000fe20000000000 */
[----:B--2--5:R-:W-:-:S04]  /*1e40*/  FADD R18, R9, -R4 ;  /* 0x8000000409127221 */ /* 0x024fc80000000000 */
[----:B------:R-:W0:Y:S01]  /*1e50*/  FCHK P0, R18, R11 ;  /* 0x0000000b12007302 */ /* 0x000e220000000000 */
[----:B------:R-:W-:-:S04]  /*1e60*/  FFMA R3, R0, R18, RZ ;  /* 0x0000001200037223 */ /* 0x000fc800000000ff */
[----:B------:R-:W-:-:S04]  /*1e70*/  FFMA R10, R3, -R11, R18 ;  /* 0x8000000b030a7223 */ /* 0x000fc80000000012 */
[----:B------:R-:W-:Y:S01]  /*1e80*/  FFMA R0, R0, R10, R3 ;  /* 0x0000000a00007223 */ /* 0x000fe20000000003 */
[----:B0-----:R-:W-:Y:S06]  /*1e90*/  @!P0 BRA `(.L_x_3325) ;  /* 0x0000000000148947 */ /* 0x001fec0003800000 */
[----:B------:R-:W0:Y:S01]  /*1ea0*/  LDCU UR4, c[0x0][0x3c0] ;  /* 0x00007800ff0477ac */ /* 0x000e220008000800 */
[----:B------:R-:W-:Y:S02]  /*1eb0*/  MOV R3, R18 ;  /* 0x0000001200037202 */ /* 0x000fe40000000f00 */
[----:B------:R-:W-:Y:S01]  /*1ec0*/  MOV R8, 0x1ef0 ;  /* 0x00001ef000087802 */ /* 0x000fe20000000f00 */
[----:B0-----:R-:W-:-:S07]  /*1ed0*/  IMAD.U32 R0, RZ, RZ, UR4 ;  /* 0x00000004ff007e24 */ /* 0x001fce000f8e00ff */
[----:B------:R-:W-:Y:S05]  /*1ee0*/  CALL.REL.NOINC `($__internal_29_$__cuda_sm3x_div_rn_noftz_f32_slowpath) ;  /* 0x0000000c00e07944 */ /* 0x000fea0003c00000 */
.L_x_3325:
[----:B------:R-:W-:Y:S05]  /*1ef0*/  BSYNC.RECONVERGENT B2 ;  /* 0x0000000000027941 */ /* 0x000fea0003800200 */
.L_x_3324:
[----:B------:R-:W-:Y:S01]  /*1f00*/  HFMA2 R3, -RZ, RZ, 0.96630859375, -0.0022525787353515625 ;  /* 0x3bbb989dff037431 */ /* 0x000fe200000001ff */
[----:B------:R-:W-:Y:S01]  /*1f10*/  MOV R8, 0x437c0000 ;  /* 0x437c000000087802 */ /* 0x000fe20000000f00 */
[----:B------:R-:W-:-:S04]  /*1f20*/  UIADD3 UR22, UP0, UPT, UR22, -0x1, URZ ;  /* 0xffffffff16167890 */ /* 0x000fc8000ff1e0ff */
[----:B------:R-:W-:Y:S02]  /*1f30*/  UIADD3.X UR8, UPT, UPT, UR8, -0x1, URZ, UP0, !UPT ;  /* 0xffffffff08087890 */ /* 0x000fe400087fe4ff */
[----:B------:R-:W-:Y:S01]  /*1f40*/  UISETP.NE.U32.AND UP0, UPT, UR22, URZ, UPT ;  /* 0x000000ff1600728c */ /* 0x000fe2000bf05070 */
[----:B------:R-:W-:-:S03]  /*1f50*/  FFMA.SAT R3, R0, R3, 0.5 ;  /* 0x3f00000000037423 */ /* 0x000fc60000002003 */
[----:B------:R-:W-:Y:S01]  /*1f60*/  UISETP.NE.AND.EX UP0, UPT, UR8, URZ, UPT, UP0 ;  /* 0x000000ff0800728c */ /* 0x000fe2000bf05300 */
[----:B------:R-:W-:Y:S01]  /*1f70*/  FFMA.RM R3, R3, R8, 12582913 ;  /* 0x4b40000103037423 */ /* 0x000fe20000004008 */
[----:B------:R-:W-:-:S03]  /*1f80*/  IADD3 R8, P0, PT, R15, R14, RZ ;  /* 0x0000000e0f087210 */ /* 0x000fc60007f1e0ff */
[C---:B------:R-:W-:Y:S01]  /*1f90*/  FADD R9, R3.reuse, -12583039 ;  /* 0xcb40007f03097421 */ /* 0x040fe20000000000 */
[----:B------:R-:W-:-:S03]  /*1fa0*/  IMAD.SHL.U32 R3, R3, 0x800000, RZ ;  /* 0x0080000003037824 */ /* 0x000fc600078e00ff */
[----:B------:R-:W-:-:S04]  /*1fb0*/  FFMA R9, R0, 1.4426950216293334961, -R9 ;  /* 0x3fb8aa3b00097823 */ /* 0x000fc80000000809 */
[----:B------:R-:W-:Y:S01]  /*1fc0*/  FFMA R0, R0, 1.925963033500011079e-08, R9 ;  /* 0x32a5706000007823 */ /* 0x000fe20000000009 */
[----:B------:R-:W-:Y:S02]  /*1fd0*/  IADD3.X R9, PT, PT, R20, R16, RZ, P0, !PT ;  /* 0x0000001014097210 */ /* 0x000fe400007fe4ff */
[----:B------:R-:W-:-:S03]  /*1fe0*/  LEA R15, P0, R12, R15, 0x2 ;  /* 0x0000000f0c0f7211 */ /* 0x000fc600078010ff */
[----:B------:R-:W0:Y:S01]  /*1ff0*/  MUFU.EX2 R0, R0 ;  /* 0x0000000000007308 */ /* 0x000e220000000800 */
[----:B------:R-:W-:Y:S01]  /*2000*/  IADD3.X R20, PT, PT, R20, R13, RZ, P0, !PT ;  /* 0x0000000d14147210 */ /* 0x000fe200007fe4ff */
[----:B0-----:R-:W-:-:S04]  /*2010*/  FMUL R3, R3, R0 ;  /* 0x0000000003037220 */ /* 0x001fc80000400000 */
[----:B------:R-:W-:Y:S01]  /*2020*/  FADD R26, R3, R26 ;  /* 0x0000001a031a7221 */ /* 0x000fe20000000000 */
[----:B------:R1:W-:Y:S01]  /*2030*/  STG.E desc[UR18][R8.64], R3 ;  /* 0x0000000308007986 */ /* 0x0003e2000c101912 */
[----:B------:R-:W-:Y:S05]  /*2040*/  BRA.U UP0, `(.L_x_3326) ;  /* 0xfffffffd00607547 */ /* 0x000fea000b83ffff */
.L_x_3305:
[----:B------:R-:W0:Y:S02]  /*2050*/  LDCU.64 UR10, c[0x0][0x3a0] ;  /* 0x00007400ff0a77ac */ /* 0x000e240008000a00 */
[----:B0-----:R-:W-:-:S04]  /*2060*/  UISETP.GE.U32.AND UP0, UPT, UR10, 0x1, UPT ;  /* 0x000000010a00788c */ /* 0x001fc8000bf06070 */
[----:B------:R-:W-:-:S06]  /*2070*/  UISETP.GE.AND.EX UP0, UPT, UR11, URZ, UPT, UP0 ;  /* 0x000000ff0b00728c */ /* 0x000fcc000bf06300 */
[----:B------:R-:W-:-:S13]  /*2080*/  PLOP3.LUT P0, PT, PT, PT, UP0, 0x80, 0x8 ;  /* 0x000000000008781c */ /* 0x000fda0003f0f008 */
[----:B------:R-:W-:Y:S05]  /*2090*/  @!P0 EXIT ;  /* 0x000000000000894d */ /* 0x000fea0003800000 */
[----:B------:R-:W-:Y:S02]  /*20a0*/  UISETP.GE.U32.AND UP0, UPT, UR10, 0x8, UPT ;  /* 0x000000080a00788c */ /* 0x000fe4000bf06070 */
[----:B------:R-:W-:Y:S02]  /*20b0*/  ULOP3.LUT UR12, UR10, 0x7, URZ, 0xc0, !UPT ;  /* 0x000000070a0c7892 */ /* 0x000fe4000f8ec0ff */
[----:B------:R-:W-:Y:S01]  /*20c0*/  UISETP.GE.U32.AND.EX UP0, UPT, UR11, URZ, UPT, UP0 ;  /* 0x000000ff0b00728c */ /* 0x000fe2000bf06100 */
[----:B------:R-:W-:Y:S01]  /*20d0*/  UMOV UR6, URZ ;  /* 0x000000ff00067c82 */ /* 0x000fe20008000000 */
[----:B------:R-:W-:Y:S01]  /*20e0*/  UMOV UR4, URZ ;  /* 0x000000ff00047c82 */ /* 0x000fe20008000000 */
[----:B------:R-:W-:-:S06]  /*20f0*/  UMOV UR5, URZ ;  /* 0x000000ff00057c82 */ /* 0x000fcc0008000000 */
[----:B------:R-:W-:Y:S05]  /*2100*/  BRA.U !UP0, `(.L_x_3327) ;  /* 0x0000000908a07547 */ /* 0x000fea000b800000 */
[----:B------:R-:W0:Y:S01]  /*2110*/  LDCU.64 UR14, c[0x0][0x3b8] ;  /* 0x00007700ff0e77ac */ /* 0x000e220008000a00 */
[----:B------:R-:W3:Y:S01]  /*2120*/  LDCU.64 UR20, c[0x0][0x3c8] ;  /* 0x00007900ff1477ac */ /* 0x000ee20008000a00 */
[----:B------:R-:W-:Y:S02]  /*2130*/  ULOP3.LUT UR4, UR10, 0xfffffff8, URZ, 0xc0, !UPT ;  /* 0xfffffff80a047892 */ /* 0x000fe4000f8ec0ff */
[----:B------:R-:W-:-:S07]  /*2140*/  ULOP3.LUT UR5, UR11, 0x7fffffff, URZ, 0xc0, !UPT ;  /* 0x7fffffff0b057892 */ /* 0x000fce000f8ec0ff */
[----:B------:R-:W-:Y:S01]  /*2150*/  UMOV UR8, UR5 ;  /* 0x0000000500087c82 */ /* 0x000fe20008000000 */
[----:B0-----:R-:W-:Y:S02]  /*2160*/  USHF.L.U32 UR7, UR15, 0x2, URZ ;  /* 0x000000020f077899 */ /* 0x001fe400080006ff */
[----:B------:R-:W-:Y:S01]  /*2170*/  UIMAD.WIDE.U32 UR16, UR14, 0x4, URZ ;  /* 0x000000040e1078a5 */ /* 0x000fe2000f8e00ff */
[C---:B---3--:R-:W-:Y:S01]  /*2180*/  LEA R6, P0, R5.reuse, UR20, 0x2 ;  /* 0x0000001405067c11 */ /* 0x048fe2000f8010ff */
[----:B------:R-:W-:Y:S02]  /*2190*/  USHF.L.U64.HI UR10, UR14, 0x5, UR15 ;  /* 0x000000050e0a7899 */ /* 0x000fe4000801020f */
[----:B------:R-:W-:Y:S01]  /*21a0*/  UIADD3 UR9, UPT, UPT, UR17, UR7, URZ ;  /* 0x0000000711097290 */ /* 0x000fe2000fffe0ff */
[----:B------:R-:W-:Y:S02]  /*21b0*/  LEA.HI.X R7, R5, UR21, R2, 0x2, P0 ;  /* 0x0000001505077c11 */ /* 0x000fe400080f1402 */
[----:B------:R-:W-:-:S09]  /*21c0*/  UMOV UR7, UR4 ;  /* 0x0000000400077c82 */ /* 0x000fd20008000000 */
.L_x_3344:
[----:B-12---:R-:W2:Y:S01]  /*21d0*/  LDG.E R3, desc[UR18][R6.64] ;  /* 0x0000001206037981 */ /* 0x006ea2000c1e1900 */
[----:B0-----:R-:W0:Y:S01]  /*21e0*/  MUFU.RCP R9, R26 ;  /* 0x0000001a00097308 */ /* 0x001e220000001000 */
[----:B------:R-:W-:Y:S01]  /*21f0*/  UIADD3 UR7, UP0, UPT, UR7, -0x8, URZ ;  /* 0xfffffff807077890 */ /* 0x000fe2000ff1e0ff */
[----:B------:R-:W-:Y:S03]  /*2200*/  BSSY.RECONVERGENT B2, `(.L_x_3328) ;  /* 0x000000f000027945 */ /* 0x000fe60003800200 */
[----:B------:R-:W-:Y:S02]  /*2210*/  UIADD3.X UR8, UPT, UPT, UR8, -0x1, URZ, UP0, !UPT ;  /* 0xffffffff08087890 */ /* 0x000fe400087fe4ff */
[----:B------:R-:W-:-:S04]  /*2220*/  UISETP.NE.U32.AND UP0, UPT, UR7, URZ, UPT ;  /* 0x000000ff0700728c */ /* 0x000fc8000bf05070 */
[----:B------:R-:W-:Y:S01]  /*2230*/  UISETP.NE.AND.EX UP0, UPT, UR8, URZ, UPT, UP0 ;  /* 0x000000ff0800728c */ /* 0x000fe2000bf05300 */
[----:B0-----:R-:W-:-:S04]  /*2240*/  FFMA R0, R9, -R26, 1 ;  /* 0x3f80000009007423 */ /* 0x001fc8000000081a */
[----:B------:R-:W-:Y:S01]  /*2250*/  FFMA R0, R9, R0, R9 ;  /* 0x0000000009007223 */ /* 0x000fe20000000009 */
[----:B--2---:R-:W0:Y:S03]  /*2260*/  FCHK P0, R3, R26 ;  /* 0x0000001a03007302 */ /* 0x004e260000000000 */
[----:B------:R-:W-:-:S04]  /*2270*/  FFMA R9, R3, R0, RZ ;  /* 0x0000000003097223 */ /* 0x000fc800000000ff */
[----:B-----5:R-:W-:-:S04]  /*2280*/  FFMA R4, R9, -R26, R3 ;  /* 0x8000001a09047223 */ /* 0x020fc80000000003 */
[----:B------:R-:W-:Y:S01]  /*2290*/  FFMA R9, R0, R4, R9 ;  /* 0x0000000400097223 */ /* 0x000fe20000000009 */
[----:B0-----:R-:W-:Y:S06]  /*22a0*/  @!P0 BRA `(.L_x_3329) ;  /* 0x0000000000108947 */ /* 0x001fec0003800000 */
[----:B------:R-:W-:Y:S01]  /*22b0*/  IMAD.MOV.U32 R0, RZ, RZ, R26 ;  /* 0x000000ffff007224 */ /* 0x000fe200078e001a */
[----:B------:R-:W-:-:S07]  /*22c0*/  MOV R8, 0x22e0 ;  /* 0x000022e000087802 */ /* 0x000fce0000000f00 */
[----:B------:R-:W-:Y:S05]  /*22d0*/  CALL.REL.NOINC `($__internal_29_$__cuda_sm3x_div_rn_noftz_f32_slowpath) ;  /* 0x0000000800e47944 */ /* 0x000fea0003c00000 */
[----:B------:R-:W-:-:S07]  /*22e0*/  MOV R9, R0 ;  /* 0x0000000000097202 */ /* 0x000fce0000000f00 */
.L_x_3329:
[----:B------:R-:W-:Y:S05]  /*22f0*/  BSYNC.RECONVERGENT B2 ;  /* 0x0000000000027941 */ /* 0x000fea0003800200 */
.L_x_3328:
[----:B------:R-:W-:Y:S01]  /*2300*/  IADD3 R12, P0, PT, R6, UR16, RZ ;  /* 0x00000010060c7c10 */ /* 0x000fe2000ff1e0ff */
[----:B------:R0:W-:Y:S03]  /*2310*/  STG.E desc[UR18][R6.64], R9 ;  /* 0x0000000906007986 */ /* 0x0001e6000c101912 */
[----:B------:R-:W-:-:S05]  /*2320*/  IADD3.X R13, PT, PT, R7, UR9, RZ, P0, !PT ;  /* 0x00000009070d7c10 */ /* 0x000fca00087fe4ff */
[----:B------:R-:W2:Y:S01]  /*2330*/  LDG.E R8, desc[UR18][R12.64] ;  /* 0x000000120c087981 */ /* 0x000ea2000c1e1900 */
[----:B------:R-:W1:Y:S01]  /*2340*/  MUFU.RCP R3, R26 ;  /* 0x0000001a00037308 */ /* 0x000e620000001000 */
[----:B------:R-:W-:Y:S01]  /*2350*/  BSSY.RECONVERGENT B2, `(.L_x_3330) ;  /* 0x000000d000027945 */ /* 0x000fe20003800200 */
[----:B-1----:R-:W-:-:S04]  /*2360*/  FFMA R0, R3, -R26, 1 ;  /* 0x3f80000003007423 */ /* 0x002fc8000000081a */
[----:B------:R-:W-:Y:S02]  /*2370*/  FFMA R0, R3, R0, R3 ;  /* 0x0000000003007223 */ /* 0x000fe40000000003 */
[----:B--2---:R-:W1:Y:S02]  /*2380*/  FCHK P0, R8, R26 ;  /* 0x0000001a08007302 */ /* 0x004e640000000000 */
[----:B------:R-:W-:-:S04]  /*2390*/  FFMA R3, R0, R8, RZ ;  /* 0x0000000800037223 */ /* 0x000fc800000000ff */
[----:B------:R-:W-:-:S04]  /*23a0*/  FFMA R4, R3, -R26, R8 ;  /* 0x8000001a03047223 */ /* 0x000fc80000000008 */
[----:B------:R-:W-:Y:S01]  /*23b0*/  FFMA R3, R0, R4, R3 ;  /* 0x0000000400037223 */ /* 0x000fe20000000003 */
[----:B01----:R-:W-:Y:S06]  /*23c0*/  @!P0 BRA `(.L_x_3331) ;  /* 0x0000000000148947 */ /* 0x003fec0003800000 */
[----:B------:R-:W-:Y:S01]  /*23d0*/  MOV R3, R8 ;  /* 0x0000000800037202 */ /* 0x000fe20000000f00 */
[----:B------:R-:W-:Y:S01]  /*23e0*/  IMAD.MOV.U32 R0, RZ, RZ, R26 ;  /* 0x000000ffff007224 */ /* 0x000fe200078e001a */
[----:B------:R-:W-:-:S07]  /*23f0*/  MOV R8, 0x2410 ;  /* 0x0000241000087802 */ /* 0x000fce0000000f00 */
[----:B------:R-:W-:Y:S05]  /*2400*/  CALL.REL.NOINC `($__internal_29_$__cuda_sm3x_div_rn_noftz_f32_slowpath) ;  /* 0x0000000800987944 */ /* 0x000fea0003c00000 */
[----:B------:R-:W-:-:S07]  /*2410*/  MOV R3, R0 ;  /* 0x0000000000037202 */ /* 0x000fce0000000f00 */
.L_x_3331:
[----:B------:R-:W-:Y:S05]  /*2420*/  BSYNC.RECONVERGENT B2 ;  /* 0x0000000000027941 */ /* 0x000fea0003800200 */
.L_x_3330:
        /* <DEDUP_REMOVED lines=18> */
.L_x_3333:
[----:B------:R-:W-:Y:S05]  /*2550*/  BSYNC.RECONVERGENT B2 ;  /* 0x0000000000027941 */ /* 0x000fea0003800200 */
.L_x_3332:
        /* <DEDUP_REMOVED lines=18> */
.L_x_3335:
[----:B------:R-:W-:Y:S05]  /*2680*/  BSYNC.RECONVERGENT B2 ;  /* 0x0000000000027941 */ /* 0x000fea0003800200 */
.L_x_3334:
        /* <DEDUP_REMOVED lines=18> */
.L_x_3337:
[----:B------:R-:W-:Y:S05]  /*27b0*/  BSYNC.RECONVERGENT B2 ;  /* 0x0000000000027941 */ /* 0x000fea0003800200 */
.L_x_3336:
        /* <DEDUP_REMOVED lines=18> */
.L_x_3339:
[----:B------:R-:W-:Y:S05]  /*28e0*/  BSYNC.RECONVERGENT B2 ;  /* 0x0000000000027941 */ /* 0x000fea0003800200 */
.L_x_3338:
        /* <DEDUP_REMOVED lines=18> */
.L_x_3341:
[----:B------:R-:W-:Y:S05]  /*2a10*/  BSYNC.RECONVERGENT B2 ;  /* 0x0000000000027941 */ /* 0x000fea0003800200 */
.L_x_3340:
        /* <DEDUP_REMOVED lines=17> */
.L_x_3343:
[----:B------:R-:W-:Y:S05]  /*2b30*/  BSYNC.RECONVERGENT B2 ;  /* 0x0000000000027941 */ /* 0x000fea0003800200 */
.L_x_3342:
[----:B------:R0:W-:Y:S01]  /*2b40*/  STG.E desc[UR18][R12.64], R0 ;  /* 0x000000000c007986 */ /* 0x0001e2000c101912 */
[----:B------:R-:W-:-:S04]  /*2b50*/  MOV R3, UR14 ;  /* 0x0000000e00037c02 */ /* 0x000fc80008000f00 */
[----:B------:R-:W-:-:S04]  /*2b60*/  LEA R6, P0, R3, R6, 0x5 ;  /* 0x0000000603067211 */ /* 0x000fc800078028ff */
[----:B------:R-:W-:Y:S01]  /*2b70*/  IADD3.X R7, PT, PT, R7, UR10, RZ, P0, !PT ;  /* 0x0000000a07077c10 */ /* 0x000fe200087fe4ff */
[----:B------:R-:W-:Y:S08]  /*2b80*/  BRA.U UP0, `(.L_x_3344) ;  /* 0xfffffff500907547 */ /* 0x000ff0000b83ffff */
.L_x_3327:
[----:B------:R-:W-:-:S04]  /*2b90*/  ISETP.NE.U32.AND P0, PT, RZ, UR12, PT ;  /* 0x0000000cff007c0c */ /* 0x000fc8000bf05070 */
[----:B------:R-:W-:-:S13]  /*2ba0*/  ISETP.NE.AND.EX P0, PT, RZ, UR6, PT, P0 ;  /* 0x00000006ff007c0c */ /* 0x000fda000bf05300 */
[----:B------:R-:W-:Y:S05]  /*2bb0*/  @!P0 EXIT ;  /* 0x000000000000894d */ /* 0x000fea0003800000 */
[----:B------:R-:W3:Y:S01]  /*2bc0*/  LDCU.64 UR10, c[0x0][0x3b8] ;  /* 0x00007700ff0a77ac */ /* 0x000ee20008000a00 */
[----:B-12---:R-:W-:Y:S01]  /*2bd0*/  SHF.L.U32 R3, R5, 0x2, RZ ;  /* 0x0000000205037819 */ /* 0x006fe200000006ff */
[----:B------:R-:W1:Y:S01]  /*2be0*/  LDCU.64 UR14, c[0x0][0x3c8] ;  /* 0x00007900ff0e77ac */ /* 0x000e620008000a00 */
[----:B---3--:R-:W-:Y:S02]  /*2bf0*/  UIMAD UR7, UR5, UR10, URZ ;  /* 0x0000000a050772a4 */ /* 0x008fe4000f8e02ff */
[----:B------:R-:W-:Y:S02]  /*2c00*/  UIMAD.WIDE.U32 UR8, UR4, UR10, URZ ;  /* 0x0000000a040872a5 */ /* 0x000fe4000f8e00ff */
[----:B------:R-:W-:-:S04]  /*2c10*/  UIMAD UR7, UR4, UR11, UR7 ;  /* 0x0000000b040772a4 */ /* 0x000fc8000f8e0207 */
[----:B------:R-:W-:Y:S01]  /*2c20*/  IMAD.U32 R6, RZ, RZ, UR8 ;  /* 0x00000008ff067e24 */ /* 0x000fe2000f8e00ff */
[----:B------:R-:W-:Y:S02]  /*2c30*/  UIADD3 UR8, UPT, UPT, UR9, UR7, URZ ;  /* 0x0000000709087290 */ /* 0x000fe4000fffe0ff */
[----:B------:R-:W-:Y:S01]  /*2c40*/  MOV R7, UR9 ;  /* 0x0000000900077c02 */ /* 0x000fe20008000f00 */
[----:B------:R-:W-:Y:S01]  /*2c50*/  USHF.L.U64.HI UR7, UR10, 0x2, UR11 ;  /* 0x000000020a077899 */ /* 0x000fe2000801020b */
[----:B0-----:R-:W-:Y:S02]  /*2c60*/  LEA R0, P0, R6, R3, 0x2 ;  /* 0x0000000306007211 */ /* 0x001fe400078010ff */
[----:B------:R-:W-:Y:S02]  /*2c70*/  SHF.L.U64.HI R3, R5, 0x2, R2 ;  /* 0x0000000205037819 */ /* 0x000fe40000010202 */
[----:B-----5:R-:W-:Y:S02]  /*2c80*/  MOV R4, UR8 ;  /* 0x0000000800047c02 */ /* 0x020fe40008000f00 */
[----:B-1----:R-:W-:-:S02]  /*2c90*/  IADD3 R2, P1, PT, R0, UR14, RZ ;  /* 0x0000000e00027c10 */ /* 0x002fc4000ff3e0ff */
[----:B------:R-:W-:-:S04]  /*2ca0*/  LEA.HI.X R3, R6, R3, R4, 0x2, P0 ;  /* 0x0000000306037211 */ /* 0x000fc800000f1404 */
[----:B------:R-:W-:-:S07]  /*2cb0*/  IADD3.X R3, PT, PT, R3, UR15, RZ, P1, !PT ;  /* 0x0000000f03037c10 */ /* 0x000fce0008ffe4ff */
.L_x_3347:
[----:B0-----:R-:W-:Y:S01]  /*2cc0*/  IMAD.MOV.U32 R4, RZ, RZ, R2 ;  /* 0x000000ffff047224 */ /* 0x001fe200078e0002 */
[----:B------:R-:W-:-:S05]  /*2cd0*/  MOV R5, R3 ;  /* 0x0000000300057202 */ /* 0x000fca0000000f00 */
[----:B------:R-:W2:Y:S01]  /*2ce0*/  LDG.E R6, desc[UR18][R4.64] ;  /* 0x0000001204067981 */ /* 0x000ea2000c1e1900 */
[----:B------:R-:W0:Y:S01]  /*2cf0*/  MUFU.RCP R3, R26 ;  /* 0x0000001a00037308 */ /* 0x000e220000001000 */
        /* <DEDUP_REMOVED lines=9> */
[----:B------:R-:W-:-:S04]  /*2d90*/  FFMA R2, R3, -R26, R6 ;  /* 0x8000001a03027223 */ /* 0x000fc80000000006 */
[----:B------:R-:W-:Y:S01]  /*2da0*/  FFMA R0, R0, R2, R3 ;  /* 0x0000000200007223 */ /* 0x000fe20000000003 */
[----:B0-----:R-:W-:Y:S06]  /*2db0*/  @!P0 BRA `(.L_x_3346) ;  /* 0x0000000000108947 */ /* 0x001fec0003800000 */
[----:B------:R-:W-:Y:S01]  /*2dc0*/  MOV R3, R6 ;  /* 0x0000000600037202 */ /* 0x000fe20000000f00 */
[----:B------:R-:W-:Y:S01]  /*2dd0*/  IMAD.MOV.U32 R0, RZ, RZ, R26 ;  /* 0x000000ffff007224 */ /* 0x000fe200078e001a */
[----:B------:R-:W-:-:S07]  /*2de0*/  MOV R8, 0x2e00 ;  /* 0x00002e0000087802 */ /* 0x000fce0000000f00 */
[----:B------:R-:W-:Y:S05]  /*2df0*/  CALL.REL.NOINC `($__internal_29_$__cuda_sm3x_div_rn_noftz_f32_slowpath) ;  /* 0x00000000001c7944 */ /* 0x000fea0003c00000 */
.L_x_3346:
[----:B------:R-:W-:Y:S05]  /*2e00*/  BSYNC.RECONVERGENT B2 ;  /* 0x0000000000027941 */ /* 0x000fea0003800200 */
.L_x_3345:
[----:B------:R0:W-:Y:S01]  /*2e10*/  STG.E desc[UR18][R4.64], R0 ;  /* 0x0000000004007986 */ /* 0x0001e2000c101912 */
[----:B------:R-:W-:-:S04]  /*2e20*/  MOV R3, UR10 ;  /* 0x0000000a00037c02 */ /* 0x000fc80008000f00 */
[----:B------:R-:W-:-:S04]  /*2e30*/  LEA R2, P0, R3, R4, 0x2 ;  /* 0x0000000403027211 */ /* 0x000fc800078010ff */
[----:B------:R-:W-:Y:S01]  /*2e40*/  IADD3.X R3, PT, PT, R5, UR7, RZ, P0, !PT ;  /* 0x0000000705037c10 */ /* 0x000fe200087fe4ff */
[----:B------:R-:W-:Y:S08]  /*2e50*/  BRA.U UP0, `(.L_x_3347) ;  /* 0xfffffffd00987547 */ /* 0x000ff0000b83ffff */
[----:B------:R-:W-:Y:S05]  /*2e60*/  EXIT ;  /* 0x000000000000794d */ /* 0x000fea0003800000 */
        .weak           $__internal_29_$__cuda_sm3x_div_rn_noftz_f32_slowpath
        .type           $__internal_29_$__cuda_sm3x_div_rn_noftz_f32_slowpath,@function
        .size           $__internal_29_$__cuda_sm3x_div_rn_noftz_f32_slowpath,(.L_x_3612 - $__internal_29_$__cuda_sm3x_div_rn_noftz_f32_slowpath)
$__internal_29_$__cuda_sm3x_div_rn_noftz_f32_slowpath:
        /* <DEDUP_REMOVED lines=34> */
.L_x_3349:
[----:B------:R-:W-:Y:S01]  /*3090*/  LEA R29, R10, 0xc0800000, 0x17 ;  /* 0xc08000000a1d7811 */ /* 0x000fe200078eb8ff */
[----:B------:R-:W-:Y:S01]  /*30a0*/  VIADD R28, R28, 0xffffff81 ;  /* 0xffffff811c1c7836 */ /* 0x000fe20000000000 */
[----:B------:R-:W-:Y:S02]  /*30b0*/  BSSY.RECONVERGENT B1, `(.L_x_3354) ;  /* 0x0000035000017945 */ /* 0x000fe40003800200 */
[----:B------:R-:W-:Y:S01]  /*30c0*/  IADD3 R29, PT, PT, -R29, R0, RZ ;  /* 0x000000001d1d7210 */ /* 0x000fe20007ffe1ff */
[C---:B------:R-:W-:Y:S01]  /*30d0*/  IMAD R0, R28.reuse, -0x800000, R3 ;  /* 0xff8000001c007824 */ /* 0x040fe200078e0203 */
[----:B------:R-:W-:Y:S02]  /*30e0*/  IADD3 R10, PT, PT, R28, 0x7f, -R10 ;  /* 0x0000007f1c0a7810 */ /* 0x000fe40007ffe80a */
        /* <DEDUP_REMOVED lines=23> */
[CCC-:B------:R-:W-:Y:S01]  /*3260*/  FFMA.RP R9, R3.reuse, R29.reuse, R10.reuse ;  /* 0x0000001d03097223 */ /* 0x1c0fe2000000800a */
[CCC-:B------:R-:W-:Y:S01]  /*3270*/  FFMA.RM R28, R3.reuse, R29.reuse, R10.reuse ;  /* 0x0000001d031c7223 */ /* 0x1c0fe2000000400a */
[----:B------:R-:W-:Y:S01]  /*3280*/  FFMA.RZ R3, R3, R29, R10 ;  /* 0x0000001d03037223 */ /* 0x000fe2000000c00a */
[C---:B------:R-:W-:Y:S02]  /*3290*/  ISETP.NE.AND P2, PT, R27.reuse, RZ, PT ;  /* 0x000000ff1b00720c */ /* 0x040fe40003f45270 */
[----:B------:R-:W-:Y:S02]  /*32a0*/  ISETP.NE.AND P1, PT, R27, RZ, PT ;  /* 0x000000ff1b00720c */ /* 0x000fe40003f25270 */
[----:B------:R-:W-:Y:S02]  /*32b0*/  LOP3.LUT R3, R3, 0x7fffff, RZ, 0xc0, !PT ;  /* 0x007fffff03037812 */ /* 0x000fe400078ec0ff */
[----:B------:R-:W-:Y:S02]  /*32c0*/  FSETP.NEU.FTZ.AND P0, PT, R9, R28, PT ;  /* 0x0000001c0900720b */ /* 0x000fe40003f1d000 */
[----:B------:R-:W-:-:S02]  /*32d0*/  IADD3 R9, PT, PT, R27, 0x20, RZ ;  /* 0x000000201b097810 */ /* 0x000fc40007ffe0ff */
[----:B------:R-:W-:Y:S02]  /*32e0*/  LOP3.LUT R10, R3, 0x800000, RZ, 0xfc, !PT ;  /* 0x00800000030a7812 */ /* 0x000fe400078efcff */
[----:B------:R-:W-:Y:S02]  /*32f0*/  IADD3 R27, PT, PT, -R27, RZ, RZ ;  /* 0x000000ff1b1b7210 */ /* 0x000fe40007ffe1ff */
[----:B------:R-:W-:Y:S02]  /*3300*/  SHF.L.U32 R9, R10, R9, RZ ;  /* 0x000000090a097219 */ /* 0x000fe400000006ff */
        /* <DEDUP_REMOVED lines=11> */
.L_x_3356:
[----:B------:R-:W-:-:S04]  /*33c0*/  LOP3.LUT R0, R0, 0x80000000, RZ, 0xc0, !PT ;  /* 0x8000000000007812 */ /* 0x000fc800078ec0ff */
[----:B------:R-:W-:Y:S01]  /*33d0*/  LOP3.LUT R0, R0, 0x7f800000, RZ, 0xfc, !PT ;  /* 0x7f80000000007812 */ /* 0x000fe200078efcff */
[----:B------:R-:W-:Y:S06]  /*33e0*/  BRA `(.L_x_3357) ;  /* 0x0000000000047947 */ /* 0x000fec0003800000 */
.L_x_3355:
[----:B------:R-:W-:-:S07]  /*33f0*/  LEA R0, R9, R0, 0x17 ;  /* 0x0000000009007211 */ /* 0x000fce00078eb8ff */
.L_x_3357:
[----:B------:R-:W-:Y:S05]  /*3400*/  BSYNC.RECONVERGENT B1 ;  /* 0x0000000000017941 */ /* 0x000fea0003800200 */
.L_x_3354:
[----:B------:R-:W-:Y:S05]  /*3410*/  BRA `(.L_x_3358) ;  /* 0x0000000000207947 */ /* 0x000fea0003800000 */
.L_x_3353:
[----:B------:R-:W-:-:S04]  /*3420*/  LOP3.LUT R0, R0, 0x80000000, R3, 0x48, !PT ;  /* 0x8000000000007812 */ /* 0x000fc800078e4803 */
[----:B------:R-:W-:Y:S01]  /*3430*/  LOP3.LUT R0, R0, 0x7f800000, RZ, 0xfc, !PT ;  /* 0x7f80000000007812 */ /* 0x000fe200078efcff */
[----:B------:R-:W-:Y:S06]  /*3440*/  BRA `(.L_x_3358) ;  /* 0x0000000000147947 */ /* 0x000fec0003800000 */
.L_x_3352:
[----:B------:R-:W-:Y:S01]  /*3450*/  LOP3.LUT R0, R0, 0x80000000, R3, 0x48, !PT ;  /* 0x8000000000007812 */ /* 0x000fe200078e4803 */
[----:B------:R-:W-:Y:S06]  /*3460*/  BRA `(.L_x_3358) ;  /* 0x00000000000c7947 */ /* 0x000fec0003800000 */
.L_x_3351:
[----:B------:R-:W0:Y:S01]  /*3470*/  MUFU.RSQ R0, -QNAN ;  /* 0xffc0000000007908 */ /* 0x000e220000001400 */
[----:B------:R-:W-:Y:S05]  /*3480*/  BRA `(.L_x_3358) ;  /* 0x0000000000047947 */ /* 0x000fea0003800000 */
.L_x_3350:
[----:B------:R-:W-:-:S07]  /*3490*/  FADD.FTZ R0, R3, R0 ;  /* 0x0000000003007221 */ /* 0x000fce0000010000 */
.L_x_3358:
[----:B------:R-:W-:Y:S05]  /*34a0*/  BSYNC.RECONVERGENT B0 ;  /* 0x0000000000007941 */ /* 0x000fea0003800200 */
.L_x_3348:
[----:B------:R-:W-:-:S04]  /*34b0*/  HFMA2 R9, -RZ, RZ, 0, 0 ;  /* 0x00000000ff097431 */ /* 0x000fc800000001ff */
[----:B0-----:R-:W-:Y:S05]  /*34c0*/  RET.REL.NODEC R8 `(softmaxBatch) ;  /* 0xffffffc808cc7950 */ /* 0x001fea0003c3ffff */
.L_x_3359:
        /* <DEDUP_REMOVED lines=11> */
.L_x_3612:


//--------------------- .text.backward_maxpool    --------------------------
	.section	.text.backward_maxpool,"ax",@progbits
	.align	128
        .global         backward_maxpool
        .type           backward_maxpool,@function
        .size           backward_maxpool,(.L_x_3647 - backward_maxpool)
        .other          backward_maxpool,@"STO_CUDA_ENTRY STV_DEFAULT"
backward_maxpool:
.text.backward_maxpool:
        /* <DEDUP_REMOVED lines=15> */
[----:B------:R-:W0:Y:S01]  /*00f0*/  LDCU.128 UR12, c[0x0][0x390] ;  /* 0x00007200ff0c77ac */ /* 0x000e220008000c00 */
[----:B------:R-:W-:Y:S01]  /*0100*/  IMAD.MOV.U32 R7, RZ, RZ, RZ ;  /* 0x000000ffff077224 */ /* 0x000fe200078e00ff */
[----:B------:R-:W1:Y:S01]  /*0110*/  LDCU.64 UR4, c[0x0][0x358] ;  /* 0x00006b00ff0477ac */ /* 0x000e620008000a00 */
[C---:B------:R-:W-:Y:S01]  /*0120*/  IMAD.WIDE.U32 R6, R3.reuse, UR10, R6 ;  /* 0x0000000a03067c25 */ /* 0x040fe2000f8e0006 */
[----:B------:R-:W2:Y:S03]  /*0130*/  LDCU.64 UR6, c[0x0][0x3a0] ;  /* 0x00007400ff0677ac */ /* 0x000ea60008000a00 */
[----:B------:R-:W-:Y:S01]  /*0140*/  IMAD R5, R3, UR11, R7 ;  /* 0x0000000b03057c24 */ /* 0x000fe2000f8e0207 */
[----:B0-----:R-:W-:-:S04]  /*0150*/  LEA R2, P0, R6, UR14, 0x3 ;  /* 0x0000000e06027c11 */ /* 0x001fc8000f8018ff */
[----:B------:R-:W-:-:S06]  /*0160*/  LEA.HI.X R3, R6, UR15, R5, 0x3, P0 ;  /* 0x0000000f06037c11 */ /* 0x000fcc00080f1c05 */
[----:B-1----:R-:W3:Y:S01]  /*0170*/  LDG.E.64 R2, desc[UR4][R2.64] ;  /* 0x0000000402027981 */ /* 0x002ee2000c1e1b00 */
[----:B--2---:R-:W-:-:S04]  /*0180*/  LEA R8, P0, R6, UR6, 0x2 ;  /* 0x0000000606087c11 */ /* 0x004fc8000f8010ff */
[----:B------:R-:W-:-:S05]  /*0190*/  LEA.HI.X R9, R6, UR7, R5, 0x2, P0 ;  /* 0x0000000706097c11 */ /* 0x000fca00080f1405 */
[----:B------:R-:W2:Y:S01]  /*01a0*/  LDG.E R8, desc[UR4][R8.64] ;  /* 0x0000000408087981 */ /* 0x000ea2000c1e1900 */
[----:B---3--:R-:W-:-:S04]  /*01b0*/  LEA R4, P1, R2, UR12, 0x2 ;  /* 0x0000000c02047c11 */ /* 0x008fc8000f8210ff */
[----:B------:R-:W-:-:S05]  /*01c0*/  LEA.HI.X R5, R2, UR13, R3, 0x2, P1 ;  /* 0x0000000d02057c11 */ /* 0x000fca00088f1403 */
[----:B------:R-:W2:Y:S02]  /*01d0*/  LDG.E R7, desc[UR4][R4.64] ;  /* 0x0000000404077981 */ /* 0x000ea4000c1e1900 */
[----:B--2---:R-:W-:-:S05]  /*01e0*/  FADD R7, R8, R7 ;  /* 0x0000000708077221 */ /* 0x004fca0000000000 */
[----:B------:R-:W-:Y:S01]  /*01f0*/  STG.E desc[UR4][R4.64], R7 ;  /* 0x0000000704007986 */ /* 0x000fe2000c101904 */
[----:B------:R-:W-:Y:S05]  /*0200*/  EXIT ;  /* 0x000000000000794d */ /* 0x000fea0003800000 */
.L_x_3360:
        /* <DEDUP_REMOVED lines=15> */
.L_x_3647:


//--------------------- .text.forward_maxpool     --------------------------
	.section	.text.forward_maxpool,"ax",@progbits
	.align	128
        .global         forward_maxpool
        .type           forward_maxpool,@function
        .size           forward_maxpool,(.L_x_3648 - forward_maxpool)
        .other          forward_maxpool,@"STO_CUDA_ENTRY STV_DEFAULT"
forward_maxpool:
.text.forward_maxpool:
        /* <DEDUP_REMOVED lines=8> */
[----:B------:R-:W3:Y:S01]  /*0080*/  LDCU UR6, c[0x0][0x368] ;  /* 0x00006d00ff0677ac */ /* 0x000ee20008000800 */
[----:B------:R-:W3:Y:S01]  /*0090*/  S2R R14, SR_CTAID.Z ;  /* 0x00000000000e7919 */ /* 0x000ee20000002700 */
[----:B------:R-:W4:Y:S01]  /*00a0*/  LDCU.64 UR14, c[0x0][0x390] ;  /* 0x00007200ff0e77ac */ /* 0x000f220008000a00 */
[----:B------:R-:W3:Y:S01]  /*00b0*/  S2R R15, SR_TID.Z ;  /* 0x00000000000f7919 */ /* 0x000ee20000002300 */
[----:B0-----:R-:W-:-:S05]  /*00c0*/  IMAD R2, R2, UR5, R3 ;  /* 0x0000000502027c24 */ /* 0x001fca000f8e0203 */
[----:B--2---:R-:W-:Y:S01]  /*00d0*/  ISETP.GE.U32.AND P0, PT, R2, UR10, PT ;  /* 0x0000000a02007c0c */ /* 0x004fe2000bf06070 */
[----:B-1----:R-:W-:-:S03]  /*00e0*/  IMAD R23, R23, UR4, R0 ;  /* 0x0000000417177c24 */ /* 0x002fc6000f8e0200 */
[----:B------:R-:W-:Y:S02]  /*00f0*/  ISETP.GE.AND.EX P0, PT, RZ, UR11, PT, P0 ;  /* 0x0000000bff007c0c */ /* 0x000fe4000bf06300 */
[----:B------:R-:W-:Y:S01]  /*0100*/  ISETP.GE.U32.AND P1, PT, R23, UR8, PT ;  /* 0x0000000817007c0c */ /* 0x000fe2000bf26070 */
[----:B---3--:R-:W-:-:S03]  /*0110*/  IMAD R14, R14, UR6, R15 ;  /* 0x000000060e0e7c24 */ /* 0x008fc6000f8e020f */
[----:B------:R-:W-:Y:S02]  /*0120*/  ISETP.GE.OR.EX P0, PT, RZ, UR9, P0, P1 ;  /* 0x00000009ff007c0c */ /* 0x000fe40008706710 */
[----:B----4-:R-:W-:-:S04]  /*0130*/  ISETP.GE.U32.AND P2, PT, R14, UR14, PT ;  /* 0x0000000e0e007c0c */ /* 0x010fc8000bf46070 */
[----:B------:R-:W-:-:S13]  /*0140*/  ISETP.GE.OR.EX P0, PT, RZ, UR15, P0, P2 ;  /* 0x0000000fff007c0c */ /* 0x000fda0008706720 */
[----:B------:R-:W-:Y:S05]  /*0150*/  @P0 EXIT ;  /* 0x000000000000094d */ /* 0x000fea0003800000 */
[----:B------:R-:W0:Y:S01]  /*0160*/  LDCU.64 UR6, c[0x0][0x3d0] ;  /* 0x00007a00ff0677ac */ /* 0x000e220008000a00 */
[----:B------:R-:W-:Y:S02]  /*0170*/  IMAD.MOV.U32 R3, RZ, RZ, RZ ;  /* 0x000000ffff037224 */ /* 0x000fe400078e00ff */
[----:B------:R-:W-:Y:S01]  /*0180*/  IMAD.MOV.U32 R15, RZ, RZ, RZ ;  /* 0x000000ffff0f7224 */ /* 0x000fe200078e00ff */
[----:B------:R-:W1:Y:S01]  /*0190*/  LDCU.64 UR12, c[0x0][0x358] ;  /* 0x00006b00ff0c77ac */ /* 0x000e620008000a00 */
[----:B------:R-:W-:-:S04]  /*01a0*/  IMAD.WIDE.U32 R4, R23, UR10, R2 ;  /* 0x0000000a17047c25 */ /* 0x000fc8000f8e0002 */
[----:B------:R-:W-:Y:S02]  /*01b0*/  IMAD R0, R23, UR11, R5 ;  /* 0x0000000b17007c24 */ /* 0x000fe4000f8e0205 */
[----:B------:R-:W-:-:S04]  /*01c0*/  IMAD.WIDE.U32 R8, R4, UR14, R14 ;  /* 0x0000000e04087c25 */ /* 0x000fc8000f8e000e */
[----:B------:R-:W-:Y:S02]  /*01d0*/  IMAD R5, R0, UR14, RZ ;  /* 0x0000000e00057c24 */ /* 0x000fe4000f8e02ff */
[----:B------:R-:W-:Y:S01]  /*01e0*/  IMAD.MOV.U32 R22, RZ, RZ, -0x1 ;  /* 0xffffffffff167424 */ /* 0x000fe200078e00ff */
[----:B0-----:R-:W-:Y:S01]  /*01f0*/  UISETP.GE.U32.AND UP0, UPT, UR6, 0x1, UPT ;  /* 0x000000010600788c */ /* 0x001fe2000bf06070 */
[----:B------:R-:W-:Y:S02]  /*0200*/  IMAD R5, R4, UR15, R5 ;  /* 0x0000000f04057c24 */ /* 0x000fe4000f8e0205 */
[----:B------:R-:W-:Y:S01]  /*0210*/  IMAD.MOV.U32 R7, RZ, RZ, -0x1 ;  /* 0xffffffffff077424 */ /* 0x000fe200078e00ff */
[----:B------:R-:W-:Y:S01]  /*0220*/  UISETP.GE.AND.EX UP0, UPT, UR7, URZ, UPT, UP0 ;  /* 0x000000ff0700728c */ /* 0x000fe2000bf06300 */
[----:B------:R-:W-:Y:S02]  /*0230*/  IMAD.MOV.U32 R6, RZ, RZ, -0x800001 ;  /* 0xff7fffffff067424 */ /* 0x000fe400078e00ff */
[----:B------:R-:W-:-:S06]  /*0240*/  IMAD.IADD R4, R9, 0x1, R5 ;  /* 0x0000000109047824 */ /* 0x000fcc00078e0205 */
[----:B-1----:R-:W-:Y:S05]  /*0250*/  BRA.U !UP0, `(.L_x_3361) ;  /* 0x0000009d08287547 */ /* 0x002fea000b800000 */
[----:B------:R-:W0:Y:S01]  /*0260*/  LDCU.128 UR8, c[0x0][0x3c0] ;  /* 0x00007800ff0877ac */ /* 0x000e220008000c00 */
[----:B------:R-:W-:Y:S02]  /*0270*/  IMAD.MOV.U32 R6, RZ, RZ, -0x800001 ;  /* 0xff7fffffff067424 */ /* 0x000fe400078e00ff */
[----:B------:R-:W-:Y:S01]  /*0280*/  IMAD.MOV.U32 R22, RZ, RZ, -0x1 ;  /* 0xffffffffff167424 */ /* 0x000fe200078e00ff */
[----:B------:R-:W-:Y:S01]  /*0290*/  ULOP3.LUT UR14, UR6, 0x7, URZ, 0xc0, !UPT ;  /* 0x00000007060e7892 */ /* 0x000fe2000f8ec0ff */
[----:B------:R-:W-:Y:S01]  /*02a0*/  IMAD.MOV.U32 R7, RZ, RZ, -0x1 ;  /* 0xffffffffff077424 */ /* 0x000fe200078e00ff */
[----:B0-----:R-:W-:-:S04]  /*02b0*/  ULEA.HI UR4, UP0, UR11, UR10, URZ, 0x1 ;  /* 0x0000000a0b047291 */ /* 0x001fc8000f8108ff */
[----:B------:R-:W-:Y:S01]  /*02c0*/  UIADD3.X UR5, UPT, UPT, URZ, UR11, URZ, UP0, !UPT ;  /* 0x0000000bff057290 */ /* 0x000fe200087fe4ff */
[----:B------:R-:W0:Y:S03]  /*02d0*/  LDCU.64 UR10, c[0x0][0x3b8] ;  /* 0x00007700ff0a77ac */ /* 0x000e260008000a00 */
[----:B------:R-:W-:Y:S02]  /*02e0*/  USHF.R.S64 UR4, UR4, 0x1, UR5 ;  /* 0x0000000104047899 */ /* 0x000fe40008001005 */
[----:B------:R-:W-:Y:S02]  /*02f0*/  USHF.R.S32.HI UR5, URZ, 0x1, UR5 ;  /* 0x00000001ff057899 */ /* 0x000fe40008011405 */
[----:B------:R-:W-:-:S04]  /*0300*/  UIADD3 UR4, UP0, UPT, URZ, -UR4, URZ ;  /* 0x80000004ff047290 */ /* 0x000fc8000ff1e0ff */
[----:B------:R-:W-:Y:S02]  /*0310*/  UIADD3.X UR5, UPT, UPT, URZ, ~UR5, URZ, UP0, !UPT ;  /* 0x80000005ff057290 */ /* 0x000fe400087fe4ff */
[----:B------:R-:W-:Y:S01]  /*0320*/  UISETP.GE.U32.AND UP0, UPT, UR6, 0x8, UPT ;  /* 0x000000080600788c */ /* 0x000fe2000bf06070 */
[----:B------:R-:W-:Y:S01]  /*0330*/  IMAD.U32 R12, RZ, RZ, UR4 ;  /* 0x00000004ff0c7e24 */ /* 0x000fe2000f8e00ff */
[----:B------:R-:W-:Y:S02]  /*0340*/  UMOV UR4, URZ ;  /* 0x000000ff00047c82 */ /* 0x000fe40008000000 */
[----:B------:R-:W-:Y:S01]  /*0350*/  UISETP.GE.U32.AND.EX UP0, UPT, UR7, URZ, UPT, UP0 ;  /* 0x000000ff0700728c */ /* 0x000fe2000bf06100 */
[----:B------:R-:W-:Y:S01]  /*0360*/  IMAD.U32 R13, RZ, RZ, UR5 ;  /* 0x00000005ff0d7e24 */ /* 0x000fe2000f8e00ff */
[----:B------:R-:W-:Y:S01]  /*0370*/  UMOV UR5, URZ ;  /* 0x000000ff00057c82 */ /* 0x000fe20008000000 */
[----:B------:R-:W-:-:S04]  /*0380*/  IMAD.WIDE.U32 R10, R2, UR8, R12 ;  /* 0x00000008020a7c25 */ /* 0x000fc8000f8e000c */
[----:B0-----:R-:W-:-:S04]  /*0390*/  IMAD.WIDE.U32 R12, R14, UR10, R12 ;  /* 0x0000000a0e0c7c25 */ /* 0x001fc8000f8e000c */
[----:B------:R-:W-:Y:S02]  /*03a0*/  IMAD R5, R2, UR9, R11 ;  /* 0x0000000902057c24 */ /* 0x000fe4000f8e020b */
[----:B------:R-:W-:Y:S01]  /*03b0*/  IMAD R3, R14, UR11, R13 ;  /* 0x0000000b0e037c24 */ /* 0x000fe2000f8e020d */
[----:B------:R-:W-:Y:S06]  /*03c0*/  BRA.U !UP0, `(.L_x_3362) ;  /* 0x0000008508ec7547 */ /* 0x000fec000b800000 */
[----:B------:R-:W-:Y:S01]  /*03d0*/  IMAD.MOV.U32 R6, RZ, RZ, -0x800001 ;  /* 0xff7fffffff067424 */ /* 0x000fe200078e00ff */
[----:B------:R-:W-:Y:S01]  /*03e0*/  ULOP3.LUT UR4, UR6, 0xfffffff8, URZ, 0xc0, !UPT ;  /* 0xfffffff806047892 */ /* 0x000fe2000f8ec0ff */
[----:B------:R-:W-:Y:S01]  /*03f0*/  IMAD.MOV.U32 R22, RZ, RZ, -0x1 ;  /* 0xffffffffff167424 */ /* 0x000fe200078e00ff */
[----:B------:R-:W-:Y:S01]  /*0400*/  ULOP3.LUT UR5, UR7, 0x7fffffff, URZ, 0xc0, !UPT ;  /* 0x7fffffff07057892 */ /* 0x000fe2000f8ec0ff */
[----:B------:R-:W-:Y:S02]  /*0410*/  IMAD.MOV.U32 R7, RZ, RZ, -0x1 ;  /* 0xffffffffff077424 */ /* 0x000fe400078e00ff */
[----:B------:R-:W-:Y:S02]  /*0420*/  IMAD.MOV.U32 R2, RZ, RZ, RZ ;  /* 0x000000ffff027224 */ /* 0x000fe400078e00ff */
[----:B------:R-:W-:-:S07]  /*0430*/  IMAD.MOV.U32 R0, RZ, RZ, RZ ;  /* 0x000000ffff007224 */ /* 0x000fce00078e00ff */
.L_x_3395:
[----:B0-----:R-:W0:Y:S01]  /*0440*/  LDCU.64 UR6, c[0x0][0x3a8] ;  /* 0x00007500ff0677ac */ /* 0x001e220008000a00 */
[----:B------:R-:W-:Y:S01]  /*0450*/  IADD3 R18, P1, PT, R2, R10, RZ ;  /* 0x0000000a02127210 */ /* 0x000fe20007f3e0ff */
[----:B------:R-:W1:Y:S04]  /*0460*/  LDCU.64 UR8, c[0x0][0x3b0] ;  /* 0x00007600ff0877ac */ /* 0x000e680008000a00 */
[----:B------:R-:W-:Y:S01]  /*0470*/  IMAD.X R19, R0, 0x1, R5, P1 ;  /* 0x0000000100137824 */ /* 0x000fe200008e0605 */
[C---:B------:R-:W-:Y:S01]  /*0480*/  ISETP.GT.U32.AND P1, PT, R18.reuse, -0x1, PT ;  /* 0xffffffff1200780c */ /* 0x040fe20003f24070 */
[----:B------:R-:W2:Y:S01]  /*0490*/  LDCU.64 UR10, c[0x0][0x398] ;  /* 0x00007300ff0a77ac */ /* 0x000ea20008000a00 */
[----:B0-----:R-:W-:-:S04]  /*04a0*/  ISETP.GE.U32.AND P0, PT, R18, UR6, PT ;  /* 0x0000000612007c0c */ /* 0x001fc8000bf06070 */
[----:B------:R-:W-:-:S04]  /*04b0*/  ISETP.GE.AND.EX P0, PT, R19, UR7, PT, P0 ;  /* 0x0000000713007c0c */ /* 0x000fc8000bf06300 */
[----:B------:R-:W-:Y:S01]  /*04c0*/  ISETP.GT.AND.EX P0, PT, R19, -0x1, !P0, P1 ;  /* 0xffffffff1300780c */ /* 0x000fe20004704310 */
[----:B------:R-:W-:Y:S01]  /*04d0*/  IMAD.WIDE.U32 R18, R23, UR6, R18 ;  /* 0x0000000617127c25 */ /* 0x000fe2000f8e0012 */
[----:B------:R-:W-:-:S03]  /*04e0*/  UMOV UR6, URZ ;  /* 0x000000ff00067c82 */ /* 0x000fc60008000000 */
[----:B------:R-:W-:Y:S01]  /*04f0*/  IMAD R25, R23, UR7, R19 ;  /* 0x0000000717197c24 */ /* 0x000fe2000f8e0213 */
[----:B-12---:R-:W-:-:S07]  /*0500*/  UMOV UR7, URZ ;  /* 0x000000ff00077c82 */ /* 0x006fce0008000000 */
.L_x_3363:
[----:B------:R-:W-:Y:S01]  /*0510*/  IADD3 R20, P2, PT, R12, UR6, RZ ;  /* 0x000000060c147c10 */ /* 0x000fe2000ff5e0ff */
[----:B------:R-:W-:Y:S02]  /*0520*/  IMAD R15, R25, UR8, RZ ;  /* 0x00000008190f7c24 */ /* 0x000fe4000f8e02ff */
[----:B------:R-:W-:Y:S01]  /*0530*/  IMAD.MOV.U32 R27, RZ, RZ, -0x800001 ;  /* 0xff7fffffff1b7424 */ /* 0x000fe200078e00ff */
[----:B------:R-:W-:Y:S01]  /*0540*/  ISETP.GE.U32.AND P1, PT, R20, UR8, PT ;  /* 0x0000000814007c0c */ /* 0x000fe2000bf26070 */
[----:B------:R-:W-:Y:S01]  /*0550*/  IMAD R17, R18, UR9, R15 ;  /* 0x0000000912117c24 */ /* 0x000fe2000f8e020f */
[----:B------:R-:W-:Y:S02]  /*0560*/  IADD3.X R21, PT, PT, R3, UR7, RZ, P2, !PT ;  /* 0x0000000703157c10 */ /* 0x000fe400097fe4ff */
[----:B------:R-:W-:Y:S02]  /*0570*/  ISETP.GT.U32.AND P2, PT, R20, -0x1, PT ;  /* 0xffffffff1400780c */ /* 0x000fe40003f44070 */
[----:B------:R-:W-:Y:S01]  /*0580*/  ISETP.GE.AND.EX P1, PT, R21, UR9, PT, P1 ;  /* 0x0000000915007c0c */ /* 0x000fe2000bf26310 */
[----:B------:R-:W-:-:S03]  /*0590*/  IMAD.WIDE.U32 R14, R18, UR8, R20 ;  /* 0x00000008120e7c25 */ /* 0x000fc6000f8e0014 */
[----:B------:R-:W-:Y:S01]  /*05a0*/  ISETP.GT.AND.EX P1, PT, R21, -0x1, !P1, P2 ;  /* 0xffffffff1500780c */ /* 0x000fe20004f24320 */
[----:B------:R-:W-:Y:S01]  /*05b0*/  IMAD.IADD R24, R15, 0x1, R17 ;  /* 0x000000010f187824 */ /* 0x000fe200078e0211 */
[C---:B------:R-:W-:Y:S02]  /*05c0*/  LEA R16, P2, R14.reuse, UR10, 0x2 ;  /* 0x0000000a0e107c11 */ /* 0x040fe4000f8410ff */
[----:B------:R-:W-:Y:S02]  /*05d0*/  PLOP3.LUT P1, PT, P0, P1, PT, 0x80, 0x8 ;  /* 0x000000000008781c */ /* 0x000fe40000723070 */
[----:B------:R-:W-:-:S11]  /*05e0*/  LEA.HI.X R17, R14, UR11, R24, 0x2, P2 ;  /* 0x0000000b0e117c11 */ /* 0x000fd600090f1418 */
[----:B------:R-:W2:Y:S02]  /*05f0*/  @P1 LDG.E R27, desc[UR12][R16.64] ;  /* 0x0000000c101b1981 */ /* 0x000ea4000c1e1900 */
[----:B--2---:R-:W-:-:S04]  /*0600*/  FSETP.GT.AND P3, PT, R27, R6, PT ;  /* 0x000000061b00720b */ /* 0x004fc80003f64000 */
[----:B------:R-:W-:Y:S02]  /*0610*/  FSEL R27, R27, R6, P3 ;  /* 0x000000061b1b7208 */ /* 0x000fe40001800000 */
[----:B------:R-:W-:-:S04]  /*0620*/  IADD3 R6, P4, PT, R20, 0x1, RZ ;  /* 0x0000000114067810 */ /* 0x000fc80007f9e0ff */
[C---:B------:R-:W-:Y:S02]  /*0630*/  ISETP.GE.U32.AND P1, PT, R6.reuse, UR8, PT ;  /* 0x0000000806007c0c */ /* 0x040fe4000bf26070 */
[----:B------:R-:W-:Y:S01]  /*0640*/  ISETP.GT.U32.AND P2, PT, R6, -0x1, PT ;  /* 0xffffffff0600780c */ /* 0x000fe20003f44070 */
[----:B------:R-:W-:-:S05]  /*0650*/  IMAD.X R6, RZ, RZ, R21, P4 ;  /* 0x000000ffff067224 */ /* 0x000fca00020e0615 */
[----:B------:R-:W-:-:S04]  /*0660*/  ISETP.GE.AND.EX P1, PT, R6, UR9, PT, P1 ;  /* 0x0000000906007c0c */ /* 0x000fc8000bf26310 */
[----:B------:R-:W-:Y:S01]  /*0670*/  ISETP.GT.AND.EX P1, PT, R6, -0x1, !P1, P2 ;  /* 0xffffffff0600780c */ /* 0x000fe20004f24320 */
[----:B------:R-:W-:-:S03]  /*0680*/  IMAD.MOV.U32 R6, RZ, RZ, -0x800001 ;  /* 0xff7fffffff067424 */ /* 0x000fc600078e00ff */
[----:B------:R-:W-:-:S13]  /*0690*/  PLOP3.LUT P1, PT, P0, P1, PT, 0x80, 0x8 ;  /* 0x000000000008781c */ /* 0x000fda0000723070 */
[----:B------:R-:W2:Y:S01]  /*06a0*/  @P1 LDG.E R6, desc[UR12][R16.64+0x4] ;  /* 0x0000040c10061981 */ /* 0x000ea2000c1e1900 */
[----:B------:R-:W-:Y:S02]  /*06b0*/  SEL R26, R24, R7, P3 ;  /* 0x00000007181a7207 */ /* 0x000fe40001800000 */
[----:B--2---:R-:W-:-:S04]  /*06c0*/  FSETP.GT.AND P1, PT, R6, R27, PT ;  /* 0x0000001b0600720b */ /* 0x004fc80003f24000 */
[----:B------:R-:W-:Y:S02]  /*06d0*/  FSEL R6, R6, R27, P1 ;  /* 0x0000001b06067208 */ /* 0x000fe40000800000 */
[C---:B------:R-:W-:Y:S02]  /*06e0*/  SEL R27, R14.reuse, R22, P3 ;  /* 0x000000160e1b7207 */ /* 0x040fe40001800000 */
[----:B------:R-:W-:-:S04]  /*06f0*/  IADD3 R22, P2, PT, R14, 0x1, RZ ;  /* 0x000000010e167810 */ /* 0x000fc80007f5e0ff */
[----:B------:R-:W-:Y:S01]  /*0700*/  SEL R22, R22, R27, P1 ;  /* 0x0000001b16167207 */ /* 0x000fe20000800000 */
[----:B------:R-:W-:Y:S02]  /*0710*/  IMAD.X R7, RZ, RZ, R24, P2 ;  /* 0x000000ffff077224 */ /* 0x000fe400010e0618 */
[----:B------:R-:W-:-:S03]  /*0720*/  IMAD.MOV.U32 R27, RZ, RZ, -0x800001 ;  /* 0xff7fffffff1b7424 */ /* 0x000fc600078e00ff */
[----:B------:R-:W-:Y:S02]  /*0730*/  SEL R7, R7, R26, P1 ;  /* 0x0000001a07077207 */ /* 0x000fe40000800000 */
[----:B------:R-:W-:-:S04]  /*0740*/  IADD3 R26, P3, PT, R20, 0x2, RZ ;  /* 0x00000002141a7810 */ /* 0x000fc80007f7e0ff */
[C---:B------:R-:W-:Y:S02]  /*0750*/  ISETP.GE.U32.AND P1, PT, R26.reuse, UR8, PT ;  /* 0x000000081a007c0c */ /* 0x040fe4000bf26070 */
[----:B------:R-:W-:Y:S01]  /*0760*/  ISETP.GT.U32.AND P2, PT, R26, -0x1, PT ;  /* 0xffffffff1a00780c */ /* 0x000fe20003f44070 */
[----:B------:R-:W-:-:S05]  /*0770*/  IMAD.X R26, RZ, RZ, R21, P3 ;  /* 0x000000ffff1a7224 */ /* 0x000fca00018e0615 */
[----:B------:R-:W-:-:S04]  /*0780*/  ISETP.GE.AND.EX P1, PT, R26, UR9, PT, P1 ;  /* 0x000000091a007c0c */ /* 0x000fc8000bf26310 */
[----:B------:R-:W-:-:S04]  /*0790*/  ISETP.GT.AND.EX P1, PT, R26, -0x1, !P1, P2 ;  /* 0xffffffff1a00780c */ /* 0x000fc80004f24320 */
[----:B------:R-:W-:-:S13]  /*07a0*/  PLOP3.LUT P1, PT, P0, P1, PT, 0x80, 0x8 ;  /* 0x000000000008781c */ /* 0x000fda0000723070 */
[----:B------:R-:W2:Y:S02]  /*07b0*/  @P1 LDG.E R27, desc[UR12][R16.64+0x8] ;  /* 0x0000080c101b1981 */ /* 0x000ea4000c1e1900 */
[----:B--2---:R-:W-:-:S04]  /*07c0*/  FSETP.GT.AND P1, PT, R27, R6, PT ;  /* 0x000000061b00720b */ /* 0x004fc80003f24000 */
[----:B------:R-:W-:Y:S02]  /*07d0*/  FSEL R6, R27, R6, P1 ;  /* 0x000000061b067208 */ /* 0x000fe40000800000 */
        /* <DEDUP_REMOVED lines=72> */
[----:B------:R-:W2:Y:S01]  /*0c60*/  @P1 LDG.E R27, desc[UR12][R16.64+0x1c] ;  /* 0x00001c0c101b1981 */ /* 0x000ea2000c1e1900 */
[----:B------:R-:W-:-:S04]  /*0c70*/  UIADD3 UR6, UP0, UPT, UR6, 0x8, URZ ;  /* 0x0000000806067890 */ /* 0x000fc8000ff1e0ff */
[----:B------:R-:W-:Y:S02]  /*0c80*/  UIADD3.X UR7, UPT, UPT, URZ, UR7, URZ, UP0, !UPT ;  /* 0x00000007ff077290 */ /* 0x000fe400087fe4ff */
[----:B------:R-:W-:-:S04]  /*0c90*/  UISETP.NE.U32.AND UP0, UPT, UR6, UR4, UPT ;  /* 0x000000040600728c */ /* 0x000fc8000bf05070 */
[----:B------:R-:W-:Y:S01]  /*0ca0*/  UISETP.NE.AND.EX UP0, UPT, UR7, UR5, UPT, UP0 ;  /* 0x000000050700728c */ /* 0x000fe2000bf05300 */
[----:B--2---:R-:W-:-:S04]  /*0cb0*/  FSETP.GT.AND P1, PT, R27, R6, PT ;  /* 0x000000061b00720b */ /* 0x004fc80003f24000 */
[----:B------:R-:W-:Y:S02]  /*0cc0*/  FSEL R6, R27, R6, P1 ;  /* 0x000000061b067208 */ /* 0x000fe40000800000 */
[----:B------:R-:W-:-:S04]  /*0cd0*/  IADD3 R27, P2, PT, R14, 0x7, RZ ;  /* 0x000000070e1b7810 */ /* 0x000fc80007f5e0ff */
[----:B------:R-:W-:Y:S01]  /*0ce0*/  SEL R22, R27, R22, P1 ;  /* 0x000000161b167207 */ /* 0x000fe20000800000 */
[----:B------:R-:W-:-:S05]  /*0cf0*/  IMAD.X R26, RZ, RZ, R24, P2 ;  /* 0x000000ffff1a7224 */ /* 0x000fca00010e0618 */
[----:B------:R-:W-:Y:S01]  /*0d00*/  SEL R7, R26, R7, P1 ;  /* 0x000000071a077207 */ /* 0x000fe20000800000 */
[----:B------:R-:W-:Y:S06]  /*0d10*/  BRA.U UP0, `(.L_x_3363) ;  /* 0xfffffff500fc7547 */ /* 0x000fec000b83ffff */
[----:B------:R-:W-:-:S04]  /*0d20*/  UISETP.NE.U32.AND UP0, UPT, UR14, URZ, UPT ;  /* 0x000000ff0e00728c */ /* 0x000fc8000bf05070 */
[----:B------:R-:W-:-:S09]  /*0d30*/  UISETP.NE.AND.EX UP0, UPT, URZ, URZ, UPT, UP0 ;  /* 0x000000ffff00728c */ /* 0x000fd2000bf05300 */
[----:B------:R-:W-:Y:S05]  /*0d40*/  BRA.U !UP0, `(.L_x_3364) ;  /* 0x0000000508f87547 */ /* 0x000fea000b800000 */
[----:B------:R-:W-:-:S04]  /*0d50*/  IADD3 R18, P2, PT, R20, 0x8, RZ ;  /* 0x0000000814127810 */ /* 0x000fc80007f5e0ff */
[C---:B------:R-:W-:Y:S01]  /*0d60*/  ISETP.GE.U32.AND P1, PT, R18.reuse, UR8, PT ;  /* 0x0000000812007c0c */ /* 0x040fe2000bf26070 */
[----:B------:R-:W-:Y:S01]  /*0d70*/  IMAD.X R19, RZ, RZ, R21, P2 ;  /* 0x000000ffff137224 */ /* 0x000fe200010e0615 */
[----:B------:R-:W-:-:S04]  /*0d80*/  ISETP.GT.U32.AND P2, PT, R18, -0x1, PT ;  /* 0xffffffff1200780c */ /* 0x000fc80003f44070 */
[----:B------:R-:W-:-:S04]  /*0d90*/  ISETP.GE.AND.EX P1, PT, R19, UR9, PT, P1 ;  /* 0x0000000913007c0c */ /* 0x000fc8000bf26310 */
[----:B------:R-:W-:Y:S01]  /*0da0*/  ISETP.GT.AND.EX P1, PT, R19, -0x1, !P1, P2 ;  /* 0xffffffff1300780c */ /* 0x000fe20004f24320 */
[----:B------:R-:W-:-:S03]  /*0db0*/  IMAD.MOV.U32 R19, RZ, RZ, -0x800001 ;  /* 0xff7fffffff137424 */ /* 0x000fc600078e00ff */
[----:B------:R-:W-:-:S13]  /*0dc0*/  PLOP3.LUT P1, PT, P0, P1, PT, 0x80, 0x8 ;  /* 0x000000000008781c */ /* 0x000fda0000723070 */
[----:B------:R-:W2:Y:S01]  /*0dd0*/  @P1 LDG.E R19, desc[UR12][R16.64+0x20] ;  /* 0x0000200c10131981 */ /* 0x000ea2000c1e1900 */
[----:B------:R-:W-:Y:S01]  /*0de0*/  UISETP.NE.U32.AND UP1, UPT, UR14, 0x1, UPT ;  /* 0x000000010e00788c */ /* 0x000fe2000bf25070 */
[----:B------:R-:W-:-:S03]  /*0df0*/  IADD3 R25, P2, PT, R14, 0x8, RZ ;  /* 0x000000080e197810 */ /* 0x000fc60007f5e0ff */
[----:B------:R-:W-:Y:S02]  /*0e00*/  UISETP.NE.AND.EX UP1, UPT, URZ, URZ, UPT, UP1 ;  /* 0x000000ffff00728c */ /* 0x000fe4000bf25310 */
[----:B------:R-:W-:Y:S01]  /*0e10*/  IMAD.X R18, RZ, RZ, R24, P2 ;  /* 0x000000ffff127224 */ /* 0x000fe200010e0618 */
[----:B--2---:R-:W-:-:S04]  /*0e20*/  FSETP.GT.AND P1, PT, R19, R6, PT ;  /* 0x000000061300720b */ /* 0x004fc80003f24000 */
[----:B------:R-:W-:Y:S02]  /*0e30*/  FSEL R6, R19, R6, P1 ;  /* 0x0000000613067208 */ /* 0x000fe40000800000 */
[----:B------:R-:W-:Y:S02]  /*0e40*/  SEL R22, R25, R22, P1 ;  /* 0x0000001619167207 */ /* 0x000fe40000800000 */
[----:B------:R-:W-:Y:S01]  /*0e50*/  SEL R7, R18, R7, P1 ;  /* 0x0000000712077207 */ /* 0x000fe20000800000 */
[----:B------:R-:W-:Y:S06]  /*0e60*/  BRA.U !UP1, `(.L_x_3364) ;  /* 0x0000000509b07547 */ /* 0x000fec000b800000 */
        /* <DEDUP_REMOVED lines=90> */
[----:B------:R-:W-:Y:S01]  /*1410*/  IADD3 R15, P1, PT, R20, 0xe, RZ ;  /* 0x0000000e140f7810 */ /* 0x000fe20007f3e0ff */
[----:B------:R-:W-:Y:S03]  /*1420*/  BSSY.RECONVERGENT B0, `(.L_x_3365) ;  /* 0x000000b000007945 */ /* 0x000fe60003800200 */
[C---:B------:R-:W-:Y:S01]  /*1430*/  ISETP.GT.U32.AND P2, PT, R15.reuse, -0x1, PT ;  /* 0xffffffff0f00780c */ /* 0x040fe20003f44070 */
[----:B------:R-:W-:Y:S01]  /*1440*/  IMAD.X R20, RZ, RZ, R21, P1 ;  /* 0x000000ffff147224 */ /* 0x000fe200008e0615 */
[----:B------:R-:W-:Y:S01]  /*1450*/  ISETP.GE.U32.AND P1, PT, R15, UR8, PT ;  /* 0x000000080f007c0c */ /* 0x000fe2000bf26070 */
[----:B------:R-:W-:-:S03]  /*1460*/  IMAD.MOV.U32 R15, RZ, RZ, -0x800001 ;  /* 0xff7fffffff0f7424 */ /* 0x000fc600078e00ff */
[----:B------:R-:W-:-:S04]  /*1470*/  ISETP.GE.AND.EX P1, PT, R20, UR9, PT, P1 ;  /* 0x0000000914007c0c */ /* 0x000fc8000bf26310 */
[----:B------:R-:W-:Y:S02]  /*1480*/  ISETP.GT.AND.EX P1, PT, R20, -0x1, !P1, P2 ;  /* 0xffffffff1400780c */ /* 0x000fe40004f24320 */
[----:B------:R-:W-:Y:S02]  /*1490*/  IADD3 R19, P2, PT, R14, 0xe, RZ ;  /* 0x0000000e0e137810 */ /* 0x000fe40007f5e0ff */
[----:B------:R-:W-:-:S13]  /*14a0*/  PLOP3.LUT P1, PT, P0, P1, PT, 0x80, 0x8 ;  /* 0x000000000008781c */ /* 0x000fda0000723070 */
[----:B------:R-:W-:Y:S05]  /*14b0*/  @!P1 BRA `(.L_x_3366) ;  /* 0x0000000000049947 */ /* 0x000fea0003800000 */
[----:B------:R0:W5:Y:S02]  /*14c0*/  LDG.E R15, desc[UR12][R16.64+0x38] ;  /* 0x0000380c100f7981 */ /* 0x000164000c1e1900 */
.L_x_3366:
[----:B------:R-:W-:Y:S05]  /*14d0*/  BSYNC.RECONVERGENT B0 ;  /* 0x0000000000007941 */ /* 0x000fea0003800200 */
.L_x_3365:
[----:B------:R-:W-:Y:S01]  /*14e0*/  IMAD.X R24, RZ, RZ, R24, P2 ;  /* 0x000000ffff187224 */ /* 0x000fe200010e0618 */
[----:B-----5:R-:W-:-:S04]  /*14f0*/  FSETP.GT.AND P0, PT, R15, R6, PT ;  /* 0x000000060f00720b */ /* 0x020fc80003f04000 */
[----:B------:R-:W-:Y:S02]  /*1500*/  FSEL R6, R15, R6, P0 ;  /* 0x000000060f067208 */ /* 0x000fe40000000000 */
[----:B------:R-:W-:Y:S02]  /*1510*/  SEL R22, R19, R22, P0 ;  /* 0x0000001613167207 */ /* 0x000fe40000000000 */
[----:B------:R-:W-:-:S07]  /*1520*/  SEL R7, R24, R7, P0 ;  /* 0x0000000718077207 */ /* 0x000fce0000000000 */
.L_x_3364:
[----:B------:R-:W0:Y:S01]  /*1530*/  LDCU.64 UR6, c[0x0][0x3a8] ;  /* 0x00007500ff0677ac */ /* 0x000e220008000a00 */
[----:B------:R-:W1:Y:S01]  /*1540*/  LDC.64 R18, c[0x0][0x3b0] ;  /* 0x0000ec00ff127b82 */ /* 0x000e620000000a00 */
[----:B------:R-:W-:Y:S01]  /*1550*/  IADD3 R14, P0, PT, R2, R10, RZ ;  /* 0x0000000a020e7210 */ /* 0x000fe20007f1e0ff */
[----:B------:R-:W2:Y:S03]  /*1560*/  LDCU.64 UR10, c[0x0][0x3b0] ;  /* 0x00007600ff0a77ac */ /* 0x000ea60008000a00 */
[----:B------:R-:W-:Y:S01]  /*1570*/  IADD3 R20, P1, PT, R14, 0x1, RZ ;  /* 0x000000010e147810 */ /* 0x000fe20007f3e0ff */
[----:B------:R-:W-:Y:S01]  /*1580*/  IMAD.X R15, R0, 0x1, R5, P0 ;  /* 0x00000001000f7824 */ /* 0x000fe200000e0605 */
[----:B------:R-:W3:Y:S01]  /*1590*/  LDCU.64 UR16, c[0x0][0x398] ;  /* 0x00007300ff1077ac */ /* 0x000ee20008000a00 */
[----:B0-----:R-:W-:Y:S01]  /*15a0*/  IMAD.WIDE.U32 R16, R23, UR6, R14 ;  /* 0x0000000617107c25 */ /* 0x001fe2000f8e000e */
[----:B------:R-:W-:Y:S01]  /*15b0*/  ISETP.GE.U32.AND P0, PT, R20, UR6, PT ;  /* 0x0000000614007c0c */ /* 0x000fe2000bf06070 */
[----:B------:R-:W-:-:S02]  /*15c0*/  UMOV UR6, URZ ;  /* 0x000000ff00067c82 */ /* 0x000fc40008000000 */
[----:B------:R-:W-:Y:S02]  /*15d0*/  IMAD R14, R23, UR7, R17 ;  /* 0x00000007170e7c24 */ /* 0x000fe4000f8e0211 */
[----:B------:R-:W-:Y:S01]  /*15e0*/  IMAD.X R15, RZ, RZ, R15, P1 ;  /* 0x000000ffff0f7224 */ /* 0x000fe200008e060f */
[----:B------:R-:W-:Y:S01]  /*15f0*/  ISETP.GT.U32.AND P1, PT, R20, -0x1, PT ;  /* 0xffffffff1400780c */ /* 0x000fe20003f24070 */
[----:B------:R-:W-:Y:S02]  /*1600*/  IMAD R17, R14, UR8, RZ ;  /* 0x000000080e117c24 */ /* 0x000fe4000f8e02ff */
[C---:B-1----:R-:W-:Y:S01]  /*1610*/  IMAD.WIDE.U32 R18, R16.reuse, UR8, R18 ;  /* 0x0000000810127c25 */ /* 0x042fe2000f8e0012 */
[C---:B------:R-:W-:Y:S01]  /*1620*/  ISETP.GE.AND.EX P0, PT, R15.reuse, UR7, PT, P0 ;  /* 0x000000070f007c0c */ /* 0x040fe2000bf06300 */
[----:B------:R-:W-:Y:S02]  /*1630*/  UMOV UR7, URZ ;  /* 0x000000ff00077c82 */ /* 0x000fe40008000000 */
[----:B------:R-:W-:Y:S01]  /*1640*/  IMAD R17, R16, UR9, R17 ;  /* 0x0000000910117c24 */ /* 0x000fe2000f8e0211 */
[----:B------:R-:W-:-:S03]  /*1650*/  ISETP.GT.AND.EX P0, PT, R15, -0x1, !P0, P1 ;  /* 0xffffffff0f00780c */ /* 0x000fc60004704310 */
[----:B--23--:R-:W-:-:S10]  /*1660*/  IMAD.IADD R16, R19, 0x1, R17 ;  /* 0x0000000113107824 */ /* 0x00cfd400078e0211 */
.L_x_3367:
[----:B------:R-:W-:Y:S01]  /*1670*/  IADD3 R17, P2, PT, R12, UR6, RZ ;  /* 0x000000060c117c10 */ /* 0x000fe2000ff5e0ff */
[----:B------:R-:W-:-:S03]  /*1680*/  IMAD.MOV.U32 R27, RZ, RZ, -0x800001 ;  /* 0xff7fffffff1b7424 */ /* 0x000fc600078e00ff */
[----:B------:R-:W-:Y:S02]  /*1690*/  ISETP.GE.U32.AND P1, PT, R17, UR10, PT ;  /* 0x0000000a11007c0c */ /* 0x000fe4000bf26070 */
[----:B------:R-:W-:Y:S02]  /*16a0*/  IADD3.X R21, PT, PT, R3, UR7, RZ, P2, !PT ;  /* 0x0000000703157c10 */ /* 0x000fe400097fe4ff */
[----:B------:R-:W-:Y:S02]  /*16b0*/  ISETP.GT.U32.AND P2, PT, R17, -0x1, PT ;  /* 0xffffffff1100780c */ /* 0x000fe40003f44070 */
[----:B------:R-:W-:-:S04]  /*16c0*/  ISETP.GE.AND.EX P1, PT, R21, UR11, PT, P1 ;  /* 0x0000000b15007c0c */ /* 0x000fc8000bf26310 */
[----:B------:R-:W-:Y:S02]  /*16d0*/  ISETP.GT.AND.EX P1, PT, R21, -0x1, !P1, P2 ;  /* 0xffffffff1500780c */ /* 0x000fe40004f24320 */
[----:B------:R-:W-:Y:S02]  /*16e0*/  IADD3 R25, P2, PT, R17, R18, RZ ;  /* 0x0000001211197210 */ /* 0x000fe40007f5e0ff */
[----:B------:R-:W-:-:S03]  /*16f0*/  PLOP3.LUT P1, PT, P0, P1, PT, 0x80, 0x8 ;  /* 0x000000000008781c */ /* 0x000fc60000723070 */
[----:B------:R-:W-:Y:S01]  /*1700*/  IMAD.X R20, R21, 0x1, R16, P2 ;  /* 0x0000000115147824 */ /* 0x000fe200010e0610 */
[----:B------:R-:W-:-:S04]  /*1710*/  LEA R14, P2, R25, UR16, 0x2 ;  /* 0x00000010190e7c11 */ /* 0x000fc8000f8410ff */
[----:B------:R-:W-:-:S05]  /*1720*/  LEA.HI.X R15, R25, UR17, R20, 0x2, P2 ;  /* 0x00000011190f7c11 */ /* 0x000fca00090f1414 */
[----:B------:R-:W2:Y:S01]  /*1730*/  @P1 LDG.E R27, desc[UR12][R14.64] ;  /* 0x0000000c0e1b1981 */ /* 0x000ea2000c1e1900 */
[----:B------:R-:W-:-:S04]  /*1740*/  IADD3 R24, P4, PT, R17, 0x1, RZ ;  /* 0x0000000111187810 */ /* 0x000fc80007f9e0ff */
[C---:B------:R-:W-:Y:S02]  /*1750*/  ISETP.GE.U32.AND P1, PT, R24.reuse, UR10, PT ;  /* 0x0000000a18007c0c */ /* 0x040fe4000bf26070 */
[----:B------:R-:W-:Y:S02]  /*1760*/  ISETP.GT.U32.AND P3, PT, R24, -0x1, PT ;  /* 0xffffffff1800780c */ /* 0x000fe40003f64070 */
[----:B--2---:R-:W-:-:S04]  /*1770*/  FSETP.GT.AND P2, PT, R27, R6, PT ;  /* 0x000000061b00720b */ /* 0x004fc80003f44000 */
[----:B------:R-:W-:Y:S01]  /*1780*/  FSEL R27, R27, R6, P2 ;  /* 0x000000061b1b7208 */ /* 0x000fe20001000000 */
[----:B------:R-:W-:-:S05]  /*1790*/  IMAD.X R6, RZ, RZ, R21, P4 ;  /* 0x000000ffff067224 */ /* 0x000fca00020e0615 */
[----:B------:R-:W-:-:S04]  /*17a0*/  ISETP.GE.AND.EX P1, PT, R6, UR11, PT, P1 ;  /* 0x0000000b06007c0c */ /* 0x000fc8000bf26310 */
[----:B------:R-:W-:Y:S01]  /*17b0*/  ISETP.GT.AND.EX P1, PT, R6, -0x1, !P1, P3 ;  /* 0xffffffff0600780c */ /* 0x000fe20004f24330 */
[----:B------:R-:W-:-:S03]  /*17c0*/  IMAD.MOV.U32 R6, RZ, RZ, -0x800001 ;  /* 0xff7fffffff067424 */ /* 0x000fc600078e00ff */
[----:B------:R-:W-:-:S13]  /*17d0*/  PLOP3.LUT P1, PT, P0, P1, PT, 0x80, 0x8 ;  /* 0x000000000008781c */ /* 0x000fda0000723070 */
[----:B------:R-:W2:Y:S01]  /*17e0*/  @P1 LDG.E R6, desc[UR12][R14.64+0x4] ;  /* 0x0000040c0e061981 */ /* 0x000ea2000c1e1900 */
[----:B------:R-:W-:-:S04]  /*17f0*/  IADD3 R24, P6, PT, R17, 0x2, RZ ;  /* 0x0000000211187810 */ /* 0x000fc80007fde0ff */
[C---:B------:R-:W-:Y:S02]  /*1800*/  ISETP.GE.U32.AND P3, PT, R24.reuse, UR10, PT ;  /* 0x0000000a18007c0c */ /* 0x040fe4000bf66070 */
[----:B------:R-:W-:Y:S02]  /*1810*/  ISETP.GT.U32.AND P1, PT, R24, -0x1, PT ;  /* 0xffffffff1800780c */ /* 0x000fe40003f24070 */
        /* <DEDUP_REMOVED lines=8> */
[----:B------:R-:W-:Y:S01]  /*18a0*/  SEL R7, R7, R24, P4 ;  /* 0x0000001807077207 */ /* 0x000fe20002000000 */
[----:B------:R-:W-:-:S05]  /*18b0*/  IMAD.X R24, RZ, RZ, R21, P6 ;  /* 0x000000ffff187224 */ /* 0x000fca00030e0615 */
[----:B------:R-:W-:-:S04]  /*18c0*/  ISETP.GE.AND.EX P2, PT, R24, UR11, PT, P3 ;  /* 0x0000000b18007c0c */ /* 0x000fc8000bf46330 */
[----:B------:R-:W-:-:S04]  /*18d0*/  ISETP.GT.AND.EX P1, PT, R24, -0x1, !P2, P1 ;  /* 0xffffffff1800780c */ /* 0x000fc80005724310 */
[----:B------:R-:W-:-:S13]  /*18e0*/  PLOP3.LUT P1, PT, P0, P1, PT, 0x80, 0x8 ;  /* 0x000000000008781c */ /* 0x000fda0000723070 */
[----:B------:R-:W2:Y:S01]  /*18f0*/  @P1 LDG.E R27, desc[UR12][R14.64+0x8] ;  /* 0x0000080c0e1b1981 */ /* 0x000ea2000c1e1900 */
[----:B------:R-:W-:-:S04]  /*1900*/  IADD3 R24, P5, PT, R17, 0x3, RZ ;  /* 0x0000000311187810 */ /* 0x000fc80007fbe0ff */
[C---:B------:R-:W-:Y:S02]  /*1910*/  ISETP.GE.U32.AND P1, PT, R24.reuse, UR10, PT ;  /* 0x0000000a18007c0c */ /* 0x040fe4000bf26070 */
[----:B------:R-:W-:Y:S02]  /*1920*/  ISETP.GT.U32.AND P2, PT, R24, -0x1, PT ;  /* 0xffffffff1800780c */ /* 0x000fe40003f44070 */
[----:B--2---:R-:W-:-:S04]  /*1930*/  FSETP.GT.AND P3, PT, R27, R6, PT ;  /* 0x000000061b00720b */ /* 0x004fc80003f64000 */
[----:B------:R-:W-:Y:S02]  /*1940*/  FSEL R6, R27, R6, P3 ;  /* 0x000000061b067208 */ /* 0x000fe40001800000 */
        /* <DEDUP_REMOVED lines=81> */
[----:B------:R-:W-:Y:S05]  /*1e60*/  BRA.U !UP0, `(.L_x_3368) ;  /* 0x0000000508f87547 */ /* 0x000fea000b800000 */
[----:B------:R-:W-:Y:S01]  /*1e70*/  IADD3 R16, P2, PT, R17, 0x8, RZ ;  /* 0x0000000811107810 */ /* 0x000fe20007f5e0ff */
[----:B------:R-:W-:-:S03]  /*1e80*/  IMAD.MOV.U32 R19, RZ, RZ, -0x800001 ;  /* 0xff7fffffff137424 */ /* 0x000fc600078e00ff */
[C---:B------:R-:W-:Y:S01]  /*1e90*/  ISETP.GE.U32.AND P1, PT, R16.reuse, UR10, PT ;  /* 0x0000000a10007c0c */ /* 0x040fe2000bf26070 */
[----:B------:R-:W-:Y:S01]  /*1ea0*/  IMAD.X R18, RZ, RZ, R21, P2 ;  /* 0x000000ffff127224 */ /* 0x000fe200010e0615 */
[----:B------:R-:W-:-:S04]  /*1eb0*/  ISETP.GT.U32.AND P2, PT, R16, -0x1, PT ;  /* 0xffffffff1000780c */ /* 0x000fc80003f44070 */
[----:B------:R-:W-:-:S04]  /*1ec0*/  ISETP.GE.AND.EX P1, PT, R18, UR11, PT, P1 ;  /* 0x0000000b12007c0c */ /* 0x000fc8000bf26310 */
[----:B------:R-:W-:-:S04]  /*1ed0*/  ISETP.GT.AND.EX P1, PT, R18, -0x1, !P1, P2 ;  /* 0xffffffff1200780c */ /* 0x000fc80004f24320 */
        /* <DEDUP_REMOVED lines=113> */
.L_x_3370:
[----:B------:R-:W-:Y:S05]  /*25f0*/  BSYNC.RECONVERGENT B0 ;  /* 0x0000000000007941 */ /* 0x000fea0003800200 */
.L_x_3369:
[----:B------:R-:W-:Y:S01]  /*2600*/  IMAD.X R20, RZ, RZ, R20, P2 ;  /* 0x000000ffff147224 */ /* 0x000fe200010e0614 */
[----:B-----5:R-:W-:-:S04]  /*2610*/  FSETP.GT.AND P0, PT, R17, R6, PT ;  /* 0x000000061100720b */ /* 0x020fc80003f04000 */
[----:B------:R-:W-:Y:S02]  /*2620*/  FSEL R6, R17, R6, P0 ;  /* 0x0000000611067208 */ /* 0x000fe40000000000 */
[----:B------:R-:W-:Y:S02]  /*2630*/  SEL R22, R25, R22, P0 ;  /* 0x0000001619167207 */ /* 0x000fe40000000000 */
[----:B------:R-:W-:-:S07]  /*2640*/  SEL R7, R20, R7, P0 ;  /* 0x0000000714077207 */ /* 0x000fce0000000000 */
.L_x_3368:
[----:B------:R-:W1:Y:S01]  /*2650*/  LDCU.64 UR6, c[0x0][0x3a8] ;  /* 0x00007500ff0677ac */ /* 0x000e620008000a00 */
[----:B------:R-:W-:Y:S01]  /*2660*/  IADD3 R18, P1, P2, R10, 0x2, R2 ;  /* 0x000000020a127810 */ /* 0x000fe20007a3e002 */
[----:B------:R-:W2:Y:S03]  /*2670*/  LDCU.64 UR8, c[0x0][0x3b0] ;  /* 0x00007600ff0877ac */ /* 0x000ea60008000a00 */
[----:B------:R-:W-:Y:S02]  /*2680*/  IADD3.X R19, PT, PT, R5, RZ, R0, P1, P2 ;  /* 0x000000ff05137210 */ /* 0x000fe40000fe4400 */
[C---:B------:R-:W-:Y:S01]  /*2690*/  ISETP.GT.U32.AND P1, PT, R18.reuse, -0x1, PT ;  /* 0xffffffff1200780c */ /* 0x040fe20003f24070 */
[----:B------:R-:W3:Y:S01]  /*26a0*/  LDCU.64 UR10, c[0x0][0x398] ;  /* 0x00007300ff0a77ac */ /* 0x000ee20008000a00 */
[----:B-1----:R-:W-:-:S04]  /*26b0*/  ISETP.GE.U32.AND P0, PT, R18, UR6, PT ;  /* 0x0000000612007c0c */ /* 0x002fc8000bf06070 */
[----:B------:R-:W-:-:S04]  /*26c0*/  ISETP.GE.AND.EX P0, PT, R19, UR7, PT, P0 ;  /* 0x0000000713007c0c */ /* 0x000fc8000bf06300 */
[----:B------:R-:W-:Y:S01]  /*26d0*/  ISETP.GT.AND.EX P0, PT, R19, -0x1, !P0, P1 ;  /* 0xffffffff1300780c */ /* 0x000fe20004704310 */
[----:B------:R-:W-:Y:S01]  /*26e0*/  IMAD.WIDE.U32 R18, R23, UR6, R18 ;  /* 0x0000000617127c25 */ /* 0x000fe2000f8e0012 */
[----:B------:R-:W-:-:S03]  /*26f0*/  UMOV UR6, URZ ;  /* 0x000000ff00067c82 */ /* 0x000fc60008000000 */
[----:B------:R-:W-:Y:S01]  /*2700*/  IMAD R25, R23, UR7, R19 ;  /* 0x0000000717197c24 */ /* 0x000fe2000f8e0213 */
[----:B--23--:R-:W-:-:S07]  /*2710*/  UMOV UR7, URZ ;  /* 0x000000ff00077c82 */ /* 0x00cfce0008000000 */
.L_x_3371:
[----:B------:R-:W-:Y:S01]  /*2720*/  IADD3 R20, P2, PT, R12, UR6, RZ ;  /* 0x000000060c147c10 */ /* 0x000fe2000ff5e0ff */
[----:B0-----:R-:W-:Y:S02]  /*2730*/  IMAD R15, R25, UR8, RZ ;  /* 0x00000008190f7c24 */ /* 0x001fe4000f8e02ff */
        /* <DEDUP_REMOVED lines=248> */
.L_x_3374:
[----:B------:R-:W-:Y:S05]  /*36c0*/  BSYNC.RECONVERGENT B0 ;  /* 0x0000000000007941 */ /* 0x000fea0003800200 */
.L_x_3373:
[----:B------:R-:W-:Y:S01]  /*36d0*/  IMAD.X R24, RZ, RZ, R24, P2 ;  /* 0x000000ffff187224 */ /* 0x000fe200010e0618 */
[----:B-----5:R-:W-:-:S04]  /*36e0*/  FSETP.GT.AND P0, PT, R15, R6, PT ;  /* 0x000000060f00720b */ /* 0x020fc80003f04000 */
[----:B------:R-:W-:Y:S02]  /*36f0*/  FSEL R6, R15, R6, P0 ;  /* 0x000000060f067208 */ /* 0x000fe40000000000 */
[----:B------:R-:W-:Y:S02]  /*3700*/  SEL R22, R19, R22, P0 ;  /* 0x0000001613167207 */ /* 0x000fe40000000000 */
[----:B------:R-:W-:-:S07]  /*3710*/  SEL R7, R24, R7, P0 ;  /* 0x0000000718077207 */ /* 0x000fce0000000000 */
.L_x_3372:
        /* <DEDUP_REMOVED lines=13> */
.L_x_3375:
[----:B------:R-:W-:Y:S01]  /*37f0*/  IADD3 R20, P2, PT, R12, UR6, RZ ;  /* 0x000000060c147c10 */ /* 0x000fe2000ff5e0ff */
[----:B------:R-:W-:Y:S02]  /*3800*/  IMAD R15, R25, UR8, RZ ;  /* 0x00000008190f7c24 */ /* 0x000fe4000f8e02ff */
[----:B------:R-:W-:Y:S01]  /*3810*/  IMAD.MOV.U32 R27, RZ, RZ, -0x800001 ;  /* 0xff7fffffff1b7424 */ /* 0x000fe200078e00ff */
[----:B------:R-:W-:Y:S01]  /*3820*/  ISETP.GE.U32.AND P1, PT, R20, UR8, PT ;  /* 0x0000000814007c0c */ /* 0x000fe2000bf26070 */
[----:B0-----:R-:W-:Y:S01]  /*3830*/  IMAD R17, R18, UR9, R15 ;  /* 0x0000000912117c24 */ /* 0x001fe2000f8e020f */
        /* <DEDUP_REMOVED lines=245> */
.L_x_3378:
[----:B------:R-:W-:Y:S05]  /*4790*/  BSYNC.RECONVERGENT B0 ;  /* 0x0000000000007941 */ /* 0x000fea0003800200 */
.L_x_3377:
[----:B------:R-:W-:Y:S01]  /*47a0*/  IMAD.X R24, RZ, RZ, R24, P2 ;  /* 0x000000ffff187224 */ /* 0x000fe200010e0618 */
[----:B-----5:R-:W-:-:S04]  /*47b0*/  FSETP.GT.AND P0, PT, R15, R6, PT ;  /* 0x000000060f00720b */ /* 0x020fc80003f04000 */
[----:B------:R-:W-:Y:S02]  /*47c0*/  FSEL R6, R15, R6, P0 ;  /* 0x000000060f067208 */ /* 0x000fe40000000000 */
[----:B------:R-:W-:Y:S02]  /*47d0*/  SEL R22, R19, R22, P0 ;  /* 0x0000001613167207 */ /* 0x000fe40000000000 */
[----:B------:R-:W-:-:S07]  /*47e0*/  SEL R7, R24, R7, P0 ;  /* 0x0000000718077207 */ /* 0x000fce0000000000 */
.L_x_3376:
        /* <DEDUP_REMOVED lines=13> */
.L_x_3379:
        /* <DEDUP_REMOVED lines=250> */
.L_x_3382:
[----:B------:R-:W-:Y:S05]  /*5860*/  BSYNC.RECONVERGENT B0 ;  /* 0x0000000000007941 */ /* 0x000fea0003800200 */
.L_x_3381:
[----:B------:R-:W-:Y:S01]  /*5870*/  IMAD.X R24, RZ, RZ, R24, P2 ;  /* 0x000000ffff187224 */ /* 0x000fe200010e0618 */
[----:B-----5:R-:W-:-:S04]  /*5880*/  FSETP.GT.AND P0, PT, R15, R6, PT ;  /* 0x000000060f00720b */ /* 0x020fc80003f04000 */
[----:B------:R-:W-:Y:S02]  /*5890*/  FSEL R6, R15, R6, P0 ;  /* 0x000000060f067208 */ /* 0x000fe40000000000 */
[----:B------:R-:W-:Y:S02]  /*58a0*/  SEL R22, R19, R22, P0 ;  /* 0x0000001613167207 */ /* 0x000fe40000000000 */
[----:B------:R-:W-:-:S07]  /*58b0*/  SEL R7, R24, R7, P0 ;  /* 0x0000000718077207 */ /* 0x000fce0000000000 */
.L_x_3380:
        /* <DEDUP_REMOVED lines=13> */
.L_x_3383:
        /* <DEDUP_REMOVED lines=250> */
.L_x_3386:
[----:B------:R-:W-:Y:S05]  /*6930*/  BSYNC.RECONVERGENT B0 ;  /* 0x0000000000007941 */ /* 0x000fea0003800200 */
.L_x_3385:
[----:B------:R-:W-:Y:S01]  /*6940*/  IMAD.X R24, RZ, RZ, R24, P2 ;  /* 0x000000ffff187224 */ /* 0x000fe200010e0618 */
[----:B-----5:R-:W-:-:S04]  /*6950*/  FSETP.GT.AND P0, PT, R15, R6, PT ;  /* 0x000000060f00720b */ /* 0x020fc80003f04000 */
[----:B------:R-:W-:Y:S02]  /*6960*/  FSEL R6, R15, R6, P0 ;  /* 0x000000060f067208 */ /* 0x000fe40000000000 */
[----:B------:R-:W-:Y:S02]  /*6970*/  SEL R22, R19, R22, P0 ;  /* 0x0000001613167207 */ /* 0x000fe40000000000 */
[----:B------:R-:W-:-:S07]  /*6980*/  SEL R7, R24, R7, P0 ;  /* 0x0000000718077207 */ /* 0x000fce0000000000 */
.L_x_3384:
        /* <DEDUP_REMOVED lines=13> */
.L_x_3387:
        /* <DEDUP_REMOVED lines=239> */
[----:B------:R-:W-:Y:S01]  /*7950*/  BSSY.RECONVERGENT B0, `(.L_x_3389) ;  /* 0x000000b000007945 */ /* 0x000fe20003800200 */
[----:B------:R-:W-:Y:S02]  /*7960*/  IMAD.MOV.U32 R15, RZ, RZ, -0x800001 ;  /* 0xff7fffffff0f7424 */ /* 0x000fe400078e00ff */
[C---:B------:R-:W-:Y:S01]  /*7970*/  ISETP.GT.U32.AND P2, PT, R14.reuse, -0x1, PT ;  /* 0xffffffff0e00780c */ /* 0x040fe20003f44070 */
[----:B------:R-:W-:Y:S01]  /*7980*/  IMAD.X R20, RZ, RZ, R21, P1 ;  /* 0x000000ffff147224 */ /* 0x000fe200008e0615 */
[----:B------:R-:W-:-:S04]  /*7990*/  ISETP.GE.U32.AND P1, PT, R14, UR8, PT ;  /* 0x000000080e007c0c */ /* 0x000fc8000bf26070 */
[----:B------:R-:W-:-:S04]  /*79a0*/  ISETP.GE.AND.EX P1, PT, R20, UR9, PT, P1 ;  /* 0x0000000914007c0c */ /* 0x000fc8000bf26310 */
[----:B------:R-:W-:Y:S02]  /*79b0*/  ISETP.GT.AND.EX P1, PT, R20, -0x1, !P1, P2 ;  /* 0xffffffff1400780c */ /* 0x000fe40004f24320 */
[----:B------:R-:W-:Y:S02]  /*79c0*/  IADD3 R17, P2, PT, R16, 0xe, RZ ;  /* 0x0000000e10117810 */ /* 0x000fe40007f5e0ff */
[----:B------:R-:W-:-:S13]  /*79d0*/  PLOP3.LUT P1, PT, P0, P1, PT, 0x80, 0x8 ;  /* 0x000000000008781c */ /* 0x000fda0000723070 */
[----:B------:R-:W-:Y:S05]  /*79e0*/  @!P1 BRA `(.L_x_3390) ;  /* 0x0000000000049947 */ /* 0x000fea0003800000 */
[----:B------:R0:W5:Y:S02]  /*79f0*/  LDG.E R15, desc[UR12][R18.64+0x38] ;  /* 0x0000380c120f7981 */ /* 0x000164000c1e1900 */
.L_x_3390:
[----:B------:R-:W-:Y:S05]  /*7a00*/  BSYNC.RECONVERGENT B0 ;  /* 0x0000000000007941 */ /* 0x000fea0003800200 */
.L_x_3389:
[----:B------:R-:W-:Y:S01]  /*7a10*/  IMAD.X R24, RZ, RZ, R24, P2 ;  /* 0x000000ffff187224 */ /* 0x000fe200010e0618 */
[----:B-----5:R-:W-:-:S04]  /*7a20*/  FSETP.GT.AND P0, PT, R15, R6, PT ;  /* 0x000000060f00720b */ /* 0x020fc80003f04000 */
[----:B------:R-:W-:Y:S02]  /*7a30*/  FSEL R6, R15, R6, P0 ;  /* 0x000000060f067208 */ /* 0x000fe40000000000 */
[----:B------:R-:W-:Y:S02]  /*7a40*/  SEL R22, R17, R22, P0 ;  /* 0x0000001611167207 */ /* 0x000fe40000000000 */
[----:B------:R-:W-:-:S07]  /*7a50*/  SEL R7, R24, R7, P0 ;  /* 0x0000000718077207 */ /* 0x000fce0000000000 */
.L_x_3388:
        /* <DEDUP_REMOVED lines=13> */
.L_x_3391:
        /* <DEDUP_REMOVED lines=250> */
.L_x_3394:
[----:B------:R-:W-:Y:S05]  /*8ad0*/  BSYNC.RECONVERGENT B0 ;  /* 0x0000000000007941 */ /* 0x000fea0003800200 */
.L_x_3393:
[----:B------:R-:W-:Y:S01]  /*8ae0*/  IMAD.X R24, RZ, RZ, R24, P2 ;  /* 0x000000ffff187224 */ /* 0x000fe200010e0618 */
[----:B-----5:R-:W-:-:S04]  /*8af0*/  FSETP.GT.AND P0, PT, R15, R6, PT ;  /* 0x000000060f00720b */ /* 0x020fc80003f04000 */
[----:B------:R-:W-:Y:S02]  /*8b00*/  FSEL R6, R15, R6, P0 ;  /* 0x000000060f067208 */ /* 0x000fe40000000000 */
[----:B------:R-:W-:Y:S02]  /*8b10*/  SEL R22, R19, R22, P0 ;  /* 0x0000001613167207 */ /* 0x000fe40000000000 */
[----:B------:R-:W-:-:S07]  /*8b20*/  SEL R7, R24, R7, P0 ;  /* 0x0000000718077207 */ /* 0x000fce0000000000 */
.L_x_3392:
[----:B------:R-:W-:-:S05]  /*8b30*/  IADD3 R2, P0, PT, R2, 0x8, RZ ;  /* 0x0000000802027810 */ /* 0x000fca0007f1e0ff */
[----:B------:R-:W-:Y:S01]  /*8b40*/  IMAD.X R0, RZ, RZ, R0, P0 ;  /* 0x000000ffff007224 */ /* 0x000fe200000e0600 */
[----:B------:R-:W-:-:S04]  /*8b50*/  ISETP.NE.U32.AND P0, PT, R2, UR4, PT ;  /* 0x0000000402007c0c */ /* 0x000fc8000bf05070 */
[----:B------:R-:W-:-:S13]  /*8b60*/  ISETP.NE.AND.EX P0, PT, R0, UR5, PT, P0 ;  /* 0x0000000500007c0c */ /* 0x000fda000bf05300 */
[----:B------:R-:W-:Y:S05]  /*8b70*/  @P0 BRA `(.L_x_3395) ;  /* 0xffffff7800300947 */ /* 0x000fea000383ffff */
.L_x_3362:
[----:B------:R-:W-:-:S04]  /*8b80*/  UISETP.NE.U32.AND UP0, UPT, UR14, URZ, UPT ;  /* 0x000000ff0e00728c */ /* 0x000fc8000bf05070 */
[----:B------:R-:W-:-:S09]  /*8b90*/  UISETP.NE.AND.EX UP0, UPT, URZ, URZ, UPT, UP0 ;  /* 0x000000ffff00728c */ /* 0x000fd2000bf05300 */
[----:B------:R-:W-:Y:S05]  /*8ba0*/  BRA.U !UP0, `(.L_x_3361) ;  /* 0x0000001108d47547 */ /* 0x000fea000b800000 */
[----:B------:R-:W1:Y:S01]  /*8bb0*/  LDCU.64 UR6, c[0x0][0x3d0] ;  /* 0x00007a00ff0677ac */ /* 0x000e620008000a00 */
[----:B------:R-:W-:Y:S01]  /*8bc0*/  UMOV UR8, URZ ;  /* 0x000000ff00087c82 */ /* 0x000fe20008000000 */
[----:B------:R-:W-:Y:S01]  /*8bd0*/  UMOV UR9, URZ ;  /* 0x000000ff00097c82 */ /* 0x000fe20008000000 */
[----:B-1----:R-:W-:Y:S02]  /*8be0*/  ULOP3.LUT UR10, UR6, 0xfffffff8, URZ, 0xc0, !UPT ;  /* 0xfffffff8060a7892 */ /* 0x002fe4000f8ec0ff */
[----:B------:R-:W-:-:S12]  /*8bf0*/  ULOP3.LUT UR11, UR7, 0x7fffffff, URZ, 0xc0, !UPT ;  /* 0x7fffffff070b7892 */ /* 0x000fd8000f8ec0ff */
.L_x_3401:
[----:B------:R-:W1:Y:S01]  /*8c00*/  LDCU.64 UR6, c[0x0][0x3d0] ;  /* 0x00007a00ff0677ac */ /* 0x000e620008000a00 */
[----:B0-----:R-:W-:Y:S01]  /*8c10*/  IADD3 R14, P1, PT, R10, UR4, RZ ;  /* 0x000000040a0e7c10 */ /* 0x001fe2000ff3e0ff */
[----:B------:R-:W2:Y:S03]  /*8c20*/  LDCU.64 UR16, c[0x0][0x3a8] ;  /* 0x00007500ff1077ac */ /* 0x000ea60008000a00 */
[----:B------:R-:W-:Y:S02]  /*8c30*/  IADD3.X R15, PT, PT, R5, UR5, RZ, P1, !PT ;  /* 0x00000005050f7c10 */ /* 0x000fe40008ffe4ff */
[----:B------:R-:W-:Y:S01]  /*8c40*/  ISETP.GT.U32.AND P1, PT, R14, -0x1, PT ;  /* 0xffffffff0e00780c */ /* 0x000fe20003f24070 */
[----:B------:R-:W-:-:S04]  /*8c50*/  UIADD3 UR8, UP1, UPT, UR8, 0x1, URZ ;  /* 0x0000000108087890 */ /* 0x000fc8000ff3e0ff */
[----:B------:R-:W-:Y:S02]  /*8c60*/  UIADD3.X UR9, UPT, UPT, URZ, UR9, URZ, UP1, !UPT ;  /* 0x00000009ff097290 */ /* 0x000fe40008ffe4ff */
[----:B------:R-:W-:Y:S02]  /*8c70*/  UISETP.NE.U32.AND UP1, UPT, UR8, UR14, UPT ;  /* 0x0000000e0800728c */ /* 0x000fe4000bf25070 */
[----:B-1----:R-:W-:Y:S02]  /*8c80*/  UISETP.GE.U32.AND UP0, UPT, UR6, 0x8, UPT ;  /* 0x000000080600788c */ /* 0x002fe4000bf06070 */
[----:B------:R-:W-:Y:S01]  /*8c90*/  UISETP.NE.AND.EX UP1, UPT, UR9, URZ, UPT, UP1 ;  /* 0x000000ff0900728c */ /* 0x000fe2000bf25310 */
[----:B--2---:R-:W-:Y:S01]  /*8ca0*/  ISETP.GE.U32.AND P0, PT, R14, UR16, PT ;  /* 0x000000100e007c0c */ /* 0x004fe2000bf06070 */
[----:B------:R-:W-:Y:S01]  /*8cb0*/  UISETP.GE.U32.AND.EX UP0, UPT, UR7, URZ, UPT, UP0 ;  /* 0x000000ff0700728c */ /* 0x000fe2000bf06100 */
[----:B------:R-:W-:Y:S02]  /*8cc0*/  UMOV UR6, URZ ;  /* 0x000000ff00067c82 */ /* 0x000fe40008000000 */
[----:B------:R-:W-:Y:S01]  /*8cd0*/  ISETP.GE.AND.EX P0, PT, R15, UR17, PT, P0 ;  /* 0x000000110f007c0c */ /* 0x000fe2000bf06300 */
[----:B------:R-:W-:-:S03]  /*8ce0*/  UMOV UR7, URZ ;  /* 0x000000ff00077c82 */ /* 0x000fc60008000000 */
[----:B------:R-:W-:Y:S01]  /*8cf0*/  ISETP.GT.AND.EX P0, PT, R15, -0x1, !P0, P1 ;  /* 0xffffffff0f00780c */ /* 0x000fe20004704310 */
[----:B------:R-:W-:-:S04]  /*8d00*/  IMAD.WIDE.U32 R14, R23, UR16, R14 ;  /* 0x00000010170e7c25 */ /* 0x000fc8000f8e000e */
[----:B------:R-:W-:Y:S01]  /*8d10*/  IMAD R0, R23, UR17, R15 ;  /* 0x0000001117007c24 */ /* 0x000fe2000f8e020f */
[----:B------:R-:W-:Y:S07]  /*8d20*/  BRA.U !UP0, `(.L_x_3396) ;  /* 0x0000000908587547 */ /* 0x000fee000b800000 */
[----:B------:R-:W1:Y:S01]  /*8d30*/  LDCU.64 UR6, c[0x0][0x3b0] ;  /* 0x00007600ff0677ac */ /* 0x000e620008000a00 */
[----:B------:R-:W-:Y:S01]  /*8d40*/  IMAD.MOV.U32 R2, RZ, RZ, R12 ;  /* 0x000000ffff027224 */ /* 0x000fe200078e000c */
[----:B------:R-:W2:Y:S01]  /*8d50*/  LDCU.64 UR16, c[0x0][0x398] ;  /* 0x00007300ff1077ac */ /* 0x000ea20008000a00 */
[----:B------:R-:W3:Y:S01]  /*8d60*/  LDCU.64 UR18, c[0x0][0x3b0] ;  /* 0x00007600ff1277ac */ /* 0x000ee20008000a00 */
[----:B-1----:R-:W-:Y:S02]  /*8d70*/  IMAD R19, R0, UR6, RZ ;  /* 0x0000000600137c24 */ /* 0x002fe4000f8e02ff */
[----:B------:R-:W-:Y:S01]  /*8d80*/  IMAD.WIDE.U32 R16, R14, UR6, R2 ;  /* 0x000000060e107c25 */ /* 0x000fe2000f8e0002 */
[----:B------:R-:W-:Y:S01]  /*8d90*/  IADD3 R2, P1, PT, R12, 0x3, RZ ;  /* 0x000000030c027810 */ /* 0x000fe20007f3e0ff */
[----:B------:R-:W-:Y:S02]  /*8da0*/  UMOV UR6, UR10 ;  /* 0x0000000a00067c82 */ /* 0x000fe40008000000 */
[----:B------:R-:W-:Y:S01]  /*8db0*/  IMAD R19, R14, UR7, R19 ;  /* 0x000000070e137c24 */ /* 0x000fe2000f8e0213 */
[----:B--2---:R-:W-:Y:S01]  /*8dc0*/  LEA R18, P2, R16, UR16, 0x2 ;  /* 0x0000001010127c11 */ /* 0x004fe2000f8410ff */
[----:B0-----:R-:W-:Y:S01]  /*8dd0*/  IMAD.X R21, RZ, RZ, R3, P1 ;  /* 0x000000ffff157224 */ /* 0x001fe200008e0603 */
[----:B------:R-:W-:Y:S01]  /*8de0*/  UMOV UR7, UR11 ;  /* 0x0000000b00077c82 */ /* 0x000fe20008000000 */
[----:B------:R-:W-:Y:S01]  /*8df0*/  IMAD.IADD R17, R17, 0x1, R19 ;  /* 0x0000000111117824 */ /* 0x000fe200078e0213 */
[----:B------:R-:W-:-:S04]  /*8e00*/  IADD3 R18, P3, PT, R18, 0x10, RZ ;  /* 0x0000001012127810 */ /* 0x000fc80007f7e0ff */
[----:B------:R-:W-:-:S05]  /*8e10*/  LEA.HI.X R17, R16, UR17, R17, 0x2, P2 ;  /* 0x0000001110117c11 */ /* 0x000fca00090f1411 */
[----:B---3--:R-:W-:-:S07]  /*8e20*/  IMAD.X R17, RZ, RZ, R17, P3 ;  /* 0x000000ffff117224 */ /* 0x008fce00018e0611 */
.L_x_3397:
[C---:B------:R-:W-:Y:S02]  /*8e30*/  IADD3 R19, P1, PT, R2.reuse, -0x3, RZ ;  /* 0xfffffffd02137810 */ /* 0x040fe40007f3e0ff */
[----:B------:R-:W-:Y:S02]  /*8e40*/  IADD3 R16, P4, PT, R2, -0x2, RZ ;  /* 0xfffffffe02107810 */ /* 0x000fe40007f9e0ff */
[----:B------:R-:W-:Y:S02]  /*8e50*/  ISETP.GE.U32.AND P3, PT, R19, UR18, PT ;  /* 0x0000001213007c0c */ /* 0x000fe4000bf66070 */
[----:B------:R-:W-:Y:S02]  /*8e60*/  IADD3.X R20, PT, PT, R21, -0x1, RZ, P1, !PT ;  /* 0xffffffff15147810 */ /* 0x000fe40000ffe4ff */
[----:B------:R-:W-:Y:S02]  /*8e70*/  ISETP.GT.U32.AND P2, PT, R19, -0x1, PT ;  /* 0xffffffff1300780c */ /* 0x000fe40003f44070 */
[----:B------:R-:W-:-:S02]  /*8e80*/  ISETP.GE.AND.EX P3, PT, R20, UR19, PT, P3 ;  /* 0x0000001314007c0c */ /* 0x000fc4000bf66330 */
[----:B------:R-:W-:Y:S02]  /*8e90*/  ISETP.GE.U32.AND P1, PT, R16, UR18, PT ;  /* 0x0000001210007c0c */ /* 0x000fe4000bf26070 */
[----:B------:R-:W-:Y:S02]  /*8ea0*/  IADD3.X R19, PT, PT, R21, -0x1, RZ, P4, !PT ;  /* 0xffffffff15137810 */ /* 0x000fe400027fe4ff */
[----:B------:R-:W-:Y:S02]  /*8eb0*/  ISETP.GT.AND.EX P3, PT, R20, -0x1, !P3, P2 ;  /* 0xffffffff1400780c */ /* 0x000fe40005f64320 */
[----:B------:R-:W-:Y:S02]  /*8ec0*/  ISETP.GE.AND.EX P5, PT, R19, UR19, PT, P1 ;  /* 0x0000001313007c0c */ /* 0x000fe4000bfa6310 */
[----:B------:R-:W-:Y:S02]  /*8ed0*/  ISETP.GT.U32.AND P2, PT, R16, -0x1, PT ;  /* 0xffffffff1000780c */ /* 0x000fe40003f44070 */
[----:B------:R-:W-:-:S02]  /*8ee0*/  PLOP3.LUT P1, PT, P0, P3, PT, 0x80, 0x8 ;  /* 0x000000000008781c */ /* 0x000fc40000727070 */
[----:B------:R-:W-:Y:S02]  /*8ef0*/  IADD3 R16, P4, PT, R2, -0x1, RZ ;  /* 0xffffffff02107810 */ /* 0x000fe40007f9e0ff */
[----:B------:R-:W-:Y:S01]  /*8f00*/  ISETP.GT.AND.EX P2, PT, R19, -0x1, !P5, P2 ;  /* 0xffffffff1300780c */ /* 0x000fe20006f44320 */
[----:B------:R-:W-:Y:S01]  /*8f10*/  IMAD.MOV.U32 R19, RZ, RZ, -0x800001 ;  /* 0xff7fffffff137424 */ /* 0x000fe200078e00ff */
[C---:B------:R-:W-:Y:S02]  /*8f20*/  ISETP.GE.U32.AND P3, PT, R16.reuse, UR18, PT ;  /* 0x0000001210007c0c */ /* 0x040fe4000bf66070 */
[----:B------:R-:W-:Y:S02]  /*8f30*/  IADD3.X R20, PT, PT, R21, -0x1, RZ, P4, !PT ;  /* 0xffffffff15147810 */ /* 0x000fe400027fe4ff */
[----:B------:R-:W-:Y:S01]  /*8f40*/  ISETP.GT.U32.AND P4, PT, R16, -0x1, PT ;  /* 0xffffffff1000780c */ /* 0x000fe20003f84070 */
[----:B------:R-:W-:Y:S01]  /*8f50*/  IMAD.MOV.U32 R16, RZ, RZ, R18 ;  /* 0x000000ffff107224 */ /* 0x000fe200078e0012 */
[----:B------:R-:W-:-:S02]  /*8f60*/  PLOP3.LUT P2, PT, P0, P2, PT, 0x80, 0x8 ;  /* 0x000000000008781c */ /* 0x000fc40000745070 */
[C---:B------:R-:W-:Y:S02]  /*8f70*/  ISETP.GE.AND.EX P3, PT, R20.reuse, UR19, PT, P3 ;  /* 0x0000001314007c0c */ /* 0x040fe4000bf66330 */
[----:B------:R-:W2:Y:S02]  /*8f80*/  @P1 LDG.E R19, desc[UR12][R16.64+-0x10] ;  /* 0xfffff00c10131981 */ /* 0x000ea4000c1e1900 */
[----:B------:R-:W-:Y:S01]  /*8f90*/  ISETP.GT.AND.EX P3, PT, R20, -0x1, !P3, P4 ;  /* 0xffffffff1400780c */ /* 0x000fe20005f64340 */
[----:B------:R-:W-:-:S03]  /*8fa0*/  IMAD.MOV.U32 R18, RZ, RZ, -0x800001 ;  /* 0xff7fffffff127424 */ /* 0x000fc600078e00ff */
[----:B------:R-:W-:-:S03]  /*8fb0*/  PLOP3.LUT P3, PT, P0, P3, PT, 0x80, 0x8 ;  /* 0x000000000008781c */ /* 0x000fc60000767070 */
[----:B------:R-:W3:Y:S01]  /*8fc0*/  @P2 LDG.E R18, desc[UR12][R16.64+-0xc] ;  /* 0xfffff40c10122981 */ /* 0x000ee2000c1e1900 */
[----:B------:R-:W-:-:S09]  /*8fd0*/  IMAD.MOV.U32 R25, RZ, RZ, -0x800001 ;  /* 0xff7fffffff197424 */ /* 0x000fd200078e00ff */
[----:B------:R-:W4:Y:S01]  /*8fe0*/  @P3 LDG.E R25, desc[UR12][R16.64+-0x8] ;  /* 0xfffff80c10193981 */ /* 0x000f22000c1e1900 */
[C---:B------:R-:W-:Y:S02]  /*8ff0*/  ISETP.GE.U32.AND P1, PT, R2.reuse, UR18, PT ;  /* 0x0000001202007c0c */ /* 0x040fe4000bf26070 */
[----:B------:R-:W-:Y:S02]  /*9000*/  ISETP.GT.U32.AND P2, PT, R2, -0x1, PT ;  /* 0xffffffff0200780c */ /* 0x000fe40003f44070 */
[----:B------:R-:W-:-:S04]  /*9010*/  ISETP.GE.AND.EX P1, PT, R21, UR19, PT, P1 ;  /* 0x0000001315007c0c */ /* 0x000fc8000bf26310 */
[----:B------:R-:W-:-:S04]  /*9020*/  ISETP.GT.AND.EX P1, PT, R21, -0x1, !P1, P2 ;  /* 0xffffffff1500780c */ /* 0x000fc80004f24320 */
[----:B------:R-:W-:Y:S01]  /*9030*/  PLOP3.LUT P1, PT, P0, P1, PT, 0x80, 0x8 ;  /* 0x000000000008781c */ /* 0x000fe20000723070 */
[----:B------:R-:W-:-:S12]  /*9040*/  IMAD.MOV.U32 R20, RZ, RZ, -0x800001 ;  /* 0xff7fffffff147424 */ /* 0x000fd800078e00ff */
[----:B------:R-:W5:Y:S01]  /*9050*/  @P1 LDG.E R20, desc[UR12][R16.64+-0x4] ;  /* 0xfffffc0c10141981 */ /* 0x000f62000c1e1900 */
[----:B------:R-:W-:-:S04]  /*9060*/  IMAD R27, R0, UR18, RZ ;  /* 0x00000012001b7c24 */ /* 0x000fc8000f8e02ff */
[----:B------:R-:W-:Y:S01]  /*9070*/  IMAD R29, R14, UR19, R27 ;  /* 0x000000130e1d7c24 */ /* 0x000fe2000f8e021b */
[----:B--2---:R-:W-:-:S04]  /*9080*/  FSETP.GT.AND P1, PT, R19, R6, PT ;  /* 0x000000061300720b */ /* 0x004fc80003f24000 */
[----:B------:R-:W-:-:S04]  /*9090*/  FSEL R19, R19, R6, P1 ;  /* 0x0000000613137208 */ /* 0x000fc80000800000 */
[----:B---3--:R-:W-:-:S04]  /*90a0*/  FSETP.GT.AND P2, PT, R18, R19, PT ;  /* 0x000000131200720b */ /* 0x008fc80003f44000 */
[----:B------:R-:W-:Y:S01]  /*90b0*/  FSEL R6, R18, R19, P2 ;  /* 0x0000001312067208 */ /* 0x000fe20001000000 */
[----:B------:R-:W-:Y:S02]  /*90c0*/  IMAD.MOV.U32 R18, RZ, RZ, R2 ;  /* 0x000000ffff127224 */ /* 0x000fe400078e0002 */
[----:B------:R-:W-:Y:S01]  /*90d0*/  IMAD.MOV.U32 R19, RZ, RZ, R21 ;  /* 0x000000ffff137224 */ /* 0x000fe200078e0015 */
[----:B----4-:R-:W-:Y:S01]  /*90e0*/  FSETP.GT.AND P5, PT, R25, R6, PT ;  /* 0x000000061900720b */ /* 0x010fe20003fa4000 */
[----:B------:R-:W-:-:S03]  /*90f0*/  IMAD.WIDE.U32 R18, R14, UR18, R18 ;  /* 0x000000120e127c25 */ /* 0x000fc6000f8e0012 */
[----:B------:R-:W-:Y:S01]  /*9100*/  FSEL R25, R25, R6, P5 ;  /* 0x0000000619197208 */ /* 0x000fe20002800000 */
[----:B------:R-:W-:Y:S01]  /*9110*/  IMAD.IADD R6, R29, 0x1, R19 ;  /* 0x000000011d067824 */ /* 0x000fe200078e0213 */
[----:B------:R-:W-:-:S04]  /*9120*/  IADD3 R27, P3, PT, R18, -0x3, RZ ;  /* 0xfffffffd121b7810 */ /* 0x000fc80007f7e0ff */
[----:B------:R-:W-:Y:S02]  /*9130*/  SEL R24, R27, R22, P1 ;  /* 0x000000161b187207 */ /* 0x000fe40000800000 */
[----:B------:R-:W-:-:S04]  /*9140*/  IADD3.X R22, PT, PT, R6, -0x1, RZ, P3, !PT ;  /* 0xffffffff06167810 */ /* 0x000fc80001ffe4ff */
[----:B------:R-:W-:Y:S02]  /*9150*/  SEL R22, R22, R7, P1 ;  /* 0x0000000716167207 */ /* 0x000fe40000800000 */
[----:B------:R-:W-:-:S04]  /*9160*/  IADD3 R19, P1, PT, R18, -0x2, RZ ;  /* 0xfffffffe12137810 */ /* 0x000fc80007f3e0ff */
[----:B------:R-:W-:Y:S02]  /*9170*/  SEL R19, R19, R24, P2 ;  /* 0x0000001813137207 */ /* 0x000fe40001000000 */
[----:B------:R-:W-:Y:S02]  /*9180*/  IADD3 R24, P4, PT, R2, 0x1, RZ ;  /* 0x0000000102187810 */ /* 0x000fe40007f9e0ff */
[----:B------:R-:W-:Y:S02]  /*9190*/  IADD3.X R7, PT, PT, R6, -0x1, RZ, P1, !PT ;  /* 0xffffffff06077810 */ /* 0x000fe40000ffe4ff */
[C---:B------:R-:W-:Y:S02]  /*91a0*/  ISETP.GE.U32.AND P3, PT, R24.reuse, UR18, PT ;  /* 0x0000001218007c0c */ /* 0x040fe4000bf66070 */
[----:B------:R-:W-:Y:S01]  /*91b0*/  SEL R7, R7, R22, P2 ;  /* 0x0000001607077207 */ /* 0x000fe20001000000 */
[----:B------:R-:W-:Y:S01]  /*91c0*/  IMAD.X R22, RZ, RZ, R21, P4 ;  /* 0x000000ffff167224 */ /* 0x000fe200020e0615 */
[----:B------:R-:W-:-:S04]  /*91d0*/  ISETP.GT.U32.AND P1, PT, R24, -0x1, PT ;  /* 0xffffffff1800780c */ /* 0x000fc80003f24070 */
[----:B------:R-:W-:-:S04]  /*91e0*/  ISETP.GE.AND.EX P3, PT, R22, UR19, PT, P3 ;  /* 0x0000001316007c0c */ /* 0x000fc8000bf66330 */
[----:B------:R-:W-:Y:S02]  /*91f0*/  ISETP.GT.AND.EX P3, PT, R22, -0x1, !P3, P1 ;  /* 0xffffffff1600780c */ /* 0x000fe40005f64310 */
[CC--:B-----5:R-:W-:Y:S02]  /*9200*/  FSETP.GT.AND P2, PT, R20.reuse, R25.reuse, PT ;  /* 0x000000191400720b */ /* 0x0e0fe40003f44000 */
[----:B------:R-:W-:Y:S02]  /*9210*/  PLOP3.LUT P3, PT, P0, P3, PT, 0x80, 0x8 ;  /* 0x000000000008781c */ /* 0x000fe40000767070 */
[----:B------:R-:W-:Y:S01]  /*9220*/  FSEL R20, R20, R25, P2 ;  /* 0x0000001914147208 */ /* 0x000fe20001000000 */
[----:B------:R-:W-:Y:S01]  /*9230*/  IMAD.MOV.U32 R25, RZ, RZ, -0x800001 ;  /* 0xff7fffffff197424 */ /* 0x000fe200078e00ff */
[----:B------:R-:W-:Y:S02]  /*9240*/  IADD3 R22, P4, PT, R18, -0x1, RZ ;  /* 0xffffffff12167810 */ /* 0x000fe40007f9e0ff */
[----:B------:R-:W-:-:S02]  /*9250*/  IADD3 R24, P6, PT, R2, 0x2, RZ ;  /* 0x0000000202187810 */ /* 0x000fc40007fde0ff */
[----:B------:R-:W-:Y:S02]  /*9260*/  SEL R19, R22, R19, P5 ;  /* 0x0000001316137207 */ /* 0x000fe40002800000 */
[----:B------:R-:W-:Y:S02]  /*9270*/  IADD3.X R22, PT, PT, R6, -0x1, RZ, P4, !PT ;  /* 0xffffffff06167810 */ /* 0x000fe400027fe4ff */
[C---:B------:R-:W-:Y:S01]  /*9280*/  ISETP.GE.U32.AND P1, PT, R24.reuse, UR18, PT ;  /* 0x0000001218007c0c */ /* 0x040fe2000bf26070 */
[----:B------:R-:W2:Y:S01]  /*9290*/  @P3 LDG.E R25, desc[UR12][R16.64] ;  /* 0x0000000c10193981 */ /* 0x000ea2000c1e1900 */
[----:B------:R-:W-:Y:S01]  /*92a0*/  ISETP.GT.U32.AND P4, PT, R24, -0x1, PT ;  /* 0xffffffff1800780c */ /* 0x000fe20003f84070 */
[----:B------:R-:W-:-:S05]  /*92b0*/  IMAD.X R24, RZ, RZ, R21, P6 ;  /* 0x000000ffff187224 */ /* 0x000fca00030e0615 */
[----:B------:R-:W-:-:S04]  /*92c0*/  ISETP.GE.AND.EX P1, PT, R24, UR19, PT, P1 ;  /* 0x0000001318007c0c */ /* 0x000fc8000bf26310 */
[----:B------:R-:W-:-:S04]  /*92d0*/  ISETP.GT.AND.EX P4, PT, R24, -0x1, !P1, P4 ;  /* 0xffffffff1800780c */ /* 0x000fc80004f84340 */
[----:B------:R-:W-:Y:S02]  /*92e0*/  PLOP3.LUT P4, PT, P0, P4, PT, 0x80, 0x8 ;  /* 0x000000000008781c */ /* 0x000fe40000789070 */
[----:B------:R-:W-:Y:S01]  /*92f0*/  SEL R7, R22, R7, P5 ;  /* 0x0000000716077207 */ /* 0x000fe20002800000 */
[----:B------:R-:W-:-:S10]  /*9300*/  IMAD.MOV.U32 R22, RZ, RZ, -0x800001 ;  /* 0xff7fffffff167424 */ /* 0x000fd400078e00ff */
[----:B------:R-:W3:Y:S01]  /*9310*/  @P4 LDG.E R22, desc[UR12][R16.64+0x4] ;  /* 0x0000040c10164981 */ /* 0x000ee2000c1e1900 */
        /* <DEDUP_REMOVED lines=9> */
[----:B------:R-:W-:-:S05]  /*93b0*/  IMAD.X R19, RZ, RZ, R21, P5 ;  /* 0x000000ffff137224 */ /* 0x000fca00028e0615 */
[----:B------:R-:W-:-:S04]  /*93c0*/  ISETP.GE.AND.EX P3, PT, R19, UR19, PT, P3 ;  /* 0x0000001313007c0c */ /* 0x000fc8000bf66330 */
[----:B------:R-:W-:Y:S01]  /*93d0*/  ISETP.GT.AND.EX P1, PT, R19, -0x1, !P3, P1 ;  /* 0xffffffff1300780c */ /* 0x000fe20005f24310 */
[----:B------:R-:W-:Y:S01]  /*93e0*/  IMAD.X R24, RZ, RZ, R6, P4 ;  /* 0x000000ffff187224 */ /* 0x000fe200020e0606 */
[----:B------:R-:W-:Y:S02]  /*93f0*/  IADD3 R20, P3, PT, R18, 0x2, RZ ;  /* 0x0000000212147810 */ /* 0x000fe40007f7e0ff */
[----:B------:R-:W-:Y:S02]  /*9400*/  PLOP3.LUT P1, PT, P0, P1, PT, 0x80, 0x8 ;  /* 0x000000000008781c */ /* 0x000fe40000723070 */
[-C--:B---3--:R-:W-:Y:S02]  /*9410*/  FSETP.GT.AND P5, PT, R22, R25.reuse, PT ;  /* 0x000000191600720b */ /* 0x088fe40003fa4000 */
[----:B------:R-:W-:Y:S02]  /*9420*/  IADD3 R19, P2, PT, R18, 0x4, RZ ;  /* 0x0000000412137810 */ /* 0x000fe40007f5e0ff */
[----:B------:R-:W-:-:S02]  /*9430*/  FSEL R22, R22, R25, P5 ;  /* 0x0000001916167208 */ /* 0x000fc40002800000 */
[----:B------:R-:W-:Y:S01]  /*9440*/  SEL R20, R20, R27, P5 ;  /* 0x0000001b14147207 */ /* 0x000fe20002800000 */
[----:B------:R-:W-:Y:S01]  /*9450*/  IMAD.MOV.U32 R27, RZ, RZ, -0x800001 ;  /* 0xff7fffffff1b7424 */ /* 0x000fe200078e00ff */
[----:B------:R-:W-:Y:S02]  /*9460*/  IADD3 R25, P4, PT, R18, 0x3, RZ ;  /* 0x0000000312197810 */ /* 0x000fe40007f9e0ff */
[----:B------:R-:W-:Y:S02]  /*9470*/  SEL R29, R24, R7, P6 ;  /* 0x00000007181d7207 */ /* 0x000fe40003000000 */
[----:B------:R-:W-:Y:S01]  /*9480*/  IADD3 R18, P6, PT, R2, 0x4, RZ ;  /* 0x0000000402127810 */ /* 0x000fe20007fde0ff */
[----:B------:R-:W2:Y:S03]  /*9490*/  @P1 LDG.E R27, desc[UR12][R16.64+0x8] ;  /* 0x0000080c101b1981 */ /* 0x000ea6000c1e1900 */
[C---:B------:R-:W-:Y:S01]  /*94a0*/  ISETP.GE.U32.AND P1, PT, R18.reuse, UR18, PT ;  /* 0x0000001212007c0c */ /* 0x040fe2000bf26070 */
[----:B------:R-:W-:Y:S01]  /*94b0*/  IMAD.X R7, RZ, RZ, R21, P6 ;  /* 0x000000ffff077224 */ /* 0x000fe200030e0615 */
[----:B------:R-:W-:-:S04]  /*94c0*/  ISETP.GT.U32.AND P6, PT, R18, -0x1, PT ;  /* 0xffffffff1200780c */ /* 0x000fc80003fc4070 */
[----:B------:R-:W-:-:S04]  /*94d0*/  ISETP.GE.AND.EX P1, PT, R7, UR19, PT, P1 ;  /* 0x0000001307007c0c */ /* 0x000fc8000bf26310 */
[----:B------:R-:W-:-:S04]  /*94e0*/  ISETP.GT.AND.EX P6, PT, R7, -0x1, !P1, P6 ;  /* 0xffffffff0700780c */ /* 0x000fc80004fc4360 */
[----:B------:R-:W-:Y:S01]  /*94f0*/  PLOP3.LUT P6, PT, P0, P6, PT, 0x80, 0x8 ;  /* 0x000000000008781c */ /* 0x000fe200007cd070 */
[----:B------:R-:W-:-:S12]  /*9500*/  IMAD.MOV.U32 R7, RZ, RZ, -0x800001 ;  /* 0xff7fffffff077424 */ /* 0x000fd800078e00ff */
[----:B------:R0:W3:Y:S01]  /*9510*/  @P6 LDG.E R7, desc[UR12][R16.64+0xc] ;  /* 0x00000c0c10076981 */ /* 0x0000e2000c1e1900 */
[----:B------:R-:W-:Y:S01]  /*9520*/  UIADD3 UR6, UP0, UPT, UR6, -0x8, URZ ;  /* 0xfffffff806067890 */ /* 0x000fe2000ff1e0ff */
[----:B------:R-:W-:-:S03]  /*9530*/  IMAD.X R18, RZ, RZ, R6, P3 ;  /* 0x000000ffff127224 */ /* 0x000fc600018e0606 */
[----:B------:R-:W-:Y:S02]  /*9540*/  UIADD3.X UR7, UPT, UPT, UR7, -0x1, URZ, UP0, !UPT ;  /* 0xffffffff07077890 */ /* 0x000fe400087fe4ff */
[----:B------:R-:W-:Y:S01]  /*9550*/  UISETP.NE.U32.AND UP0, UPT, UR6, URZ, UPT ;  /* 0x000000ff0600728c */ /* 0x000fe2000bf05070 */
[----:B------:R-:W-:Y:S02]  /*9560*/  SEL R29, R18, R29, P5 ;  /* 0x0000001d121d7207 */ /* 0x000fe40002800000 */
[----:B------:R-:W-:Y:S01]  /*9570*/  IADD3 R18, P3, PT, R16, 0x20, RZ ;  /* 0x0000002010127810 */ /* 0x000fe20007f7e0ff */
[----:B------:R-:W-:Y:S01]  /*9580*/  UISETP.NE.AND.EX UP0, UPT, UR7, URZ, UPT, UP0 ;  /* 0x000000ff0700728c */ /* 0x000fe2000bf05300 */
[----:B0-----:R-:W-:-:S03]  /*9590*/  IMAD.X R16, RZ, RZ, R6, P2 ;  /* 0x000000ffff107224 */ /* 0x001fc600010e0606 */
[----:B------:R-:W-:Y:S01]  /*95a0*/  IMAD.X R17, RZ, RZ, R17, P3 ;  /* 0x000000ffff117224 */ /* 0x000fe200018e0611 */
[----:B------:R-:W-:-:S05]  /*95b0*/  IADD3 R2, P3, PT, R2, 0x8, RZ ;  /* 0x0000000802027810 */ /* 0x000fca0007f7e0ff */
[----:B------:R-:W-:Y:S01]  /*95c0*/  IMAD.X R21, RZ, RZ, R21, P3 ;  /* 0x000000ffff157224 */ /* 0x000fe200018e0615 */
[----:B--2---:R-:W-:-:S04]  /*95d0*/  FSETP.GT.AND P1, PT, R27, R22, PT ;  /* 0x000000161b00720b */ /* 0x004fc80003f24000 */
[----:B------:R-:W-:Y:S01]  /*95e0*/  SEL R24, R25, R20, P1 ;  /* 0x0000001419187207 */ /* 0x000fe20000800000 */
[----:B------:R-:W-:Y:S01]  /*95f0*/  IMAD.X R20, RZ, RZ, R6, P4 ;  /* 0x000000ffff147224 */ /* 0x000fe200020e0606 */
[----:B------:R-:W-:-:S04]  /*9600*/  FSEL R22, R27, R22, P1 ;  /* 0x000000161b167208 */ /* 0x000fc80000800000 */
[----:B------:R-:W-:Y:S02]  /*9610*/  SEL R29, R20, R29, P1 ;  /* 0x0000001d141d7207 */ /* 0x000fe40000800000 */
[----:B---3--:R-:W-:-:S04]  /*9620*/  FSETP.GT.AND P1, PT, R7, R22, PT ;  /* 0x000000160700720b */ /* 0x008fc80003f24000 */
[----:B------:R-:W-:Y:S02]  /*9630*/  FSEL R6, R7, R22, P1 ;  /* 0x0000001607067208 */ /* 0x000fe40000800000 */
[----:B------:R-:W-:Y:S02]  /*9640*/  SEL R22, R19, R24, P1 ;  /* 0x0000001813167207 */ /* 0x000fe40000800000 */
[----:B------:R-:W-:Y:S01]  /*9650*/  SEL R7, R16, R29, P1 ;  /* 0x0000001d10077207 */ /* 0x000fe20000800000 */
[----:B------:R-:W-:Y:S06]  /*9660*/  BRA.U UP0, `(.L_x_3397) ;  /* 0xfffffff500f07547 */ /* 0x000fec000b83ffff */
[----:B------:R-:W-:Y:S01]  /*9670*/  UMOV UR6, UR10 ;  /* 0x0000000a00067c82 */ /* 0x000fe20008000000 */
[----:B------:R-:W-:-:S05]  /*9680*/  UMOV UR7, UR11 ;  /* 0x0000000b00077c82 */ /* 0x000fca0008000000 */
.L_x_3396:
[----:B------:R-:W1:Y:S01]  /*9690*/  LDCU.64 UR16, c[0x0][0x3b0] ;  /* 0x00007600ff1077ac */ /* 0x000e620008000a00 */
[----:B------:R-:W-:Y:S01]  /*96a0*/  IADD3 R16, P2, PT, R12, UR6, RZ ;  /* 0x000000060c107c10 */ /* 0x000fe2000ff5e0ff */
[----:B0-----:R-:W-:Y:S01]  /*96b0*/  IMAD.MOV.U32 R21, RZ, RZ, -0x800001 ;  /* 0xff7fffffff157424 */ /* 0x001fe200078e00ff */
[----:B------:R-:W0:Y:S02]  /*96c0*/  LDCU.64 UR18, c[0x0][0x398] ;  /* 0x00007300ff1277ac */ /* 0x000e240008000a00 */
[----:B------:R-:W-:Y:S02]  /*96d0*/  IADD3.X R17, PT, PT, R3, UR7, RZ, P2, !PT ;  /* 0x0000000703117c10 */ /* 0x000fe400097fe4ff */
[C---:B------:R-:W-:Y:S02]  /*96e0*/  ISETP.GT.U32.AND P2, PT, R16.reuse, -0x1, PT ;  /* 0xffffffff1000780c */ /* 0x040fe40003f44070 */
[----:B-1----:R-:W-:Y:S01]  /*96f0*/  ISETP.GE.U32.AND P1, PT, R16, UR16, PT ;  /* 0x0000001010007c0c */ /* 0x002fe2000bf26070 */
[----:B------:R-:W-:-:S02]  /*9700*/  IMAD R15, R0, UR16, RZ ;  /* 0x00000010000f7c24 */ /* 0x000fc4000f8e02ff */
[----:B------:R-:W-:Y:S01]  /*9710*/  IMAD.WIDE.U32 R18, R14, UR16, R16 ;  /* 0x000000100e127c25 */ /* 0x000fe2000f8e0010 */
[----:B------:R-:W-:-:S03]  /*9720*/  ISETP.GE.AND.EX P1, PT, R17, UR17, PT, P1 ;  /* 0x0000001111007c0c */ /* 0x000fc6000bf26310 */
[----:B------:R-:W-:Y:S01]  /*9730*/  IMAD R15, R14, UR17, R15 ;  /* 0x000000110e0f7c24 */ /* 0x000fe2000f8e020f */
[----:B------:R-:W-:Y:S02]  /*9740*/  ISETP.GT.AND.EX P1, PT, R17, -0x1, !P1, P2 ;  /* 0xffffffff1100780c */ /* 0x000fe40004f24320 */
[----:B0-----:R-:W-:Y:S01]  /*9750*/  LEA R14, P2, R18, UR18, 0x2 ;  /* 0x00000012120e7c11 */ /* 0x001fe2000f8410ff */
[----:B------:R-:W-:Y:S01]  /*9760*/  IMAD.IADD R0, R15, 0x1, R19 ;  /* 0x000000010f007824 */ /* 0x000fe200078e0213 */
[----:B------:R-:W-:-:S04]  /*9770*/  PLOP3.LUT P1, PT, P0, P1, PT, 0x80, 0x8 ;  /* 0x000000000008781c */ /* 0x000fc80000723070 */
[----:B------:R-:W-:-:S09]  /*9780*/  LEA.HI.X R15, R18, UR19, R0, 0x2, P2 ;  /* 0x00000013120f7c11 */ /* 0x000fd200090f1400 */
[----:B------:R-:W2:Y:S01]  /*9790*/  @P1 LDG.E R21, desc[UR12][R14.64] ;  /* 0x0000000c0e151981 */ /* 0x000ea2000c1e1900 */
[----:B------:R-:W-:-:S04]  /*97a0*/  UISETP.NE.U32.AND UP0, UPT, UR14, 0x1, UPT ;  /* 0x000000010e00788c */ /* 0x000fc8000bf05070 */
[----:B------:R-:W-:Y:S01]  /*97b0*/  UISETP.NE.AND.EX UP0, UPT, URZ, URZ, UPT, UP0 ;  /* 0x000000ffff00728c */ /* 0x000fe2000bf05300 */
        /* <DEDUP_REMOVED lines=107> */
.L_x_3400:
[----:B------:R-:W-:Y:S05]  /*9e70*/  BSYNC.RECONVERGENT B0 ;  /* 0x0000000000007941 */ /* 0x000fea0003800200 */
.L_x_3399:
[----:B------:R-:W-:Y:S01]  /*9e80*/  IMAD.X R0, RZ, RZ, R0, P2 ;  /* 0x000000ffff007224 */ /* 0x000fe200010e0600 */
[----:B-----5:R-:W-:-:S04]  /*9e90*/  FSETP.GT.AND P0, PT, R17, R6, PT ;  /* 0x000000061100720b */ /* 0x020fc80003f04000 */
[----:B------:R-:W-:Y:S02]  /*9ea0*/  FSEL R6, R17, R6, P0 ;  /* 0x0000000611067208 */ /* 0x000fe40000000000 */
[----:B------:R-:W-:Y:S02]  /*9eb0*/  SEL R22, R19, R22, P0 ;  /* 0x0000001613167207 */ /* 0x000fe40000000000 */
[----:B------:R-:W-:-:S07]  /*9ec0*/  SEL R7, R0, R7, P0 ;  /* 0x0000000700077207 */ /* 0x000fce0000000000 */
.L_x_3398:
[----:B------:R-:W-:-:S04]  /*9ed0*/  UIADD3 UR4, UP0, UPT, UR4, 0x1, URZ ;  /* 0x0000000104047890 */ /* 0x000fc8000ff1e0ff */
[----:B------:R-:W-:Y:S01]  /*9ee0*/  UIADD3.X UR5, UPT, UPT, URZ, UR5, URZ, UP0, !UPT ;  /* 0x00000005ff057290 */ /* 0x000fe200087fe4ff */
[----:B------:R-:W-:Y:S11]  /*9ef0*/  BRA.U UP1, `(.L_x_3401) ;  /* 0xffffffed01407547 */ /* 0x000ff6000b83ffff */
.L_x_3361:
[----:B------:R-:W1:Y:S01]  /*9f00*/  LDCU.64 UR16, c[0x0][0x3d8] ;  /* 0x00007b00ff1077ac */ /* 0x000e620008000a00 */
[----:B------:R-:W2:Y:S01]  /*9f10*/  LDCU.64 UR6, c[0x0][0x3e0] ;  /* 0x00007c00ff0677ac */ /* 0x000ea20008000a00 */
[----:B-1----:R-:W-:-:S04]  /*9f20*/  ISETP.NE.U32.AND P0, PT, RZ, UR16, PT ;  /* 0x00000010ff007c0c */ /* 0x002fc8000bf05070 */
[----:B------:R-:W-:Y:S02]  /*9f30*/  ISETP.NE.AND.EX P0, PT, RZ, UR17, PT, P0 ;  /* 0x00000011ff007c0c */ /* 0x000fe4000bf05300 */
[----:B--2---:R-:W-:-:S04]  /*9f40*/  LEA R2, P1, R8, UR6, 0x2 ;  /* 0x0000000608027c11 */ /* 0x004fc8000f8210ff */
[----:B------:R-:W-:-:S05]  /*9f50*/  LEA.HI.X R3, R8, UR7, R4, 0x2, P1 ;  /* 0x0000000708037c11 */ /* 0x000fca00088f1404 */
[----:B------:R1:W-:Y:S02]  /*9f60*/  STG.E desc[UR12][R2.64], R6 ;  /* 0x0000000602007986 */ /* 0x0003e4000c10190c */
[----:B------:R-:W-:Y:S05]  /*9f70*/  @!P0 EXIT ;  /* 0x000000000000894d */ /* 0x000fea0003800000 */
[----:B-1----:R-:W-:Y:S01]  /*9f80*/  LEA R2, P0, R8, UR16, 0x3 ;  /* 0x0000001008027c11 */ /* 0x002fe2000f8018ff */
[----:B------:R-:W-:-:S03]  /*9f90*/  IMAD.MOV.U32 R23, RZ, RZ, R7 ;  /* 0x000000ffff177224 */ /* 0x000fc600078e0007 */
[----:B------:R-:W-:-:S05]  /*9fa0*/  LEA.HI.X R3, R8, UR17, R4, 0x3, P0 ;  /* 0x0000001108037c11 */ /* 0x000fca00080f1c04 */
[----:B------:R-:W-:Y:S01]  /*9fb0*/  STG.E.64 desc[UR12][R2.64], R22 ;  /* 0x0000001602007986 */ /* 0x000fe2000c101b0c */
[----:B------:R-:W-:Y:S05]  /*9fc0*/  EXIT ;  /* 0x000000000000794d */ /* 0x000fea0003800000 */
.L_x_3402:
        /* <DEDUP_REMOVED lines=11> */
.L_x_3648:


//--------------------- .text.copy                --------------------------
	.section	.text.copy,"ax",@progbits
	.align	128
        .global         copy
        .type           copy,@function
        .size           copy,(.L_x_3649 - copy)
        .other          copy,@"STO_CUDA_ENTRY STV_DEFAULT"
copy:
.text.copy:
        /* <DEDUP_REMOVED lines=14> */
[C---:B------:R-:W-:Y:S01]  /*00e0*/  IMAD R3, R7.reuse, UR7, R3 ;  /* 0x0000000707037c24 */ /* 0x040fe2000f8e0203 */
[C---:B-1----:R-:W-:Y:S01]  /*00f0*/  LEA R4, P0, R2.reuse, UR8, 0x2 ;  /* 0x0000000802047c11 */ /* 0x042fe2000f8010ff */
[----:B------:R-:W0:Y:S03]  /*0100*/  LDCU.64 UR6, c[0x0][0x3b0] ;  /* 0x00007600ff0677ac */ /* 0x000e260008000a00 */
[----:B------:R-:W-:Y:S01]  /*0110*/  LEA.HI.X R5, R2, UR9, R3, 0x2, P0 ;  /* 0x0000000902057c11 */ /* 0x000fe200080f1403 */
[----:B------:R-:W1:Y:S01]  /*0120*/  LDCU.64 UR8, c[0x0][0x3a0] ;  /* 0x00007400ff0877ac */ /* 0x000e620008000a00 */
[----:B------:R-:W0:Y:S04]  /*0130*/  LDC.64 R2, c[0x0][0x3a8] ;  /* 0x0000ea00ff027b82 */ /* 0x000e280000000a00 */
[----:B--2---:R-:W2:Y:S01]  /*0140*/  LDG.E R5, desc[UR4][R4.64] ;  /* 0x0000000404057981 */ /* 0x004ea2000c1e1900 */
[----:B0-----:R-:W-:-:S04]  /*0150*/  IMAD.WIDE.U32 R2, R7, UR6, R2 ;  /* 0x0000000607027c25 */ /* 0x001fc8000f8e0002 */
[----:B------:R-:W-:Y:S01]  /*0160*/  IMAD R7, R7, UR7, R3 ;  /* 0x0000000707077c24 */ /* 0x000fe2000f8e0203 */
[----:B-1----:R-:W-:-:S04]  /*0170*/  LEA R6, P0, R2, UR8, 0x2 ;  /* 0x0000000802067c11 */ /* 0x002fc8000f8010ff */
[----:B------:R-:W-:-:S05]  /*0180*/  LEA.HI.X R7, R2, UR9, R7, 0x2, P0 ;  /* 0x0000000902077c11 */ /* 0x000fca00080f1407 */
[----:B--2---:R-:W-:Y:S01]  /*0190*/  STG.E desc[UR4][R6.64], R5 ;  /* 0x0000000506007986 */ /* 0x004fe2000c101904 */
[----:B------:R-:W-:Y:S05]  /*01a0*/  EXIT ;  /* 0x000000000000794d */ /* 0x000fea0003800000 */
.L_x_3403:
        /* <DEDUP_REMOVED lines=13> */
.L_x_3649:


//--------------------- .text.fill                --------------------------
	.section	.text.fill,"ax",@progbits
	.align	128
        .global         fill
        .type           fill,@function
        .size           fill,(.L_x_3650 - fill)
        .other          fill,@"STO_CUDA_ENTRY STV_DEFAULT"
fill:
.text.fill:
        /* <DEDUP_REMOVED lines=11> */
[----:B------:R-:W1:Y:S06]  /*00b0*/  LDCU.64 UR8, c[0x0][0x388] ;  /* 0x00007100ff0877ac */ /* 0x000e6c0008000a00 */
[----:B------:R-:W2:Y:S01]  /*00c0*/  LDC R7, c[0x0][0x398] ;  /* 0x0000e600ff077b82 */ /* 0x000ea20000000800 */
[----:B------:R-:W2:Y:S01]  /*00d0*/  LDCU.64 UR4, c[0x0][0x358] ;  /* 0x00006b00ff0477ac */ /* 0x000ea20008000a00 */
[----:B0-----:R-:W-:-:S04]  /*00e0*/  IMAD.WIDE.U32 R2, R5, UR6, R2 ;  /* 0x0000000605027c25 */ /* 0x001fc8000f8e0002 */
[----:B------:R-:W-:Y:S01]  /*00f0*/  IMAD R5, R5, UR7, R3 ;  /* 0x0000000705057c24 */ /* 0x000fe2000f8e0203 */
[----:B-1----:R-:W-:-:S04]  /*0100*/  LEA R4, P0, R2, UR8, 0x2 ;  /* 0x0000000802047c11 */ /* 0x002fc8000f8010ff */
[----:B------:R-:W-:-:S05]  /*0110*/  LEA.HI.X R5, R2, UR9, R5, 0x2, P0 ;  /* 0x0000000902057c11 */ /* 0x000fca00080f1405 */
[----:B--2---:R-:W-:Y:S01]  /*0120*/  STG.E desc[UR4][R4.64], R7 ;  /* 0x0000000704007986 */ /* 0x004fe2000c101904 */
[----:B------:R-:W-:Y:S05]  /*0130*/  EXIT ;  /* 0x000000000000794d */ /* 0x000fea0003800000 */
.L_x_3404:
        /* <DEDUP_REMOVED lines=12> */
.L_x_3650:


//--------------------- .text.crossEntropyLogistics --------------------------
	.section	.text.crossEntropyLogistics,"ax",@progbits
	.align	128
        .global         crossEntropyLogistics
        .type           crossEntropyLogistics,@function
        .size           crossEntropyLogistics,(.L_x_3651 - crossEntropyLogistics)
        .other          crossEntropyLogistics,@"STO_CUDA_ENTRY STV_DEFAULT"
crossEntropyLogistics:
.text.crossEntropyLogistics:
        /* <DEDUP_REMOVED lines=10> */
[----:B------:R-:W-:Y:S02]  /*00a0*/  SHF.L.U32 R4, R3, 0x2, RZ ;  /* 0x0000000203047819 */ /* 0x000fe400000006ff */
[----:B------:R-:W-:Y:S01]  /*00b0*/  SHF.R.U32.HI R3, RZ, 0x1e, R3 ;  /* 0x0000001eff037819 */ /* 0x000fe20000011603 */
[----:B------:R-:W1:Y:S01]  /*00c0*/  LDCU.64 UR4, c[0x0][0x358] ;  /* 0x00006b00ff0477ac */ /* 0x000e620008000a00 */
[----:B------:R-:W2:Y:S01]  /*00d0*/  LDCU.128 UR8, c[0x0][0x390] ;  /* 0x00007200ff0877ac */ /* 0x000ea20008000c00 */
[----:B0-----:R-:W-:-:S04]  /*00e0*/  IADD3 R14, P0, PT, R4, UR6, RZ ;  /* 0x00000006040e7c10 */ /* 0x001fc8000ff1e0ff */
[----:B------:R-:W-:Y:S01]  /*00f0*/  IADD3.X R15, PT, PT, R3, UR7, RZ, P0, !PT ;  /* 0x00000007030f7c10 */ /* 0x000fe200087fe4ff */
[----:B------:R-:W-:Y:S01]  /*0100*/  HFMA2 R2, -RZ, RZ, 1.5048828125, 33.21875 ;  /* 0x3e055027ff027431 */ /* 0x000fe200000001ff */
[----:B------:R-:W0:Y:S03]  /*0110*/  LDCU.64 UR6, c[0x0][0x3a0] ;  /* 0x00007400ff0677ac */ /* 0x000e260008000a00 */
[----:B-1----:R-:W3:Y:S01]  /*0120*/  LDG.E R5, desc[UR4][R14.64] ;  /* 0x000000040e057981 */ /* 0x002ee2000c1e1900 */
[----:B--2---:R-:W-:-:S04]  /*0130*/  IADD3 R12, P0, PT, R4, UR8, RZ ;  /* 0x00000008040c7c10 */ /* 0x004fc8000ff1e0ff */
[----:B------:R-:W-:-:S05]  /*0140*/  IADD3.X R13, PT, PT, R3, UR9, RZ, P0, !PT ;  /* 0x00000009030d7c10 */ /* 0x000fca00087fe4ff */
[----:B------:R-:W2:Y:S01]  /*0150*/  LDG.E R6, desc[UR4][R12.64] ;  /* 0x000000040c067981 */ /* 0x000ea2000c1e1900 */
[C---:B---3--:R-:W-:Y:S01]  /*0160*/  FADD R8, -R5.reuse, 1 ;  /* 0x3f80000005087421 */ /* 0x048fe20000000100 */
[----:B------:R-:W-:-:S04]  /*0170*/  FMNMX R7, R5, 9.9999999747524270788e-07, !PT ;  /* 0x358637bd05077809 */ /* 0x000fc80007800000 */
[----:B------:R-:W-:Y:S02]  /*0180*/  FMNMX R8, R8, 9.9999999747524270788e-07, !PT ;  /* 0x358637bd08087809 */ /* 0x000fe40007800000 */
[----:B------:R-:W-:Y:S02]  /*0190*/  IADD3 R0, PT, PT, R7, -0x3f2aaaab, RZ ;  /* 0xc0d5555507007810 */ /* 0x000fe40007ffe0ff */
[----:B------:R-:W-:Y:S01]  /*01a0*/  IADD3 R11, PT, PT, R8, -0x3f2aaaab, RZ ;  /* 0xc0d55555080b7810 */ /* 0x000fe20007ffe0ff */
[----:B--2---:R-:W-:Y:S01]  /*01b0*/  FADD R5, R6, -R5 ;  /* 0x8000000506057221 */ /* 0x004fe20000000000 */
[----:B------:R-:W-:Y:S02]  /*01c0*/  LOP3.LUT R0, R0, 0xff800000, RZ, 0xc0, !PT ;  /* 0xff80000000007812 */ /* 0x000fe400078ec0ff */
[----:B------:R-:W-:Y:S02]  /*01d0*/  LOP3.LUT R11, R11, 0xff800000, RZ, 0xc0, !PT ;  /* 0xff8000000b0b7812 */ /* 0x000fe400078ec0ff */
[----:B------:R-:W-:-:S02]  /*01e0*/  IADD3 R9, PT, PT, R7, -R0, RZ ;  /* 0x8000000007097210 */ /* 0x000fc40007ffe0ff */
[C---:B------:R-:W-:Y:S02]  /*01f0*/  IADD3 R10, PT, PT, R8.reuse, -R11, RZ ;  /* 0x8000000b080a7210 */ /* 0x040fe40007ffe0ff */
[----:B------:R-:W-:Y:S01]  /*0200*/  ISETP.GT.U32.AND P1, PT, R8, 0x7f7fffff, PT ;  /* 0x7f7fffff0800780c */ /* 0x000fe20003f24070 */
[----:B------:R-:W-:Y:S01]  /*0210*/  FADD R9, R9, -1 ;  /* 0xbf80000009097421 */ /* 0x000fe20000000000 */
[----:B------:R-:W-:Y:S01]  /*0220*/  ISETP.GT.U32.AND P0, PT, R7, 0x7f7fffff, PT ;  /* 0x7f7fffff0700780c */ /* 0x000fe20003f04070 */
[----:B------:R-:W-:Y:S01]  /*0230*/  FADD R10, R10, -1 ;  /* 0xbf8000000a0a7421 */ /* 0x000fe20000000000 */
[----:B------:R-:W-:-:S03]  /*0240*/  I2FP.F32.S32 R0, R0 ;  /* 0x0000000000007245 */ /* 0x000fc60000201400 */
[-C--:B------:R-:W-:Y:S01]  /*0250*/  FFMA R13, R10, -R2.reuse, 0.14084610342979431152 ;  /* 0x3e1039f60a0d7423 */ /* 0x080fe20000000802 */
[C---:B------:R-:W-:Y:S01]  /*0260*/  FFMA R2, R9.reuse, -R2, 0.14084610342979431152 ;  /* 0x3e1039f609027423 */ /* 0x040fe20000000802 */
[----:B------:R-:W-:Y:S02]  /*0270*/  FFMA R0, R0, 1.1920928955078125e-07, RZ ;  /* 0x3400000000007823 */ /* 0x000fe400000000ff */
[----:B------:R-:W-:Y:S01]  /*0280*/  FFMA R13, R10, R13, -0.12148627638816833496 ;  /* 0xbdf8cdcc0a0d7423 */ /* 0x000fe2000000000d */
[----:B------:R-:W-:-:S03]  /*0290*/  FFMA R2, R9, R2, -0.12148627638816833496 ;  /* 0xbdf8cdcc09027423 */ /* 0x000fc60000000002 */
[----:B------:R-:W-:Y:S01]  /*02a0*/  FFMA R13, R10, R13, 0.13980610668659210205 ;  /* 0x3e0f29550a0d7423 */ /* 0x000fe2000000000d */
[----:B------:R-:W-:-:S03]  /*02b0*/  FFMA R2, R9, R2, 0.13980610668659210205 ;  /* 0x3e0f295509027423 */ /* 0x000fc60000000002 */
[----:B------:R-:W-:Y:S01]  /*02c0*/  FFMA R13, R10, R13, -0.16684235632419586182 ;  /* 0xbe2ad8b90a0d7423 */ /* 0x000fe2000000000d */
[----:B------:R-:W-:-:S03]  /*02d0*/  FFMA R2, R9, R2, -0.16684235632419586182 ;  /* 0xbe2ad8b909027423 */ /* 0x000fc60000000002 */
[----:B------:R-:W-:Y:S01]  /*02e0*/  FFMA R13, R10, R13, 0.20012299716472625732 ;  /* 0x3e4ced0b0a0d7423 */ /* 0x000fe2000000000d */
[----:B------:R-:W-:-:S03]  /*02f0*/  FFMA R2, R9, R2, 0.20012299716472625732 ;  /* 0x3e4ced0b09027423 */ /* 0x000fc60000000002 */
[----:B------:R-:W-:Y:S01]  /*0300*/  FFMA R13, R10, R13, -0.24999669194221496582 ;  /* 0xbe7fff220a0d7423 */ /* 0x000fe2000000000d */
[----:B------:R-:W-:-:S03]  /*0310*/  FFMA R2, R9, R2, -0.24999669194221496582 ;  /* 0xbe7fff2209027423 */ /* 0x000fc60000000002 */
[----:B------:R-:W-:Y:S01]  /*0320*/  FFMA R13, R10, R13, 0.33333182334899902344 ;  /* 0x3eaaaa780a0d7423 */ /* 0x000fe2000000000d */
[----:B------:R-:W-:-:S03]  /*0330*/  FFMA R2, R9, R2, 0.33333182334899902344 ;  /* 0x3eaaaa7809027423 */ /* 0x000fc60000000002 */
[C---:B------:R-:W-:Y:S01]  /*0340*/  FFMA R13, R10.reuse, R13, -0.5 ;  /* 0xbf0000000a0d7423 */ /* 0x040fe2000000000d */
[C---:B------:R-:W-:Y:S01]  /*0350*/  FFMA R12, R9.reuse, R2, -0.5 ;  /* 0xbf000000090c7423 */ /* 0x040fe20000000002 */
[----:B------:R-:W-:Y:S02]  /*0360*/  I2FP.F32.S32 R2, R11 ;  /* 0x0000000b00027245 */ /* 0x000fe40000201400 */
[----:B------:R-:W-:Y:S01]  /*0370*/  FMUL R13, R10, R13 ;  /* 0x0000000d0a0d7220 */ /* 0x000fe20000400000 */
[C---:B------:R-:W-:Y:S02]  /*0380*/  FMUL R12, R9.reuse, R12 ;  /* 0x0000000c090c7220 */ /* 0x040fe40000400000 */
[----:B------:R-:W-:Y:S01]  /*0390*/  FFMA R2, R2, 1.1920928955078125e-07, RZ ;  /* 0x3400000002027823 */ /* 0x000fe200000000ff */
[----:B------:R-:W-:Y:S01]  /*03a0*/  FFMA R13, R10, R13, R10 ;  /* 0x0000000d0a0d7223 */ /* 0x000fe2000000000a */
[----:B------:R-:W-:Y:S01]  /*03b0*/  FFMA R9, R9, R12, R9 ;  /* 0x0000000c09097223 */ /* 0x000fe20000000009 */
[----:B------:R-:W-:-:S02]  /*03c0*/  MOV R10, 0x7f800000 ;  /* 0x7f800000000a7802 */ /* 0x000fc40000000f00 */
[----:B------:R-:W-:Y:S01]  /*03d0*/  FFMA R13, R2, 0.69314718246459960938, R13 ;  /* 0x3f317218020d7823 */ /* 0x000fe2000000000d */
[----:B------:R-:W-:Y:S01]  /*03e0*/  FFMA R11, R0, 0.69314718246459960938, R9 ;  /* 0x3f317218000b7823 */ /* 0x000fe20000000009 */
[----:B------:R-:W-:Y:S01]  /*03f0*/  FADD R0, -R6, 1 ;  /* 0x3f80000006007421 */ /* 0x000fe20000000100 */
[-C--:B------:R-:W-:Y:S01]  /*0400*/  @P1 FFMA R13, R8, R10.reuse, +INF ;  /* 0x7f800000080d1423 */ /* 0x080fe2000000000a */
[----:B------:R-:W-:Y:S01]  /*0410*/  @P0 FFMA R11, R7, R10, +INF ;  /* 0x7f800000070b0423 */ /* 0x000fe2000000000a */
[----:B0-----:R-:W-:Y:S02]  /*0420*/  IADD3 R8, P0, PT, R4, UR6, RZ ;  /* 0x0000000604087c10 */ /* 0x001fe4000ff1e0ff */
[----:B------:R-:W-:Y:S01]  /*0430*/  FMUL R13, R0, R13 ;  /* 0x0000000d000d7220 */ /* 0x000fe20000400000 */
[----:B------:R-:W-:Y:S02]  /*0440*/  IADD3 R2, P1, PT, R4, UR10, RZ ;  /* 0x0000000a04027c10 */ /* 0x000fe4000ff3e0ff */
[C---:B------:R-:W-:Y:S01]  /*0450*/  IADD3.X R9, PT, PT, R3.reuse, UR7, RZ, P0, !PT ;  /* 0x0000000703097c10 */ /* 0x040fe200087fe4ff */
[----:B------:R-:W-:Y:S01]  /*0460*/  FFMA R11, -R6, R11, -R13 ;  /* 0x0000000b060b7223 */ /* 0x000fe2000000090d */
[----:B------:R-:W-:-:S04]  /*0470*/  IADD3.X R3, PT, PT, R3, UR11, RZ, P1, !PT ;  /* 0x0000000b03037c10 */ /* 0x000fc80008ffe4ff */
[----:B------:R-:W-:Y:S04]  /*0480*/  STG.E desc[UR4][R8.64], R11 ;  /* 0x0000000b08007986 */ /* 0x000fe8000c101904 */
[----:B------:R-:W-:Y:S01]  /*0490*/  STG.E desc[UR4][R2.64], R5 ;  /* 0x0000000502007986 */ /* 0x000fe2000c101904 */
[----:B------:R-:W-:Y:S05]  /*04a0*/  EXIT ;  /* 0x000000000000794d */ /* 0x000fea0003800000 */
.L_x_3405:
        /* <DEDUP_REMOVED lines=13> */
.L_x_3651:


//--------------------- .text.scale               --------------------------
	.section	.text.scale,"ax",@progbits
	.align	128
        .global         scale
        .type           scale,@function
        .size           scale,(.L_x_3652 - scale)
        .other          scale,@"STO_CUDA_ENTRY STV_DEFAULT"
scale:
.text.scale:
        /* <DEDUP_REMOVED lines=10> */
[----:B------:R-:W1:Y:S01]  /*00a0*/  LDCU.64 UR4, c[0x0][0x358] ;  /* 0x00006b00ff0477ac */ /* 0x000e620008000a00 */
[----:B------:R-:W2:Y:S01]  /*00b0*/  LDCU UR6, c[0x0][0x388] ;  /* 0x00007100ff0677ac */ /* 0x000ea20008000800 */
[----:B0-----:R-:W-:-:S04]  /*00c0*/  IMAD.WIDE.U32 R4, R3, UR10, RZ ;  /* 0x0000000a03047c25 */ /* 0x001fc8000f8e00ff */
[----:B------:R-:W-:Y:S01]  /*00d0*/  IMAD R3, R3, UR11, R5 ;  /* 0x0000000b03037c24 */ /* 0x000fe2000f8e0205 */
[----:B------:R-:W-:-:S04]  /*00e0*/  LEA R2, P0, R4, UR8, 0x2 ;  /* 0x0000000804027c11 */ /* 0x000fc8000f8010ff */
[----:B------:R-:W-:-:S05]  /*00f0*/  LEA.HI.X R3, R4, UR9, R3, 0x2, P0 ;  /* 0x0000000904037c11 */ /* 0x000fca00080f1403 */
[----:B-1----:R-:W2:Y:S02]  /*0100*/  LDG.E R0, desc[UR4][R2.64] ;  /* 0x0000000402007981 */ /* 0x002ea4000c1e1900 */
[----:B--2---:R-:W-:-:S05]  /*0110*/  FMUL R5, R0, UR6 ;  /* 0x0000000600057c20 */ /* 0x004fca0008400000 */
[----:B------:R-:W-:Y:S01]  /*0120*/  STG.E desc[UR4][R2.64], R5 ;  /* 0x0000000502007986 */ /* 0x000fe2000c101904 */
[----:B------:R-:W-:Y:S05]  /*0130*/  EXIT ;  /* 0x000000000000794d */ /* 0x000fea0003800000 */
.L_x_3406:
        /* <DEDUP_REMOVED lines=12> */
.L_x_3652:


//--------------------- .text.axpy                --------------------------
	.section	.text.axpy,"ax",@progbits
	.align	128
        .global         axpy
        .type           axpy,@function
        .size           axpy,(.L_x_3653 - axpy)
        .other          axpy,@"STO_CUDA_ENTRY STV_DEFAULT"
axpy:
.text.axpy:
        /* <DEDUP_REMOVED lines=12> */
[----:B------:R-:W2:Y:S01]  /*00c0*/  LDC.64 R4, c[0x0][0x398] ;  /* 0x0000e600ff047b82 */ /* 0x000ea20000000a00 */
[----:B------:R-:W3:Y:S01]  /*00d0*/  LDCU.64 UR6, c[0x0][0x390] ;  /* 0x00007200ff0677ac */ /* 0x000ee20008000a00 */
[----:B------:R-:W4:Y:S01]  /*00e0*/  LDCU.64 UR4, c[0x0][0x358] ;  /* 0x00006b00ff0477ac */ /* 0x000f220008000a00 */
[----:B0-----:R-:W-:-:S04]  /*00f0*/  IMAD.WIDE.U32 R8, R3, UR12, R8 ;  /* 0x0000000c03087c25 */ /* 0x001fc8000f8e0008 */
[C---:B------:R-:W-:Y:S01]  /*0100*/  IMAD R9, R3.reuse, UR13, R9 ;  /* 0x0000000d03097c24 */ /* 0x040fe2000f8e0209 */
[----:B-1----:R-:W-:Y:S01]  /*0110*/  LEA R2, P1, R8, UR10, 0x2 ;  /* 0x0000000a08027c11 */ /* 0x002fe2000f8210ff */
[----:B--2---:R-:W-:-:S04]  /*0120*/  IMAD.WIDE.U32 R4, R3, UR8, R4 ;  /* 0x0000000803047c25 */ /* 0x004fc8000f8e0004 */
[----:B------:R-:W-:Y:S01]  /*0130*/  IMAD R3, R3, UR9, R5 ;  /* 0x0000000903037c24 */ /* 0x000fe2000f8e0205 */
[C---:B---3--:R-:W-:Y:S01]  /*0140*/  LEA R6, P0, R4.reuse, UR6, 0x2 ;  /* 0x0000000604067c11 */ /* 0x048fe2000f8010ff */
[----:B------:R-:W0:Y:S03]  /*0150*/  LDCU UR6, c[0x0][0x388] ;  /* 0x00007100ff0677ac */ /* 0x000e260008000800 */
[----:B------:R-:W-:Y:S02]  /*0160*/  LEA.HI.X R7, R4, UR7, R3, 0x2, P0 ;  /* 0x0000000704077c11 */ /* 0x000fe400080f1403 */
[----:B------:R-:W-:-:S03]  /*0170*/  LEA.HI.X R3, R8, UR11, R9, 0x2, P1 ;  /* 0x0000000b08037c11 */ /* 0x000fc600088f1409 */
[----:B----4-:R-:W0:Y:S04]  /*0180*/  LDG.E R6, desc[UR4][R6.64] ;  /* 0x0000000406067981 */ /* 0x010e28000c1e1900 */
[----:B------:R-:W0:Y:S02]  /*0190*/  LDG.E R5, desc[UR4][R2.64] ;  /* 0x0000000402057981 */ /* 0x000e24000c1e1900 */
[----:B0-----:R-:W-:-:S05]  /*01a0*/  FFMA R5, R6, UR6, R5 ;  /* 0x0000000606057c23 */ /* 0x001fca0008000005 */
[----:B------:R-:W-:Y:S01]  /*01b0*/  STG.E desc[UR4][R2.64], R5 ;  /* 0x0000000502007986 */ /* 0x000fe2000c101904 */
[----:B------:R-:W-:Y:S05]  /*01c0*/  EXIT ;  /* 0x000000000000794d */ /* 0x000fea0003800000 */
.L_x_3407:
        /* <DEDUP_REMOVED lines=11> */
.L_x_3653:


//--------------------- .text.subv                --------------------------
	.section	.text.subv,"ax",@progbits
	.align	128
        .global         subv
        .type           subv,@function
        .size           subv,(.L_x_3654 - subv)
        .other          subv,@"STO_CUDA_ENTRY STV_DEFAULT"
subv:
.text.subv:
        /* <DEDUP_REMOVED lines=32> */
[----:B--2---:R-:W-:-:S05]  /*0200*/  FADD R3, R4, -R9 ;  /* 0x8000000904037221 */ /* 0x004fca0000000000 */
[----:B------:R-:W-:Y:S01]  /*0210*/  STG.E desc[UR4][R6.64], R3 ;  /* 0x0000000306007986 */ /* 0x000fe2000c101904 */
[----:B------:R-:W-:Y:S05]  /*0220*/  EXIT ;  /* 0x000000000000794d */ /* 0x000fea0003800000 */
.L_x_3408:
        /* <DEDUP_REMOVED lines=13> */
.L_x_3654:


//--------------------- .text.addv                --------------------------
	.section	.text.addv,"ax",@progbits
	.align	128
        .global         addv
        .type           addv,@function
        .size           addv,(.L_x_3655 - addv)
        .other          addv,@"STO_CUDA_ENTRY STV_DEFAULT"
addv:
.text.addv:
        /* <DEDUP_REMOVED lines=32> */
[----:B--2---:R-:W-:-:S05]  /*0200*/  FADD R3, R4, R9 ;  /* 0x0000000904037221 */ /* 0x004fca0000000000 */
[----:B------:R-:W-:Y:S01]  /*0210*/  STG.E desc[UR4][R6.64], R3 ;  /* 0x0000000306007986 */ /* 0x000fe2000c101904 */
[----:B------:R-:W-:Y:S05]  /*0220*/  EXIT ;  /* 0x000000000000794d */ /* 0x000fea0003800000 */
.L_x_3409:
        /* <DEDUP_REMOVED lines=13> */
.L_x_3655:


//--------------------- .text.backward_bias       --------------------------
	.section	.text.backward_bias,"ax",@progbits
	.align	128
        .global         backward_bias
        .type           backward_bias,@function
        .size           backward_bias,(.L_x_3656 - backward_bias)
        .other          backward_bias,@"STO_CUDA_ENTRY STV_DEFAULT"
backward_bias:
.text.backward_bias:
[----:B------:R-:W-:Y:S01]  /*0000*/  LDC R1, c[0x0][0x37c] ;  /* 0x0000df00ff017b82 */ /* 0x000fe20000000800 */
[----:B------:R-:W0:Y:S01]  /*0010*/  LDCU.64 UR4, c[0x0][0x3a8] ;  /* 0x00007500ff0477ac */ /* 0x000e220008000a00 */
[----:B------:R-:W1:Y:S06]  /*0020*/  S2R R0, SR_TID.X ;  /* 0x0000000000007919 */ /* 0x000e6c0000002100 */
[----:B------:R-:W2:Y:S01]  /*0030*/  S2UR UR6, SR_CTAID.X ;  /* 0x00000000000679c3 */ /* 0x000ea20000002500 */
[----:B------:R-:W-:Y:S01]  /*0040*/  IMAD.MOV.U32 R11, RZ, RZ, RZ ;  /* 0x000000ffff0b7224 */ /* 0x000fe200078e00ff */
[----:B------:R-:W0:Y:S01]  /*0050*/  LDCU.64 UR10, c[0x0][0x390] ;  /* 0x00007200ff0a77ac */ /* 0x000e220008000a00 */
[----:B------:R-:W3:Y:S01]  /*0060*/  LDCU.64 UR16, c[0x0][0x358] ;  /* 0x00006b00ff1077ac */ /* 0x000ee20008000a00 */
[----:B0-----:R-:W-:-:S04]  /*0070*/  UISETP.LT.U32.AND UP0, UPT, UR4, UR10, UPT ;  /* 0x0000000a0400728c */ /* 0x001fc8000bf01070 */
[----:B------:R-:W-:-:S04]  /*0080*/  UISETP.LT.AND.EX UP0, UPT, UR5, UR11, UPT, UP0 ;  /* 0x0000000b0500728c */ /* 0x000fc8000bf01300 */
[----:B------:R-:W-:Y:S02]  /*0090*/  USEL UR4, UR4, UR10, UP0 ;  /* 0x0000000a04047287 */ /* 0x000fe40008000000 */
[----:B------:R-:W-:Y:S02]  /*00a0*/  USEL UR5, UR5, UR11, UP0 ;  /* 0x0000000b05057287 */ /* 0x000fe40008000000 */
[----:B------:R-:W-:-:S04]  /*00b0*/  UISETP.GE.U32.AND UP0, UPT, UR4, 0x1, UPT ;  /* 0x000000010400788c */ /* 0x000fc8000bf06070 */
[----:B------:R-:W-:-:S09]  /*00c0*/  UISETP.GE.AND.EX UP0, UPT, UR5, URZ, UPT, UP0 ;  /* 0x000000ff0500728c */ /* 0x000fd2000bf06300 */
[----:B-123--:R-:W-:Y:S05]  /*00d0*/  BRA.U !UP0, `(.L_x_3410) ;  /* 0x00000011086c7547 */ /* 0x00efea000b800000 */
[----:B------:R-:W-:Y:S01]  /*00e0*/  UIADD3 UR10, UP0, UPT, UR10, -0x1, URZ ;  /* 0xffffffff0a0a7890 */ /* 0x000fe2000ff1e0ff */
[----:B------:R-:W-:Y:S02]  /*00f0*/  IMAD.MOV.U32 R3, RZ, RZ, RZ ;  /* 0x000000ffff037224 */ /* 0x000fe400078e00ff */
[----:B------:R-:W-:Y:S01]  /*0100*/  IMAD.MOV.U32 R4, RZ, RZ, RZ ;  /* 0x000000ffff047224 */ /* 0x000fe200078e00ff */
[----:B------:R-:W-:Y:S01]  /*0110*/  UIADD3.X UR8, UPT, UPT, UR11, -0x1, URZ, UP0, !UPT ;  /* 0xffffffff0b087890 */ /* 0x000fe200087fe4ff */
[----:B------:R-:W-:-:S03]  /*0120*/  IMAD.MOV.U32 R11, RZ, RZ, RZ ;  /* 0x000000ffff0b7224 */ /* 0x000fc600078e00ff */
[----:B------:R-:W-:-:S04]  /*0130*/  USHF.R.U64 UR9, UR10, 0x9, UR8 ;  /* 0x000000090a097899 */ /* 0x000fc80008001208 */
[----:B------:R-:W-:-:S04]  /*0140*/  UIADD3 UR9, UP0, UPT, UR9, 0x1, URZ ;  /* 0x0000000109097890 */ /* 0x000fc8000ff1e0ff */
[----:B------:R-:W-:-:S04]  /*0150*/  ULEA.HI.X UR8, UR8, URZ, URZ, 0x17, UP0 ;  /* 0x000000ff08087291 */ /* 0x000fc800080fbcff */
[----:B------:R-:W-:-:S12]  /*0160*/  ULOP3.LUT UR8, UR8, 0xffffff, URZ, 0xc0, !UPT ;  /* 0x00ffffff08087892 */ /* 0x000fd8000f8ec0ff */
.L_x_3418:
[----:B0-----:R-:W0:Y:S01]  /*0170*/  LDC R2, c[0x0][0x380] ;  /* 0x0000e000ff027b82 */ /* 0x001e220000000800 */
[----:B------:R-:W1:Y:S01]  /*0180*/  LDCU.64 UR12, c[0x0][0x390] ;  /* 0x00007200ff0c77ac */ /* 0x000e620008000a00 */
[----:B------:R-:W2:Y:S01]  /*0190*/  LDCU.64 UR4, c[0x0][0x3a8] ;  /* 0x00007500ff0477ac */ /* 0x000ea20008000a00 */
[----:B-1----:R-:W-:-:S04]  /*01a0*/  UISETP.GE.U32.AND UP0, UPT, UR12, 0xe01, UPT ;  /* 0x00000e010c00788c */ /* 0x002fc8000bf06070 */
[----:B------:R-:W-:Y:S01]  /*01b0*/  UISETP.GE.U32.AND.EX UP0, UPT, UR13, URZ, UPT, UP0 ;  /* 0x000000ff0d00728c */ /* 0x000fe2000bf06100 */
[C---:B0-----:R-:W-:Y:S01]  /*01c0*/  IMAD R5, R3.reuse, R2, UR6 ;  /* 0x0000000603057e24 */ /* 0x041fe2000f8e0202 */
[----:B------:R-:W-:-:S05]  /*01d0*/  IADD3 R3, P0, PT, R3, 0x1, RZ ;  /* 0x0000000103037810 */ /* 0x000fca0007f1e0ff */
[----:B------:R-:W-:Y:S01]  /*01e0*/  IMAD.X R4, RZ, RZ, R4, P0 ;  /* 0x000000ffff047224 */ /* 0x000fe200000e0604 */
[----:B--2---:R-:W-:Y:S01]  /*01f0*/  ISETP.NE.U32.AND P0, PT, R3, UR4, PT ;  /* 0x0000000403007c0c */ /* 0x004fe2000bf05070 */
[----:B------:R-:W-:-:S03]  /*0200*/  UMOV UR4, URZ ;  /* 0x000000ff00047c82 */ /* 0x000fc60008000000 */
[----:B------:R-:W-:Y:S01]  /*0210*/  ISETP.NE.AND.EX P0, PT, R4, UR5, PT, P0 ;  /* 0x0000000504007c0c */ /* 0x000fe2000bf05300 */
[----:B------:R-:W-:Y:S01]  /*0220*/  UMOV UR5, URZ ;  /* 0x000000ff00057c82 */ /* 0x000fe20008000000 */
[----:B------:R-:W-:Y:S11]  /*0230*/  BRA.U !UP0, `(.L_x_3411) ;  /* 0x00000009082c7547 */ /* 0x000ff6000b800000 */
[----:B------:R-:W-:Y:S01]  /*0240*/  IMAD R7, R5, UR12, RZ ;  /* 0x0000000c05077c24 */ /* 0x000fe2000f8e02ff */
[----:B------:R-:W0:Y:S01]  /*0250*/  LDCU.64 UR14, c[0x0][0x390] ;  /* 0x00007200ff0e77ac */ /* 0x000e220008000a00 */
[----:B------:R-:W-:Y:S02]  /*0260*/  IMAD.MOV.U32 R6, RZ, RZ, RZ ;  /* 0x000000ffff067224 */ /* 0x000fe400078e00ff */
[----:B------:R-:W-:Y:S01]  /*0270*/  IMAD.MOV.U32 R8, RZ, RZ, R0 ;  /* 0x000000ffff087224 */ /* 0x000fe200078e0000 */
[----:B------:R-:W-:Y:S01]  /*0280*/  ULOP3.LUT UR11, UR9, 0xfffffff8, URZ, 0xc0, !UPT ;  /* 0xfffffff8090b7892 */ /* 0x000fe2000f8ec0ff */
[----:B------:R-:W-:Y:S01]  /*0290*/  IMAD.MOV.U32 R2, RZ, RZ, RZ ;  /* 0x000000ffff027224 */ /* 0x000fe200078e00ff */
[----:B------:R-:W-:Y:S01]  /*02a0*/  UMOV UR4, URZ ;  /* 0x000000ff00047c82 */ /* 0x000fe20008000000 */
[----:B------:R-:W-:Y:S01]  /*02b0*/  UMOV UR5, URZ ;  /* 0x000000ff00057c82 */ /* 0x000fe20008000000 */
[----:B------:R-:W-:-:S08]  /*02c0*/  UMOV UR7, UR8 ;  /* 0x0000000800077c82 */ /* 0x000fd00008000000 */
.L_x_3412:
[----:B0-----:R-:W-:Y:S01]  /*02d0*/  UMOV UR12, UR14 ;  /* 0x0000000e000c7c82 */ /* 0x001fe20008000000 */
[----:B------:R-:W-:Y:S01]  /*02e0*/  UMOV UR13, UR15 ;  /* 0x0000000f000d7c82 */ /* 0x000fe20008000000 */
[C---:B------:R-:W-:Y:S02]  /*02f0*/  ISETP.GE.U32.AND P3, PT, R8.reuse, UR12, PT ;  /* 0x0000000c08007c0c */ /* 0x040fe4000bf66070 */
[----:B------:R-:W-:Y:S02]  /*0300*/  IADD3 R9, P1, PT, R8, 0x200, RZ ;  /* 0x0000020008097810 */ /* 0x000fe40007f3e0ff */
[----:B------:R-:W-:Y:S02]  /*0310*/  ISETP.GE.AND.EX P3, PT, R2, UR13, PT, P3 ;  /* 0x0000000d02007c0c */ /* 0x000fe4000bf66330 */
[----:B------:R-:W-:Y:S01]  /*0320*/  ISETP.GE.U32.AND P4, PT, R9, UR12, PT ;  /* 0x0000000c09007c0c */ /* 0x000fe2000bf86070 */
[----:B------:R-:W-:-:S05]  /*0330*/  IMAD.X R9, RZ, RZ, R2, P1 ;  /* 0x000000ffff097224 */ /* 0x000fca00008e0602 */
[----:B------:R-:W-:Y:S02]  /*0340*/  ISETP.GE.AND.EX P4, PT, R9, UR13, PT, P4 ;  /* 0x0000000d09007c0c */ /* 0x000fe4000bf86340 */
[----:B------:R-:W-:-:S03]  /*0350*/  IADD3 R9, P1, PT, R8, 0x400, RZ ;  /* 0x0000040008097810 */ /* 0x000fc60007f3e0ff */
[----:B------:R-:W0:Y:S01]  /*0360*/  @!P3 LDC.64 R12, c[0x0][0x3a0] ;  /* 0x0000e800ff0cbb82 */ /* 0x000e220000000a00 */
[----:B------:R-:W-:Y:S01]  /*0370*/  ISETP.GE.U32.AND P2, PT, R9, UR12, PT ;  /* 0x0000000c09007c0c */ /* 0x000fe2000bf46070 */
[--C-:B------:R-:W-:Y:S01]  /*0380*/  IMAD.X R10, RZ, RZ, R2.reuse, P1 ;  /* 0x000000ffff0a7224 */ /* 0x100fe200008e0602 */
[----:B------:R-:W-:Y:S02]  /*0390*/  IADD3 R9, P5, PT, R8, 0x600, RZ ;  /* 0x0000060008097810 */ /* 0x000fe40007fbe0ff */
[----:B------:R-:W-:Y:S02]  /*03a0*/  @!P3 IADD3 RZ, P6, PT, RZ, R6, RZ ;  /* 0x00000006ffffb210 */ /* 0x000fe40007fde0ff */
[----:B------:R-:W-:Y:S01]  /*03b0*/  ISETP.GE.U32.AND P1, PT, R9, UR12, PT ;  /* 0x0000000c09007c0c */ /* 0x000fe2000bf26070 */
[----:B------:R-:W1:Y:S01]  /*03c0*/  @!P3 LDC.64 R22, c[0x0][0x398] ;  /* 0x0000e600ff16bb82 */ /* 0x000e620000000a00 */
[----:B------:R-:W-:Y:S01]  /*03d0*/  IMAD.X R9, RZ, RZ, R2, P5 ;  /* 0x000000ffff097224 */ /* 0x000fe200028e0602 */
[----:B------:R-:W-:Y:S01]  /*03e0*/  ISETP.GE.AND.EX P2, PT, R10, UR13, PT, P2 ;  /* 0x0000000d0a007c0c */ /* 0x000fe2000bf46320 */
[----:B------:R-:W-:Y:S01]  /*03f0*/  @!P3 IMAD.X R18, R0, 0x1, R7, P6 ;  /* 0x000000010012b824 */ /* 0x000fe200030e0607 */
[----:B------:R-:W-:-:S02]  /*0400*/  @!P4 IADD3 RZ, P5, P6, RZ, RZ, R6 ;  /* 0x000000ffffffc210 */ /* 0x000fc40007ebe006 */
[----:B------:R-:W-:Y:S02]  /*0410*/  ISETP.GE.AND.EX P1, PT, R9, UR13, PT, P1 ;  /* 0x0000000d09007c0c */ /* 0x000fe4000bf26310 */
[----:B------:R-:W2:Y:S01]  /*0420*/  @!P4 LDC.64 R14, c[0x0][0x3a0] ;  /* 0x0000e800ff0ecb82 */ /* 0x000ea20000000a00 */
[----:B------:R-:W-:-:S07]  /*0430*/  @!P4 IADD3.X R24, PT, PT, R0, 0x200, R7, P5, P6 ;  /* 0x000002000018c810 */ /* 0x000fce0002fec407 */
[----:B------:R-:W3:Y:S01]  /*0440*/  @!P4 LDC.64 R16, c[0x0][0x398] ;  /* 0x0000e600ff10cb82 */ /* 0x000ee20000000a00 */
[----:B0-----:R-:W-:-:S04]  /*0450*/  @!P3 IADD3 R10, P5, PT, R18, R12, RZ ;  /* 0x0000000c120ab210 */ /* 0x001fc80007fbe0ff */
[----:B------:R-:W-:Y:S02]  /*0460*/  @!P3 LEA.HI.X.SX32 R18, R18, R13, 0x1, P5 ;  /* 0x0000000d1212b211 */ /* 0x000fe400028f0eff */
[C---:B-1----:R-:W-:Y:S01]  /*0470*/  @!P3 LEA R22, P5, R10.reuse, R22, 0x2 ;  /* 0x000000160a16b211 */ /* 0x042fe200078a10ff */
[----:B------:R-:W0:Y:S03]  /*0480*/  @!P2 LDC.64 R12, c[0x0][0x3a0] ;  /* 0x0000e800ff0cab82 */ /* 0x000e260000000a00 */
[----:B------:R-:W-:Y:S01]  /*0490*/  @!P3 LEA.HI.X R23, R10, R23, R18, 0x2, P5 ;  /* 0x000000170a17b211 */ /* 0x000fe200028f1412 */
[----:B------:R-:W-:Y:S01]  /*04a0*/  IMAD.MOV.U32 R10, RZ, RZ, RZ ;  /* 0x000000ffff0a7224 */ /* 0x000fe200078e00ff */
[----:B--2---:R-:W-:-:S03]  /*04b0*/  @!P4 IADD3 R9, P6, PT, R24, R14, RZ ;  /* 0x0000000e1809c210 */ /* 0x004fc60007fde0ff */
[----:B------:R-:W1:Y:S02]  /*04c0*/  @!P1 LDC.64 R18, c[0x0][0x3a0] ;  /* 0x0000e800ff129b82 */ /* 0x000e640000000a00 */
[----:B------:R2:W4:Y:S01]  /*04d0*/  @!P3 LDG.E R10, desc[UR16][R22.64] ;  /* 0x00000010160ab981 */ /* 0x000522000c1e1900 */
[----:B------:R-:W-:Y:S02]  /*04e0*/  @!P4 LEA.HI.X.SX32 R24, R24, R15, 0x1, P6 ;  /* 0x0000000f1818c211 */ /* 0x000fe400030f0eff */
[----:B---3--:R-:W-:-:S03]  /*04f0*/  @!P4 LEA R20, P5, R9, R16, 0x2 ;  /* 0x000000100914c211 */ /* 0x008fc600078a10ff */
[----:B------:R-:W3:Y:S01]  /*0500*/  @!P2 LDC.64 R14, c[0x0][0x398] ;  /* 0x0000e600ff0eab82 */ /* 0x000ee20000000a00 */
[----:B------:R-:W-:Y:S02]  /*0510*/  IADD3 R16, P3, PT, R8, 0x800, RZ ;  /* 0x0000080008107810 */ /* 0x000fe40007f7e0ff */
[----:B------:R-:W-:-:S03]  /*0520*/  @!P4 LEA.HI.X R21, R9, R17, R24, 0x2, P5 ;  /* 0x000000110915c211 */ /* 0x000fc600028f1418 */
[----:B------:R-:W-:Y:S01]  /*0530*/  IMAD.X R9, RZ, RZ, R2, P3 ;  /* 0x000000ffff097224 */ /* 0x000fe200018e0602 */
[----:B------:R-:W-:Y:S02]  /*0540*/  ISETP.GE.U32.AND P3, PT, R16, UR12, PT ;  /* 0x0000000c10007c0c */ /* 0x000fe4000bf66070 */
[--C-:B------:R-:W-:Y:S01]  /*0550*/  @!P2 IADD3 RZ, P5, P6, RZ, RZ, R6.reuse ;  /* 0x000000ffffffa210 */ /* 0x100fe20007ebe006 */
[----:B------:R-:W5:Y:S01]  /*0560*/  @!P1 LDC.64 R16, c[0x0][0x398] ;  /* 0x0000e600ff109b82 */ /* 0x000f620000000a00 */
[----:B------:R-:W-:Y:S02]  /*0570*/  ISETP.GE.AND.EX P3, PT, R9, UR13, PT, P3 ;  /* 0x0000000d09007c0c */ /* 0x000fe4000bf66330 */
[----:B------:R-:W-:Y:S02]  /*0580*/  @!P2 IADD3.X R26, PT, PT, R0, 0x400, R7, P5, P6 ;  /* 0x00000400001aa810 */ /* 0x000fe40002fec407 */
[----:B------:R-:W-:Y:S01]  /*0590*/  @!P1 IADD3 RZ, P5, P6, RZ, RZ, R6 ;  /* 0x000000ffffff9210 */ /* 0x000fe20007ebe006 */
[----:B------:R-:W-:-:S03]  /*05a0*/  IMAD.MOV.U32 R9, RZ, RZ, RZ ;  /* 0x000000ffff097224 */ /* 0x000fc600078e00ff */
[----:B------:R-:W-:Y:S02]  /*05b0*/  @!P1 IADD3.X R24, PT, PT, R0, 0x600, R7, P5, P6 ;  /* 0x0000060000189810 */ /* 0x000fe40002fec407 */
[----:B--2---:R-:W-:Y:S01]  /*05c0*/  IADD3 R22, P5, PT, R8, 0xa00, RZ ;  /* 0x00000a0008167810 */ /* 0x004fe20007fbe0ff */
[----:B------:R2:W4:Y:S01]  /*05d0*/  @!P4 LDG.E R9, desc[UR16][R20.64] ;  /* 0x000000101409c981 */ /* 0x000522000c1e1900 */
[----:B0-----:R-:W-:Y:S02]  /*05e0*/  @!P2 IADD3 R23, P6, PT, R26, R12, RZ ;  /* 0x0000000c1a17a210 */ /* 0x001fe40007fde0ff */
[----:B------:R-:W-:Y:S01]  /*05f0*/  ISETP.GE.U32.AND P4, PT, R22, UR12, PT ;  /* 0x0000000c16007c0c */ /* 0x000fe2000bf86070 */
[----:B------:R-:W-:Y:S01]  /*0600*/  IMAD.X R25, RZ, RZ, R2, P5 ;  /* 0x000000ffff197224 */ /* 0x000fe200028e0602 */
[----:B------:R-:W-:Y:S02]  /*0610*/  @!P2 LEA.HI.X.SX32 R26, R26, R13, 0x1, P6 ;  /* 0x0000000d1a1aa211 */ /* 0x000fe400030f0eff */
[----:B---3--:R-:W-:Y:S01]  /*0620*/  @!P2 LEA R22, P6, R23, R14, 0x2 ;  /* 0x0000000e1716a211 */ /* 0x008fe200078c10ff */
[----:B------:R-:W0:Y:S01]  /*0630*/  @!P3 LDC.64 R12, c[0x0][0x3a0] ;  /* 0x0000e800ff0cbb82 */ /* 0x000e220000000a00 */
[----:B-1----:R-:W-:-:S02]  /*0640*/  @!P1 IADD3 R18, P5, PT, R24, R18, RZ ;  /* 0x0000001218129210 */ /* 0x002fc40007fbe0ff */
[----:B------:R-:W-:Y:S02]  /*0650*/  @!P2 LEA.HI.X R23, R23, R15, R26, 0x2, P6 ;  /* 0x0000000f1717a211 */ /* 0x000fe400030f141a */
[----:B------:R-:W-:Y:S02]  /*0660*/  ISETP.GE.AND.EX P4, PT, R25, UR13, PT, P4 ;  /* 0x0000000d19007c0c */ /* 0x000fe4000bf86340 */
[----:B------:R-:W-:Y:S01]  /*0670*/  @!P1 LEA.HI.X.SX32 R19, R24, R19, 0x1, P5 ;  /* 0x0000001318139211 */ /* 0x000fe200028f0eff */
[----:B------:R-:W1:Y:S01]  /*0680*/  @!P3 LDC.64 R14, c[0x0][0x398] ;  /* 0x0000e600ff0ebb82 */ /* 0x000e620000000a00 */
[----:B------:R-:W-:-:S04]  /*0690*/  @!P3 IADD3 RZ, P5, P6, RZ, RZ, R6 ;  /* 0x000000ffffffb210 */ /* 0x000fc80007ebe006 */
[----:B------:R-:W-:Y:S02]  /*06a0*/  @!P3 IADD3.X R26, PT, PT, R0, 0x800, R7, P5, P6 ;  /* 0x00000800001ab810 */ /* 0x000fe40002fec407 */
[----:B-----5:R-:W-:Y:S02]  /*06b0*/  @!P1 LEA R24, P5, R18, R16, 0x2 ;  /* 0x0000001012189211 */ /* 0x020fe400078a10ff */
[----:B------:R-:W-:Y:S02]  /*06c0*/  IADD3 R16, P6, PT, R8, 0xc00, RZ ;  /* 0x00000c0008107810 */ /* 0x000fe40007fde0ff */
[----:B------:R-:W-:Y:S02]  /*06d0*/  @!P1 LEA.HI.X R25, R18, R17, R19, 0x2, P5 ;  /* 0x0000001112199211 */ /* 0x000fe400028f1413 */
[----:B------:R-:W-:Y:S01]  /*06e0*/  ISETP.GE.U32.AND P5, PT, R16, UR12, PT ;  /* 0x0000000c10007c0c */ /* 0x000fe2000bfa6070 */
[----:B------:R-:W-:Y:S01]  /*06f0*/  IMAD.X R16, RZ, RZ, R2, P6 ;  /* 0x000000ffff107224 */ /* 0x000fe200030e0602 */
[----:B------:R-:W3:Y:S01]  /*0700*/  @!P4 LDC.64 R18, c[0x0][0x3a0] ;  /* 0x0000e800ff12cb82 */ /* 0x000ee20000000a00 */
[----:B--2---:R-:W-:-:S02]  /*0710*/  CS2R R20, SRZ ;  /* 0x0000000000147805 */ /* 0x004fc4000001ff00 */
[----:B0-----:R-:W-:Y:S02]  /*0720*/  @!P3 IADD3 R27, P6, PT, R26, R12, RZ ;  /* 0x0000000c1a1bb210 */ /* 0x001fe40007fde0ff */
[----:B------:R-:W-:Y:S02]  /*0730*/  ISETP.GE.AND.EX P5, PT, R16, UR13, PT, P5 ;  /* 0x0000000d10007c0c */ /* 0x000fe4000bfa6350 */
[----:B------:R3:W2:Y:S01]  /*0740*/  @!P2 LDG.E R20, desc[UR16][R22.64] ;  /* 0x000000101614a981 */ /* 0x0006a2000c1e1900 */
[----:B------:R-:W0:Y:S01]  /*0750*/  @!P4 LDC.64 R16, c[0x0][0x398] ;  /* 0x0000e600ff10cb82 */ /* 0x000e220000000a00 */
[----:B------:R-:W-:Y:S02]  /*0760*/  IADD3 R12, P2, PT, R8, 0xe00, RZ ;  /* 0x00000e00080c7810 */ /* 0x000fe40007f5e0ff */
[----:B------:R-:W-:Y:S01]  /*0770*/  @!P3 LEA.HI.X.SX32 R26, R26, R13, 0x1, P6 ;  /* 0x0000000d1a1ab211 */ /* 0x000fe200030f0eff */
[----:B------:R5:W2:Y:S01]  /*0780*/  @!P1 LDG.E R21, desc[UR16][R24.64] ;  /* 0x0000001018159981 */ /* 0x000aa2000c1e1900 */
[----:B-1----:R-:W-:-:S02]  /*0790*/  @!P3 LEA R28, P6, R27, R14, 0x2 ;  /* 0x0000000e1b1cb211 */ /* 0x002fc400078c10ff */
[----:B------:R-:W-:Y:S01]  /*07a0*/  ISETP.GE.U32.AND P1, PT, R12, UR12, PT ;  /* 0x0000000c0c007c0c */ /* 0x000fe2000bf26070 */
[----:B------:R-:W-:Y:S01]  /*07b0*/  IMAD.X R12, RZ, RZ, R2, P2 ;  /* 0x000000ffff0c7224 */ /* 0x000fe200010e0602 */
[----:B------:R-:W-:Y:S02]  /*07c0*/  @!P3 LEA.HI.X R29, R27, R15, R26, 0x2, P6 ;  /* 0x0000000f1b1db211 */ /* 0x000fe400030f141a */
[----:B------:R-:W-:Y:S02]  /*07d0*/  @!P4 IADD3 RZ, P2, P6, RZ, RZ, R6 ;  /* 0x000000ffffffc210 */ /* 0x000fe40007e5e006 */
[----:B------:R-:W-:Y:S02]  /*07e0*/  ISETP.GE.AND.EX P1, PT, R12, UR13, PT, P1 ;  /* 0x0000000d0c007c0c */ /* 0x000fe4000bf26310 */
[----:B------:R-:W-:Y:S01]  /*07f0*/  @!P4 IADD3.X R14, PT, PT, R0, 0xa00, R7, P2, P6 ;  /* 0x00000a00000ec810 */ /* 0x000fe200017ec407 */
[----:B------:R-:W1:Y:S03]  /*0800*/  @!P5 LDC.64 R12, c[0x0][0x3a0] ;  /* 0x0000e800ff0cdb82 */ /* 0x000e660000000a00 */
[----:B---3--:R-:W-:Y:S01]  /*0810*/  @!P4 IADD3 R23, P2, PT, R14, R18, RZ ;  /* 0x000000120e17c210 */ /* 0x008fe20007f5e0ff */
[----:B------:R-:W-:-:S03]  /*0820*/  IMAD.MOV.U32 R26, RZ, RZ, RZ ;  /* 0x000000ffff1a7224 */ /* 0x000fc600078e00ff */
[----:B-----5:R-:W-:Y:S02]  /*0830*/  @!P4 LEA.HI.X.SX32 R24, R14, R19, 0x1, P2 ;  /* 0x000000130e18c211 */ /* 0x020fe400010f0eff */
[----:B------:R-:W3:Y:S01]  /*0840*/  @!P5 LDC.64 R18, c[0x0][0x398] ;  /* 0x0000e600ff12db82 */ /* 0x000ee20000000a00 */
[C---:B0-----:R-:W-:Y:S01]  /*0850*/  @!P4 LEA R22, P2, R23.reuse, R16, 0x2 ;  /* 0x000000101716c211 */ /* 0x041fe200078410ff */
[----:B------:R-:W5:Y:S03]  /*0860*/  @!P3 LDG.E R26, desc[UR16][R28.64] ;  /* 0x000000101c1ab981 */ /* 0x000f66000c1e1900 */
[----:B------:R-:W-:-:S03]  /*0870*/  @!P4 LEA.HI.X R23, R23, R17, R24, 0x2, P2 ;  /* 0x000000111717c211 */ /* 0x000fc600010f1418 */
[----:B------:R-:W0:Y:S01]  /*0880*/  @!P1 LDC.64 R14, c[0x0][0x3a0] ;  /* 0x0000e800ff0e9b82 */ /* 0x000e220000000a00 */
[----:B------:R-:W-:Y:S01]  /*0890*/  @!P5 IADD3 RZ, P2, P3, RZ, RZ, R6 ;  /* 0x000000ffffffd210 */ /* 0x000fe20007b5e006 */
[----:B------:R-:W-:-:S06]  /*08a0*/  IMAD.MOV.U32 R24, RZ, RZ, RZ ;  /* 0x000000ffff187224 */ /* 0x000fcc00078e00ff */
[----:B------:R-:W0:Y:S01]  /*08b0*/  @!P1 LDC.64 R16, c[0x0][0x398] ;  /* 0x0000e600ff109b82 */ /* 0x000e220000000a00 */
[----:B------:R-:W-:Y:S01]  /*08c0*/  @!P5 IADD3.X R25, PT, PT, R0, 0xc00, R7, P2, P3 ;  /* 0x00000c000019d810 */ /* 0x000fe200017e6407 */
[----:B------:R-:W5:Y:S01]  /*08d0*/  @!P4 LDG.E R24, desc[UR16][R22.64] ;  /* 0x000000101618c981 */ /* 0x000f62000c1e1900 */
[----:B------:R-:W-:Y:S02]  /*08e0*/  @!P1 IADD3 RZ, P3, P4, RZ, RZ, R6 ;  /* 0x000000ffffff9210 */ /* 0x000fe40007c7e006 */
[----:B-1----:R-:W-:-:S04]  /*08f0*/  @!P5 IADD3 R12, P2, PT, R25, R12, RZ ;  /* 0x0000000c190cd210 */ /* 0x002fc80007f5e0ff */
[----:B------:R-:W-:Y:S02]  /*0900*/  @!P5 LEA.HI.X.SX32 R25, R25, R13, 0x1, P2 ;  /* 0x0000000d1919d211 */ /* 0x000fe400010f0eff */
[----:B------:R-:W-:Y:S02]  /*0910*/  @!P1 IADD3.X R13, PT, PT, R0, 0xe00, R7, P3, P4 ;  /* 0x00000e00000d9810 */ /* 0x000fe40001fe8407 */
[C---:B---3--:R-:W-:Y:S02]  /*0920*/  @!P5 LEA R18, P2, R12.reuse, R18, 0x2 ;  /* 0x000000120c12d211 */ /* 0x048fe400078410ff */
[C---:B0-----:R-:W-:Y:S02]  /*0930*/  @!P1 IADD3 R14, P3, PT, R13.reuse, R14, RZ ;  /* 0x0000000e0d0e9210 */ /* 0x041fe40007f7e0ff */
[----:B------:R-:W-:Y:S01]  /*0940*/  @!P5 LEA.HI.X R19, R12, R19, R25, 0x2, P2 ;  /* 0x000000130c13d211 */ /* 0x000fe200010f1419 */
[----:B------:R-:W-:Y:S01]  /*0950*/  IMAD.MOV.U32 R12, RZ, RZ, RZ ;  /* 0x000000ffff0c7224 */ /* 0x000fe200078e00ff */
[----:B------:R-:W-:Y:S01]  /*0960*/  @!P1 LEA.HI.X.SX32 R15, R13, R15, 0x1, P3 ;  /* 0x0000000f0d0f9211 */ /* 0x000fe200018f0eff */
[----:B------:R-:W-:Y:S01]  /*0970*/  IMAD.MOV.U32 R13, RZ, RZ, RZ ;  /* 0x000000ffff0d7224 */ /* 0x000fe200078e00ff */
[----:B------:R-:W-:-:S03]  /*0980*/  @!P1 LEA R16, P2, R14, R16, 0x2 ;  /* 0x000000100e109211 */ /* 0x000fc600078410ff */
[----:B------:R-:W3:Y:S01]  /*0990*/  @!P5 LDG.E R12, desc[UR16][R18.64] ;  /* 0x00000010120cd981 */ /* 0x000ee2000c1e1900 */
[----:B------:R-:W-:-:S05]  /*09a0*/  @!P1 LEA.HI.X R17, R14, R17, R15, 0x2, P2 ;  /* 0x000000110e119211 */ /* 0x000fca00010f140f */
[----:B------:R-:W3:Y:S01]  /*09b0*/  @!P1 LDG.E R13, desc[UR16][R16.64] ;  /* 0x00000010100d9981 */ /* 0x000ee2000c1e1900 */
[----:B------:R-:W-:Y:S02]  /*09c0*/  UIADD3 UR4, UP0, UPT, UR4, 0x1000, URZ ;  /* 0x0000100004047890 */ /* 0x000fe4000ff1e0ff */
[----:B------:R-:W-:Y:S02]  /*09d0*/  UIADD3 UR11, UP1, UPT, UR11, -0x8, URZ ;  /* 0xfffffff80b0b7890 */ /* 0x000fe4000ff3e0ff */
[----:B------:R-:W-:Y:S02]  /*09e0*/  UIADD3.X UR5, UPT, UPT, URZ, UR5, URZ, UP0, !UPT ;  /* 0x00000005ff057290 */ /* 0x000fe400087fe4ff */
[----:B------:R-:W-:Y:S02]  /*09f0*/  UIADD3.X UR7, UPT, UPT, UR7, -0x1, URZ, UP1, !UPT ;  /* 0xffffffff07077890 */ /* 0x000fe40008ffe4ff */
[----:B------:R-:W-:-:S04]  /*0a00*/  UISETP.NE.U32.AND UP0, UPT, UR11, URZ, UPT ;  /* 0x000000ff0b00728c */ /* 0x000fc8000bf05070 */
[----:B------:R-:W-:Y:S01]  /*0a10*/  UISETP.NE.AND.EX UP0, UPT, UR7, URZ, UPT, UP0 ;  /* 0x000000ff0700728c */ /* 0x000fe2000bf05300 */
[----:B------:R-:W-:Y:S02]  /*0a20*/  IADD3 R8, P1, PT, R8, 0x1000, RZ ;  /* 0x0000100008087810 */ /* 0x000fe40007f3e0ff */
[----:B------:R-:W-:-:S03]  /*0a30*/  IADD3 R6, P2, PT, RZ, R6, RZ ;  /* 0x00000006ff067210 */ /* 0x000fc60007f5e0ff */
[----:B------:R-:W-:Y:S01]  /*0a40*/  IMAD.X R2, RZ, RZ, R2, P1 ;  /* 0x000000ffff027224 */ /* 0x000fe200008e0602 */
[----:B------:R-:W-:Y:S01]  /*0a50*/  IADD3.X R7, PT, PT, R7, 0x1000, RZ, P2, !PT ;  /* 0x0000100007077810 */ /* 0x000fe200017fe4ff */
[----:B----4-:R-:W-:-:S04]  /*0a60*/  FADD R10, R10, R11 ;  /* 0x0000000b0a0a7221 */ /* 0x010fc80000000000 */
[----:B------:R-:W-:-:S04]  /*0a70*/  FADD R9, R10, R9 ;  /* 0x000000090a097221 */ /* 0x000fc80000000000 */
[----:B--2---:R-:W-:-:S04]  /*0a80*/  FADD R20, R9, R20 ;  /* 0x0000001409147221 */ /* 0x004fc80000000000 */
[----:B------:R-:W-:-:S04]  /*0a90*/  FADD R21, R20, R21 ;  /* 0x0000001514157221 */ /* 0x000fc80000000000 */
[----:B-----5:R-:W-:-:S04]  /*0aa0*/  FADD R21, R21, R26 ;  /* 0x0000001a15157221 */ /* 0x020fc80000000000 */
[----:B------:R-:W-:-:S04]  /*0ab0*/  FADD R21, R21, R24 ;  /* 0x0000001815157221 */ /* 0x000fc80000000000 */
[----:B---3--:R-:W-:-:S04]  /*0ac0*/  FADD R12, R21, R12 ;  /* 0x0000000c150c7221 */ /* 0x008fc80000000000 */
[----:B------:R-:W-:Y:S01]  /*0ad0*/  FADD R11, R12, R13 ;  /* 0x0000000d0c0b7221 */ /* 0x000fe20000000000 */
[----:B------:R-:W-:Y:S06]  /*0ae0*/  BRA.U UP0, `(.L_x_3412) ;  /* 0xfffffff500f87547 */ /* 0x000fec000b83ffff */
.L_x_3411:
        /* <DEDUP_REMOVED lines=10> */
[----:B------:R-:W-:-:S04]  /*0b90*/  IADD3 R10, P2, PT, R0, UR4, RZ ;  /* 0x00000004000a7c10 */ /* 0x000fc8000ff5e0ff */
[C---:B------:R-:W-:Y:S01]  /*0ba0*/  ISETP.GE.U32.AND P1, PT, R10.reuse, UR12, PT ;  /* 0x0000000c0a007c0c */ /* 0x040fe2000bf26070 */
[----:B------:R-:W-:Y:S01]  /*0bb0*/  IMAD.X R2, RZ, RZ, UR5, P2 ;  /* 0x00000005ff027e24 */ /* 0x000fe200090e06ff */
[C---:B------:R-:W-:Y:S02]  /*0bc0*/  IADD3 R7, P3, PT, R10.reuse, 0x200, RZ ;  /* 0x000002000a077810 */ /* 0x040fe40007f7e0ff */
[----:B------:R-:W-:Y:S02]  /*0bd0*/  IADD3 R6, P4, PT, R10, 0x400, RZ ;  /* 0x000004000a067810 */ /* 0x000fe40007f9e0ff */
[----:B------:R-:W-:Y:S01]  /*0be0*/  ISETP.GE.AND.EX P1, PT, R2, UR13, PT, P1 ;  /* 0x0000000d02007c0c */ /* 0x000fe2000bf26310 */
[--C-:B------:R-:W-:Y:S01]  /*0bf0*/  IMAD.X R8, RZ, RZ, R2.reuse, P3 ;  /* 0x000000ffff087224 */ /* 0x100fe200018e0602 */
[----:B------:R-:W-:Y:S01]  /*0c00*/  ISETP.GE.U32.AND P2, PT, R7, UR12, PT ;  /* 0x0000000c07007c0c */ /* 0x000fe2000bf46070 */
[----:B------:R-:W-:Y:S01]  /*0c10*/  IMAD.X R9, RZ, RZ, R2, P4 ;  /* 0x000000ffff097224 */ /* 0x000fe200020e0602 */
[----:B------:R-:W-:-:S02]  /*0c20*/  ISETP.GE.U32.AND P3, PT, R6, UR12, PT ;  /* 0x0000000c06007c0c */ /* 0x000fc4000bf66070 */
[----:B------:R-:W-:Y:S02]  /*0c30*/  ISETP.GE.AND.EX P2, PT, R8, UR13, PT, P2 ;  /* 0x0000000d08007c0c */ /* 0x000fe4000bf46320 */
[----:B------:R-:W-:Y:S01]  /*0c40*/  IADD3 R8, P5, PT, R10, 0x600, RZ ;  /* 0x000006000a087810 */ /* 0x000fe20007fbe0ff */
[----:B------:R-:W-:Y:S01]  /*0c50*/  IMAD R10, R5, UR12, R10 ;  /* 0x0000000c050a7c24 */ /* 0x000fe2000f8e020a */
[----:B------:R-:W-:Y:S02]  /*0c60*/  ISETP.GE.AND.EX P3, PT, R9, UR13, PT, P3 ;  /* 0x0000000d09007c0c */ /* 0x000fe4000bf66330 */
[----:B------:R-:W-:Y:S01]  /*0c70*/  ISETP.GE.U32.AND P4, PT, R8, UR12, PT ;  /* 0x0000000c08007c0c */ /* 0x000fe2000bf86070 */
[----:B------:R-:W0:Y:S01]  /*0c80*/  @!P1 LDC.64 R6, c[0x0][0x3a0] ;  /* 0x0000e800ff069b82 */ /* 0x000e220000000a00 */
[----:B------:R-:W-:-:S05]  /*0c90*/  IMAD.X R2, RZ, RZ, R2, P5 ;  /* 0x000000ffff027224 */ /* 0x000fca00028e0602 */
[----:B------:R-:W-:Y:S01]  /*0ca0*/  ISETP.GE.AND.EX P4, PT, R2, UR13, PT, P4 ;  /* 0x0000000d02007c0c */ /* 0x000fe2000bf86340 */
[C---:B------:R-:W-:Y:S01]  /*0cb0*/  @!P2 VIADD R24, R10.reuse, 0x200 ;  /* 0x000002000a18a836 */ /* 0x040fe20000000000 */
[----:B------:R-:W1:Y:S02]  /*0cc0*/  @!P1 LDC.64 R20, c[0x0][0x398] ;  /* 0x0000e600ff149b82 */ /* 0x000e640000000a00 */
[----:B------:R-:W-:-:S06]  /*0cd0*/  @!P3 VIADD R23, R10, 0x400 ;  /* 0x000004000a17b836 */ /* 0x000fcc0000000000 */
[----:B------:R-:W2:Y:S08]  /*0ce0*/  @!P2 LDC.64 R18, c[0x0][0x3a0] ;  /* 0x0000e800ff12ab82 */ /* 0x000eb00000000a00 */
[----:B------:R-:W3:Y:S01]  /*0cf0*/  @!P3 LDC.64 R16, c[0x0][0x3a0] ;  /* 0x0000e800ff10bb82 */ /* 0x000ee20000000a00 */
[----:B0-----:R-:W-:-:S04]  /*0d00*/  @!P1 IADD3 R2, P5, PT, R10, R6, RZ ;  /* 0x000000060a029210 */ /* 0x001fc80007fbe0ff */
[----:B------:R-:W-:-:S03]  /*0d10*/  @!P1 LEA.HI.X.SX32 R22, R10, R7, 0x1, P5 ;  /* 0x000000070a169211 */ /* 0x000fc600028f0eff */
[----:B------:R-:W0:Y:S01]  /*0d20*/  @!P2 LDC.64 R14, c[0x0][0x398] ;  /* 0x0000e600ff0eab82 */ /* 0x000e220000000a00 */
[----:B-1----:R-:W-:-:S04]  /*0d30*/  @!P1 LEA R20, P5, R2, R20, 0x2 ;  /* 0x0000001402149211 */ /* 0x002fc800078a10ff */
[----:B------:R-:W-:Y:S01]  /*0d40*/  @!P1 LEA.HI.X R21, R2, R21, R22, 0x2, P5 ;  /* 0x0000001502159211 */ /* 0x000fe200028f1416 */
[----:B------:R-:W-:Y:S02]  /*0d50*/  IMAD.MOV.U32 R2, RZ, RZ, RZ ;  /* 0x000000ffff027224 */ /* 0x000fe400078e00ff */
[----:B------:R-:W1:Y:S01]  /*0d60*/  @!P4 LDC.64 R12, c[0x0][0x3a0] ;  /* 0x0000e800ff0ccb82 */ /* 0x000e620000000a00 */
[----:B--2---:R-:W-:-:S03]  /*0d70*/  @!P2 IADD3 R18, P5, PT, R24, R18, RZ ;  /* 0x000000121812a210 */ /* 0x004fc60007fbe0ff */
[----:B------:R-:W2:Y:S04]  /*0d80*/  @!P1 LDG.E R2, desc[UR16][R20.64] ;  /* 0x0000001014029981 */ /* 0x000ea8000c1e1900 */
[----:B------:R-:W4:Y:S08]  /*0d90*/  @!P4 LDC.64 R6, c[0x0][0x398] ;  /* 0x0000e600ff06cb82 */ /* 0x000f300000000a00 */
[----:B------:R-:W5:Y:S01]  /*0da0*/  @!P3 LDC.64 R8, c[0x0][0x398] ;  /* 0x0000e600ff08bb82 */ /* 0x000f620000000a00 */
[----:B---3--:R-:W-:-:S02]  /*0db0*/  @!P3 IADD3 R22, P6, PT, R23, R16, RZ ;  /* 0x000000101716b210 */ /* 0x008fc40007fde0ff */
[----:B------:R-:W-:Y:S01]  /*0dc0*/  @!P2 LEA.HI.X.SX32 R16, R24, R19, 0x1, P5 ;  /* 0x000000131810a211 */ /* 0x000fe200028f0eff */
[----:B------:R-:W-:Y:S01]  /*0dd0*/  @!P4 VIADD R19, R10, 0x600 ;  /* 0x000006000a13c836 */ /* 0x000fe20000000000 */
[----:B0-----:R-:W-:-:S04]  /*0de0*/  @!P2 LEA R14, P1, R18, R14, 0x2 ;  /* 0x0000000e120ea211 */ /* 0x001fc800078210ff */
[----:B------:R-:W-:Y:S02]  /*0df0*/  @!P2 LEA.HI.X R15, R18, R15, R16, 0x2, P1 ;  /* 0x0000000f120fa211 */ /* 0x000fe400008f1410 */
[----:B-1----:R-:W-:Y:S01]  /*0e00*/  @!P4 IADD3 R16, P1, PT, R19, R12, RZ ;  /* 0x0000000c1310c210 */ /* 0x002fe20007f3e0ff */
[----:B------:R-:W-:-:S03]  /*0e10*/  IMAD.MOV.U32 R10, RZ, RZ, RZ ;  /* 0x000000ffff0a7224 */ /* 0x000fc600078e00ff */
[----:B------:R-:W-:Y:S02]  /*0e20*/  @!P4 LEA.HI.X.SX32 R13, R19, R13, 0x1, P1 ;  /* 0x0000000d130dc211 */ /* 0x000fe400008f0eff */
[C---:B----4-:R-:W-:Y:S01]  /*0e30*/  @!P4 LEA R6, P1, R16.reuse, R6, 0x2 ;  /* 0x000000061006c211 */ /* 0x050fe200078210ff */
[----:B------:R-:W3:Y:S01]  /*0e40*/  @!P2 LDG.E R10, desc[UR16][R14.64] ;  /* 0x000000100e0aa981 */ /* 0x000ee2000c1e1900 */
[----:B------:R-:W-:Y:S02]  /*0e50*/  @!P3 LEA.HI.X.SX32 R17, R23, R17, 0x1, P6 ;  /* 0x000000111711b211 */ /* 0x000fe400030f0eff */
[----:B------:R-:W-:Y:S02]  /*0e60*/  @!P4 LEA.HI.X R7, R16, R7, R13, 0x2, P1 ;  /* 0x000000071007c211 */ /* 0x000fe400008f140d */
[----:B-----5:R-:W-:Y:S02]  /*0e70*/  @!P3 LEA R8, P5, R22, R8, 0x2 ;  /* 0x000000081608b211 */ /* 0x020fe400078a10ff */
[----:B------:R-:W-:-:S02]  /*0e80*/  CS2R R12, SRZ ;  /* 0x00000000000c7805 */ /* 0x000fc4000001ff00 */
[----:B------:R-:W-:-:S04]  /*0e90*/  @!P3 LEA.HI.X R9, R22, R9, R17, 0x2, P5 ;  /* 0x000000091609b211 */ /* 0x000fc800028f1411 */
[----:B------:R-:W4:Y:S04]  /*0ea0*/  @!P4 LDG.E R13, desc[UR16][R6.64] ;  /* 0x00000010060dc981 */ /* 0x000f28000c1e1900 */
[----:B------:R-:W5:Y:S01]  /*0eb0*/  @!P3 LDG.E R12, desc[UR16][R8.64] ;  /* 0x00000010080cb981 */ /* 0x000f62000c1e1900 */
[----:B------:R-:W-:-:S04]  /*0ec0*/  UIADD3 UR4, UP0, UPT, UR4, 0x800, URZ ;  /* 0x0000080004047890 */ /* 0x000fc8000ff1e0ff */
[----:B------:R-:W-:Y:S01]  /*0ed0*/  UIADD3.X UR5, UPT, UPT, URZ, UR5, URZ, UP0, !UPT ;  /* 0x00000005ff057290 */ /* 0x000fe200087fe4ff */
[----:B--2---:R-:W-:-:S04]  /*0ee0*/  FADD R11, R11, R2 ;  /* 0x000000020b0b7221 */ /* 0x004fc80000000000 */
[----:B---3--:R-:W-:-:S04]  /*0ef0*/  FADD R11, R11, R10 ;  /* 0x0000000a0b0b7221 */ /* 0x008fc80000000000 */
[----:B-----5:R-:W-:-:S04]  /*0f00*/  FADD R12, R11, R12 ;  /* 0x0000000c0b0c7221 */ /* 0x020fc80000000000 */
[----:B----4-:R-:W-:-:S07]  /*0f10*/  FADD R11, R12, R13 ;  /* 0x0000000d0c0b7221 */ /* 0x010fce0000000000 */
.L_x_3414:
[----:B------:R-:W-:Y:S05]  /*0f20*/  BRA.U !UP1, `(.L_x_3413) ;  /* 0x0000000109d47547 */ /* 0x000fea000b800000 */
[----:B------:R-:W-:Y:S02]  /*0f30*/  ULOP3.LUT UP1, URZ, UR10, 0x600, URZ, 0xc0, !UPT ;  /* 0x000006000aff7892 */ /* 0x000fe4000f82c0ff */
[----:B------:R-:W-:-:S04]  /*0f40*/  UIADD3 UR10, UPT, UPT, UR12, -0x1, URZ ;  /* 0xffffffff0c0a7890 */ /* 0x000fc8000fffe0ff */
[----:B------:R-:W-:-:S03]  /*0f50*/  ULOP3.LUT UP0, URZ, UR10, 0x200, URZ, 0xc0, !UPT ;  /* 0x000002000aff7892 */ /* 0x000fc6000f80c0ff */
[----:B------:R-:W-:Y:S08]  /*0f60*/  BRA.U !UP1, `(.L_x_3415) ;  /* 0x00000001097c7547 */ /* 0x000ff0000b800000 */
[----:B------:R-:W-:-:S04]  /*0f70*/  IADD3 R10, P1, PT, R0, UR4, RZ ;  /* 0x00000004000a7c10 */ /* 0x000fc8000ff3e0ff */
[C---:B------:R-:W-:Y:S01]  /*0f80*/  IADD3 R2, P3, PT, R10.reuse, 0x200, RZ ;  /* 0x000002000a027810 */ /* 0x040fe20007f7e0ff */
[----:B------:R-:W-:Y:S01]  /*0f90*/  IMAD.X R6, RZ, RZ, UR5, P1 ;  /* 0x00000005ff067e24 */ /* 0x000fe200088e06ff */
[----:B------:R-:W-:Y:S02]  /*0fa0*/  ISETP.GE.U32.AND P1, PT, R10, UR12, PT ;  /* 0x0000000c0a007c0c */ /* 0x000fe4000bf26070 */
[----:B------:R-:W-:Y:S01]  /*0fb0*/  ISETP.GE.U32.AND P2, PT, R2, UR12, PT ;  /* 0x0000000c02007c0c */ /* 0x000fe2000bf46070 */
[----:B------:R-:W-:Y:S01]  /*0fc0*/  IMAD.X R2, RZ, RZ, R6, P3 ;  /* 0x000000ffff027224 */ /* 0x000fe200018e0606 */
[----:B------:R-:W-:-:S04]  /*0fd0*/  ISETP.GE.AND.EX P1, PT, R6, UR13, PT, P1 ;  /* 0x0000000d06007c0c */ /* 0x000fc8000bf26310 */
[----:B------:R-:W-:-:S09]  /*0fe0*/  ISETP.GE.AND.EX P2, PT, R2, UR13, PT, P2 ;  /* 0x0000000d02007c0c */ /* 0x000fd2000bf46320 */
[----:B------:R-:W0:Y:S04]  /*0ff0*/  @!P1 LDC.64 R14, c[0x0][0x3a0] ;  /* 0x0000e800ff0e9b82 */ /* 0x000e280000000a00 */
[C-C-:B------:R-:W-:Y:S02]  /*1000*/  @!P2 IMAD R2, R5.reuse, UR12, R10.reuse ;  /* 0x0000000c0502ac24 */ /* 0x140fe4000f8e020a */
[----:B------:R-:W-:Y:S02]  /*1010*/  @!P1 IMAD R10, R5, UR12, R10 ;  /* 0x0000000c050a9c24 */ /* 0x000fe4000f8e020a */
[----:B------:R-:W1:Y:S01]  /*1020*/  @!P2 LDC.64 R12, c[0x0][0x3a0] ;  /* 0x0000e800ff0cab82 */ /* 0x000e620000000a00 */
[----:B------:R-:W-:-:S07]  /*1030*/  @!P2 VIADD R2, R2, 0x200 ;  /* 0x000002000202a836 */ /* 0x000fce0000000000 */
[----:B------:R-:W2:Y:S08]  /*1040*/  @!P1 LDC.64 R8, c[0x0][0x398] ;  /* 0x0000e600ff089b82 */ /* 0x000eb00000000a00 */
[----:B------:R-:W3:Y:S01]  /*1050*/  @!P2 LDC.64 R6, c[0x0][0x398] ;  /* 0x0000e600ff06ab82 */ /* 0x000ee20000000a00 */
[----:B0-----:R-:W-:-:S04]  /*1060*/  @!P1 IADD3 R14, P3, PT, R10, R14, RZ ;  /* 0x0000000e0a0e9210 */ /* 0x001fc80007f7e0ff */
[----:B------:R-:W-:Y:S01]  /*1070*/  @!P1 LEA.HI.X.SX32 R15, R10, R15, 0x1, P3 ;  /* 0x0000000f0a0f9211 */ /* 0x000fe200018f0eff */
[----:B------:R-:W-:Y:S01]  /*1080*/  IMAD.MOV.U32 R10, RZ, RZ, RZ ;  /* 0x000000ffff0a7224 */ /* 0x000fe200078e00ff */
[----:B-1----:R-:W-:-:S04]  /*1090*/  @!P2 IADD3 R12, P4, PT, R2, R12, RZ ;  /* 0x0000000c020ca210 */ /* 0x002fc80007f9e0ff */
[----:B------:R-:W-:Y:S01]  /*10a0*/  @!P2 LEA.HI.X.SX32 R13, R2, R13, 0x1, P4 ;  /* 0x0000000d020da211 */ /* 0x000fe200020f0eff */
[----:B------:R-:W-:Y:S01]  /*10b0*/  IMAD.MOV.U32 R2, RZ, RZ, RZ ;  /* 0x000000ffff027224 */ /* 0x000fe200078e00ff */
[----:B--2---:R-:W-:-:S04]  /*10c0*/  @!P1 LEA R8, P3, R14, R8, 0x2 ;  /* 0x000000080e089211 */ /* 0x004fc800078610ff */
[----:B------:R-:W-:Y:S02]  /*10d0*/  @!P1 LEA.HI.X R9, R14, R9, R15, 0x2, P3 ;  /* 0x000000090e099211 */ /* 0x000fe400018f140f */
[----:B---3--:R-:W-:-:S03]  /*10e0*/  @!P2 LEA R6, P4, R12, R6, 0x2 ;  /* 0x000000060c06a211 */ /* 0x008fc600078810ff */
[----:B------:R-:W2:Y:S01]  /*10f0*/  @!P1 LDG.E R2, desc[UR16][R8.64] ;  /* 0x0000001008029981 */ /* 0x000ea2000c1e1900 */
[----:B------:R-:W-:-:S05]  /*1100*/  @!P2 LEA.HI.X R7, R12, R7, R13, 0x2, P4 ;  /* 0x000000070c07a211 */ /* 0x000fca00020f140d */
[----:B------:R-:W3:Y:S01]  /*1110*/  @!P2 LDG.E R10, desc[UR16][R6.64] ;  /* 0x00000010060aa981 */ /* 0x000ee2000c1e1900 */
[----:B------:R-:W-:-:S04]  /*1120*/  UIADD3 UR4, UP1, UPT, UR4, 0x400, URZ ;  /* 0x0000040004047890 */ /* 0x000fc8000ff3e0ff */
[----:B------:R-:W-:Y:S01]  /*1130*/  UIADD3.X UR5, UPT, UPT, URZ, UR5, URZ, UP1, !UPT ;  /* 0x00000005ff057290 */ /* 0x000fe20008ffe4ff */
[----:B--2---:R-:W-:-:S04]  /*1140*/  FADD R11, R11, R2 ;  /* 0x000000020b0b7221 */ /* 0x004fc80000000000 */
[----:B---3--:R-:W-:-:S07]  /*1150*/  FADD R11, R11, R10 ;  /* 0x0000000a0b0b7221 */ /* 0x008fce0000000000 */
.L_x_3415:
[----:B------:R-:W-:Y:S05]  /*1160*/  BRA.U UP0, `(.L_x_3413) ;  /* 0x0000000100447547 */ /* 0x000fea000b800000 */
[----:B------:R-:W-:Y:S01]  /*1170*/  IADD3 R2, P2, PT, R0, UR4, RZ ;  /* 0x0000000400027c10 */ /* 0x000fe2000ff5e0ff */
[----:B------:R-:W-:Y:S03]  /*1180*/  BSSY.RECONVERGENT B0, `(.L_x_3416) ;  /* 0x000000e000007945 */ /* 0x000fe60003800200 */
[----:B------:R-:W-:Y:S01]  /*1190*/  ISETP.GE.U32.AND P1, PT, R2, UR12, PT ;  /* 0x0000000c02007c0c */ /* 0x000fe2000bf26070 */
[----:B------:R-:W-:Y:S02]  /*11a0*/  IMAD.X R6, RZ, RZ, UR5, P2 ;  /* 0x00000005ff067e24 */ /* 0x000fe400090e06ff */
[----:B------:R-:W-:-:S03]  /*11b0*/  IMAD R5, R5, UR12, R2 ;  /* 0x0000000c05057c24 */ /* 0x000fc6000f8e0202 */
[----:B------:R-:W-:Y:S01]  /*11c0*/  ISETP.GE.AND.EX P1, PT, R6, UR13, PT, P1 ;  /* 0x0000000d06007c0c */ /* 0x000fe2000bf26310 */
[----:B------:R-:W-:-:S12]  /*11d0*/  IMAD.MOV.U32 R6, RZ, RZ, RZ ;  /* 0x000000ffff067224 */ /* 0x000fd800078e00ff */
[----:B------:R-:W-:Y:S05]  /*11e0*/  @P1 BRA `(.L_x_3417) ;  /* 0x00000000001c1947 */ /* 0x000fea0003800000 */
[----:B------:R-:W0:Y:S01]  /*11f0*/  LDCU.64 UR4, c[0x0][0x3a0] ;  /* 0x00007400ff0477ac */ /* 0x000e220008000a00 */
[----:B------:R-:W1:Y:S01]  /*1200*/  LDCU.64 UR12, c[0x0][0x398] ;  /* 0x00007300ff0c77ac */ /* 0x000e620008000a00 */
[----:B0-----:R-:W-:-:S04]  /*1210*/  IADD3 R2, P1, PT, R5, UR4, RZ ;  /* 0x0000000405027c10 */ /* 0x001fc8000ff3e0ff */
[----:B------:R-:W-:Y:S02]  /*1220*/  LEA.HI.X.SX32 R5, R5, UR5, 0x1, P1 ;  /* 0x0000000505057c11 */ /* 0x000fe400088f0eff */
[----:B-1----:R-:W-:-:S04]  /*1230*/  LEA R6, P1, R2, UR12, 0x2 ;  /* 0x0000000c02067c11 */ /* 0x002fc8000f8210ff */
[----:B------:R-:W-:-:S05]  /*1240*/  LEA.HI.X R7, R2, UR13, R5, 0x2, P1 ;  /* 0x0000000d02077c11 */ /* 0x000fca00088f1405 */
[----:B------:R0:W5:Y:S04]  /*1250*/  LDG.E R6, desc[UR16][R6.64] ;  /* 0x0000001006067981 */ /* 0x000168000c1e1900 */
.L_x_3417:
[----:B------:R-:W-:Y:S05]  /*1260*/  BSYNC.RECONVERGENT B0 ;  /* 0x0000000000007941 */ /* 0x000fea0003800200 */
.L_x_3416:
[----:B-----5:R-:W-:-:S07]  /*1270*/  FADD R11, R11, R6 ;  /* 0x000000060b0b7221 */ /* 0x020fce0000000000 */
.L_x_3413:
[----:B------:R-:W-:Y:S05]  /*1280*/  @P0 BRA `(.L_x_3418) ;  /* 0xffffffec00b80947 */ /* 0x000fea000383ffff */
.L_x_3410:
[----:B------:R-:W1:Y:S01]  /*1290*/  S2UR UR5, SR_CgaCtaId ;  /* 0x00000000000579c3 */ /* 0x000e620000008800 */
[----:B------:R-:W-:Y:S01]  /*12a0*/  UMOV UR4, 0x400 ;  /* 0x0000040000047882 */ /* 0x000fe20000000000 */
[----:B------:R-:W-:Y:S01]  /*12b0*/  ISETP.NE.AND P0, PT, R0, RZ, PT ;  /* 0x000000ff0000720c */ /* 0x000fe20003f05270 */
[----:B-1----:R-:W-:-:S06]  /*12c0*/  ULEA UR4, UR5, UR4, 0x18 ;  /* 0x0000000405047291 */ /* 0x002fcc000f8ec0ff */
[----:B------:R-:W-:-:S05]  /*12d0*/  LEA R2, R0, UR4, 0x2 ;  /* 0x0000000400027c11 */ /* 0x000fca000f8e10ff */
[----:B------:R1:W-:Y:S01]  /*12e0*/  STS [R2], R11 ;  /* 0x0000000b02007388 */ /* 0x0003e20000000800 */
[----:B------:R-:W-:Y:S06]  /*12f0*/  BAR.SYNC.DEFER_BLOCKING 0x0 ;  /* 0x0000000000007b1d */ /* 0x000fec0000010000 */
[----:B------:R-:W-:Y:S05]  /*1300*/  @P0 EXIT ;  /* 0x000000000000094d */ /* 0x000fea0003800000 */
[----:B------:R-:W2:Y:S02]  /*1310*/  LDCU.64 UR8, c[0x0][0x388] ;  /* 0x00007100ff0877ac */ /* 0x000ea40008000a00 */
[----:B--2---:R-:W-:-:S04]  /*1320*/  ULEA UR5, UP0, UR6, UR8, 0x2 ;  /* 0x0000000806057291 */ /* 0x004fc8000f8010ff */
[----:B------:R-:W-:Y:S02]  /*1330*/  ULEA.HI.X UR6, UR6, UR9, URZ, 0x2, UP0 ;  /* 0x0000000906067291 */ /* 0x000fe400080f14ff */
[----:B-1----:R-:W-:-:S04]  /*1340*/  IMAD.U32 R2, RZ, RZ, UR5 ;  /* 0x00000005ff027e24 */ /* 0x002fc8000f8e00ff */
[----:B------:R-:W-:-:S05]  /*1350*/  IMAD.U32 R3, RZ, RZ, UR6 ;  /* 0x00000006ff037e24 */ /* 0x000fca000f8e00ff */
[----:B0-----:R0:W5:Y:S01]  /*1360*/  LDG.E R7, desc[UR16][R2.64] ;  /* 0x0000001002077981 */ /* 0x001162000c1e1900 */
[----:B------:R-:W-:Y:S01]  /*1370*/  UIADD3 UR5, UPT, UPT, UR4, 0x40, URZ ;  /* 0x0000004004057890 */ /* 0x000fe2000fffe0ff */
[----:B------:R-:W-:Y:S02]  /*1380*/  UMOV UR6, 0x200 ;  /* 0x0000020000067882 */ /* 0x000fe40000000000 */
[----:B------:R-:W-:-:S09]  /*1390*/  UMOV UR4, URZ ;  /* 0x000000ff00047c82 */ /* 0x000fd20008000000 */
.L_x_3419:
        /* <DEDUP_REMOVED lines=48> */
.L_x_3420:
        /* <DEDUP_REMOVED lines=14> */
.L_x_3656:


//--------------------- .text.gradient_array      --------------------------
	.section	.text.gradient_array,"ax",@progbits
	.align	128
        .global         gradient_array
        .type           gradient_array,@function
        .size           gradient_array,(.L_x_3613 - gradient_array)
        .other          gradient_array,@"STO_CUDA_ENTRY STV_DEFAULT"
gradient_array:
.text.gradient_array:
        /* <DEDUP_REMOVED lines=9> */
[----:B------:R-:W0:Y:S01]  /*0090*/  LDC R0, c[0x0][0x398] ;  /* 0x0000e600ff007b82 */ /* 0x000e220000000800 */
[----:B------:R-:W1:Y:S01]  /*00a0*/  LDCU.64 UR4, c[0x0][0x390] ;  /* 0x00007200ff0477ac */ /* 0x000e620008000a00 */
[----:B------:R-:W2:Y:S01]  /*00b0*/  LDCU.64 UR8, c[0x0][0x388] ;  /* 0x00007100ff0877ac */ /* 0x000ea20008000a00 */
[----:B------:R-:W3:Y:S01]  /*00c0*/  LDCU.64 UR10, c[0x0][0x3a0] ;  /* 0x00007400ff0a77ac */ /* 0x000ee20008000a00 */
[----:B------:R-:W4:Y:S01]  /*00d0*/  LDCU.64 UR12, c[0x0][0x358] ;  /* 0x00006b00ff0c77ac */ /* 0x000f220008000a00 */
[----:B-1----:R-:W-:Y:S02]  /*00e0*/  USHF.L.U64.HI UR6, UR4, 0x2, UR5 ;  /* 0x0000000204067899 */ /* 0x002fe40008010205 */
[----:B------:R-:W-:Y:S01]  /*00f0*/  USHF.L.U32 UR5, UR4, 0x2, URZ ;  /* 0x0000000204057899 */ /* 0x000fe200080006ff */
[----:B0-----:R-:W-:-:S03]  /*0100*/  ISETP.GT.AND P0, PT, R0, 0x7, PT ;  /* 0x000000070000780c */ /* 0x001fc60003f04270 */
[----:B--2---:R-:W-:Y:S02]  /*0110*/  UIADD3 UR4, UP0, UPT, UR5, UR8, URZ ;  /* 0x0000000805047290 */ /* 0x004fe4000ff1e0ff */
[----:B---3--:R-:W-:Y:S02]  /*0120*/  UIADD3 UR5, UP1, UPT, UR5, UR10, URZ ;  /* 0x0000000a05057290 */ /* 0x008fe4000ff3e0ff */
[----:B------:R-:W-:Y:S02]  /*0130*/  UIADD3.X UR7, UPT, UPT, UR6, UR9, URZ, UP0, !UPT ;  /* 0x0000000906077290 */ /* 0x000fe400087fe4ff */
[----:B------:R-:W-:-:S04]  /*0140*/  UIADD3.X UR6, UPT, UPT, UR6, UR11, URZ, UP1, !UPT ;  /* 0x0000000b06067290 */ /* 0x000fc80008ffe4ff */
[----:B----4-:R-:W-:Y:S08]  /*0150*/  @P0 BRA `(.L_x_3421) ;  /* 0x0000000400d40947 */ /* 0x010ff00003800000 */
[----:B------:R-:W-:-:S13]  /*0160*/  ISETP.GT.AND P0, PT, R0, 0x2, PT ;  /* 0x000000020000780c */ /* 0x000fda0003f04270 */
[----:B------:R-:W-:Y:S05]  /*0170*/  @P0 BRA `(.L_x_3422) ;  /* 0x0000000000b40947 */ /* 0x000fea0003800000 */
[----:B------:R-:W-:-:S05]  /*0180*/  VIMNMX.U32 R0, PT, PT, R0, 0x3, PT ;  /* 0x0000000300007848 */ /* 0x000fca0003fe0000 */
[----:B------:R-:W-:-:S04]  /*0190*/  IMAD.SHL.U32 R0, R0, 0x4, RZ ;  /* 0x0000000400007824 */ /* 0x000fc800078e00ff */
[----:B------:R-:W0:Y:S02]  /*01a0*/  LDC R4, c[0x2][R0] ;  /* 0x0080000000047b82 */ /* 0x000e240000000800 */
[----:B0-----:R-:W-:-:S04]  /*01b0*/  SHF.R.S32.HI R5, RZ, 0x1f, R4 ;  /* 0x0000001fff057819 */ /* 0x001fc80000011404 */
.L_x_3525:
[----:B------:R-:W-:Y:S05]  /*01c0*/  BRX R4 -0x1d0                                                            (*"BRANCH_TARGETS .L_x_3526,.L_x_3527,.L_x_3528,.L_x_3529"*) ;  /* 0xfffffffc048c7949 */ /* 0x000fea000383ffff */
.L_x_3528:
[----:B------:R-:W-:Y:S01]  /*01d0*/  IMAD.SHL.U32 R3, R2, 0x4, RZ ;  /* 0x0000000402037824 */ /* 0x000fe200078e00ff */
[----:B------:R-:W-:-:S04]  /*01e0*/  SHF.R.U32.HI R0, RZ, 0x1e, R2 ;  /* 0x0000001eff007819 */ /* 0x000fc80000011602 */
[----:B------:R-:W-:-:S04]  /*01f0*/  IADD3 R4, P0, PT, R3, UR4, RZ ;  /* 0x0000000403047c10 */ /* 0x000fc8000ff1e0ff */
[----:B------:R-:W-:-:S05]  /*0200*/  IADD3.X R5, PT, PT, R0, UR7, RZ, P0, !PT ;  /* 0x0000000700057c10 */ /* 0x000fca00087fe4ff */
[----:B------:R-:W2:Y:S01]  /*0210*/  LDG.E R4, desc[UR12][R4.64] ;  /* 0x0000000c04047981 */ /* 0x000ea2000c1e1900 */
[----:B------:R-:W-:-:S04]  /*0220*/  IADD3 R2, P0, PT, R3, UR5, RZ ;  /* 0x0000000503027c10 */ /* 0x000fc8000ff1e0ff */
[----:B------:R-:W-:-:S05]  /*0230*/  IADD3.X R3, PT, PT, R0, UR6, RZ, P0, !PT ;  /* 0x0000000600037c10 */ /* 0x000fca00087fe4ff */
[----:B------:R-:W3:Y:S01]  /*0240*/  LDG.E R7, desc[UR12][R2.64] ;  /* 0x0000000c02077981 */ /* 0x000ee2000c1e1900 */
[----:B--2---:R-:W-:-:S04]  /*0250*/  FSETP.GEU.AND P0, PT, R4, 6, PT ;  /* 0x40c000000400780b */ /* 0x004fc80003f0e000 */
[----:B------:R-:W-:-:S04]  /*0260*/  FSETP.GT.AND P0, PT, R4, RZ, !P0 ;  /* 0x000000ff0400720b */ /* 0x000fc80004704000 */
[----:B------:R-:W-:-:S04]  /*0270*/  SEL R0, RZ, 0x1, !P0 ;  /* 0x00000001ff007807 */ /* 0x000fc80004000000 */
[----:B------:R-:W-:-:S05]  /*0280*/  I2FP.F32.U32 R0, R0 ;  /* 0x0000000000007245 */ /* 0x000fca0000201000 */
[----:B---3--:R-:W-:-:S05]  /*0290*/  FMUL R7, R0, R7 ;  /* 0x0000000700077220 */ /* 0x008fca0000400000 */
[----:B------:R-:W-:Y:S01]  /*02a0*/  STG.E desc[UR12][R2.64], R7 ;  /* 0x0000000702007986 */ /* 0x000fe2000c10190c */
[----:B------:R-:W-:Y:S05]  /*02b0*/  EXIT ;  /* 0x000000000000794d */ /* 0x000fea0003800000 */
.L_x_3526:
[----:B------:R-:W-:Y:S01]  /*02c0*/  IMAD.SHL.U32 R4, R2, 0x4, RZ ;  /* 0x0000000402047824 */ /* 0x000fe200078e00ff */
[----:B------:R-:W-:-:S04]  /*02d0*/  SHF.R.U32.HI R0, RZ, 0x1e, R2 ;  /* 0x0000001eff007819 */ /* 0x000fc80000011602 */
[----:B------:R-:W-:-:S04]  /*02e0*/  IADD3 R2, P0, PT, R4, UR4, RZ ;  /* 0x0000000404027c10 */ /* 0x000fc8000ff1e0ff */
[----:B------:R-:W-:Y:S02]  /*02f0*/  IADD3.X R3, PT, PT, R0, UR7, RZ, P0, !PT ;  /* 0x0000000700037c10 */ /* 0x000fe400087fe4ff */
[----:B------:R-:W-:-:S03]  /*0300*/  IADD3 R4, P0, PT, R4, UR5, RZ ;  /* 0x0000000504047c10 */ /* 0x000fc6000ff1e0ff */
[----:B------:R-:W2:Y:S01]  /*0310*/  LDG.E R2, desc[UR12][R2.64] ;  /* 0x0000000c02027981 */ /* 0x000ea2000c1e1900 */
[----:B------:R-:W-:-:S05]  /*0320*/  IADD3.X R5, PT, PT, R0, UR6, RZ, P0, !PT ;  /* 0x0000000600057c10 */ /* 0x000fca00087fe4ff */
[----:B------:R-:W3:Y:S01]  /*0330*/  LDG.E R0, desc[UR12][R4.64] ;  /* 0x0000000c04007981 */ /* 0x000ee2000c1e1900 */
[----:B--2---:R-:W-:-:S04]  /*0340*/  FADD R7, -R2, 1 ;  /* 0x3f80000002077421 */ /* 0x004fc80000000100 */
[----:B------:R-:W-:-:S04]  /*0350*/  FMUL R7, R2, R7 ;  /* 0x0000000702077220 */ /* 0x000fc80000400000 */
[----:B---3--:R-:W-:-:S05]  /*0360*/  FMUL R7, R7, R0 ;  /* 0x0000000007077220 */ /* 0x008fca0000400000 */
[----:B------:R-:W-:Y:S01]  /*0370*/  STG.E desc[UR12][R4.64], R7 ;  /* 0x0000000704007986 */ /* 0x000fe2000c10190c */
[----:B------:R-:W-:Y:S05]  /*0380*/  EXIT ;  /* 0x000000000000794d */ /* 0x000fea0003800000 */
.L_x_3527:
[----:B------:R-:W-:Y:S01]  /*0390*/  IMAD.SHL.U32 R4, R2, 0x4, RZ ;  /* 0x0000000402047824 */ /* 0x000fe200078e00ff */
[----:B------:R-:W-:-:S04]  /*03a0*/  SHF.R.U32.HI R0, RZ, 0x1e, R2 ;  /* 0x0000001eff007819 */ /* 0x000fc80000011602 */
[C---:B------:R-:W-:Y:S02]  /*03b0*/  IADD3 R2, P0, PT, R4.reuse, UR4, RZ ;  /* 0x0000000404027c10 */ /* 0x040fe4000ff1e0ff */
[----:B------:R-:W-:Y:S02]  /*03c0*/  IADD3 R4, P1, PT, R4, UR5, RZ ;  /* 0x0000000504047c10 */ /* 0x000fe4000ff3e0ff */
[C---:B------:R-:W-:Y:S02]  /*03d0*/  IADD3.X R3, PT, PT, R0.reuse, UR7, RZ, P0, !PT ;  /* 0x0000000700037c10 */ /* 0x040fe400087fe4ff */
[----:B------:R-:W-:-:S03]  /*03e0*/  IADD3.X R5, PT, PT, R0, UR6, RZ, P1, !PT ;  /* 0x0000000600057c10 */ /* 0x000fc60008ffe4ff */
[----:B------:R-:W2:Y:S04]  /*03f0*/  LDG.E R2, desc[UR12][R2.64] ;  /* 0x0000000c02027981 */ /* 0x000ea8000c1e1900 */
[----:B------:R-:W3:Y:S01]  /*0400*/  LDG.E R7, desc[UR12][R4.64] ;  /* 0x0000000c04077981 */ /* 0x000ee2000c1e1900 */
[----:B--2---:R-:W-:-:S05]  /*0410*/  FSET.BF.GT.AND R0, R2, RZ, PT ;  /* 0x000000ff0200720a */ /* 0x004fca0003804000 */
[----:B---3--:R-:W-:-:S05]  /*0420*/  FMUL R7, R0, R7 ;  /* 0x0000000700077220 */ /* 0x008fca0000400000 */
[----:B------:R-:W-:Y:S01]  /*0430*/  STG.E desc[UR12][R4.64], R7 ;  /* 0x0000000704007986 */ /* 0x000fe2000c10190c */
[----:B------:R-:W-:Y:S05]  /*0440*/  EXIT ;  /* 0x000000000000794d */ /* 0x000fea0003800000 */
.L_x_3422:
[----:B------:R-:W-:-:S13]  /*0450*/  ISETP.GT.AND P0, PT, R0, 0x5, PT ;  /* 0x000000050000780c */ /* 0x000fda0003f04270 */
[----:B------:R-:W-:Y:S05]  /*0460*/  @P0 BRA `(.L_x_3423) ;  /* 0x0000000000880947 */ /* 0x000fea0003800000 */
[----:B------:R-:W-:-:S05]  /*0470*/  VIADD R0, R0, 0xfffffffd ;  /* 0xfffffffd00007836 */ /* 0x000fca0000000000 */
[----:B------:R-:W-:-:S05]  /*0480*/  VIMNMX.U32 R0, PT, PT, R0, 0x3, PT ;  /* 0x0000000300007848 */ /* 0x000fca0003fe0000 */
[----:B------:R-:W-:-:S04]  /*0490*/  IMAD.SHL.U32 R0, R0, 0x4, RZ ;  /* 0x0000000400007824 */ /* 0x000fc800078e00ff */
[----:B------:R-:W0:Y:S02]  /*04a0*/  LDC R4, c[0x2][R0+0x10] ;  /* 0x0080040000047b82 */ /* 0x000e240000000800 */
[----:B0-----:R-:W-:-:S04]  /*04b0*/  SHF.R.S32.HI R5, RZ, 0x1f, R4 ;  /* 0x0000001fff057819 */ /* 0x001fc80000011404 */
.L_x_3530:
[----:B------:R-:W-:Y:S05]  /*04c0*/  BRX R4 -0x4d0                                                            (*"BRANCH_TARGETS .L_x_3531,.L_x_3529,.L_x_3533"*) ;  /* 0xfffffff804cc7949 */ /* 0x000fea000383ffff */
.L_x_3533:
        /* <DEDUP_REMOVED lines=8> */
[----:B------:R-:W-:Y:S01]  /*0550*/  IMAD.MOV.U32 R0, RZ, RZ, 0x3f8ccccd ;  /* 0x3f8ccccdff007424 */ /* 0x000fe200078e00ff */
[----:B--2---:R-:W-:-:S04]  /*0560*/  FSETP.GT.AND P0, PT, R2, RZ, PT ;  /* 0x000000ff0200720b */ /* 0x004fc80003f04000 */
[----:B------:R-:W-:-:S05]  /*0570*/  FSEL R0, R0, 0.10000000149011611938, P0 ;  /* 0x3dcccccd00007808 */ /* 0x000fca0000000000 */
[----:B---3--:R-:W-:-:S05]  /*0580*/  FMUL R7, R0, R7 ;  /* 0x0000000700077220 */ /* 0x008fca0000400000 */
[----:B------:R-:W-:Y:S01]  /*0590*/  STG.E desc[UR12][R4.64], R7 ;  /* 0x0000000704007986 */ /* 0x000fe2000c10190c */
[----:B------:R-:W-:Y:S05]  /*05a0*/  EXIT ;  /* 0x000000000000794d */ /* 0x000fea0003800000 */
.L_x_3531:
        /* <DEDUP_REMOVED lines=10> */
[----:B------:R-:W-:-:S05]  /*0650*/  FSEL R0, R0, 0.0099999997764825820923, P0 ;  /* 0x3c23d70a00007808 */ /* 0x000fca0000000000 */
[----:B---3--:R-:W-:-:S05]  /*0660*/  FMUL R7, R0, R7 ;  /* 0x0000000700077220 */ /* 0x008fca0000400000 */
[----:B------:R-:W-:Y:S01]  /*0670*/  STG.E desc[UR12][R4.64], R7 ;  /* 0x0000000704007986 */ /* 0x000fe2000c10190c */
[----:B------:R-:W-:Y:S05]  /*0680*/  EXIT ;  /* 0x000000000000794d */ /* 0x000fea0003800000 */
.L_x_3423:
[----:B------:R-:W-:-:S05]  /*0690*/  IMAD.MOV.U32 R3, RZ, RZ, 0x2 ;  /* 0x00000002ff037424 */ /* 0x000fca00078e00ff */
[----:B------:R-:W-:-:S05]  /*06a0*/  VIADDMNMX.U32 R0, R0, 0xfffffffa, R3, PT ;  /* 0xfffffffa00007846 */ /* 0x000fca0003800003 */
[----:B------:R-:W-:-:S04]  /*06b0*/  IMAD.SHL.U32 R0, R0, 0x4, RZ ;  /* 0x0000000400007824 */ /* 0x000fc800078e00ff */
[----:B------:R-:W0:Y:S02]  /*06c0*/  LDC R4, c[0x2][R0+0x20] ;  /* 0x0080080000047b82 */ /* 0x000e240000000800 */
[----:B0-----:R-:W-:-:S04]  /*06d0*/  SHF.R.S32.HI R5, RZ, 0x1f, R4 ;  /* 0x0000001fff057819 */ /* 0x001fc80000011404 */
.L_x_3535:
[----:B------:R-:W-:Y:S05]  /*06e0*/  BRX R4 -0x6f0                                                            (*"BRANCH_TARGETS .L_x_3536,.L_x_3537,.L_x_3529"*) ;  /* 0xfffffff804447949 */ /* 0x000fea000383ffff */
.L_x_3537:
        /* <DEDUP_REMOVED lines=8> */
[----:B------:R-:W-:Y:S01]  /*0770*/  IMAD.MOV.U32 R0, RZ, RZ, 0x3c23d70a ;  /* 0x3c23d70aff007424 */ /* 0x000fe200078e00ff */
[C---:B--2---:R-:W-:Y:S02]  /*0780*/  FSETP.GT.AND P0, PT, R2.reuse, 1, PT ;  /* 0x3f8000000200780b */ /* 0x044fe40003f04000 */
[----:B------:R-:W-:Y:S02]  /*0790*/  FSETP.GEU.AND P1, PT, R2, RZ, PT ;  /* 0x000000ff0200720b */ /* 0x000fe40003f2e000 */
[----:B------:R-:W-:-:S04]  /*07a0*/  FSEL R0, R0, 0.125, P0 ;  /* 0x3e00000000007808 */ /* 0x000fc80000000000 */
[----:B------:R-:W-:-:S05]  /*07b0*/  FSEL R0, R0, 0.0099999997764825820923, P1 ;  /* 0x3c23d70a00007808 */ /* 0x000fca0000800000 */
[----:B---3--:R-:W-:-:S05]  /*07c0*/  FMUL R7, R0, R7 ;  /* 0x0000000700077220 */ /* 0x008fca0000400000 */
[----:B------:R-:W-:Y:S01]  /*07d0*/  STG.E desc[UR12][R4.64], R7 ;  /* 0x0000000704007986 */ /* 0x000fe2000c10190c */
[----:B------:R-:W-:Y:S05]  /*07e0*/  EXIT ;  /* 0x000000000000794d */ /* 0x000fea0003800000 */
.L_x_3536:
        /* <DEDUP_REMOVED lines=8> */
[----:B--2---:R-:W-:-:S04]  /*0870*/  FFMA R0, -R2, R2, 1 ;  /* 0x3f80000002007423 */ /* 0x004fc80000000102 */
[----:B---3--:R-:W-:-:S05]  /*0880*/  FMUL R7, R0, R7 ;  /* 0x0000000700077220 */ /* 0x008fca0000400000 */
[----:B------:R-:W-:Y:S01]  /*0890*/  STG.E desc[UR12][R4.64], R7 ;  /* 0x0000000704007986 */ /* 0x000fe2000c10190c */
[----:B------:R-:W-:Y:S05]  /*08a0*/  EXIT ;  /* 0x000000000000794d */ /* 0x000fea0003800000 */
.L_x_3421:
[----:B------:R-:W-:-:S13]  /*08b0*/  ISETP.GT.AND P0, PT, R0, 0xc, PT ;  /* 0x0000000c0000780c */ /* 0x000fda0003f04270 */
[----:B------:R-:W-:Y:S05]  /*08c0*/  @P0 BRA `(.L_x_3424) ;  /* 0x00000004001c0947 */ /* 0x000fea0003800000 */
[----:B------:R-:W-:-:S13]  /*08d0*/  ISETP.GT.AND P0, PT, R0, 0xa, PT ;  /* 0x0000000a0000780c */ /* 0x000fda0003f04270 */
[----:B------:R-:W-:Y:S05]  /*08e0*/  @P0 BRA `(.L_x_3425) ;  /* 0x0000000000880947 */ /* 0x000fea0003800000 */
[----:B------:R-:W-:-:S05]  /*08f0*/  VIADD R3, R0, 0xfffffff8 ;  /* 0xfffffff800037836 */ /* 0x000fca0000000000 */
[----:B------:R-:W-:-:S13]  /*0900*/  ISETP.GE.U32.AND P0, PT, R3, 0x2, PT ;  /* 0x000000020300780c */ /* 0x000fda0003f06070 */
[----:B------:R-:W-:Y:S05]  /*0910*/  @!P0 BRA `(.L_x_3426) ;  /* 0x0000000000448947 */ /* 0x000fea0003800000 */
[----:B------:R-:W-:-:S13]  /*0920*/  ISETP.NE.AND P0, PT, R0, 0xa, PT ;  /* 0x0000000a0000780c */ /* 0x000fda0003f05270 */
[----:B------:R-:W-:Y:S05]  /*0930*/  @P0 EXIT ;  /* 0x000000000000094d */ /* 0x000fea0003800000 */
        /* <DEDUP_REMOVED lines=8> */
[C---:B--2---:R-:W-:Y:S01]  /*09c0*/  FSET.BF.GE.AND R0, R2.reuse, RZ, PT ;  /* 0x000000ff0200720a */ /* 0x044fe20003806000 */
[C---:B------:R-:W-:Y:S01]  /*09d0*/  FADD R6, R2.reuse, 1 ;  /* 0x3f80000002067421 */ /* 0x040fe20000000000 */
[----:B------:R-:W-:-:S05]  /*09e0*/  FSET.BF.LT.AND R7, R2, RZ, PT ;  /* 0x000000ff0207720a */ /* 0x000fca0003801000 */
[----:B------:R-:W-:-:S04]  /*09f0*/  FFMA R0, R7, R6, R0 ;  /* 0x0000000607007223 */ /* 0x000fc80000000000 */
[----:B---3--:R-:W-:-:S05]  /*0a00*/  FMUL R7, R0, R9 ;  /* 0x0000000900077220 */ /* 0x008fca0000400000 */
[----:B------:R-:W-:Y:S01]  /*0a10*/  STG.E desc[UR12][R4.64], R7 ;  /* 0x0000000704007986 */ /* 0x000fe2000c10190c */
[----:B------:R-:W-:Y:S05]  /*0a20*/  EXIT ;  /* 0x000000000000794d */ /* 0x000fea0003800000 */
.L_x_3426:
        /* <DEDUP_REMOVED lines=14> */
.L_x_3425:
[----:B------:R-:W-:-:S05]  /*0b10*/  IMAD.MOV.U32 R3, RZ, RZ, 0x2 ;  /* 0x00000002ff037424 */ /* 0x000fca00078e00ff */
[----:B------:R-:W-:-:S05]  /*0b20*/  VIADDMNMX.U32 R0, R0, 0xfffffff5, R3, PT ;  /* 0xfffffff500007846 */ /* 0x000fca0003800003 */
[----:B------:R-:W-:-:S04]  /*0b30*/  IMAD.SHL.U32 R0, R0, 0x4, RZ ;  /* 0x0000000400007824 */ /* 0x000fc800078e00ff */
[----:B------:R-:W0:Y:S02]  /*0b40*/  LDC R4, c[0x2][R0+0x2c] ;  /* 0x00800b0000047b82 */ /* 0x000e240000000800 */
[----:B0-----:R-:W-:-:S04]  /*0b50*/  SHF.R.S32.HI R5, RZ, 0x1f, R4 ;  /* 0x0000001fff057819 */ /* 0x001fc80000011404 */
.L_x_3539:
[----:B------:R-:W-:Y:S05]  /*0b60*/  BRX R4 -0xb70                                                            (*"BRANCH_TARGETS .L_x_3540,.L_x_3541,.L_x_3529"*) ;  /* 0xfffffff404247949 */ /* 0x000fea000383ffff */
.L_x_3541:
        /* <DEDUP_REMOVED lines=8> */
[----:B--2---:R-:W0:Y:S02]  /*0bf0*/  FRND.FLOOR R7, R2 ;  /* 0x0000000200077307 */ /* 0x004e240000205000 */
[----:B0-----:R-:W-:-:S05]  /*0c00*/  FSET.BF.NEU.AND R7, R7, R2, PT ;  /* 0x000000020707720a */ /* 0x001fca000380d000 */
[----:B---3--:R-:W-:-:S05]  /*0c10*/  FMUL R7, R7, R0 ;  /* 0x0000000007077220 */ /* 0x008fca0000400000 */
[----:B------:R-:W-:Y:S01]  /*0c20*/  STG.E desc[UR12][R4.64], R7 ;  /* 0x0000000704007986 */ /* 0x000fe2000c10190c */
[----:B------:R-:W-:Y:S05]  /*0c30*/  EXIT ;  /* 0x000000000000794d */ /* 0x000fea0003800000 */
.L_x_3540:
        /* <DEDUP_REMOVED lines=8> */
[----:B--2---:R-:W-:-:S04]  /*0cc0*/  FADD R0, R2, 1 ;  /* 0x3f80000002007421 */ /* 0x004fc80000000000 */
[----:B------:R-:W-:-:S04]  /*0cd0*/  FMUL R0, R0, 0.5 ;  /* 0x3f00000000007820 */ /* 0x000fc80000400000 */
[----:B------:R-:W-:-:S04]  /*0ce0*/  FADD R6, -R0, 1 ;  /* 0x3f80000000067421 */ /* 0x000fc80000000100 */
[----:B------:R-:W-:-:S04]  /*0cf0*/  FADD R7, R6, R6 ;  /* 0x0000000606077221 */ /* 0x000fc80000000000 */
[----:B------:R-:W-:-:S04]  /*0d00*/  FMUL R7, R0, R7 ;  /* 0x0000000700077220 */ /* 0x000fc80000400000 */
[----:B---3--:R-:W-:-:S05]  /*0d10*/  FMUL R7, R7, R8 ;  /* 0x0000000807077220 */ /* 0x008fca0000400000 */
[----:B------:R-:W-:Y:S01]  /*0d20*/  STG.E desc[UR12][R4.64], R7 ;  /* 0x0000000704007986 */ /* 0x000fe2000c10190c */
[----:B------:R-:W-:Y:S05]  /*0d30*/  EXIT ;  /* 0x000000000000794d */ /* 0x000fea0003800000 */
.L_x_3424:
[----:B------:R-:W-:-:S13]  /*0d40*/  ISETP.GT.AND P0, PT, R0, 0xe, PT ;  /* 0x0000000e0000780c */ /* 0x000fda0003f04270 */
[----:B------:R-:W-:Y:S05]  /*0d50*/  @P0 BRA `(.L_x_3427) ;  /* 0x0000000000880947 */ /* 0x000fea0003800000 */
[----:B------:R-:W-:-:S05]  /*0d60*/  VIADD R0, R0, 0xfffffff3 ;  /* 0xfffffff300007836 */ /* 0x000fca0000000000 */
[----:B------:R-:W-:-:S05]  /*0d70*/  VIMNMX.U32 R0, PT, PT, R0, 0x2, PT ;  /* 0x0000000200007848 */ /* 0x000fca0003fe0000 */
[----:B------:R-:W-:-:S04]  /*0d80*/  IMAD.SHL.U32 R0, R0, 0x4, RZ ;  /* 0x0000000400007824 */ /* 0x000fc800078e00ff */
[----:B------:R-:W0:Y:S02]  /*0d90*/  LDC R4, c[0x2][R0+0x38] ;  /* 0x00800e0000047b82 */ /* 0x000e240000000800 */
[----:B0-----:R-:W-:-:S04]  /*0da0*/  SHF.R.S32.HI R5, RZ, 0x1f, R4 ;  /* 0x0000001fff057819 */ /* 0x001fc80000011404 */
.L_x_3543:
[----:B------:R-:W-:Y:S05]  /*0db0*/  BRX R4 -0xdc0                                                            (*"BRANCH_TARGETS .L_x_3544,.L_x_3545,.L_x_3529"*) ;  /* 0xfffffff004907949 */ /* 0x000fea000383ffff */
.L_x_3545:
        /* <DEDUP_REMOVED lines=9> */
[C---:B--2---:R-:W-:Y:S02]  /*0e50*/  FSETP.GEU.AND P1, PT, R2.reuse, 1, PT ;  /* 0x3f8000000200780b */ /* 0x044fe40003f2e000 */
[----:B------:R-:W-:Y:S02]  /*0e60*/  FSETP.GT.AND P0, PT, R2, RZ, PT ;  /* 0x000000ff0200720b */ /* 0x000fe40003f04000 */
[----:B------:R-:W-:-:S04]  /*0e70*/  FSEL R0, R0, 0.0010000000474974513054, !P1 ;  /* 0x3a83126f00007808 */ /* 0x000fc80004800000 */
[----:B------:R-:W-:-:S05]  /*0e80*/  FSEL R0, R0, 0.0010000000474974513054, P0 ;  /* 0x3a83126f00007808 */ /* 0x000fca0000000000 */
[----:B---3--:R-:W-:-:S05]  /*0e90*/  FMUL R7, R0, R7 ;  /* 0x0000000700077220 */ /* 0x008fca0000400000 */
[----:B------:R-:W-:Y:S01]  /*0ea0*/  STG.E desc[UR12][R4.64], R7 ;  /* 0x0000000704007986 */ /* 0x000fe2000c10190c */
[----:B------:R-:W-:Y:S05]  /*0eb0*/  EXIT ;  /* 0x000000000000794d */ /* 0x000fea0003800000 */
.L_x_3544:
        /* <DEDUP_REMOVED lines=8> */
[----:B--2---:R-:W-:-:S05]  /*0f40*/  FSET.BF.LT.AND R0, |R2|, 1, PT ;  /* 0x3f8000000200780a */ /* 0x004fca0003801200 */
[----:B---3--:R-:W-:-:S05]  /*0f50*/  FMUL R7, R0, R7 ;  /* 0x0000000700077220 */ /* 0x008fca0000400000 */
[----:B------:R-:W-:Y:S01]  /*0f60*/  STG.E desc[UR12][R4.64], R7 ;  /* 0x0000000704007986 */ /* 0x000fe2000c10190c */
[----:B------:R-:W-:Y:S05]  /*0f70*/  EXIT ;  /* 0x000000000000794d */ /* 0x000fea0003800000 */
.L_x_3427:
[----:B------:R-:W-:-:S05]  /*0f80*/  IMAD.MOV.U32 R3, RZ, RZ, -0xf ;  /* 0xfffffff1ff037424 */ /* 0x000fca00078e00ff */
[----:B------:R-:W-:-:S05]  /*0f90*/  VIADDMNMX.U32 R0, R0, R3, 0x3, PT ;  /* 0x0000000300007446 */ /* 0x000fca0003800003 */
[----:B------:R-:W-:-:S04]  /*0fa0*/  IMAD.SHL.U32 R0, R0, 0x4, RZ ;  /* 0x0000000400007824 */ /* 0x000fc800078e00ff */
[----:B------:R-:W0:Y:S02]  /*0fb0*/  LDC R4, c[0x2][R0+0x44] ;  /* 0x0080110000047b82 */ /* 0x000e240000000800 */
[----:B0-----:R-:W-:-:S04]  /*0fc0*/  SHF.R.S32.HI R5, RZ, 0x1f, R4 ;  /* 0x0000001fff057819 */ /* 0x001fc80000011404 */
.L_x_3547:
[----:B------:R-:W-:Y:S05]  /*0fd0*/  BRX R4 -0xfe0                                                            (*"BRANCH_TARGETS .L_x_3548,.L_x_3529,.L_x_3550"*) ;  /* 0xfffffff004087949 */ /* 0x000fea000383ffff */
.L_x_3550:
[----:B------:R-:W-:Y:S01]  /*0fe0*/  IMAD.SHL.U32 R3, R2, 0x4, RZ ;  /* 0x0000000402037824 */ /* 0x000fe200078e00ff */
[----:B------:R-:W-:-:S04]  /*0ff0*/  SHF.R.U32.HI R2, RZ, 0x1e, R2 ;  /* 0x0000001eff027819 */ /* 0x000fc80000011602 */
[----:B------:R-:W-:-:S04]  /*1000*/  IADD3 R8, P0, PT, R3, UR4, RZ ;  /* 0x0000000403087c10 */ /* 0x000fc8000ff1e0ff */
[----:B------:R-:W-:-:S05]  /*1010*/  IADD3.X R9, PT, PT, R2, UR7, RZ, P0, !PT ;  /* 0x0000000702097c10 */ /* 0x000fca00087fe4ff */
[----:B------:R-:W2:Y:S01]  /*1020*/  LDG.E R4, desc[UR12][R8.64] ;  /* 0x0000000c08047981 */ /* 0x000ea2000c1e1900 */
[----:B------:R-:W-:Y:S01]  /*1030*/  IMAD.MOV.U32 R11, RZ, RZ, 0x3bbb989d ;  /* 0x3bbb989dff0b7424 */ /* 0x000fe200078e00ff */
[----:B------:R-:W-:Y:S01]  /*1040*/  UMOV UR4, 0x40000000 ;  /* 0x4000000000047882 */ /* 0x000fe20000000000 */
[----:B------:R-:W-:Y:S01]  /*1050*/  IMAD.MOV.U32 R13, RZ, RZ, 0x437c0000 ;  /* 0x437c0000ff0d7424 */ /* 0x000fe200078e00ff */
[----:B------:R-:W-:Y:S01]  /*1060*/  BSSY.RECONVERGENT B1, `(.L_x_3428) ;  /* 0x0000020000017945 */ /* 0x000fe20003800200 */
[----:B--2---:R-:W-:-:S04]  /*1070*/  FMUL R5, R4, R4 ;  /* 0x0000000404057220 */ /* 0x004fc80000400000 */
[----:B------:R-:W-:-:S04]  /*1080*/  FMUL R5, R4, R5 ;  /* 0x0000000504057220 */ /* 0x000fc80000400000 */
[----:B------:R-:W-:-:S04]  /*1090*/  FMUL R7, R5, 0.035677399486303329468 ;  /* 0x3d12227705077820 */ /* 0x000fc80000400000 */
[----:B------:R-:W-:-:S04]  /*10a0*/  FFMA R6, R4, 0.79788500070571899414, R7 ;  /* 0x3f4c423104067823 */ /* 0x000fc80000000007 */
[----:B------:R-:W-:-:S04]  /*10b0*/  FFMA.SAT R0, R6, -R11, 0.5 ;  /* 0x3f00000006007423 */ /* 0x000fc8000000280b */
[----:B------:R-:W-:Y:S01]  /*10c0*/  FFMA.RM R10, R0, R13, 12582913 ;  /* 0x4b400001000a7423 */ /* 0x000fe2000000400d */
[----:B------:R-:W-:-:S03]  /*10d0*/  FFMA.SAT R0, R6, R11, 0.5 ;  /* 0x3f00000006007423 */ /* 0x000fc6000000200b */
[----:B------:R-:W-:Y:S01]  /*10e0*/  FADD R7, R10, -12583039 ;  /* 0xcb40007f0a077421 */ /* 0x000fe20000000000 */
[----:B------:R-:W-:Y:S01]  /*10f0*/  FFMA.RM R0, R0, R13, 12582913 ;  /* 0x4b40000100007423 */ /* 0x000fe2000000400d */
[----:B------:R-:W-:Y:S02]  /*1100*/  IMAD.SHL.U32 R10, R10, 0x800000, RZ ;  /* 0x008000000a0a7824 */ /* 0x000fe400078e00ff */
[----:B------:R-:W-:Y:S01]  /*1110*/  FFMA R9, R6, -1.4426950216293334961, -R7 ;  /* 0xbfb8aa3b06097823 */ /* 0x000fe20000000807 */
[C---:B------:R-:W-:Y:S01]  /*1120*/  FADD R7, R0.reuse, -12583039 ;  /* 0xcb40007f00077421 */ /* 0x040fe20000000000 */
[----:B------:R-:W-:Y:S02]  /*1130*/  IMAD.SHL.U32 R0, R0, 0x800000, RZ ;  /* 0x0080000000007824 */ /* 0x000fe400078e00ff */
[C---:B------:R-:W-:Y:S01]  /*1140*/  FFMA R9, R6.reuse, -1.925963033500011079e-08, R9 ;  /* 0xb2a5706006097823 */ /* 0x040fe20000000009 */
[----:B------:R-:W-:-:S04]  /*1150*/  FFMA R7, R6, 1.4426950216293334961, -R7 ;  /* 0x3fb8aa3b06077823 */ /* 0x000fc80000000807 */
[----:B------:R-:W-:Y:S01]  /*1160*/  FFMA R7, R6, 1.925963033500011079e-08, R7 ;  /* 0x32a5706006077823 */ /* 0x000fe20000000007 */
[----:B------:R-:W0:Y:S08]  /*1170*/  MUFU.EX2 R9, R9 ;  /* 0x0000000900097308 */ /* 0x000e300000000800 */
[----:B------:R-:W1:Y:S01]  /*1180*/  MUFU.EX2 R7, R7 ;  /* 0x0000000700077308 */ /* 0x000e620000000800 */
[----:B0-----:R-:W-:Y:S01]  /*1190*/  FMUL R11, R10, R9 ;  /* 0x000000090a0b7220 */ /* 0x001fe20000400000 */
[----:B------:R-:W-:-:S03]  /*11a0*/  IMAD.U32 R10, RZ, RZ, UR4 ;  /* 0x00000004ff0a7e24 */ /* 0x000fc6000f8e00ff */
[----:B-1----:R-:W-:-:S04]  /*11b0*/  FFMA R11, R0, R7, R11 ;  /* 0x00000007000b7223 */ /* 0x002fc8000000000b */
[----:B------:R-:W0:Y:S08]  /*11c0*/  MUFU.RCP R0, R11 ;  /* 0x0000000b00007308 */ /* 0x000e300000001000 */
[----:B------:R-:W1:Y:S01]  /*11d0*/  FCHK P0, R10, R11 ;  /* 0x0000000b0a007302 */ /* 0x000e620000000000 */
[----:B0-----:R-:W-:-:S04]  /*11e0*/  FFMA R13, -R11, R0, 1 ;  /* 0x3f8000000b0d7423 */ /* 0x001fc80000000100 */
[----:B------:R-:W-:-:S04]  /*11f0*/  FFMA R0, R0, R13, R0 ;  /* 0x0000000d00007223 */ /* 0x000fc80000000000 */
[----:B------:R-:W-:-:S04]  /*1200*/  FFMA R7, R0, 2, RZ ;  /* 0x4000000000077823 */ /* 0x000fc800000000ff */
[----:B------:R-:W-:-:S04]  /*1210*/  FFMA R8, -R11, R7, 2 ;  /* 0x400000000b087423 */ /* 0x000fc80000000107 */
[----:B------:R-:W-:Y:S01]  /*1220*/  FFMA R7, R0, R8, R7 ;  /* 0x0000000800077223 */ /* 0x000fe20000000007 */
[----:B-1----:R-:W-:Y:S06]  /*1230*/  @!P0 BRA `(.L_x_3429) ;  /* 0x0000000000088947 */ /* 0x002fec0003800000 */
[----:B------:R-:W-:-:S07]  /*1240*/  MOV R8, 0x1260 ;  /* 0x0000126000087802 */ /* 0x000fce0000000f00 */
[----:B------:R-:W-:Y:S05]  /*1250*/  CALL.REL.NOINC `($__internal_30_$__cuda_sm3x_div_rn_noftz_f32_slowpath) ;  /* 0x0000000000b87944 */ /* 0x000fea0003c00000 */
.L_x_3429:
[----:B------:R-:W-:Y:S05]  /*1260*/  BSYNC.RECONVERGENT B1 ;  /* 0x0000000000017941 */ /* 0x000fea0003800200 */
.L_x_3428:
[----:B------:R-:W-:-:S04]  /*1270*/  IADD3 R8, P0, PT, R3, UR5, RZ ;  /* 0x0000000503087c10 */ /* 0x000fc8000ff1e0ff */
[----:B------:R-:W-:-:S05]  /*1280*/  IADD3.X R9, PT, PT, R2, UR6, RZ, P0, !PT ;  /* 0x0000000602097c10 */ /* 0x000fca00087fe4ff */
[----:B------:R-:W2:Y:S01]  /*1290*/  LDG.E R12, desc[UR12][R8.64] ;  /* 0x0000000c080c7981 */ /* 0x000ea2000c1e1900 */
[C---:B------:R-:W-:Y:S01]  /*12a0*/  FMUL R0, |R6|.reuse, 2.8853900432586669922 ;  /* 0x4038aa3b06007820 */ /* 0x040fe20000400200 */
[----:B------:R-:W-:Y:S02]  /*12b0*/  IMAD.MOV.U32 R10, RZ, RZ, 0x3c80f082 ;  /* 0x3c80f082ff0a7424 */ /* 0x000fe400078e00ff */
[C---:B------:R-:W-:Y:S01]  /*12c0*/  FMUL R11, R6.reuse, R6 ;  /* 0x00000006060b7220 */ /* 0x040fe20000400000 */
[----:B------:R-:W-:Y:S01]  /*12d0*/  IMAD.MOV.U32 R3, RZ, RZ, 0x40000000 ;  /* 0x40000000ff037424 */ /* 0x000fe200078e00ff */
[C---:B------:R-:W-:Y:S01]  /*12e0*/  FSETP.GE.AND P1, PT, |R6|.reuse, 0.60000002384185791016, PT ;  /* 0x3f19999a0600780b */ /* 0x040fe20003f26200 */
[----:B------:R-:W-:Y:S01]  /*12f0*/  FMUL R5, R5, 0.053516101092100143433 ;  /* 0x3d5b33b305057820 */ /* 0x000fe20000400000 */
[----:B------:R-:W0:Y:S01]  /*1300*/  MUFU.EX2 R0, R0 ;  /* 0x0000000000007308 */ /* 0x000e220000000800 */
[----:B------:R-:W-:Y:S01]  /*1310*/  FFMA R10, R11, R10, -0.052303962409496307373 ;  /* 0xbd563cae0b0a7423 */ /* 0x000fe2000000000a */
[----:B------:R-:W-:Y:S01]  /*1320*/  FSETP.GE.AND P0, PT, |R6|, 9.010913848876953125, PT ;  /* 0x41102cb40600780b */ /* 0x000fe20003f06200 */
[----:B------:R-:W-:-:S04]  /*1330*/  FFMA R4, R4, 0.39894199371337890625, R5 ;  /* 0x3ecc422004047823 */ /* 0x000fc80000000005 */
[----:B------:R-:W-:-:S04]  /*1340*/  FMUL R4, R4, R7 ;  /* 0x0000000704047220 */ /* 0x000fc80000400000 */
[----:B------:R-:W-:Y:S01]  /*1350*/  FMUL R4, R4, R7 ;  /* 0x0000000704047220 */ /* 0x000fe20000400000 */
[----:B0-----:R-:W-:Y:S01]  /*1360*/  FADD R2, R0, 1 ;  /* 0x3f80000000027421 */ /* 0x001fe20000000000 */
[----:B------:R-:W-:-:S04]  /*1370*/  FFMA R0, R11, R10, 0.1331529766321182251 ;  /* 0x3e0859410b007423 */ /* 0x000fc8000000000a */
[C---:B------:R-:W-:Y:S01]  /*1380*/  FFMA R0, R11.reuse, R0, -0.33332768082618713379 ;  /* 0xbeaaa9ed0b007423 */ /* 0x040fe20000000000 */
[----:B------:R-:W0:Y:S03]  /*1390*/  MUFU.RCP R2, R2 ;  /* 0x0000000200027308 */ /* 0x000e260000001000 */
[----:B------:R-:W-:Y:S01]  /*13a0*/  FFMA R11, R11, R0, RZ ;  /* 0x000000000b0b7223 */ /* 0x000fe200000000ff */
[----:B0-----:R-:W-:-:S05]  /*13b0*/  FFMA R3, R2, -R3, 1 ;  /* 0x3f80000002037423 */ /* 0x001fca0000000803 */
[----:B------:R-:W-:-:S04]  /*13c0*/  FSEL R3, R3, 1, !P0 ;  /* 0x3f80000003037808 */ /* 0x000fc80004000000 */
[--C-:B------:R-:W-:Y:S01]  /*13d0*/  LOP3.LUT R3, R3, 0x80000000, R6.reuse, 0xb8, !PT ;  /* 0x8000000003037812 */ /* 0x100fe200078eb806 */
[----:B------:R-:W-:-:S04]  /*13e0*/  @!P1 FFMA R3, R6, R11, R6 ;  /* 0x0000000b06039223 */ /* 0x000fc80000000006 */
[----:B------:R-:W-:-:S04]  /*13f0*/  FFMA R3, R3, 0.5, R4 ;  /* 0x3f00000003037823 */ /* 0x000fc80000000004 */
[----:B------:R-:W-:-:S04]  /*1400*/  FADD R3, R3, 0.5 ;  /* 0x3f00000003037421 */ /* 0x000fc80000000000 */
[----:B--2---:R-:W-:-:S05]  /*1410*/  FMUL R3, R3, R12 ;  /* 0x0000000c03037220 */ /* 0x004fca0000400000 */
[----:B------:R-:W-:Y:S01]  /*1420*/  STG.E desc[UR12][R8.64], R3 ;  /* 0x0000000308007986 */ /* 0x000fe2000c10190c */
[----:B------:R-:W-:Y:S05]  /*1430*/  EXIT ;  /* 0x000000000000794d */ /* 0x000fea0003800000 */
.L_x_3548:
        /* <DEDUP_REMOVED lines=8> */
[C---:B--2---:R-:W-:Y:S01]  /*14c0*/  FSET.BF.LT.AND R6, R2.reuse, RZ, PT ;  /* 0x000000ff0206720a */ /* 0x044fe20003801000 */
[C---:B------:R-:W-:Y:S01]  /*14d0*/  FADD R7, R2.reuse, 1.7580311298370361328 ;  /* 0x3fe1072a02077421 */ /* 0x040fe20000000000 */
[----:B------:R-:W-:-:S03]  /*14e0*/  FSET.BF.GE.AND R0, R2, RZ, PT ;  /* 0x000000ff0200720a */ /* 0x000fc60003806000 */
[----:B------:R-:W-:-:S04]  /*14f0*/  FMUL R7, R6, R7 ;  /* 0x0000000706077220 */ /* 0x000fc80000400000 */
[----:B------:R-:W-:-:S04]  /*1500*/  FFMA R0, R0, 1.0506999492645263672, R7 ;  /* 0x3f867d5600007823 */ /* 0x000fc80000000007 */
[----:B---3--:R-:W-:-:S05]  /*1510*/  FMUL R7, R0, R9 ;  /* 0x0000000900077220 */ /* 0x008fca0000400000 */
[----:B------:R0:W-:Y:S02]  /*1520*/  STG.E desc[UR12][R4.64], R7 ;  /* 0x0000000704007986 */ /* 0x0001e4000c10190c */
.L_x_3529:
[----:B------:R-:W-:Y:S05]  /*1530*/  EXIT ;  /* 0x000000000000794d */ /* 0x000fea0003800000 */
        .weak           $__internal_30_$__cuda_sm3x_div_rn_noftz_f32_slowpath
        .type           $__internal_30_$__cuda_sm3x_div_rn_noftz_f32_slowpath,@function
        .size           $__internal_30_$__cuda_sm3x_div_rn_noftz_f32_slowpath,(.L_x_3613 - $__internal_30_$__cuda_sm3x_div_rn_noftz_f32_slowpath)
$__internal_30_$__cuda_sm3x_div_rn_noftz_f32_slowpath:
[----:B------:R-:W-:Y:S01]  /*1540*/  SHF.R.U32.HI R0, RZ, 0x17, R11 ;  /* 0x00000017ff007819 */ /* 0x000fe2000001160b */
[----:B------:R-:W-:Y:S04]  /*1550*/  BSSY.RECONVERGENT B0, `(.L_x_3430) ;  /* 0x000005c000007945 */ /* 0x000fe80003800200 */
[----:B------:R-:W-:Y:S01]  /*1560*/  BSSY.RELIABLE B2, `(.L_x_3431) ;  /* 0x000001a000027945 */ /* 0x000fe20003800100 */
[----:B------:R-:W-:-:S05]  /*1570*/  LOP3.LUT R9, R0, 0xff, RZ, 0xc0, !PT ;  /* 0x000000ff00097812 */ /* 0x000fca00078ec0ff */
[----:B------:R-:W-:-:S05]  /*1580*/  VIADD R12, R9, 0xffffffff ;  /* 0xffffffff090c7836 */ /* 0x000fca0000000000 */
[----:B------:R-:W-:-:S13]  /*1590*/  ISETP.GT.U32.AND P0, PT, R12, 0xfd, PT ;  /* 0x000000fd0c00780c */ /* 0x000fda0003f04070 */
[----:B------:R-:W-:Y:S01]  /*15a0*/  @!P0 IMAD.MOV.U32 R10, RZ, RZ, RZ ;  /* 0x000000ffff0a8224 */ /* 0x000fe200078e00ff */
[----:B------:R-:W-:Y:S06]  /*15b0*/  @!P0 BRA `(.L_x_3432) ;  /* 0x0000000000508947 */ /* 0x000fec0003800000 */
[----:B------:R-:W-:Y:S01]  /*15c0*/  FSETP.GTU.FTZ.AND P0, PT, |R11|, +INF , PT ;  /* 0x7f8000000b00780b */ /* 0x000fe20003f1c200 */
[----:B------:R-:W-:-:S12]  /*15d0*/  IMAD.MOV.U32 R0, RZ, RZ, R11 ;  /* 0x000000ffff007224 */ /* 0x000fd800078e000b */
[----:B------:R-:W-:Y:S05]  /*15e0*/  @P0 BREAK.RELIABLE B2 ;  /* 0x0000000000020942 */ /* 0x000fea0003800100 */
[----:B------:R-:W-:Y:S05]  /*15f0*/  @P0 BRA `(.L_x_3433) ;  /* 0x0000000400400947 */ /* 0x000fea0003800000 */
[----:B------:R-:W-:-:S05]  /*1600*/  IMAD.MOV.U32 R7, RZ, RZ, 0x40000000 ;  /* 0x40000000ff077424 */ /* 0x000fca00078e00ff */
        /* <DEDUP_REMOVED lines=14> */
[----:B------:R-:W-:-:S07]  /*16f0*/  @!P0 VIADD R10, R10, 0x40 ;  /* 0x000000400a0a8836 */ /* 0x000fce0000000000 */
.L_x_3432:
[----:B------:R-:W-:Y:S05]  /*1700*/  BSYNC.RELIABLE B2 ;  /* 0x0000000000027941 */ /* 0x000fea0003800100 */
.L_x_3431:
[----:B------:R-:W-:Y:S01]  /*1710*/  LEA R0, R9, 0xc0800000, 0x17 ;  /* 0xc080000009007811 */ /* 0x000fe200078eb8ff */
[----:B------:R-:W-:Y:S01]  /*1720*/  UMOV UR4, 0x40000000 ;  /* 0x4000000000047882 */ /* 0x000fe20000000000 */
[----:B------:R-:W-:Y:S01]  /*1730*/  IADD3 R10, PT, PT, R10, 0x80, -R9 ;  /* 0x000000800a0a7810 */ /* 0x000fe20007ffe809 */
[----:B------:R-:W-:Y:S01]  /*1740*/  UIADD3 UR4, UPT, UPT, UR4, -0x800000, URZ ;  /* 0xff80000004047890 */ /* 0x000fe2000fffe0ff */
[----:B------:R-:W-:Y:S01]  /*1750*/  BSSY.RECONVERGENT B2, `(.L_x_3437) ;  /* 0x0000032000027945 */ /* 0x000fe20003800200 */
        /* <DEDUP_REMOVED lines=24> */
[C---:B------:R-:W-:Y:S01]  /*18e0*/  VIADD R11, R14.reuse, 0x20 ;  /* 0x000000200e0b7836 */ /* 0x040fe20000000000 */
[C---:B------:R-:W-:Y:S02]  /*18f0*/  ISETP.NE.AND P2, PT, R14.reuse, RZ, PT ;  /* 0x000000ff0e00720c */ /* 0x040fe40003f45270 */
[----:B------:R-:W-:Y:S02]  /*1900*/  ISETP.NE.AND P1, PT, R14, RZ, PT ;  /* 0x000000ff0e00720c */ /* 0x000fe40003f25270 */
[----:B------:R-:W-:Y:S01]  /*1910*/  LOP3.LUT R10, R9, 0x7fffff, RZ, 0xc0, !PT ;  /* 0x007fffff090a7812 */ /* 0x000fe200078ec0ff */
[CCC-:B------:R-:W-:Y:S01]  /*1920*/  FFMA.RP R9, R0.reuse, R12.reuse, R13.reuse ;  /* 0x0000000c00097223 */ /* 0x1c0fe2000000800d */
[----:B------:R-:W-:Y:S01]  /*1930*/  FFMA.RM R0, R0, R12, R13 ;  /* 0x0000000c00007223 */ /* 0x000fe2000000400d */
[----:B------:R-:W-:Y:S01]  /*1940*/  IMAD.MOV R12, RZ, RZ, -R14 ;  /* 0x000000ffff0c7224 */ /* 0x000fe200078e0a0e */
[----:B------:R-:W-:-:S03]  /*1950*/  LOP3.LUT R10, R10, 0x800000, RZ, 0xfc, !PT ;  /* 0x008000000a0a7812 */ /* 0x000fc600078efcff */
        /* <DEDUP_REMOVED lines=13> */
.L_x_3439:
[----:B------:R-:W-:-:S04]  /*1a30*/  LOP3.LUT R7, R7, 0x80000000, RZ, 0xc0, !PT ;  /* 0x8000000007077812 */ /* 0x000fc800078ec0ff */
[----:B------:R-:W-:Y:S01]  /*1a40*/  LOP3.LUT R7, R7, 0x7f800000, RZ, 0xfc, !PT ;  /* 0x7f80000007077812 */ /* 0x000fe200078efcff */
[----:B------:R-:W-:Y:S06]  /*1a50*/  BRA `(.L_x_3440) ;  /* 0x0000000000047947 */ /* 0x000fec0003800000 */
.L_x_3438:
[----:B------:R-:W-:-:S07]  /*1a60*/  IMAD R7, R10, 0x800000, R7 ;  /* 0x008000000a077824 */ /* 0x000fce00078e0207 */
.L_x_3440:
[----:B------:R-:W-:Y:S05]  /*1a70*/  BSYNC.RECONVERGENT B2 ;  /* 0x0000000000027941 */ /* 0x000fea0003800200 */
.L_x_3437:
[----:B------:R-:W-:Y:S05]  /*1a80*/  BRA `(.L_x_3441) ;  /* 0x0000000000207947 */ /* 0x000fea0003800000 */
.L_x_3436:
[----:B------:R-:W-:-:S04]  /*1a90*/  LOP3.LUT R7, R11, 0x80000000, R7, 0x48, !PT ;  /* 0x800000000b077812 */ /* 0x000fc800078e4807 */
[----:B------:R-:W-:Y:S01]  /*1aa0*/  LOP3.LUT R7, R7, 0x7f800000, RZ, 0xfc, !PT ;  /* 0x7f80000007077812 */ /* 0x000fe200078efcff */
[----:B------:R-:W-:Y:S06]  /*1ab0*/  BRA `(.L_x_3441) ;  /* 0x0000000000147947 */ /* 0x000fec0003800000 */
.L_x_3435:
[----:B------:R-:W-:Y:S01]  /*1ac0*/  LOP3.LUT R7, R11, 0x80000000, R7, 0x48, !PT ;  /* 0x800000000b077812 */ /* 0x000fe200078e4807 */
[----:B------:R-:W-:Y:S06]  /*1ad0*/  BRA `(.L_x_3441) ;  /* 0x00000000000c7947 */ /* 0x000fec0003800000 */
.L_x_3434:
[----:B------:R-:W0:Y:S01]  /*1ae0*/  MUFU.RSQ R7, -QNAN ;  /* 0xffc0000000077908 */ /* 0x000e220000001400 */
[----:B------:R-:W-:Y:S05]  /*1af0*/  BRA `(.L_x_3441) ;  /* 0x0000000000047947 */ /* 0x000fea0003800000 */
.L_x_3433:
[----:B------:R-:W-:-:S07]  /*1b00*/  FADD.FTZ R7, R0, 2 ;  /* 0x4000000000077421 */ /* 0x000fce0000010000 */
.L_x_3441:
[----:B------:R-:W-:Y:S05]  /*1b10*/  BSYNC.RECONVERGENT B0 ;  /* 0x0000000000007941 */ /* 0x000fea0003800200 */
.L_x_3430:
[----:B------:R-:W-:-:S04]  /*1b20*/  IMAD.MOV.U32 R9, RZ, RZ, 0x0 ;  /* 0x00000000ff097424 */ /* 0x000fc800078e00ff */
[----:B0-----:R-:W-:Y:S05]  /*1b30*/  RET.REL.NODEC R8 `(gradient_array) ;  /* 0xffffffe408307950 */ /* 0x001fea0003c3ffff */
.L_x_3442:
        /* <DEDUP_REMOVED lines=12> */
.L_x_3613:


//--------------------- .text.array_avtivate_swish --------------------------
	.section	.text.array_avtivate_swish,"ax",@progbits
	.align	128
        .global         array_avtivate_swish
        .type           array_avtivate_swish,@function
        .size           array_avtivate_swish,(.L_x_3614 - array_avtivate_swish)
        .other          array_avtivate_swish,@"STO_CUDA_ENTRY STV_DEFAULT"
array_avtivate_swish:
.text.array_avtivate_swish:
        /* <DEDUP_REMOVED lines=10> */
[----:B------:R-:W1:Y:S01]  /*00a0*/  LDCU.64 UR8, c[0x0][0x388] ;  /* 0x00007100ff0877ac */ /* 0x000e620008000a00 */
[----:B------:R-:W2:Y:S01]  /*00b0*/  LDCU.64 UR4, c[0x0][0x358] ;  /* 0x00006b00ff0477ac */ /* 0x000ea20008000a00 */
[----:B0-----:R-:W-:-:S05]  /*00c0*/  IADD3 R0, P0, PT, R0, UR6, RZ ;  /* 0x0000000600007c10 */ /* 0x001fca000ff1e0ff */
[----:B------:R-:W-:Y:S02]  /*00d0*/  IMAD.X R3, RZ, RZ, UR7, P0 ;  /* 0x00000007ff037e24 */ /* 0x000fe400080e06ff */
[----:B------:R-:W-:-:S03]  /*00e0*/  IMAD.SHL.U32 R4, R0, 0x4, RZ ;  /* 0x0000000400047824 */ /* 0x000fc600078e00ff */
[----:B------:R-:W-:Y:S02]  /*00f0*/  SHF.L.U64.HI R3, R0, 0x2, R3 ;  /* 0x0000000200037819 */ /* 0x000fe40000010203 */
[----:B-1----:R-:W-:-:S04]  /*0100*/  IADD3 R6, P0, PT, R4, UR8, RZ ;  /* 0x0000000804067c10 */ /* 0x002fc8000ff1e0ff */
[----:B------:R-:W-:-:S05]  /*0110*/  IADD3.X R7, PT, PT, R3, UR9, RZ, P0, !PT ;  /* 0x0000000903077c10 */ /* 0x000fca00087fe4ff */
[----:B--2---:R-:W2:Y:S01]  /*0120*/  LDG.E R5, desc[UR4][R6.64] ;  /* 0x0000000406057981 */ /* 0x004ea2000c1e1900 */
[----:B------:R-:W-:Y:S01]  /*0130*/  IMAD.MOV.U32 R0, RZ, RZ, 0x3bbb989d ;  /* 0x3bbb989dff007424 */ /* 0x000fe200078e00ff */
[----:B------:R-:W-:Y:S01]  /*0140*/  BSSY.RECONVERGENT B0, `(.L_x_3443) ;  /* 0x0000015000007945 */ /* 0x000fe20003800200 */
[----:B------:R-:W-:Y:S02]  /*0150*/  IMAD.MOV.U32 R9, RZ, RZ, 0x437c0000 ;  /* 0x437c0000ff097424 */ /* 0x000fe400078e00ff */
[----:B--2---:R-:W-:-:S04]  /*0160*/  FFMA.SAT R0, R5, -R0, 0.5 ;  /* 0x3f00000005007423 */ /* 0x004fc80000002800 */
[----:B------:R-:W-:-:S04]  /*0170*/  FFMA.RM R0, R0, R9, 12582913 ;  /* 0x4b40000100007423 */ /* 0x000fc80000004009 */
[C---:B------:R-:W-:Y:S01]  /*0180*/  FADD R2, R0.reuse, -12583039 ;  /* 0xcb40007f00027421 */ /* 0x040fe20000000000 */
[----:B------:R-:W-:-:S03]  /*0190*/  IMAD.SHL.U32 R0, R0, 0x800000, RZ ;  /* 0x0080000000007824 */ /* 0x000fc600078e00ff */
[----:B------:R-:W-:-:S04]  /*01a0*/  FFMA R2, R5, -1.4426950216293334961, -R2 ;  /* 0xbfb8aa3b05027823 */ /* 0x000fc80000000802 */
[----:B------:R-:W-:-:S04]  /*01b0*/  FFMA R2, R5, -1.925963033500011079e-08, R2 ;  /* 0xb2a5706005027823 */ /* 0x000fc80000000002 */
[----:B------:R-:W0:Y:S02]  /*01c0*/  MUFU.EX2 R9, R2 ;  /* 0x0000000200097308 */ /* 0x000e240000000800 */
[----:B0-----:R-:W-:-:S04]  /*01d0*/  FFMA R0, R0, R9, 1 ;  /* 0x3f80000000007423 */ /* 0x001fc80000000009 */
[----:B------:R-:W-:-:S05]  /*01e0*/  VIADD R6, R0, 0x1800000 ;  /* 0x0180000000067836 */ /* 0x000fca0000000000 */
[----:B------:R-:W-:-:S04]  /*01f0*/  LOP3.LUT R6, R6, 0x7f800000, RZ, 0xc0, !PT ;  /* 0x7f80000006067812 */ /* 0x000fc800078ec0ff */
[----:B------:R-:W-:-:S13]  /*0200*/  ISETP.GT.U32.AND P0, PT, R6, 0x1ffffff, PT ;  /* 0x01ffffff0600780c */ /* 0x000fda0003f04070 */
[----:B------:R-:W-:Y:S05]  /*0210*/  @P0 BRA `(.L_x_3444) ;  /* 0x00000000000c0947 */ /* 0x000fea0003800000 */
[----:B------:R-:W-:-:S07]  /*0220*/  MOV R6, 0x240 ;  /* 0x0000024000067802 */ /* 0x000fce0000000f00 */
[----:B------:R-:W-:Y:S05]  /*0230*/  CALL.REL.NOINC `($__internal_31_$__cuda_sm20_rcp_rn_f32_slowpath) ;  /* 0x0000000000407944 */ /* 0x000fea0003c00000 */
[----:B------:R-:W-:Y:S05]  /*0240*/  BRA `(.L_x_3445) ;  /* 0x0000000000107947 */ /* 0x000fea0003800000 */
.L_x_3444:
[----:B------:R-:W0:Y:S02]  /*0250*/  MUFU.RCP R7, R0 ;  /* 0x0000000000077308 */ /* 0x000e240000001000 */
[----:B0-----:R-:W-:-:S04]  /*0260*/  FFMA R2, R0, R7, -1 ;  /* 0xbf80000000027423 */ /* 0x001fc80000000007 */
[----:B------:R-:W-:-:S04]  /*0270*/  FADD.FTZ R2, -R2, -RZ ;  /* 0x800000ff02027221 */ /* 0x000fc80000010100 */
[----:B------:R-:W-:-:S07]  /*0280*/  FFMA R8, R7, R2, R7 ;  /* 0x0000000207087223 */ /* 0x000fce0000000007 */
.L_x_3445:
[----:B------:R-:W-:Y:S05]  /*0290*/  BSYNC.RECONVERGENT B0 ;  /* 0x0000000000007941 */ /* 0x000fea0003800200 */
.L_x_3443:
[----:B------:R-:W0:Y:S01]  /*02a0*/  LDCU.64 UR6, c[0x0][0x398] ;  /* 0x00007300ff0677ac */ /* 0x000e220008000a00 */
[----:B------:R-:W-:Y:S01]  /*02b0*/  FMUL R5, R5, R8 ;  /* 0x0000000805057220 */ /* 0x000fe20000400000 */
[----:B------:R-:W1:Y:S01]  /*02c0*/  LDCU.64 UR8, c[0x0][0x3a0] ;  /* 0x00007400ff0877ac */ /* 0x000e620008000a00 */
[C---:B0-----:R-:W-:Y:S02]  /*02d0*/  IADD3 R6, P0, PT, R4.reuse, UR6, RZ ;  /* 0x0000000604067c10 */ /* 0x041fe4000ff1e0ff */
[----:B-1----:R-:W-:Y:S02]  /*02e0*/  IADD3 R2, P1, PT, R4, UR8, RZ ;  /* 0x0000000804027c10 */ /* 0x002fe4000ff3e0ff */
[C---:B------:R-:W-:Y:S02]  /*02f0*/  IADD3.X R7, PT, PT, R3.reuse, UR7, RZ, P0, !PT ;  /* 0x0000000703077c10 */ /* 0x040fe400087fe4ff */
[----:B------:R-:W-:-:S03]  /*0300*/  IADD3.X R3, PT, PT, R3, UR9, RZ, P1, !PT ;  /* 0x0000000903037c10 */ /* 0x000fc60008ffe4ff */
[----:B------:R-:W-:Y:S04]  /*0310*/  STG.E desc[UR4][R6.64], R8 ;  /* 0x0000000806007986 */ /* 0x000fe8000c101904 */
[----:B------:R-:W-:Y:S01]  /*0320*/  STG.E desc[UR4][R2.64], R5 ;  /* 0x0000000502007986 */ /* 0x000fe2000c101904 */
[----:B------:R-:W-:Y:S05]  /*0330*/  EXIT ;  /* 0x000000000000794d */ /* 0x000fea0003800000 */
        .weak           $__internal_31_$__cuda_sm20_rcp_rn_f32_slowpath
        .type           $__internal_31_$__cuda_sm20_rcp_rn_f32_slowpath,@function
        .size           $__internal_31_$__cuda_sm20_rcp_rn_f32_slowpath,(.L_x_3614 - $__internal_31_$__cuda_sm20_rcp_rn_f32_slowpath)
$__internal_31_$__cuda_sm20_rcp_rn_f32_slowpath:
[----:B------:R-:W-:Y:S01]  /*0340*/  IMAD.SHL.U32 R2, R0, 0x2, RZ ;  /* 0x0000000200027824 */ /* 0x000fe200078e00ff */
[----:B------:R-:W-:Y:S04]  /*0350*/  BSSY.RECONVERGENT B1, `(.L_x_3446) ;  /* 0x0000030000017945 */ /* 0x000fe80003800200 */
[----:B------:R-:W-:-:S04]  /*0360*/  SHF.R.U32.HI R2, RZ, 0x18, R2 ;  /* 0x00000018ff027819 */ /* 0x000fc80000011602 */
[----:B------:R-:W-:-:S13]  /*0370*/  ISETP.NE.U32.AND P0, PT, R2, RZ, PT ;  /* 0x000000ff0200720c */ /* 0x000fda0003f05070 */
[----:B------:R-:W-:Y:S05]  /*0380*/  @P0 BRA `(.L_x_3447) ;  /* 0x0000000000280947 */ /* 0x000fea0003800000 */
[----:B------:R-:W-:-:S05]  /*0390*/  IMAD.SHL.U32 R2, R0, 0x2, RZ ;  /* 0x0000000200027824 */ /* 0x000fca00078e00ff */
[----:B------:R-:W-:-:S13]  /*03a0*/  ISETP.NE.AND P0, PT, R2, RZ, PT ;  /* 0x000000ff0200720c */ /* 0x000fda0003f05270 */
[----:B------:R-:W-:Y:S01]  /*03b0*/  @P0 FFMA R8, R0, 1.84467440737095516160e+19, RZ ;  /* 0x5f80000000080823 */ /* 0x000fe200000000ff */
[----:B------:R-:W-:Y:S08]  /*03c0*/  @!P0 MUFU.RCP R7, R0 ;  /* 0x0000000000078308 */ /* 0x000ff00000001000 */
[----:B------:R-:W0:Y:S02]  /*03d0*/  @P0 MUFU.RCP R9, R8 ;  /* 0x0000000800090308 */ /* 0x000e240000001000 */
[----:B0-----:R-:W-:-:S04]  /*03e0*/  @P0 FFMA R2, R8, R9, -1 ;  /* 0xbf80000008020423 */ /* 0x001fc80000000009 */
[----:B------:R-:W-:-:S04]  /*03f0*/  @P0 FADD.FTZ R2, -R2, -RZ ;  /* 0x800000ff02020221 */ /* 0x000fc80000010100 */
[----:B------:R-:W-:-:S04]  /*0400*/  @P0 FFMA R2, R9, R2, R9 ;  /* 0x0000000209020223 */ /* 0x000fc80000000009 */
[----:B------:R-:W-:Y:S01]  /*0410*/  @P0 FFMA R7, R2, 1.84467440737095516160e+19, RZ ;  /* 0x5f80000002070823 */ /* 0x000fe200000000ff */
[----:B------:R-:W-:Y:S06]  /*0420*/  BRA `(.L_x_3448) ;  /* 0x0000000000887947 */ /* 0x000fec0003800000 */
.L_x_3447:
[----:B------:R-:W-:-:S04]  /*0430*/  IADD3 R7, PT, PT, R2, -0xfd, RZ ;  /* 0xffffff0302077810 */ /* 0x000fc80007ffe0ff */
[----:B------:R-:W-:-:S13]  /*0440*/  ISETP.GT.U32.AND P0, PT, R7, 0x1, PT ;  /* 0x000000010700780c */ /* 0x000fda0003f04070 */
[----:B------:R-:W-:Y:S05]  /*0450*/  @P0 BRA `(.L_x_3449) ;  /* 0x0000000000780947 */ /* 0x000fea0003800000 */
[----:B------:R-:W-:Y:S01]  /*0460*/  LOP3.LUT R8, R0, 0x7fffff, RZ, 0xc0, !PT ;  /* 0x007fffff00087812 */ /* 0x000fe200078ec0ff */
[----:B------:R-:W-:-:S03]  /*0470*/  IMAD.MOV.U32 R12, RZ, RZ, 0x3 ;  /* 0x00000003ff0c7424 */ /* 0x000fc600078e00ff */
[----:B------:R-:W-:Y:S02]  /*0480*/  LOP3.LUT R8, R8, 0x3f800000, RZ, 0xfc, !PT ;  /* 0x3f80000008087812 */ /* 0x000fe400078efcff */
[----:B------:R-:W-:Y:S02]  /*0490*/  SHF.L.U32 R13, R12, R7, RZ ;  /* 0x000000070c0d7219 */ /* 0x000fe400000006ff */
[----:B------:R-:W0:Y:S02]  /*04a0*/  MUFU.RCP R9, R8 ;  /* 0x0000000800097308 */ /* 0x000e240000001000 */
[----:B0-----:R-:W-:-:S04]  /*04b0*/  FFMA R10, R8, R9, -1 ;  /* 0xbf800000080a7423 */ /* 0x001fc80000000009 */
[----:B------:R-:W-:-:S04]  /*04c0*/  FADD.FTZ R10, -R10, -RZ ;  /* 0x800000ff0a0a7221 */ /* 0x000fc80000010100 */
[CCC-:B------:R-:W-:Y:S01]  /*04d0*/  FFMA.RM R11, R9.reuse, R10.reuse, R9.reuse ;  /* 0x0000000a090b7223 */ /* 0x1c0fe20000004009 */
[----:B------:R-:W-:-:S04]  /*04e0*/  FFMA.RP R10, R9, R10, R9 ;  /* 0x0000000a090a7223 */ /* 0x000fc80000008009 */
[C---:B------:R-:W-:Y:S02]  /*04f0*/  LOP3.LUT R9, R11.reuse, 0x7fffff, RZ, 0xc0, !PT ;  /* 0x007fffff0b097812 */ /* 0x040fe400078ec0ff */
[----:B------:R-:W-:Y:S02]  /*0500*/  FSETP.NEU.FTZ.AND P0, PT, R11, R10, PT ;  /* 0x0000000a0b00720b */ /* 0x000fe40003f1d000 */
[----:B------:R-:W-:Y:S02]  /*0510*/  LOP3.LUT R10, R9, 0x800000, RZ, 0xfc, !PT ;  /* 0x00800000090a7812 */ /* 0x000fe400078efcff */
[----:B------:R-:W-:Y:S02]  /*0520*/  SEL R9, RZ, 0xffffffff, !P0 ;  /* 0xffffffffff097807 */ /* 0x000fe40004000000 */
[----:B------:R-:W-:-:S03]  /*0530*/  LOP3.LUT R8, R13, R10, RZ, 0xc0, !PT ;  /* 0x0000000a0d087212 */ /* 0x000fc600078ec0ff */
[----:B------:R-:W-:Y:S01]  /*0540*/  IMAD.MOV R9, RZ, RZ, -R9 ;  /* 0x000000ffff097224 */ /* 0x000fe200078e0a09 */
[----:B------:R-:W-:-:S04]  /*0550*/  SHF.R.U32.HI R8, RZ, R7, R8 ;  /* 0x00000007ff087219 */ /* 0x000fc80000011608 */
[----:B------:R-:W-:Y:S02]  /*0560*/  LOP3.LUT P1, RZ, R9, R7, R10, 0xf8, !PT ;  /* 0x0000000709ff7212 */ /* 0x000fe4000782f80a */
[C---:B------:R-:W-:Y:S02]  /*0570*/  LOP3.LUT P0, RZ, R8.reuse, 0x1, RZ, 0xc0, !PT ;  /* 0x0000000108ff7812 */ /* 0x040fe4000780c0ff */
[----:B------:R-:W-:-:S04]  /*0580*/  LOP3.LUT P2, RZ, R8, 0x2, RZ, 0xc0, !PT ;  /* 0x0000000208ff7812 */ /* 0x000fc8000784c0ff */
[----:B------:R-:W-:Y:S02]  /*0590*/  PLOP3.LUT P0, PT, P0, P1, P2, 0xe0, 0x0 ;  /* 0x000000000000781c */ /* 0x000fe40000703c20 */
[----:B------:R-:W-:Y:S02]  /*05a0*/  LOP3.LUT P1, RZ, R0, 0x7fffff, RZ, 0xc0, !PT ;  /* 0x007fffff00ff7812 */ /* 0x000fe4000782c0ff */
[----:B------:R-:W-:-:S05]  /*05b0*/  SEL R7, RZ, 0x1, !P0 ;  /* 0x00000001ff077807 */ /* 0x000fca0004000000 */
[----:B------:R-:W-:-:S05]  /*05c0*/  IMAD.MOV R7, RZ, RZ, -R7 ;  /* 0x000000ffff077224 */ /* 0x000fca00078e0a07 */
[----:B------:R-:W-:Y:S01]  /*05d0*/  ISETP.GE.AND P0, PT, R7, RZ, PT ;  /* 0x000000ff0700720c */ /* 0x000fe20003f06270 */
[----:B------:R-:W-:-:S05]  /*05e0*/  VIADD R7, R2, 0xffffff04 ;  /* 0xffffff0402077836 */ /* 0x000fca0000000000 */
[----:B------:R-:W-:-:S07]  /*05f0*/  SHF.R.U32.HI R7, RZ, R7, R10 ;  /* 0x00000007ff077219 */ /* 0x000fce000001160a */
[----:B------:R-:W-:-:S05]  /*0600*/  @!P0 IADD3 R7, PT, PT, R7, 0x1, RZ ;  /* 0x0000000107078810 */ /* 0x000fca0007ffe0ff */
[----:B------:R-:W-:-:S05]  /*0610*/  @!P1 IMAD.SHL.U32 R7, R7, 0x2, RZ ;  /* 0x0000000207079824 */ /* 0x000fca00078e00ff */
[----:B------:R-:W-:Y:S01]  /*0620*/  LOP3.LUT R7, R7, 0x80000000, R0, 0xf8, !PT ;  /* 0x8000000007077812 */ /* 0x000fe200078ef800 */
[----:B------:R-:W-:Y:S06]  /*0630*/  BRA `(.L_x_3448) ;  /* 0x0000000000047947 */ /* 0x000fec0003800000 */
.L_x_3449:
[----:B------:R0:W1:Y:S02]  /*0640*/  MUFU.RCP R7, R0 ;  /* 0x0000000000077308 */ /* 0x0000640000001000 */
.L_x_3448:
[----:B------:R-:W-:Y:S05]  /*0650*/  BSYNC.RECONVERGENT B1 ;  /* 0x0000000000017941 */ /* 0x000fea0003800200 */
.L_x_3446:
[----:B-1----:R-:W-:Y:S02]  /*0660*/  IMAD.MOV.U32 R8, RZ, RZ, R7 ;  /* 0x000000ffff087224 */ /* 0x002fe400078e0007 */
[----:B------:R-:W-:-:S04]  /*0670*/  IMAD.MOV.U32 R7, RZ, RZ, 0x0 ;  /* 0x00000000ff077424 */ /* 0x000fc800078e00ff */
[----:B0-----:R-:W-:Y:S05]  /*0680*/  RET.REL.NODEC R6 `(array_avtivate_swish) ;  /* 0xfffffff8065c7950 */ /* 0x001fea0003c3ffff */
.L_x_3450:
        /* <DEDUP_REMOVED lines=15> */
.L_x_3614:


//--------------------- .text.activate_array      --------------------------
	.section	.text.activate_array,"ax",@progbits
	.align	128
        .global         activate_array
        .type           activate_array,@function
        .size           activate_array,(.L_x_3617 - activate_array)
        .other          activate_array,@"STO_CUDA_ENTRY STV_DEFAULT"
activate_array:
.text.activate_array:
        /* <DEDUP_REMOVED lines=11> */
[----:B------:R-:W-:Y:S01]  /*00b0*/  IMAD.MOV.U32 R2, RZ, RZ, 0x40000000 ;  /* 0x40000000ff027424 */ /* 0x000fe200078e00ff */
[----:B------:R-:W1:Y:S01]  /*00c0*/  LDCU.64 UR4, c[0x0][0x388] ;  /* 0x00007100ff0477ac */ /* 0x000e620008000a00 */
[----:B------:R-:W2:Y:S01]  /*00d0*/  LDCU.64 UR8, c[0x0][0x358] ;  /* 0x00006b00ff0877ac */ /* 0x000ea20008000a00 */
[----:B-1----:R-:W-:Y:S01]  /*00e0*/  ULEA UR4, UP0, UR6, UR4, 0x2 ;  /* 0x0000000406047291 */ /* 0x002fe2000f8010ff */
[----:B0-----:R-:W-:-:S03]  /*00f0*/  ISETP.GT.AND P0, PT, R3, 0x9, PT ;  /* 0x000000090300780c */ /* 0x001fc60003f04270 */
[----:B------:R-:W-:-:S10]  /*0100*/  ULEA.HI.X UR5, UR6, UR5, UR7, 0x2, UP0 ;  /* 0x0000000506057291 */ /* 0x000fd400080f1407 */
[----:B--2---:R-:W-:Y:S05]  /*0110*/  @P0 BRA `(.L_x_3451) ;  /* 0x0000000800300947 */ /* 0x004fea0003800000 */
[----:B------:R-:W-:-:S13]  /*0120*/  ISETP.GT.AND P0, PT, R3, 0x5, PT ;  /* 0x000000050300780c */ /* 0x000fda0003f04270 */
[----:B------:R-:W-:Y:S05]  /*0130*/  @P0 BRA `(.L_x_3452) ;  /* 0x0000000400240947 */ /* 0x000fea0003800000 */
[----:B------:R-:W-:-:S13]  /*0140*/  ISETP.GT.AND P0, PT, R3, 0x1, PT ;  /* 0x000000010300780c */ /* 0x000fda0003f04270 */
[----:B------:R-:W-:Y:S05]  /*0150*/  @P0 BRA `(.L_x_3453) ;  /* 0x0000000000a40947 */ /* 0x000fea0003800000 */
[----:B------:R-:W-:-:S05]  /*0160*/  VIMNMX.U32 R2, PT, PT, R3, 0x2, PT ;  /* 0x0000000203027848 */ /* 0x000fca0003fe0000 */
[----:B------:R-:W-:-:S04]  /*0170*/  IMAD.SHL.U32 R4, R2, 0x4, RZ ;  /* 0x0000000402047824 */ /* 0x000fc800078e00ff */
[----:B------:R-:W0:Y:S02]  /*0180*/  LDC R2, c[0x2][R4] ;  /* 0x0080000004027b82 */ /* 0x000e240000000800 */
[----:B0-----:R-:W-:-:S04]  /*0190*/  SHF.R.S32.HI R3, RZ, 0x1f, R2 ;  /* 0x0000001fff037819 */ /* 0x001fc80000011402 */
.L_x_3552:
[----:B------:R-:W-:Y:S05]  /*01a0*/  BRX R2 -0x1b0                                                            (*"BRANCH_TARGETS .L_x_3553,.L_x_3554,.L_x_3555"*) ;  /* 0xfffffffc02947949 */ /* 0x000fea000383ffff */
.L_x_3554:
[----:B------:R-:W-:-:S04]  /*01b0*/  LEA R2, P0, R0, UR4, 0x2 ;  /* 0x0000000400027c11 */ /* 0x000fc8000f8010ff */
[----:B------:R-:W-:-:S05]  /*01c0*/  LEA.HI.X R3, R0, UR5, RZ, 0x2, P0 ;  /* 0x0000000500037c11 */ /* 0x000fca00080f14ff */
[----:B------:R-:W2:Y:S02]  /*01d0*/  LDG.E R0, desc[UR8][R2.64] ;  /* 0x0000000802007981 */ /* 0x000ea4000c1e1900 */
[----:B--2---:R-:W-:-:S04]  /*01e0*/  FSETP.GEU.AND P0, PT, R0, RZ, PT ;  /* 0x000000ff0000720b */ /* 0x004fc80003f0e000 */
[----:B------:R-:W-:-:S05]  /*01f0*/  FSEL R5, R0, RZ, P0 ;  /* 0x000000ff00057208 */ /* 0x000fca0000000000 */
[----:B------:R-:W-:Y:S01]  /*0200*/  STG.E desc[UR8][R2.64], R5 ;  /* 0x0000000502007986 */ /* 0x000fe2000c101908 */
[----:B------:R-:W-:Y:S05]  /*0210*/  EXIT ;  /* 0x000000000000794d */ /* 0x000fea0003800000 */
.L_x_3553:
[----:B------:R-:W-:-:S04]  /*0220*/  LEA R4, P0, R0, UR4, 0x2 ;  /* 0x0000000400047c11 */ /* 0x000fc8000f8010ff */
[----:B------:R-:W-:-:S05]  /*0230*/  LEA.HI.X R5, R0, UR5, RZ, 0x2, P0 ;  /* 0x0000000500057c11 */ /* 0x000fca00080f14ff */
[----:B------:R-:W2:Y:S01]  /*0240*/  LDG.E R7, desc[UR8][R4.64] ;  /* 0x0000000804077981 */ /* 0x000ea2000c1e1900 */
[----:B------:R-:W-:Y:S02]  /*0250*/  HFMA2 R3, -RZ, RZ, 3.7421875, 0 ;  /* 0x437c0000ff037431 */ /* 0x000fe400000001ff */
[----:B------:R-:W-:Y:S01]  /*0260*/  IMAD.MOV.U32 R0, RZ, RZ, 0x3bbb989d ;  /* 0x3bbb989dff007424 */ /* 0x000fe200078e00ff */
[----:B------:R-:W-:Y:S03]  /*0270*/  BSSY.RECONVERGENT B0, `(.L_x_3454) ;  /* 0x0000015000007945 */ /* 0x000fe60003800200 */
[----:B--2---:R-:W-:-:S04]  /*0280*/  FFMA.SAT R0, -R0, R7, 0.5 ;  /* 0x3f00000000007423 */ /* 0x004fc80000002107 */
        /* <DEDUP_REMOVED lines=12> */
[----:B------:R-:W-:Y:S05]  /*0350*/  CALL.REL.NOINC `($__internal_32_$__cuda_sm20_rcp_rn_f32_slowpath) ;  /* 0x0000001c00e47944 */ /* 0x000fea0003c00000 */
[----:B------:R-:W-:Y:S01]  /*0360*/  IMAD.MOV.U32 R3, RZ, RZ, R0 ;  /* 0x000000ffff037224 */ /* 0x000fe200078e0000 */
[----:B------:R-:W-:Y:S06]  /*0370*/  BRA `(.L_x_3456) ;  /* 0x0000000000107947 */ /* 0x000fec0003800000 */
.L_x_3455:
[----:B------:R-:W0:Y:S02]  /*0380*/  MUFU.RCP R3, R0 ;  /* 0x0000000000037308 */ /* 0x000e240000001000 */
[----:B0-----:R-:W-:-:S04]  /*0390*/  FFMA R2, R0, R3, -1 ;  /* 0xbf80000000027423 */ /* 0x001fc80000000003 */
[----:B------:R-:W-:-:S04]  /*03a0*/  FADD.FTZ R2, -R2, -RZ ;  /* 0x800000ff02027221 */ /* 0x000fc80000010100 */
[----:B------:R-:W-:-:S07]  /*03b0*/  FFMA R3, R3, R2, R3 ;  /* 0x0000000203037223 */ /* 0x000fce0000000003 */
.L_x_3456:
[----:B------:R-:W-:Y:S05]  /*03c0*/  BSYNC.RECONVERGENT B0 ;  /* 0x0000000000007941 */ /* 0x000fea0003800200 */
.L_x_3454:
[----:B------:R-:W-:Y:S01]  /*03d0*/  STG.E desc[UR8][R4.64], R3 ;  /* 0x0000000304007986 */ /* 0x000fe2000c101908 */
[----:B------:R-:W-:Y:S05]  /*03e0*/  EXIT ;  /* 0x000000000000794d */ /* 0x000fea0003800000 */
.L_x_3453:
[----:B------:R-:W-:-:S04]  /*03f0*/  MOV R2, 0xfffffffe ;  /* 0xfffffffe00027802 */ /* 0x000fc80000000f00 */
[----:B------:R-:W-:-:S05]  /*0400*/  VIADDMNMX.U32 R2, R3, R2, 0x4, PT ;  /* 0x0000000403027446 */ /* 0x000fca0003800002 */
[----:B------:R-:W-:-:S04]  /*0410*/  IMAD.SHL.U32 R4, R2, 0x4, RZ ;  /* 0x0000000402047824 */ /* 0x000fc800078e00ff */
[----:B------:R-:W0:Y:S02]  /*0420*/  LDC R2, c[0x2][R4+0xc] ;  /* 0x0080030004027b82 */ /* 0x000e240000000800 */
[----:B0-----:R-:W-:-:S04]  /*0430*/  SHF.R.S32.HI R3, RZ, 0x1f, R2 ;  /* 0x0000001fff037819 */ /* 0x001fc80000011402 */
.L_x_3556:
[----:B------:R-:W-:Y:S05]  /*0440*/  BRX R2 -0x450                                                            (*"BRANCH_TARGETS .L_x_3557,.L_x_3558,.L_x_3555,.L_x_3560"*) ;  /* 0xfffffff802ec7949 */ /* 0x000fea000383ffff */
.L_x_3560:
[----:B------:R-:W-:-:S04]  /*0450*/  LEA R2, P0, R0, UR4, 0x2 ;  /* 0x0000000400027c11 */ /* 0x000fc8000f8010ff */
[----:B------:R-:W-:-:S05]  /*0460*/  LEA.HI.X R3, R0, UR5, RZ, 0x2, P0 ;  /* 0x0000000500037c11 */ /* 0x000fca00080f14ff */
[----:B------:R-:W2:Y:S02]  /*0470*/  LDG.E R5, desc[UR8][R2.64] ;  /* 0x0000000802057981 */ /* 0x000ea4000c1e1900 */
[----:B--2---:R-:W-:-:S05]  /*0480*/  FSET.BF.GT.AND R0, R5, RZ, PT ;  /* 0x000000ff0500720a */ /* 0x004fca0003804000 */
[----:B------:R-:W-:-:S04]  /*0490*/  FMUL R0, R0, R5 ;  /* 0x0000000500007220 */ /* 0x000fc80000400000 */
[----:B------:R-:W-:-:S05]  /*04a0*/  FFMA R5, R5, 0.10000000149011611938, R0 ;  /* 0x3dcccccd05057823 */ /* 0x000fca0000000000 */
[----:B------:R-:W-:Y:S01]  /*04b0*/  STG.E desc[UR8][R2.64], R5 ;  /* 0x0000000502007986 */ /* 0x000fe2000c101908 */
[----:B------:R-:W-:Y:S05]  /*04c0*/  EXIT ;  /* 0x000000000000794d */ /* 0x000fea0003800000 */
.L_x_3557:
[----:B------:R-:W-:-:S04]  /*04d0*/  LEA R2, P0, R0, UR4, 0x2 ;  /* 0x0000000400027c11 */ /* 0x000fc8000f8010ff */
[----:B------:R-:W-:-:S05]  /*04e0*/  LEA.HI.X R3, R0, UR5, RZ, 0x2, P0 ;  /* 0x0000000500037c11 */ /* 0x000fca00080f14ff */
[----:B------:R-:W2:Y:S02]  /*04f0*/  LDG.E R7, desc[UR8][R2.64] ;  /* 0x0000000802077981 */ /* 0x000ea4000c1e1900 */
[C---:B--2---:R-:W-:Y:S02]  /*0500*/  FSET.BF.GT.AND R0, R7.reuse, RZ, PT ;  /* 0x000000ff0700720a */ /* 0x044fe40003804000 */
[----:B------:R-:W-:-:S03]  /*0510*/  FSET.BF.LE.AND R5, R7, 6, PT ;  /* 0x40c000000705780a */ /* 0x000fc60003803000 */
[----:B------:R-:W-:-:S04]  /*0520*/  FMUL R0, R0, R7 ;  /* 0x0000000700007220 */ /* 0x000fc80000400000 */
[----:B------:R-:W-:-:S05]  /*0530*/  FMUL R5, R0, R5 ;  /* 0x0000000500057220 */ /* 0x000fca0000400000 */
[----:B------:R-:W-:Y:S01]  /*0540*/  STG.E desc[UR8][R2.64], R5 ;  /* 0x0000000502007986 */ /* 0x000fe2000c101908 */
[----:B------:R-:W-:Y:S05]  /*0550*/  EXIT ;  /* 0x000000000000794d */ /* 0x000fea0003800000 */
.L_x_3558:
[----:B------:R-:W-:-:S04]  /*0560*/  LEA R2, P0, R0, UR4, 0x2 ;  /* 0x0000000400027c11 */ /* 0x000fc8000f8010ff */
[----:B------:R-:W-:-:S05]  /*0570*/  LEA.HI.X R3, R0, UR5, RZ, 0x2, P0 ;  /* 0x0000000500037c11 */ /* 0x000fca00080f14ff */
[----:B------:R-:W2:Y:S02]  /*0580*/  LDG.E R5, desc[UR8][R2.64] ;  /* 0x0000000802057981 */ /* 0x000ea4000c1e1900 */
[----:B--2---:R-:W-:-:S13]  /*0590*/  FSETP.GT.AND P0, PT, R5, RZ, PT ;  /* 0x000000ff0500720b */ /* 0x004fda0003f04000 */
[----:B------:R-:W-:-:S05]  /*05a0*/  @!P0 FMUL R5, R5, 0.0099999997764825820923 ;  /* 0x3c23d70a05058820 */ /* 0x000fca0000400000 */
[----:B------:R-:W-:Y:S01]  /*05b0*/  STG.E desc[UR8][R2.64], R5 ;  /* 0x0000000502007986 */ /* 0x000fe2000c101908 */
[----:B------:R-:W-:Y:S05]  /*05c0*/  EXIT ;  /* 0x000000000000794d */ /* 0x000fea0003800000 */
.L_x_3452:
[----:B------:R-:W-:-:S05]  /*05d0*/  VIADD R4, R3, 0xfffffff8 ;  /* 0xfffffff803047836 */ /* 0x000fca0000000000 */
[----:B------:R-:W-:-:S13]  /*05e0*/  ISETP.GE.U32.AND P0, PT, R4, 0x2, PT ;  /* 0x000000020400780c */ /* 0x000fda0003f06070 */
[----:B------:R-:W-:Y:S05]  /*05f0*/  @!P0 BRA `(.L_x_3457) ;  /* 0x0000000000d88947 */ /* 0x000fea0003800000 */
[----:B------:R-:W-:-:S05]  /*0600*/  IMAD.MOV.U32 R4, RZ, RZ, -0x6 ;  /* 0xfffffffaff047424 */ /* 0x000fca00078e00ff */
[----:B------:R-:W-:-:S04]  /*0610*/  VIADDMNMX.U32 R3, R3, R4, 0x2, PT ;  /* 0x0000000203037446 */ /* 0x000fc80003800004 */
[----:B------:R-:W-:-:S04]  /*0620*/  SHF.L.U32 R3, R3, 0x2, RZ ;  /* 0x0000000203037819 */ /* 0x000fc800000006ff */
[----:B------:R-:W0:Y:S02]  /*0630*/  LDC R4, c[0x2][R3+0x20] ;  /* 0x0080080003047b82 */ /* 0x000e240000000800 */
[----:B0-----:R-:W-:-:S04]  /*0640*/  SHF.R.S32.HI R5, RZ, 0x1f, R4 ;  /* 0x0000001fff057819 */ /* 0x001fc80000011404 */
.L_x_3562:
[----:B------:R-:W-:Y:S05]  /*0650*/  BRX R4 -0x660                                                            (*"BRANCH_TARGETS .L_x_3563,.L_x_3564,.L_x_3555"*) ;  /* 0xfffffff804687949 */ /* 0x000fea000383ffff */
.L_x_3564:
[----:B------:R-:W-:-:S04]  /*0660*/  LEA R2, P0, R0, UR4, 0x2 ;  /* 0x0000000400027c11 */ /* 0x000fc8000f8010ff */
[----:B------:R-:W-:-:S05]  /*0670*/  LEA.HI.X R3, R0, UR5, RZ, 0x2, P0 ;  /* 0x0000000500037c11 */ /* 0x000fca00080f14ff */
[----:B------:R-:W2:Y:S02]  /*0680*/  LDG.E R4, desc[UR8][R2.64] ;  /* 0x0000000802047981 */ /* 0x000ea4000c1e1900 */
[----:B--2---:R-:W-:-:S13]  /*0690*/  FSETP.GEU.AND P0, PT, R4, -4, PT ;  /* 0xc08000000400780b */ /* 0x004fda0003f0e000 */
[----:B------:R-:W-:-:S04]  /*06a0*/  @!P0 FADD R0, R4, 4 ;  /* 0x4080000004008421 */ /* 0x000fc80000000000 */
[----:B------:R-:W-:-:S05]  /*06b0*/  @!P0 FMUL R5, R0, 0.0099999997764825820923 ;  /* 0x3c23d70a00058820 */ /* 0x000fca0000400000 */
[----:B------:R0:W-:Y:S01]  /*06c0*/  @!P0 STG.E desc[UR8][R2.64], R5 ;  /* 0x0000000502008986 */ /* 0x0001e2000c101908 */
[----:B------:R-:W-:Y:S05]  /*06d0*/  @!P0 EXIT ;  /* 0x000000000000894d */ /* 0x000fea0003800000 */
[----:B------:R-:W-:-:S13]  /*06e0*/  FSETP.GT.AND P0, PT, R4, 4, PT ;  /* 0x408000000400780b */ /* 0x000fda0003f04000 */
[----:B0-----:R-:W-:Y:S02]  /*06f0*/  @P0 IMAD.MOV.U32 R5, RZ, RZ, 0x3c23d70a ;  /* 0x3c23d70aff050424 */ /* 0x001fe400078e00ff */
[----:B------:R-:W-:-:S04]  /*0700*/  @P0 FADD R0, R4, -4 ;  /* 0xc080000004000421 */ /* 0x000fc80000000000 */
[----:B------:R-:W-:-:S05]  /*0710*/  @P0 FFMA R5, R0, R5, 1 ;  /* 0x3f80000000050423 */ /* 0x000fca0000000005 */
[----:B------:R0:W-:Y:S01]  /*0720*/  @P0 STG.E desc[UR8][R2.64], R5 ;  /* 0x0000000502000986 */ /* 0x0001e2000c101908 */
[----:B------:R-:W-:Y:S05]  /*0730*/  @P0 EXIT ;  /* 0x000000000000094d */ /* 0x000fea0003800000 */
[----:B0-----:R-:W-:-:S04]  /*0740*/  IMAD.MOV.U32 R5, RZ, RZ, 0x3e000000 ;  /* 0x3e000000ff057424 */ /* 0x001fc800078e00ff */
[----:B------:R-:W-:-:S05]  /*0750*/  FFMA R5, R5, R4, 0.5 ;  /* 0x3f00000005057423 */ /* 0x000fca0000000004 */
[----:B------:R-:W-:Y:S01]  /*0760*/  STG.E desc[UR8][R2.64], R5 ;  /* 0x0000000502007986 */ /* 0x000fe2000c101908 */
[----:B------:R-:W-:Y:S05]  /*0770*/  EXIT ;  /* 0x000000000000794d */ /* 0x000fea0003800000 */
.L_x_3563:
[----:B------:R-:W-:-:S04]  /*0780*/  LEA R4, P0, R0, UR4, 0x2 ;  /* 0x0000000400047c11 */ /* 0x000fc8000f8010ff */
[----:B------:R-:W-:-:S05]  /*0790*/  LEA.HI.X R5, R0, UR5, RZ, 0x2, P0 ;  /* 0x0000000500057c11 */ /* 0x000fca00080f14ff */
[----:B------:R-:W2:Y:S01]  /*07a0*/  LDG.E R0, desc[UR8][R4.64] ;  /* 0x0000000804007981 */ /* 0x000ea2000c1e1900 */
[----:B------:R-:W-:Y:S02]  /*07b0*/  HFMA2 R6, -RZ, RZ, 3.7421875, 0 ;  /* 0x437c0000ff067431 */ /* 0x000fe400000001ff */
[----:B------:R-:W-:Y:S01]  /*07c0*/  IMAD.MOV.U32 R3, RZ, RZ, 0x3bbb989d ;  /* 0x3bbb989dff037424 */ /* 0x000fe200078e00ff */
[----:B------:R-:W-:Y:S01]  /*07d0*/  BSSY.RECONVERGENT B0, `(.L_x_3458) ;  /* 0x0000015000007945 */ /* 0x000fe20003800200 */
[----:B--2---:R-:W-:-:S04]  /*07e0*/  FMUL R0, R0, -2 ;  /* 0xc000000000007820 */ /* 0x004fc80000400000 */
[----:B------:R-:W-:-:S04]  /*07f0*/  FFMA.SAT R3, R0, R3, 0.5 ;  /* 0x3f00000000037423 */ /* 0x000fc80000002003 */
[----:B------:R-:W-:-:S04]  /*0800*/  FFMA.RM R3, R3, R6, 12582913 ;  /* 0x4b40000103037423 */ /* 0x000fc80000004006 */
[C---:B------:R-:W-:Y:S01]  /*0810*/  FADD R7, R3.reuse, -12583039 ;  /* 0xcb40007f03077421 */ /* 0x040fe20000000000 */
[----:B------:R-:W-:-:S03]  /*0820*/  IMAD.SHL.U32 R3, R3, 0x800000, RZ ;  /* 0x0080000003037824 */ /* 0x000fc600078e00ff */
[----:B------:R-:W-:-:S04]  /*0830*/  FFMA R7, R0, 1.4426950216293334961, -R7 ;  /* 0x3fb8aa3b00077823 */ /* 0x000fc80000000807 */
[----:B------:R-:W-:-:S04]  /*0840*/  FFMA R7, R0, 1.925963033500011079e-08, R7 ;  /* 0x32a5706000077823 */ /* 0x000fc80000000007 */
[----:B------:R-:W0:Y:S02]  /*0850*/  MUFU.EX2 R0, R7 ;  /* 0x0000000700007308 */ /* 0x000e240000000800 */
[----:B0-----:R-:W-:-:S06]  /*0860*/  FFMA R9, R3, R0, 1 ;  /* 0x3f80000003097423 */ /* 0x001fcc0000000000 */
        /* <DEDUP_REMOVED lines=8> */
[----:B------:R-:W-:Y:S01]  /*08f0*/  IMAD.MOV.U32 R3, RZ, RZ, R9 ;  /* 0x000000ffff037224 */ /* 0x000fe200078e0009 */
[----:B------:R-:W-:-:S07]  /*0900*/  MOV R8, 0x920 ;  /* 0x0000092000087802 */ /* 0x000fce0000000f00 */
[----:B------:R-:W-:Y:S05]  /*0910*/  CALL.REL.NOINC `($__internal_33_$__cuda_sm3x_div_rn_noftz_f32_slowpath) ;  /* 0x0000001c00487944 */ /* 0x000fea0003c00000 */
.L_x_3459:
[----:B------:R-:W-:Y:S05]  /*0920*/  BSYNC.RECONVERGENT B0 ;  /* 0x0000000000007941 */ /* 0x000fea0003800200 */
.L_x_3458:
[----:B------:R-:W-:-:S05]  /*0930*/  FADD R3, R0, -1 ;  /* 0xbf80000000037421 */ /* 0x000fca0000000000 */
[----:B------:R-:W-:Y:S01]  /*0940*/  STG.E desc[UR8][R4.64], R3 ;  /* 0x0000000304007986 */ /* 0x000fe2000c101908 */
[----:B------:R-:W-:Y:S05]  /*0950*/  EXIT ;  /* 0x000000000000794d */ /* 0x000fea0003800000 */
.L_x_3457:
[----:B------:R-:W-:-:S04]  /*0960*/  LEA R2, P0, R0, UR4, 0x2 ;  /* 0x0000000400027c11 */ /* 0x000fc8000f8010ff */
[----:B------:R-:W-:-:S05]  /*0970*/  LEA.HI.X R3, R0, UR5, RZ, 0x2, P0 ;  /* 0x0000000500037c11 */ /* 0x000fca00080f14ff */
[----:B------:R-:W2:Y:S02]  /*0980*/  LDG.E R5, desc[UR8][R2.64] ;  /* 0x0000000802057981 */ /* 0x000ea4000c1e1900 */
[----:B--2---:R-:W-:-:S13]  /*0990*/  FSETP.GEU.AND P0, PT, R5, RZ, PT ;  /* 0x000000ff0500720b */ /* 0x004fda0003f0e000 */
[----:B------:R-:W-:Y:S05]  /*09a0*/  @P0 EXIT ;  /* 0x000000000000094d */ /* 0x000fea0003800000 */
[----:B------:R-:W-:-:S05]  /*09b0*/  FMUL R5, R5, 0.10000000149011611938 ;  /* 0x3dcccccd05057820 */ /* 0x000fca0000400000 */
[----:B------:R-:W-:Y:S01]  /*09c0*/  STG.E desc[UR8][R2.64], R5 ;  /* 0x0000000502007986 */ /* 0x000fe2000c101908 */
[----:B------:R-:W-:Y:S05]  /*09d0*/  EXIT ;  /* 0x000000000000794d */ /* 0x000fea0003800000 */
.L_x_3451:
[----:B------:R-:W-:-:S13]  /*09e0*/  ISETP.GT.AND P0, PT, R3, 0xd, PT ;  /* 0x0000000d0300780c */ /* 0x000fda0003f04270 */
[----:B------:R-:W-:Y:S05]  /*09f0*/  @P0 BRA `(.L_x_3460) ;  /* 0x00000004005c0947 */ /* 0x000fea0003800000 */
[----:B------:R-:W-:-:S13]  /*0a00*/  ISETP.GT.AND P0, PT, R3, 0xb, PT ;  /* 0x0000000b0300780c */ /* 0x000fda0003f04270 */
[----:B------:R-:W-:Y:S05]  /*0a10*/  @P0 BRA `(.L_x_3461) ;  /* 0x0000000000d40947 */ /* 0x000fea0003800000 */
[----:B------:R-:W-:-:S05]  /*0a20*/  VIADD R3, R3, 0xfffffff6 ;  /* 0xfffffff603037836 */ /* 0x000fca0000000000 */
[----:B------:R-:W-:-:S04]  /*0a30*/  VIMNMX.U32 R3, PT, PT, R3, 0x2, PT ;  /* 0x0000000203037848 */ /* 0x000fc80003fe0000 */
[----:B------:R-:W-:-:S04]  /*0a40*/  SHF.L.U32 R3, R3, 0x2, RZ ;  /* 0x0000000203037819 */ /* 0x000fc800000006ff */
[----:B------:R-:W0:Y:S02]  /*0a50*/  LDC R4, c[0x2][R3+0x2c] ;  /* 0x00800b0003047b82 */ /* 0x000e240000000800 */
[----:B0-----:R-:W-:-:S04]  /*0a60*/  SHF.R.S32.HI R5, RZ, 0x1f, R4 ;  /* 0x0000001fff057819 */ /* 0x001fc80000011404 */
.L_x_3566:
[----:B------:R-:W-:Y:S05]  /*0a70*/  BRX R4 -0xa80                                                            (*"BRANCH_TARGETS .L_x_3567,.L_x_3568,.L_x_3555"*) ;  /* 0xfffffff404607949 */ /* 0x000fea000383ffff */
.L_x_3568:
[----:B------:R-:W-:-:S04]  /*0a80*/  LEA R4, P0, R0, UR4, 0x2 ;  /* 0x0000000400047c11 */ /* 0x000fc8000f8010ff */
[----:B------:R-:W-:-:S05]  /*0a90*/  LEA.HI.X R5, R0, UR5, RZ, 0x2, P0 ;  /* 0x0000000500057c11 */ /* 0x000fca00080f14ff */
[----:B------:R-:W2:Y:S01]  /*0aa0*/  LDG.E R6, desc[UR8][R4.64] ;  /* 0x0000000804067981 */ /* 0x000ea2000c1e1900 */
[----:B------:R-:W-:Y:S01]  /*0ab0*/  IMAD.MOV.U32 R3, RZ, RZ, 0x3bbb989d ;  /* 0x3bbb989dff037424 */ /* 0x000fe200078e00ff */
[----:B------:R-:W-:Y:S01]  /*0ac0*/  BSSY.RECONVERGENT B0, `(.L_x_3462) ;  /* 0x0000014000007945 */ /* 0x000fe20003800200 */
[----:B------:R-:W-:Y:S02]  /*0ad0*/  IMAD.MOV.U32 R7, RZ, RZ, 0x437c0000 ;  /* 0x437c0000ff077424 */ /* 0x000fe400078e00ff */
[----:B--2---:R-:W-:-:S04]  /*0ae0*/  FFMA.SAT R0, -R3, R6, 0.5 ;  /* 0x3f00000003007423 */ /* 0x004fc80000002106 */
[----:B------:R-:W-:-:S04]  /*0af0*/  FFMA.RM R0, R0, R7, 12582913 ;  /* 0x4b40000100007423 */ /* 0x000fc80000004007 */
[C---:B------:R-:W-:Y:S01]  /*0b00*/  FADD R3, R0.reuse, -12583039 ;  /* 0xcb40007f00037421 */ /* 0x040fe20000000000 */
[----:B------:R-:W-:-:S03]  /*0b10*/  IMAD.SHL.U32 R0, R0, 0x800000, RZ ;  /* 0x0080000000007824 */ /* 0x000fc600078e00ff */
[----:B------:R-:W-:-:S04]  /*0b20*/  FFMA R3, R6, -1.4426950216293334961, -R3 ;  /* 0xbfb8aa3b06037823 */ /* 0x000fc80000000803 */
[----:B------:R-:W-:-:S06]  /*0b30*/  FFMA R3, R6, -1.925963033500011079e-08, R3 ;  /* 0xb2a5706006037823 */ /* 0x000fcc0000000003 */
        /* <DEDUP_REMOVED lines=11> */
[----:B------:R-:W-:Y:S05]  /*0bf0*/  CALL.REL.NOINC `($__internal_33_$__cuda_sm3x_div_rn_noftz_f32_slowpath) ;  /* 0x0000001800907944 */ /* 0x000fea0003c00000 */
.L_x_3463:
[----:B------:R-:W-:Y:S05]  /*0c00*/  BSYNC.RECONVERGENT B0 ;  /* 0x0000000000007941 */ /* 0x000fea0003800200 */
.L_x_3462:
[----:B------:R-:W-:-:S05]  /*0c10*/  FADD R3, R0, -1 ;  /* 0xbf80000000037421 */ /* 0x000fca0000000000 */
[----:B------:R-:W-:Y:S01]  /*0c20*/  STG.E desc[UR8][R4.64], R3 ;  /* 0x0000000304007986 */ /* 0x000fe2000c101908 */
[----:B------:R-:W-:Y:S05]  /*0c30*/  EXIT ;  /* 0x000000000000794d */ /* 0x000fea0003800000 */
.L_x_3567:
[----:B------:R-:W-:-:S04]  /*0c40*/  LEA R2, P0, R0, UR4, 0x2 ;  /* 0x0000000400027c11 */ /* 0x000fc8000f8010ff */
[----:B------:R-:W-:-:S05]  /*0c50*/  LEA.HI.X R3, R0, UR5, RZ, 0x2, P0 ;  /* 0x0000000500037c11 */ /* 0x000fca00080f14ff */
[----:B------:R-:W2:Y:S01]  /*0c60*/  LDG.E R9, desc[UR8][R2.64] ;  /* 0x0000000802097981 */ /* 0x000ea2000c1e1900 */
[----:B------:R-:W-:Y:S02]  /*0c70*/  HFMA2 R0, -RZ, RZ, 0.96630859375, -0.0022525787353515625 ;  /* 0x3bbb989dff007431 */ /* 0x000fe400000001ff */
[----:B------:R-:W-:-:S03]  /*0c80*/  IMAD.MOV.U32 R5, RZ, RZ, 0x437c0000 ;  /* 0x437c0000ff057424 */ /* 0x000fc600078e00ff */
[----:B--2---:R-:W-:-:S04]  /*0c90*/  FFMA.SAT R0, R0, R9, 0.5 ;  /* 0x3f00000000007423 */ /* 0x004fc80000002009 */
[----:B------:R-:W-:-:S04]  /*0ca0*/  FFMA.RM R0, R0, R5, 12582913 ;  /* 0x4b40000100007423 */ /* 0x000fc80000004005 */
[C---:B------:R-:W-:Y:S01]  /*0cb0*/  FADD R4, R0.reuse, -12583039 ;  /* 0xcb40007f00047421 */ /* 0x040fe20000000000 */
[----:B------:R-:W-:-:S03]  /*0cc0*/  IMAD.SHL.U32 R0, R0, 0x800000, RZ ;  /* 0x0080000000007824 */ /* 0x000fc600078e00ff */
[----:B------:R-:W-:-:S04]  /*0cd0*/  FFMA R4, R9, 1.4426950216293334961, -R4 ;  /* 0x3fb8aa3b09047823 */ /* 0x000fc80000000804 */
[C---:B------:R-:W-:Y:S01]  /*0ce0*/  FFMA R5, R9.reuse, 1.925963033500011079e-08, R4 ;  /* 0x32a5706009057823 */ /* 0x040fe20000000004 */
[----:B------:R-:W-:-:S05]  /*0cf0*/  FSET.BF.LT.AND R4, R9, RZ, PT ;  /* 0x000000ff0904720a */ /* 0x000fca0003801000 */
[----:B------:R-:W0:Y:S02]  /*0d00*/  MUFU.EX2 R5, R5 ;  /* 0x0000000500057308 */ /* 0x000e240000000800 */
[----:B0-----:R-:W-:Y:S01]  /*0d10*/  FFMA R7, R0, R5, -1 ;  /* 0xbf80000000077423 */ /* 0x001fe20000000005 */
[----:B------:R-:W-:-:S03]  /*0d20*/  FSET.BF.GE.AND R0, R9, RZ, PT ;  /* 0x000000ff0900720a */ /* 0x000fc60003806000 */
[----:B------:R-:W-:-:S04]  /*0d30*/  FMUL R7, R4, R7 ;  /* 0x0000000704077220 */ /* 0x000fc80000400000 */
[----:B------:R-:W-:-:S05]  /*0d40*/  FFMA R7, R0, R9, R7 ;  /* 0x0000000900077223 */ /* 0x000fca0000000007 */
[----:B------:R-:W-:Y:S01]  /*0d50*/  STG.E desc[UR8][R2.64], R7 ;  /* 0x0000000702007986 */ /* 0x000fe2000c101908 */
[----:B------:R-:W-:Y:S05]  /*0d60*/  EXIT ;  /* 0x000000000000794d */ /* 0x000fea0003800000 */
.L_x_3461:
[----:B------:R-:W-:-:S05]  /*0d70*/  IMAD.MOV.U32 R2, RZ, RZ, -0xc ;  /* 0xfffffff4ff027424 */ /* 0x000fca00078e00ff */
[----:B------:R-:W-:-:S04]  /*0d80*/  VIADDMNMX.U32 R2, R3, R2, 0x2, PT ;  /* 0x0000000203027446 */ /* 0x000fc80003800002 */
[----:B------:R-:W-:-:S04]  /*0d90*/  SHF.L.U32 R4, R2, 0x2, RZ ;  /* 0x0000000202047819 */ /* 0x000fc800000006ff */
[----:B------:R-:W0:Y:S02]  /*0da0*/  LDC R2, c[0x2][R4+0x38] ;  /* 0x00800e0004027b82 */ /* 0x000e240000000800 */
[----:B0-----:R-:W-:-:S04]  /*0db0*/  SHF.R.S32.HI R3, RZ, 0x1f, R2 ;  /* 0x0000001fff037819 */ /* 0x001fc80000011402 */
.L_x_3570:
[----:B------:R-:W-:Y:S05]  /*0dc0*/  BRX R2 -0xdd0                                                            (*"BRANCH_TARGETS .L_x_3571,.L_x_3572,.L_x_3555"*) ;  /* 0xfffffff0028c7949 */ /* 0x000fea000383ffff */
.L_x_3572:
[----:B------:R-:W-:-:S04]  /*0dd0*/  LEA R2, P0, R0, UR4, 0x2 ;  /* 0x0000000400027c11 */ /* 0x000fc8000f8010ff */
[----:B------:R-:W-:-:S05]  /*0de0*/  LEA.HI.X R3, R0, UR5, RZ, 0x2, P0 ;  /* 0x0000000500037c11 */ /* 0x000fca00080f14ff */
[----:B------:R-:W2:Y:S02]  /*0df0*/  LDG.E R0, desc[UR8][R2.64] ;  /* 0x0000000802007981 */ /* 0x000ea4000c1e1900 */
[C---:B--2---:R-:W-:Y:S02]  /*0e00*/  FSETP.GEU.AND P0, PT, R0.reuse, -1, PT ;  /* 0xbf8000000000780b */ /* 0x044fe40003f0e000 */
[----:B------:R-:W-:-:S04]  /*0e10*/  FMNMX.NAN R0, R0, 1, PT ;  /* 0x3f80000000007809 */ /* 0x000fc80003820000 */
[----:B------:R-:W-:-:S05]  /*0e20*/  FSEL R5, R0, -1, P0 ;  /* 0xbf80000000057808 */ /* 0x000fca0000000000 */
[----:B------:R-:W-:Y:S01]  /*0e30*/  STG.E desc[UR8][R2.64], R5 ;  /* 0x0000000502007986 */ /* 0x000fe2000c101908 */
[----:B------:R-:W-:Y:S05]  /*0e40*/  EXIT ;  /* 0x000000000000794d */ /* 0x000fea0003800000 */
.L_x_3571:
[----:B------:R-:W-:-:S04]  /*0e50*/  LEA R4, P0, R0, UR4, 0x2 ;  /* 0x0000000400047c11 */ /* 0x000fc8000f8010ff */
[----:B------:R-:W-:-:S05]  /*0e60*/  LEA.HI.X R5, R0, UR5, RZ, 0x2, P0 ;  /* 0x0000000500057c11 */ /* 0x000fca00080f14ff */
[----:B------:R-:W2:Y:S02]  /*0e70*/  LDG.E R9, desc[UR8][R4.64] ;  /* 0x0000000804097981 */ /* 0x000ea4000c1e1900 */
[----:B--2---:R-:W0:Y:S02]  /*0e80*/  F2I.S64.FLOOR R2, R9 ;  /* 0x0000000900027311 */ /* 0x004e240000205900 */
[----:B0-----:R-:W-:-:S04]  /*0e90*/  LOP3.LUT R0, R2, 0x1, RZ, 0xc0, !PT ;  /* 0x0000000102007812 */ /* 0x001fc800078ec0ff */
[----:B------:R-:W-:-:S04]  /*0ea0*/  ISETP.NE.U32.AND P0, PT, R0, 0x1, PT ;  /* 0x000000010000780c */ /* 0x000fc80003f05070 */
[----:B------:R-:W-:-:S13]  /*0eb0*/  ISETP.NE.U32.AND.EX P0, PT, RZ, RZ, PT, P0 ;  /* 0x000000ffff00720c */ /* 0x000fda0003f05100 */
[----:B------:R-:W-:-:S04]  /*0ec0*/  @P0 FMUL R0, R9, 0.5 ;  /* 0x3f00000009000820 */ /* 0x000fc80000400000 */
[----:B------:R-:W0:Y:S02]  /*0ed0*/  @P0 FRND.FLOOR R7, R0 ;  /* 0x0000000000070307 */ /* 0x000e240000205000 */
[----:B0-----:R0:W-:Y:S01]  /*0ee0*/  @P0 STG.E desc[UR8][R4.64], R7 ;  /* 0x0000000704000986 */ /* 0x0011e2000c101908 */
[----:B------:R-:W-:Y:S05]  /*0ef0*/  @P0 EXIT ;  /* 0x000000000000094d */ /* 0x000fea0003800000 */
[----:B------:R-:W1:Y:S01]  /*0f00*/  I2F.S64 R2, R2 ;  /* 0x0000000200027312 */ /* 0x000e620000301400 */
[----:B------:R-:W-:-:S07]  /*0f10*/  FMUL R6, R9, 0.5 ;  /* 0x3f00000009067820 */ /* 0x000fce0000400000 */
[----:B0-----:R-:W0:Y:S01]  /*0f20*/  FRND.FLOOR R7, R6 ;  /* 0x0000000600077307 */ /* 0x001e220000205000 */
[----:B-1----:R-:W-:-:S04]  /*0f30*/  FADD R0, -R2, R9 ;  /* 0x0000000902007221 */ /* 0x002fc80000000100 */
[----:B0-----:R-:W-:-:S05]  /*0f40*/  FADD R7, R7, R0 ;  /* 0x0000000007077221 */ /* 0x001fca0000000000 */
[----:B------:R-:W-:Y:S01]  /*0f50*/  STG.E desc[UR8][R4.64], R7 ;  /* 0x0000000704007986 */ /* 0x000fe2000c101908 */
[----:B------:R-:W-:Y:S05]  /*0f60*/  EXIT ;  /* 0x000000000000794d */ /* 0x000fea0003800000 */
.L_x_3460:
[----:B------:R-:W-:-:S13]  /*0f70*/  ISETP.GT.AND P0, PT, R3, 0x10, PT ;  /* 0x000000100300780c */ /* 0x000fda0003f04270 */
[----:B------:R-:W-:Y:S05]  /*0f80*/  @P0 BRA `(.L_x_3464) ;  /* 0x0000000000a40947 */ /* 0x000fea0003800000 */
[----:B------:R-:W-:-:S05]  /*0f90*/  VIADD R2, R3, 0xfffffff2 ;  /* 0xfffffff203027836 */ /* 0x000fca0000000000 */
[----:B------:R-:W-:-:S05]  /*0fa0*/  VIMNMX.U32 R2, PT, PT, R2, 0x2, PT ;  /* 0x0000000202027848 */ /* 0x000fca0003fe0000 */
[----:B------:R-:W-:-:S04]  /*0fb0*/  IMAD.SHL.U32 R4, R2, 0x4, RZ ;  /* 0x0000000402047824 */ /* 0x000fc800078e00ff */
[----:B------:R-:W0:Y:S02]  /*0fc0*/  LDC R2, c[0x2][R4+0x44] ;  /* 0x0080110004027b82 */ /* 0x000e240000000800 */
[----:B0-----:R-:W-:-:S04]  /*0fd0*/  SHF.R.S32.HI R3, RZ, 0x1f, R2 ;  /* 0x0000001fff037819 */ /* 0x001fc80000011402 */
.L_x_3574:
[----:B------:R-:W-:Y:S05]  /*0fe0*/  BRX R2 -0xff0                                                            (*"BRANCH_TARGETS .L_x_3575,.L_x_3576,.L_x_3555"*) ;  /* 0xfffffff002047949 */ /* 0x000fea000383ffff */
.L_x_3576:
[----:B------:R-:W-:-:S04]  /*0ff0*/  LEA R2, P0, R0, UR4, 0x2 ;  /* 0x0000000400027c11 */ /* 0x000fc8000f8010ff */
[----:B------:R-:W-:-:S05]  /*1000*/  LEA.HI.X R3, R0, UR5, RZ, 0x2, P0 ;  /* 0x0000000500037c11 */ /* 0x000fca00080f14ff */
[----:B------:R-:W2:Y:S01]  /*1010*/  LDG.E R9, desc[UR8][R2.64] ;  /* 0x0000000802097981 */ /* 0x000ea2000c1e1900 */
[----:B------:R-:W-:Y:S02]  /*1020*/  HFMA2 R5, -RZ, RZ, 3.7421875, 0 ;  /* 0x437c0000ff057431 */ /* 0x000fe400000001ff */
[----:B------:R-:W-:-:S04]  /*1030*/  IMAD.MOV.U32 R0, RZ, RZ, 0x3bbb989d ;  /* 0x3bbb989dff007424 */ /* 0x000fc800078e00ff */
[----:B--2---:R-:W-:Y:S01]  /*1040*/  FFMA.SAT R0, R0, R9, 0.5 ;  /* 0x3f00000000007423 */ /* 0x004fe20000002009 */
[C---:B------:R-:W-:Y:S02]  /*1050*/  FSETP.GEU.AND P1, PT, R9.reuse, RZ, PT ;  /* 0x000000ff0900720b */ /* 0x040fe40003f2e000 */
[----:B------:R-:W-:Y:S01]  /*1060*/  FSETP.GE.AND P0, PT, R9, RZ, PT ;  /* 0x000000ff0900720b */ /* 0x000fe20003f06000 */
[----:B------:R-:W-:-:S04]  /*1070*/  FFMA.RM R0, R0, R5, 12582913 ;  /* 0x4b40000100007423 */ /* 0x000fc80000004005 */
[C---:B------:R-:W-:Y:S01]  /*1080*/  FADD R4, R0.reuse, -12583039 ;  /* 0xcb40007f00047421 */ /* 0x040fe20000000000 */
[----:B------:R-:W-:-:S03]  /*1090*/  IMAD.SHL.U32 R0, R0, 0x800000, RZ ;  /* 0x0080000000007824 */ /* 0x000fc600078e00ff */
[----:B------:R-:W-:-:S04]  /*10a0*/  FFMA R4, R9, 1.4426950216293334961, -R4 ;  /* 0x3fb8aa3b09047823 */ /* 0x000fc80000000804 */
[----:B------:R-:W-:Y:S01]  /*10b0*/  FFMA R5, R9, 1.925963033500011079e-08, R4 ;  /* 0x32a5706009057823 */ /* 0x000fe20000000004 */
[----:B------:R-:W-:-:S05]  /*10c0*/  FSEL R4, RZ, 1.7580311298370361328, P1 ;  /* 0x3fe1072aff047808 */ /* 0x000fca0000800000 */
[----:B------:R-:W0:Y:S02]  /*10d0*/  MUFU.EX2 R5, R5 ;  /* 0x0000000500057308 */ /* 0x000e240000000800 */
[----:B0-----:R-:W-:Y:S01]  /*10e0*/  FFMA R7, R0, R5, -1 ;  /* 0xbf80000000077423 */ /* 0x001fe20000000005 */
[----:B------:R-:W-:-:S03]  /*10f0*/  FSEL R0, RZ, 1.0506999492645263672, !P0 ;  /* 0x3f867d56ff007808 */ /* 0x000fc60004000000 */
[----:B------:R-:W-:-:S04]  /*1100*/  FMUL R7, R4, R7 ;  /* 0x0000000704077220 */ /* 0x000fc80000400000 */
[----:B------:R-:W-:-:S05]  /*1110*/  FFMA R7, R0, R9, R7 ;  /* 0x0000000900077223 */ /* 0x000fca0000000007 */
[----:B------:R-:W-:Y:S01]  /*1120*/  STG.E desc[UR8][R2.64], R7 ;  /* 0x0000000702007986 */ /* 0x000fe2000c101908 */
[----:B------:R-:W-:Y:S05]  /*1130*/  EXIT ;  /* 0x000000000000794d */ /* 0x000fea0003800000 */
.L_x_3575:
[----:B------:R-:W-:-:S04]  /*1140*/  LEA R2, P0, R0, UR4, 0x2 ;  /* 0x0000000400027c11 */ /* 0x000fc8000f8010ff */
[----:B------:R-:W-:-:S05]  /*1150*/  LEA.HI.X R3, R0, UR5, RZ, 0x2, P0 ;  /* 0x0000000500037c11 */ /* 0x000fca00080f14ff */
[----:B------:R-:W2:Y:S01]  /*1160*/  LDG.E R5, desc[UR8][R2.64] ;  /* 0x0000000802057981 */ /* 0x000ea2000c1e1900 */
[----:B------:R-:W-:Y:S01]  /*1170*/  BSSY.RECONVERGENT B0, `(.L_x_3465) ;  /* 0x0000008000007945 */ /* 0x000fe20003800200 */
[----:B--2---:R-:W-:-:S13]  /*1180*/  FSETP.GEU.AND P0, PT, R5, RZ, PT ;  /* 0x000000ff0500720b */ /* 0x004fda0003f0e000 */
[----:B------:R-:W-:Y:S01]  /*1190*/  @!P0 FMUL R5, R5, 0.0010000000474974513054 ;  /* 0x3a83126f05058820 */ /* 0x000fe20000400000 */
[----:B------:R-:W-:Y:S06]  /*11a0*/  @!P0 BRA `(.L_x_3466) ;  /* 0x0000000000108947 */ /* 0x000fec0003800000 */
[----:B------:R-:W-:-:S13]  /*11b0*/  FSETP.GT.AND P0, PT, R5, 1, PT ;  /* 0x3f8000000500780b */ /* 0x000fda0003f04000 */
[----:B------:R-:W-:Y:S02]  /*11c0*/  @P0 IMAD.MOV.U32 R7, RZ, RZ, 0x3a83126f ;  /* 0x3a83126fff070424 */ /* 0x000fe400078e00ff */
[----:B------:R-:W-:-:S04]  /*11d0*/  @P0 FADD R0, R5, -1 ;  /* 0xbf80000005000421 */ /* 0x000fc80000000000 */
[----:B------:R-:W-:-:S07]  /*11e0*/  @P0 FFMA R5, R0, R7, 1 ;  /* 0x3f80000000050423 */ /* 0x000fce0000000007 */
.L_x_3466:
[----:B------:R-:W-:Y:S05]  /*11f0*/  BSYNC.RECONVERGENT B0 ;  /* 0x0000000000007941 */ /* 0x000fea0003800200 */
.L_x_3465:
[----:B------:R-:W-:Y:S01]  /*1200*/  STG.E desc[UR8][R2.64], R5 ;  /* 0x0000000502007986 */ /* 0x000fe2000c101908 */
[----:B------:R-:W-:Y:S05]  /*1210*/  EXIT ;  /* 0x000000000000794d */ /* 0x000fea0003800000 */
.L_x_3464:
[----:B------:R-:W-:-:S05]  /*1220*/  IMAD.MOV.U32 R4, RZ, RZ, -0x11 ;  /* 0xffffffefff047424 */ /* 0x000fca00078e00ff */
[----:B------:R-:W-:-:S04]  /*1230*/  VIADDMNMX.U32 R3, R3, R4, 0x3, PT ;  /* 0x0000000303037446 */ /* 0x000fc80003800004 */
[----:B------:R-:W-:-:S04]  /*1240*/  SHF.L.U32 R3, R3, 0x2, RZ ;  /* 0x0000000203037819 */ /* 0x000fc800000006ff */
[----:B------:R-:W0:Y:S02]  /*1250*/  LDC R4, c[0x2][R3+0x50] ;  /* 0x0080140003047b82 */ /* 0x000e240000000800 */
[----:B0-----:R-:W-:-:S04]  /*1260*/  SHF.R.S32.HI R5, RZ, 0x1f, R4 ;  /* 0x0000001fff057819 */ /* 0x001fc80000011404 */
.L_x_3578:
[----:B------:R-:W-:Y:S05]  /*1270*/  BRX R4 -0x1280                                                           (*"BRANCH_TARGETS .L_x_3579,.L_x_3580,.L_x_3581,.L_x_3555"*) ;  /* 0xffffffec04607949 */ /* 0x000fea000383ffff */
.L_x_3581:
[----:B------:R-:W-:-:S04]  /*1280*/  LEA R4, P0, R0, UR4, 0x2 ;  /* 0x0000000400047c11 */ /* 0x000fc8000f8010ff */
[----:B------:R-:W-:-:S05]  /*1290*/  LEA.HI.X R5, R0, UR5, RZ, 0x2, P0 ;  /* 0x0000000500057c11 */ /* 0x000fca00080f14ff */
[----:B------:R-:W2:Y:S01]  /*12a0*/  LDG.E R6, desc[UR8][R4.64] ;  /* 0x0000000804067981 */ /* 0x000ea2000c1e1900 */
[----:B------:R-:W-:Y:S01]  /*12b0*/  BSSY.RECONVERGENT B0, `(.L_x_3467) ;  /* 0x0000037000007945 */ /* 0x000fe20003800200 */
[----:B--2---:R-:W-:Y:S01]  /*12c0*/  FSETP.GT.AND P0, PT, R6, 20, PT ;  /* 0x41a000000600780b */ /* 0x004fe20003f04000 */
[----:B------:R-:W-:-:S12]  /*12d0*/  IMAD.MOV.U32 R0, RZ, RZ, R6 ;  /* 0x000000ffff007224 */ /* 0x000fd800078e0006 */
[----:B------:R-:W-:Y:S05]  /*12e0*/  @P0 BRA `(.L_x_3468) ;  /* 0x0000000000cc0947 */ /* 0x000fea0003800000 */
[----:B------:R-:W-:-:S13]  /*12f0*/  FSETP.GEU.AND P0, PT, R6, -20, PT ;  /* 0xc1a000000600780b */ /* 0x000fda0003f0e000 */
[----:B------:R-:W-:Y:S05]  /*1300*/  @P0 BRA `(.L_x_3469) ;  /* 0x00000000002c0947 */ /* 0x000fea0003800000 */
[----:B------:R-:W-:Y:S02]  /*1310*/  IMAD.MOV.U32 R3, RZ, RZ, 0x3bbb989d ;  /* 0x3bbb989dff037424 */ /* 0x000fe400078e00ff */
[----:B------:R-:W-:Y:S02]  /*1320*/  IMAD.MOV.U32 R7, RZ, RZ, 0x437c0000 ;  /* 0x437c0000ff077424 */ /* 0x000fe400078e00ff */
[----:B------:R-:W-:-:S04]  /*1330*/  FFMA.SAT R0, R3, R6, 0.5 ;  /* 0x3f00000003007423 */ /* 0x000fc80000002006 */
[----:B------:R-:W-:-:S04]  /*1340*/  FFMA.RM R0, R0, R7, 12582913 ;  /* 0x4b40000100007423 */ /* 0x000fc80000004007 */
[C---:B------:R-:W-:Y:S01]  /*1350*/  FADD R3, R0.reuse, -12583039 ;  /* 0xcb40007f00037421 */ /* 0x040fe20000000000 */
[----:B------:R-:W-:-:S03]  /*1360*/  SHF.L.U32 R0, R0, 0x17, RZ ;  /* 0x0000001700007819 */ /* 0x000fc600000006ff */
[----:B------:R-:W-:-:S04]  /*1370*/  FFMA R3, R6, 1.4426950216293334961, -R3 ;  /* 0x3fb8aa3b06037823 */ /* 0x000fc80000000803 */
[----:B------:R-:W-:-:S06]  /*1380*/  FFMA R3, R6, 1.925963033500011079e-08, R3 ;  /* 0x32a5706006037823 */ /* 0x000fcc0000000003 */
[----:B------:R-:W0:Y:S02]  /*1390*/  MUFU.EX2 R3, R3 ;  /* 0x0000000300037308 */ /* 0x000e240000000800 */
[----:B0-----:R-:W-:Y:S01]  /*13a0*/  FMUL R0, R0, R3 ;  /* 0x0000000300007220 */ /* 0x001fe20000400000 */
[----:B------:R-:W-:Y:S06]  /*13b0*/  BRA `(.L_x_3468) ;  /* 0x0000000000987947 */ /* 0x000fec0003800000 */
.L_x_3469:
[----:B------:R-:W-:Y:S02]  /*13c0*/  IMAD.MOV.U32 R3, RZ, RZ, 0x3bbb989d ;  /* 0x3bbb989dff037424 */ /* 0x000fe400078e00ff */
[----:B------:R-:W-:Y:S02]  /*13d0*/  IMAD.MOV.U32 R0, RZ, RZ, 0x437c0000 ;  /* 0x437c0000ff007424 */ /* 0x000fe400078e00ff */
[----:B------:R-:W-:Y:S01]  /*13e0*/  FFMA.SAT R3, R3, R6, 0.5 ;  /* 0x3f00000003037423 */ /* 0x000fe20000002006 */
[----:B------:R-:W-:Y:S02]  /*13f0*/  IMAD.MOV.U32 R8, RZ, RZ, 0x3e800000 ;  /* 0x3e800000ff087424 */ /* 0x000fe400078e00ff */
[----:B------:R-:W-:Y:S02]  /*1400*/  IMAD.MOV.U32 R10, RZ, RZ, 0x3d39bf78 ;  /* 0x3d39bf78ff0a7424 */ /* 0x000fe400078e00ff */
[----:B------:R-:W-:-:S04]  /*1410*/  FFMA.RM R0, R3, R0, 12582913 ;  /* 0x4b40000103007423 */ /* 0x000fc80000004000 */
[C---:B------:R-:W-:Y:S01]  /*1420*/  FADD R3, R0.reuse, -12583039 ;  /* 0xcb40007f00037421 */ /* 0x040fe20000000000 */
[----:B------:R-:W-:-:S03]  /*1430*/  IMAD.SHL.U32 R0, R0, 0x800000, RZ ;  /* 0x0080000000007824 */ /* 0x000fc600078e00ff */
[----:B------:R-:W-:-:S04]  /*1440*/  FFMA R3, R6, 1.4426950216293334961, -R3 ;  /* 0x3fb8aa3b06037823 */ /* 0x000fc80000000803 */
[----:B------:R-:W-:-:S06]  /*1450*/  FFMA R9, R6, 1.925963033500011079e-08, R3 ;  /* 0x32a5706006097823 */ /* 0x000fcc0000000003 */
[----:B------:R-:W0:Y:S02]  /*1460*/  MUFU.EX2 R9, R9 ;  /* 0x0000000900097308 */ /* 0x000e240000000800 */
[----:B0-----:R-:W-:-:S04]  /*1470*/  FMUL R11, R0, R9 ;  /* 0x00000009000b7220 */ /* 0x001fc80000400000 */
[C---:B------:R-:W-:Y:S01]  /*1480*/  FADD.RZ R0, R11.reuse, 1 ;  /* 0x3f8000000b007421 */ /* 0x040fe2000000c000 */
[----:B------:R-:W-:-:S04]  /*1490*/  ISETP.GE.U32.AND P0, PT, R11, 0x7f800000, PT ;  /* 0x7f8000000b00780c */ /* 0x000fc80003f06070 */
[----:B------:R-:W-:Y:S02]  /*14a0*/  IADD3 R0, PT, PT, R0, -0x3f400000, RZ ;  /* 0xc0c0000000007810 */ /* 0x000fe40007ffe0ff */
[----:B------:R-:W-:Y:S02]  /*14b0*/  ISETP.GT.AND P2, PT, R11, -0x40800000, P0 ;  /* 0xbf8000000b00780c */ /* 0x000fe40000744270 */
[----:B------:R-:W-:-:S04]  /*14c0*/  LOP3.LUT R0, R0, 0xff800000, RZ, 0xc0, !PT ;  /* 0xff80000000007812 */ /* 0x000fc800078ec0ff */
[----:B------:R-:W-:Y:S01]  /*14d0*/  IADD3 R7, PT, PT, -R0, 0x40800000, RZ ;  /* 0x4080000000077810 */ /* 0x000fe20007ffe1ff */
[C---:B------:R-:W-:Y:S01]  /*14e0*/  IMAD.IADD R3, R11.reuse, 0x1, -R0 ;  /* 0x000000010b037824 */ /* 0x040fe200078e0a00 */
[----:B------:R-:W-:Y:S02]  /*14f0*/  I2FP.F32.S32 R0, R0 ;  /* 0x0000000000007245 */ /* 0x000fe40000201400 */
[----:B------:R-:W-:Y:S01]  /*1500*/  @P0 FSETP.NEU.AND P1, PT, R11, RZ, PT ;  /* 0x000000ff0b00020b */ /* 0x000fe20003f2d000 */
[----:B------:R-:W-:Y:S01]  /*1510*/  FFMA R8, R7, R8, -1 ;  /* 0xbf80000007087423 */ /* 0x000fe20000000008 */
[----:B------:R-:W-:Y:S01]  /*1520*/  @P0 MOV R7, 0x7f800000 ;  /* 0x7f80000000070802 */ /* 0x000fe20000000f00 */
[----:B------:R-:W-:Y:S02]  /*1530*/  FMUL R0, R0, 1.1920928955078125e-07 ;  /* 0x3400000000007820 */ /* 0x000fe40000400000 */
[----:B------:R-:W-:-:S04]  /*1540*/  FADD R3, R3, R8 ;  /* 0x0000000803037221 */ /* 0x000fc80000000000 */
[----:B------:R-:W-:-:S04]  /*1550*/  FFMA R8, R3, -R10, 0.10546888411045074463 ;  /* 0x3dd8001203087423 */ /* 0x000fc8000000080a */
[----:B------:R-:W-:-:S04]  /*1560*/  FFMA R8, R3, R8, -0.13229703903198242188 ;  /* 0xbe0778e003087423 */ /* 0x000fc80000000008 */
[----:B------:R-:W-:-:S04]  /*1570*/  FFMA R8, R3, R8, 0.14491446316242218018 ;  /* 0x3e14647503087423 */ /* 0x000fc80000000008 */
[----:B------:R-:W-:-:S04]  /*1580*/  FFMA R8, R3, R8, -0.16641564667224884033 ;  /* 0xbe2a68dd03087423 */ /* 0x000fc80000000008 */
[----:B------:R-:W-:-:S04]  /*1590*/  FFMA R8, R3, R8, 0.19988867640495300293 ;  /* 0x3e4caf9e03087423 */ /* 0x000fc80000000008 */
[----:B------:R-:W-:-:S04]  /*15a0*/  FFMA R8, R3, R8, -0.25000196695327758789 ;  /* 0xbe80004203087423 */ /* 0x000fc80000000008 */
[----:B------:R-:W-:-:S04]  /*15b0*/  FFMA R8, R3, R8, 0.33333510160446166992 ;  /* 0x3eaaaae603087423 */ /* 0x000fc80000000008 */
[----:B------:R-:W-:-:S04]  /*15c0*/  FFMA R8, R3, R8, -0.5 ;  /* 0xbf00000003087423 */ /* 0x000fc80000000008 */
[----:B------:R-:W-:-:S04]  /*15d0*/  FMUL R8, R3, R8 ;  /* 0x0000000803087220 */ /* 0x000fc80000400000 */
[----:B------:R-:W-:-:S04]  /*15e0*/  FFMA R3, R3, R8, R3 ;  /* 0x0000000803037223 */ /* 0x000fc80000000003 */
[----:B------:R-:W-:Y:S01]  /*15f0*/  FFMA R0, R0, 0.69314718246459960938, R3 ;  /* 0x3f31721800007823 */ /* 0x000fe20000000003 */
[----:B------:R-:W-:-:S05]  /*1600*/  @P2 FFMA R0, R11, R7, +INF ;  /* 0x7f8000000b002423 */ /* 0x000fca0000000007 */
[----:B------:R-:W-:-:S07]  /*1610*/  @P0 FSEL R0, R0, -RZ, P1 ;  /* 0x800000ff00000208 */ /* 0x000fce0000800000 */
.L_x_3468:
[----:B------:R-:W-:Y:S05]  /*1620*/  BSYNC.RECONVERGENT B0 ;  /* 0x0000000000007941 */ /* 0x000fea0003800200 */
.L_x_3467:
[----:B------:R-:W-:Y:S02]  /*1630*/  IMAD.MOV.U32 R3, RZ, RZ, 0x3bbb989d ;  /* 0x3bbb989dff037424 */ /* 0x000fe400078e00ff */
[----:B------:R-:W-:Y:S01]  /*1640*/  FMUL R0, R0, -2 ;  /* 0xc000000000007820 */ /* 0x000fe20000400000 */
[----:B------:R-:W-:Y:S01]  /*1650*/  IMAD.MOV.U32 R8, RZ, RZ, 0x437c0000 ;  /* 0x437c0000ff087424 */ /* 0x000fe200078e00ff */
[----:B------:R-:W-:Y:S02]  /*1660*/  BSSY.RECONVERGENT B0, `(.L_x_3470) ;  /* 0x0000014000007945 */ /* 0x000fe40003800200 */
        /* <DEDUP_REMOVED lines=16> */
[----:B------:R-:W-:Y:S02]  /*1770*/  MOV R3, R9 ;  /* 0x0000000900037202 */ /* 0x000fe40000000f00 */
[----:B------:R-:W-:-:S07]  /*1780*/  MOV R8, 0x17a0 ;  /* 0x000017a000087802 */ /* 0x000fce0000000f00 */
[----:B------:R-:W-:Y:S05]  /*1790*/  CALL.REL.NOINC `($__internal_33_$__cuda_sm3x_div_rn_noftz_f32_slowpath) ;  /* 0x0000000c00a87944 */ /* 0x000fea0003c00000 */
.L_x_3471:
[----:B------:R-:W-:Y:S05]  /*17a0*/  BSYNC.RECONVERGENT B0 ;  /* 0x0000000000007941 */ /* 0x000fea0003800200 */
.L_x_3470:
[----:B------:R-:W-:-:S04]  /*17b0*/  FADD R3, R0, -1 ;  /* 0xbf80000000037421 */ /* 0x000fc80000000000 */
[----:B------:R-:W-:-:S05]  /*17c0*/  FMUL R3, R3, R6 ;  /* 0x0000000603037220 */ /* 0x000fca0000400000 */
[----:B------:R0:W-:Y:S02]  /*17d0*/  STG.E desc[UR8][R4.64], R3 ;  /* 0x0000000304007986 */ /* 0x0001e4000c101908 */
.L_x_3555:
[----:B------:R-:W-:Y:S05]  /*17e0*/  EXIT ;  /* 0x000000000000794d */ /* 0x000fea0003800000 */
.L_x_3579:
[----:B------:R-:W-:-:S04]  /*17f0*/  LEA R2, P0, R0, UR4, 0x2 ;  /* 0x0000000400027c11 */ /* 0x000fc8000f8010ff */
[----:B------:R-:W-:-:S05]  /*1800*/  LEA.HI.X R3, R0, UR5, RZ, 0x2, P0 ;  /* 0x0000000500037c11 */ /* 0x000fca00080f14ff */
[----:B------:R-:W2:Y:S01]  /*1810*/  LDG.E R20, desc[UR8][R2.64] ;  /* 0x0000000802147981 */ /* 0x000ea2000c1e1900 */
[----:B------:R-:W-:Y:S01]  /*1820*/  BSSY.RECONVERGENT B0, `(.L_x_3472) ;  /* 0x0000004000007945 */ /* 0x000fe20003800200 */
[----:B------:R-:W-:Y:S01]  /*1830*/  MOV R0, 0x1860 ;  /* 0x0000186000007802 */ /* 0x000fe20000000f00 */
[----:B--2---:R0:W1:Y:S06]  /*1840*/  F2F.F64.F32 R4, R20 ;  /* 0x0000001400047310 */ /* 0x00406c0000201800 */
[----:B01----:R-:W-:Y:S05]  /*1850*/  CALL.REL.NOINC `($activate_array$__internal_accurate_pow) ;  /* 0x0000001400187944 */ /* 0x003fea0003c00000 */
[----:B------:R-:W-:Y:S05]  /*1860*/  BSYNC.RECONVERGENT B0 ;  /* 0x0000000000007941 */ /* 0x000fea0003800200 */
.L_x_3472:
[----:B------:R-:W-:Y:S01]  /*1870*/  DADD R6, R4, 3 ;  /* 0x4008000004067429 */ /* 0x000fe20000000000 */
[----:B------:R-:W-:Y:S01]  /*1880*/  IMAD.MOV.U32 R8, RZ, RZ, R11 ;  /* 0x000000ffff087224 */ /* 0x000fe200078e000b */
[C---:B------:R-:W-:Y:S01]  /*1890*/  FSETP.NEU.AND P1, PT, R20.reuse, RZ, PT ;  /* 0x000000ff1400720b */ /* 0x040fe20003f2d000 */
[----:B------:R-:W-:Y:S01]  /*18a0*/  IMAD.MOV.U32 R9, RZ, RZ, R12 ;  /* 0x000000ffff097224 */ /* 0x000fe200078e000c */
[----:B------:R-:W-:Y:S01]  /*18b0*/  ISETP.GE.AND P0, PT, R5, RZ, PT ;  /* 0x000000ff0500720c */ /* 0x000fe20003f06270 */
[----:B------:R-:W-:Y:S01]  /*18c0*/  BSSY.RECONVERGENT B0, `(.L_x_3473) ;  /* 0x0000011000007945 */ /* 0x000fe20003800200 */
[----:B------:R-:W-:-:S03]  /*18d0*/  FMUL R0, R20, 0.79788500070571899414 ;  /* 0x3f4c423114007820 */ /* 0x000fc60000400000 */
[----:B------:R-:W-:Y:S01]  /*18e0*/  DADD R8, -RZ, -R8 ;  /* 0x00000000ff087229 */ /* 0x000fe20000000908 */
[----:B------:R-:W-:-:S04]  /*18f0*/  LOP3.LUT R6, R7, 0x7ff00000, RZ, 0xc0, !PT ;  /* 0x7ff0000007067812 */ /* 0x000fc800078ec0ff */
[----:B------:R-:W-:-:S05]  /*1900*/  ISETP.NE.AND P2, PT, R6, 0x7ff00000, PT ;  /* 0x7ff000000600780c */ /* 0x000fca0003f45270 */
[----:B------:R-:W-:Y:S02]  /*1910*/  FSEL R6, R8, R11, !P0 ;  /* 0x0000000b08067208 */ /* 0x000fe40004000000 */
[----:B------:R-:W-:Y:S01]  /*1920*/  FSEL R7, R9, R12, !P0 ;  /* 0x0000000c09077208 */ /* 0x000fe20004000000 */
[----:B------:R-:W-:Y:S01]  /*1930*/  @!P1 IMAD.MOV.U32 R7, RZ, RZ, R5 ;  /* 0x000000ffff079224 */ /* 0x000fe200078e0005 */
[----:B------:R-:W-:-:S04]  /*1940*/  @!P1 MOV R6, RZ ;  /* 0x000000ff00069202 */ /* 0x000fc80000000f00 */
[----:B------:R-:W-:Y:S05]  /*1950*/  @P2 BRA `(.L_x_3474) ;  /* 0x00000000001c2947 */ /* 0x000fea0003800000 */
[----:B------:R-:W-:-:S13]  /*1960*/  FSETP.NAN.AND P1, PT, R20, R20, PT ;  /* 0x000000141400720b */ /* 0x000fda0003f28000 */
[----:B------:R-:W-:Y:S01]  /*1970*/  @P1 DADD R6, R4, 3 ;  /* 0x4008000004061429 */ /* 0x000fe20000000000 */
[----:B------:R-:W-:Y:S10]  /*1980*/  @P1 BRA `(.L_x_3474) ;  /* 0x0000000000101947 */ /* 0x000ff40003800000 */
[----:B------:R-:W-:-:S14]  /*1990*/  DSETP.NEU.AND P1, PT, |R4|, +INF , PT ;  /* 0x7ff000000400742a */ /* 0x000fdc0003f2d200 */
[----:B------:R-:W-:Y:S01]  /*19a0*/  @!P1 IMAD.MOV.U32 R4, RZ, RZ, -0x100000 ;  /* 0xfff00000ff049424 */ /* 0x000fe200078e00ff */
[----:B------:R-:W-:-:S04]  /*19b0*/  @!P1 MOV R6, RZ ;  /* 0x000000ff00069202 */ /* 0x000fc80000000f00 */
[----:B------:R-:W-:-:S07]  /*19c0*/  @!P1 SEL R7, R4, 0x7ff00000, !P0 ;  /* 0x7ff0000004079807 */ /* 0x000fce0004000000 */
.L_x_3474:
[----:B------:R-:W-:Y:S05]  /*19d0*/  BSYNC.RECONVERGENT B0 ;  /* 0x0000000000007941 */ /* 0x000fea0003800200 */
.L_x_3473:
[----:B------:R-:W-:Y:S01]  /*19e0*/  UMOV UR4, 0x80000000 ;  /* 0x8000000000047882 */ /* 0x000fe20000000000 */
[----:B------:R-:W-:Y:S01]  /*19f0*/  UMOV UR5, 0x3fa24441 ;  /* 0x3fa2444100057882 */ /* 0x000fe20000000000 */
[----:B------:R-:W0:Y:S01]  /*1a00*/  F2F.F64.F32 R4, R0 ;  /* 0x0000000000047310 */ /* 0x000e220000201800 */
[----:B------:R-:W-:Y:S01]  /*1a10*/  DMUL R6, R6, UR4 ;  /* 0x0000000406067c28 */ /* 0x000fe20008000000 */
[----:B------:R-:W-:Y:S01]  /*1a20*/  FSETP.NEU.AND P0, PT, R20, 1, PT ;  /* 0x3f8000001400780b */ /* 0x000fe20003f0d000 */
[----:B------:R-:W-:Y:S01]  /*1a30*/  UMOV UR4, 0x24dd2f1a ;  /* 0x24dd2f1a00047882 */ /* 0x000fe20000000000 */
[----:B------:R-:W-:Y:S01]  /*1a40*/  UMOV UR5, 0x3fe4f922 ;  /* 0x3fe4f92200057882 */ /* 0x000fe20000000000 */
[----:B------:R-:W-:Y:S06]  /*1a50*/  BSSY.RECONVERGENT B0, `(.L_x_3475) ;  /* 0x0000064000007945 */ /* 0x000fec0003800200 */
[----:B------:R-:W-:-:S02]  /*1a60*/  FSEL R6, R6, -RZ, P0 ;  /* 0x800000ff06067208 */ /* 0x000fc40000000000 */
[----:B------:R-:W-:-:S06]  /*1a70*/  FSEL R7, R7, 1.2677079439163208008, P0 ;  /* 0x3fa2444107077808 */ /* 0x000fcc0000000000 */
[----:B0-----:R-:W-:-:S10]  /*1a80*/  DADD R4, R4, R6 ;  /* 0x0000000004047229 */ /* 0x001fd40000000006 */
[----:B------:R-:W-:Y:S01]  /*1a90*/  LOP3.LUT R7, R5, 0x7fffffff, RZ, 0xc0, !PT ;  /* 0x7fffffff05077812 */ /* 0x000fe200078ec0ff */
[----:B------:R-:W-:-:S06]  /*1aa0*/  IMAD.MOV.U32 R6, RZ, RZ, R4 ;  /* 0x000000ffff067224 */ /* 0x000fcc00078e0004 */
[----:B------:R-:W-:-:S14]  /*1ab0*/  DSETP.GE.AND P0, PT, R6, UR4, PT ;  /* 0x0000000406007e2a */ /* 0x000fdc000bf06000 */
[----:B------:R-:W-:Y:S05]  /*1ac0*/  @!P0 BRA `(.L_x_3476) ;  /* 0x0000000000e48947 */ /* 0x000fea0003800000 */
[----:B------:R-:W-:Y:S01]  /*1ad0*/  DADD R10, R6, R6 ;  /* 0x00000000060a7229 */ /* 0x000fe20000000006 */
[----:B------:R-:W-:Y:S01]  /*1ae0*/  UMOV UR4, 0xfefa39ef ;  /* 0xfefa39ef00047882 */ /* 0x000fe20000000000 */
[----:B------:R-:W-:Y:S01]  /*1af0*/  UMOV UR5, 0x3fe62e42 ;  /* 0x3fe62e4200057882 */ /* 0x000fe20000000000 */
[----:B------:R-:W-:Y:S01]  /*1b00*/  IMAD.MOV.U32 R12, RZ, RZ, -0x7649667 ;  /* 0xf89b6999ff0c7424 */ /* 0x000fe200078e00ff */
[----:B------:R-:W-:Y:S02]  /*1b10*/  MOV R13, 0x3e928a27 ;  /* 0x3e928a27000d7802 */ /* 0x000fe40000000f00 */
[----:B------:R-:W0:Y:S01]  /*1b20*/  F2F.F32.F64 R0, R10 ;  /* 0x0000000a00007310 */ /* 0x000e220000301000 */
[----:B------:R-:W-:Y:S01]  /*1b30*/  ISETP.GT.U32.AND P0, PT, R7, 0x40330fc1, PT ;  /* 0x40330fc10700780c */ /* 0x000fe20003f04070 */
[----:B0-----:R-:W-:-:S06]  /*1b40*/  FMUL R0, R0, 1.4426950216293334961 ;  /* 0x3fb8aa3b00007820 */ /* 0x001fcc0000400000 */
[----:B------:R-:W0:Y:S08]  /*1b50*/  FRND R0, R0 ;  /* 0x0000000000007307 */ /* 0x000e300000201000 */
[----:B0-----:R0:W1:Y:S08]  /*1b60*/  F2F.F64.F32 R8, R0 ;  /* 0x0000000000087310 */ /* 0x0010700000201800 */
[----:B0-----:R-:W0:Y:S01]  /*1b70*/  MUFU.EX2 R0, R0 ;  /* 0x0000000000007308 */ /* 0x001e220000000800 */
[----:B-1----:R-:W-:Y:S01]  /*1b80*/  DFMA R8, R8, -UR4, R10 ;  /* 0x8000000408087c2b */ /* 0x002fe2000800000a */
[----:B------:R-:W-:Y:S01]  /*1b90*/  UMOV UR4, 0xa4741b81 ;  /* 0xa4741b8100047882 */ /* 0x000fe20000000000 */
[----:B------:R-:W-:-:S06]  /*1ba0*/  UMOV UR5, 0x3e5ae904 ;  /* 0x3e5ae90400057882 */ /* 0x000fcc0000000000 */
[C---:B------:R-:W-:Y:S01]  /*1bb0*/  DFMA R12, R8.reuse, UR4, R12 ;  /* 0x00000004080c7c2b */ /* 0x040fe2000800000c */
[----:B------:R-:W-:Y:S01]  /*1bc0*/  UMOV UR4, 0x15ff7e07 ;  /* 0x15ff7e0700047882 */ /* 0x000fe20000000000 */
[----:B------:R-:W-:Y:S01]  /*1bd0*/  UMOV UR5, 0x3ec71de7 ;  /* 0x3ec71de700057882 */ /* 0x000fe20000000000 */
[----:B0-----:R-:W0:Y:S05]  /*1be0*/  F2F.F64.F32 R10, R0 ;  /* 0x00000000000a7310 */ /* 0x001e2a0000201800 */
[----:B------:R-:W-:Y:S01]  /*1bf0*/  DFMA R12, R8, R12, UR4 ;  /* 0x00000004080c7e2b */ /* 0x000fe2000800000c */
[----:B------:R-:W-:Y:S01]  /*1c00*/  UMOV UR4, 0x6b0ac45a ;  /* 0x6b0ac45a00047882 */ /* 0x000fe20000000000 */
[----:B------:R-:W-:-:S06]  /*1c10*/  UMOV UR5, 0x3efa019a ;  /* 0x3efa019a00057882 */ /* 0x000fcc0000000000 */
[----:B------:R-:W-:Y:S01]  /*1c20*/  DFMA R12, R8, R12, UR4 ;  /* 0x00000004080c7e2b */ /* 0x000fe2000800000c */
[----:B------:R-:W-:Y:S01]  /*1c30*/  UMOV UR4, 0x17eed94f ;  /* 0x17eed94f00047882 */ /* 0x000fe20000000000 */
[----:B------:R-:W-:Y:S01]  /*1c40*/  UMOV UR5, 0x3f2a01a0 ;  /* 0x3f2a01a000057882 */ /* 0x000fe20000000000 */
[----:B0-----:R-:W-:-:S05]  /*1c50*/  DADD R14, -R10, 1 ;  /* 0x3ff000000a0e7429 */ /* 0x001fca0000000100 */
[----:B------:R-:W-:Y:S01]  /*1c60*/  DFMA R12, R8, R12, UR4 ;  /* 0x00000004080c7e2b */ /* 0x000fe2000800000c */
[----:B------:R-:W-:Y:S01]  /*1c70*/  UMOV UR4, 0x17f2a71b ;  /* 0x17f2a71b00047882 */ /* 0x000fe20000000000 */
[----:B------:R-:W-:-:S06]  /*1c80*/  UMOV UR5, 0x3f56c16c ;  /* 0x3f56c16c00057882 */ /* 0x000fcc0000000000 */
        /* <DEDUP_REMOVED lines=12> */
[----:B------:R-:W-:-:S08]  /*1d50*/  DFMA R12, R8, R12, UR4 ;  /* 0x00000004080c7e2b */ /* 0x000fd0000800000c */
[----:B------:R-:W-:-:S08]  /*1d60*/  DMUL R12, R8, R12 ;  /* 0x0000000c080c7228 */ /* 0x000fd00000000000 */
[----:B------:R-:W-:Y:S01]  /*1d70*/  DFMA R12, R8, R12, R8 ;  /* 0x0000000c080c722b */ /* 0x000fe20000000008 */
[----:B------:R-:W-:-:S07]  /*1d80*/  IMAD.MOV.U32 R8, RZ, RZ, RZ ;  /* 0x000000ffff087224 */ /* 0x000fce00078e00ff */
[----:B------:R-:W-:-:S08]  /*1d90*/  DFMA R12, -R12, R10, R14 ;  /* 0x0000000a0c0c722b */ /* 0x000fd0000000010e */
[----:B------:R-:W-:-:S06]  /*1da0*/  DADD R12, -R12, 2 ;  /* 0x400000000c0c7429 */ /* 0x000fcc0000000100 */
[----:B------:R-:W0:Y:S02]  /*1db0*/  MUFU.RCP64H R9, R13 ;  /* 0x0000000d00097308 */ /* 0x000e240000001800 */
[----:B0-----:R-:W-:-:S08]  /*1dc0*/  DFMA R10, -R12, R8, 1 ;  /* 0x3ff000000c0a742b */ /* 0x001fd00000000108 */
[----:B------:R-:W-:-:S08]  /*1dd0*/  DFMA R10, R10, R10, R10 ;  /* 0x0000000a0a0a722b */ /* 0x000fd0000000000a */
[----:B------:R-:W-:Y:S01]  /*1de0*/  DFMA R10, R8, R10, R8 ;  /* 0x0000000a080a722b */ /* 0x000fe20000000008 */
[----:B------:R-:W-:Y:S01]  /*1df0*/  IMAD.MOV.U32 R8, RZ, RZ, 0x0 ;  /* 0x00000000ff087424 */ /* 0x000fe200078e00ff */
[----:B------:R-:W-:-:S06]  /*1e00*/  MOV R9, 0x40000000 ;  /* 0x4000000000097802 */ /* 0x000fcc0000000f00 */
[----:B------:R-:W-:-:S10]  /*1e10*/  DFMA R10, R10, -R8, 1 ;  /* 0x3ff000000a0a742b */ /* 0x000fd40000000808 */
[----:B------:R-:W-:Y:S02]  /*1e20*/  FSEL R7, R11, 1.875, !P0 ;  /* 0x3ff000000b077808 */ /* 0x000fe40004000000 */
[----:B------:R-:W-:Y:S02]  /*1e30*/  FSEL R4, R10, RZ, !P0 ;  /* 0x000000ff0a047208 */ /* 0x000fe40004000000 */
[----:B------:R-:W-:Y:S01]  /*1e40*/  LOP3.LUT R5, R7, 0x80000000, R5, 0xb8, !PT ;  /* 0x8000000007057812 */ /* 0x000fe200078eb805 */
[----:B------:R-:W-:Y:S06]  /*1e50*/  BRA `(.L_x_3477) ;  /* 0x00000000008c7947 */ /* 0x000fec0003800000 */
.L_x_3476:
[----:B------:R-:W-:Y:S01]  /*1e60*/  DMUL R6, R4, R4 ;  /* 0x0000000404067228 */ /* 0x000fe20000000000 */
[----:B------:R-:W-:Y:S01]  /*1e70*/  IMAD.MOV.U32 R8, RZ, RZ, 0x420afc3d ;  /* 0x420afc3dff087424 */ /* 0x000fe200078e00ff */
[----:B------:R-:W-:Y:S01]  /*1e80*/  UMOV UR4, 0xe2f5e964 ;  /* 0xe2f5e96400047882 */ /* 0x000fe20000000000 */
[----:B------:R-:W-:Y:S01]  /*1e90*/  IMAD.MOV.U32 R9, RZ, RZ, 0x3f14359f ;  /* 0x3f14359fff097424 */ /* 0x000fe200078e00ff */
[----:B------:R-:W-:-:S05]  /*1ea0*/  UMOV UR5, 0x3ef0bc46 ;  /* 0x3ef0bc4600057882 */ /* 0x000fca0000000000 */
[----:B------:R-:W-:Y:S01]  /*1eb0*/  DFMA R8, R6, -UR4, R8 ;  /* 0x8000000406087c2b */ /* 0x000fe20008000008 */
[----:B------:R-:W-:Y:S01]  /*1ec0*/  UMOV UR4, 0x728c5d84 ;  /* 0x728c5d8400047882 */ /* 0x000fe20000000000 */
[----:B------:R-:W-:-:S06]  /*1ed0*/  UMOV UR5, 0x3f2df9f0 ;  /* 0x3f2df9f000057882 */ /* 0x000fcc0000000000 */
[----:B------:R-:W-:Y:S01]  /*1ee0*/  DFMA R8, R6, R8, -UR4 ;  /* 0x8000000406087e2b */ /* 0x000fe20008000008 */
[----:B------:R-:W-:Y:S01]  /*1ef0*/  UMOV UR4, 0xcec4f033 ;  /* 0xcec4f03300047882 */ /* 0x000fe20000000000 */
[----:B------:R-:W-:-:S06]  /*1f00*/  UMOV UR5, 0x3f4337d1 ;  /* 0x3f4337d100057882 */ /* 0x000fcc0000000000 */
[----:B------:R-:W-:Y:S01]  /*1f10*/  DFMA R8, R6, R8, UR4 ;  /* 0x0000000406087e2b */ /* 0x000fe20008000008 */
        /* <DEDUP_REMOVED lines=20> */
[----:B------:R-:W-:-:S08]  /*2060*/  DFMA R8, R6, R8, -UR4 ;  /* 0x8000000406087e2b */ /* 0x000fd00008000008 */
[----:B------:R-:W-:-:S08]  /*2070*/  DFMA R8, R6, R8, RZ ;  /* 0x000000080608722b */ /* 0x000fd000000000ff */
[----:B------:R-:W-:-:S11]  /*2080*/  DFMA R4, R4, R8, R4 ;  /* 0x000000080404722b */ /* 0x000fd60000000004 */
.L_x_3477:
[----:B------:R-:W-:Y:S05]  /*2090*/  BSYNC.RECONVERGENT B0 ;  /* 0x0000000000007941 */ /* 0x000fea0003800200 */
.L_x_3475:
[----:B------:R-:W-:Y:S01]  /*20a0*/  FMUL R6, R20, 0.5 ;  /* 0x3f00000014067820 */ /* 0x000fe20000400000 */
[----:B------:R-:W-:-:S05]  /*20b0*/  DADD R4, R4, 1 ;  /* 0x3ff0000004047429 */ /* 0x000fca0000000000 */
[----:B------:R-:W0:Y:S03]  /*20c0*/  F2F.F64.F32 R6, R6 ;  /* 0x0000000600067310 */ /* 0x000e260000201800 */
[----:B0-----:R-:W-:-:S10]  /*20d0*/  DMUL R4, R4, R6 ;  /* 0x0000000604047228 */ /* 0x001fd40000000000 */
[----:B------:R-:W0:Y:S02]  /*20e0*/  F2F.F32.F64 R5, R4 ;  /* 0x0000000400057310 */ /* 0x000e240000301000 */
[----:B0-----:R-:W-:Y:S01]  /*20f0*/  STG.E desc[UR8][R2.64], R5 ;  /* 0x0000000502007986 */ /* 0x001fe2000c101908 */
[----:B------:R-:W-:Y:S05]  /*2100*/  EXIT ;  /* 0x000000000000794d */ /* 0x000fea0003800000 */
.L_x_3580:
[----:B------:R-:W-:-:S04]  /*2110*/  LEA R4, P0, R0, UR4, 0x2 ;  /* 0x0000000400047c11 */ /* 0x000fc8000f8010ff */
[----:B------:R-:W-:-:S05]  /*2120*/  LEA.HI.X R5, R0, UR5, RZ, 0x2, P0 ;  /* 0x0000000500057c11 */ /* 0x000fca00080f14ff */
[----:B------:R-:W2:Y:S01]  /*2130*/  LDG.E R3, desc[UR8][R4.64] ;  /* 0x0000000804037981 */ /* 0x000ea2000c1e1900 */
[----:B------:R-:W-:Y:S01]  /*2140*/  MOV R0, 0x3bbb989d ;  /* 0x3bbb989d00007802 */ /* 0x000fe20000000f00 */
        /* <DEDUP_REMOVED lines=9> */
[----:B0-----:R-:W-:-:S05]  /*21e0*/  FFMA R9, R0, R7, 1 ;  /* 0x3f80000000097423 */ /* 0x001fca0000000007 */
[----:B------:R-:W-:-:S04]  /*21f0*/  IADD3 R0, PT, PT, R9, 0x1800000, RZ ;  /* 0x0180000009007810 */ /* 0x000fc80007ffe0ff */
[----:B------:R-:W-:-:S04]  /*2200*/  LOP3.LUT R0, R0, 0x7f800000, RZ, 0xc0, !PT ;  /* 0x7f80000000007812 */ /* 0x000fc800078ec0ff */
[----:B------:R-:W-:-:S13]  /*2210*/  ISETP.GT.U32.AND P0, PT, R0, 0x1ffffff, PT ;  /* 0x01ffffff0000780c */ /* 0x000fda0003f04070 */
[----:B------:R-:W-:Y:S05]  /*2220*/  @P0 BRA `(.L_x_3479) ;  /* 0x0000000000100947 */ /* 0x000fea0003800000 */
[----:B------:R-:W-:Y:S01]  /*2230*/  IMAD.MOV.U32 R0, RZ, RZ, R9 ;  /* 0x000000ffff007224 */ /* 0x000fe200078e0009 */
[----:B------:R-:W-:-:S07]  /*2240*/  MOV R6, 0x2260 ;  /* 0x0000226000067802 */ /* 0x000fce0000000f00 */
[----:B------:R-:W-:Y:S05]  /*2250*/  CALL.REL.NOINC `($__internal_32_$__cuda_sm20_rcp_rn_f32_slowpath) ;  /* 0x0000000000247944 */ /* 0x000fea0003c00000 */
[----:B------:R-:W-:Y:S05]  /*2260*/  BRA `(.L_x_3480) ;  /* 0x0000000000107947 */ /* 0x000fea0003800000 */
.L_x_3479:
[----:B------:R-:W0:Y:S02]  /*2270*/  MUFU.RCP R0, R9 ;  /* 0x0000000900007308 */ /* 0x000e240000001000 */
[----:B0-----:R-:W-:-:S04]  /*2280*/  FFMA R2, R9, R0, -1 ;  /* 0xbf80000009027423 */ /* 0x001fc80000000000 */
[----:B------:R-:W-:-:S04]  /*2290*/  FADD.FTZ R7, -R2, -RZ ;  /* 0x800000ff02077221 */ /* 0x000fc80000010100 */
[----:B------:R-:W-:-:S07]  /*22a0*/  FFMA R0, R0, R7, R0 ;  /* 0x0000000700007223 */ /* 0x000fce0000000000 */
.L_x_3480:
[----:B------:R-:W-:Y:S05]  /*22b0*/  BSYNC.RECONVERGENT B0 ;  /* 0x0000000000007941 */ /* 0x000fea0003800200 */
.L_x_3478:
[----:B------:R-:W-:-:S05]  /*22c0*/  FMUL R3, R0, R3 ;  /* 0x0000000300037220 */ /* 0x000fca0000400000 */
[----:B------:R-:W-:Y:S01]  /*22d0*/  STG.E desc[UR8][R4.64], R3 ;  /* 0x0000000304007986 */ /* 0x000fe2000c101908 */
[----:B------:R-:W-:Y:S05]  /*22e0*/  EXIT ;  /* 0x000000000000794d */ /* 0x000fea0003800000 */
        .weak           $__internal_32_$__cuda_sm20_rcp_rn_f32_slowpath
        .type           $__internal_32_$__cuda_sm20_rcp_rn_f32_slowpath,@function
        .size           $__internal_32_$__cuda_sm20_rcp_rn_f32_slowpath,($__internal_33_$__cuda_sm3x_div_rn_noftz_f32_slowpath - $__internal_32_$__cuda_sm20_rcp_rn_f32_slowpath)
$__internal_32_$__cuda_sm20_rcp_rn_f32_slowpath:
[----:B------:R-:W-:Y:S01]  /*22f0*/  IMAD.SHL.U32 R2, R0, 0x2, RZ ;  /* 0x0000000200027824 */ /* 0x000fe200078e00ff */
[----:B------:R-:W-:Y:S04]  /*2300*/  BSSY.RECONVERGENT B1, `(.L_x_3481) ;  /* 0x0000030000017945 */ /* 0x000fe80003800200 */
[----:B------:R-:W-:-:S04]  /*2310*/  SHF.R.U32.HI R11, RZ, 0x18, R2 ;  /* 0x00000018ff0b7819 */ /* 0x000fc80000011602 */
[----:B------:R-:W-:-:S13]  /*2320*/  ISETP.NE.U32.AND P0, PT, R11, RZ, PT ;  /* 0x000000ff0b00720c */ /* 0x000fda0003f05070 */
[----:B------:R-:W-:Y:S05]  /*2330*/  @P0 BRA `(.L_x_3482) ;  /* 0x0000000000280947 */ /* 0x000fea0003800000 */
[----:B------:R-:W-:-:S04]  /*2340*/  SHF.L.U32 R2, R0, 0x1, RZ ;  /* 0x0000000100027819 */ /* 0x000fc800000006ff */
        /* <DEDUP_REMOVED lines=9> */
.L_x_3482:
[----:B------:R-:W-:-:S05]  /*23e0*/  VIADD R13, R11, 0xffffff03 ;  /* 0xffffff030b0d7836 */ /* 0x000fca0000000000 */
        /* <DEDUP_REMOVED lines=15> */
[----:B------:R-:W-:Y:S02]  /*24e0*/  LOP3.LUT R10, R10, R7, RZ, 0xc0, !PT ;  /* 0x000000070a0a7212 */ /* 0x000fe400078ec0ff */
[----:B------:R-:W-:-:S02]  /*24f0*/  IADD3 R8, PT, PT, -R8, RZ, RZ ;  /* 0x000000ff08087210 */ /* 0x000fc40007ffe1ff */
[-C--:B------:R-:W-:Y:S02]  /*2500*/  SHF.R.U32.HI R10, RZ, R13.reuse, R10 ;  /* 0x0000000dff0a7219 */ /* 0x080fe4000001160a */
        /* <DEDUP_REMOVED lines=14> */
.L_x_3484:
[----:B------:R0:W1:Y:S02]  /*25f0*/  MUFU.RCP R7, R0 ;  /* 0x0000000000077308 */ /* 0x0000640000001000 */
.L_x_3483:
[----:B------:R-:W-:Y:S05]  /*2600*/  BSYNC.RECONVERGENT B1 ;  /* 0x0000000000017941 */ /* 0x000fea0003800200 */
.L_x_3481:
[----:B01----:R-:W-:Y:S02]  /*2610*/  IMAD.MOV.U32 R0, RZ, RZ, R7 ;  /* 0x000000ffff007224 */ /* 0x003fe400078e0007 */
[----:B------:R-:W-:-:S04]  /*2620*/  HFMA2 R7, -RZ, RZ, 0, 0 ;  /* 0x00000000ff077431 */ /* 0x000fc800000001ff */
[----:B------:R-:W-:Y:S05]  /*2630*/  RET.REL.NODEC R6 `(activate_array) ;  /* 0xffffffd806707950 */ /* 0x000fea0003c3ffff */
        .weak           $__internal_33_$__cuda_sm3x_div_rn_noftz_f32_slowpath
        .type           $__internal_33_$__cuda_sm3x_div_rn_noftz_f32_slowpath,@function
        .size           $__internal_33_$__cuda_sm3x_div_rn_noftz_f32_slowpath,($activate_array$__internal_accurate_pow - $__internal_33_$__cuda_sm3x_div_rn_noftz_f32_slowpath)
$__internal_33_$__cuda_sm3x_div_rn_noftz_f32_slowpath:
[----:B------:R-:W-:Y:S01]  /*2640*/  SHF.R.U32.HI R7, RZ, 0x17, R3 ;  /* 0x00000017ff077819 */ /* 0x000fe20000011603 */
[----:B------:R-:W-:Y:S01]  /*2650*/  BSSY.RECONVERGENT B1, `(.L_x_3485) ;  /* 0x0000064000017945 */ /* 0x000fe20003800200 */
[----:B------:R-:W-:Y:S02]  /*2660*/  SHF.R.U32.HI R2, RZ, 0x17, R2 ;  /* 0x00000017ff027819 */ /* 0x000fe40000011602 */
[----:B------:R-:W-:Y:S02]  /*2670*/  LOP3.LUT R7, R7, 0xff, RZ, 0xc0, !PT ;  /* 0x000000ff07077812 */ /* 0x000fe400078ec0ff */
[----:B------:R-:W-:Y:S02]  /*2680*/  LOP3.LUT R9, R2, 0xff, RZ, 0xc0, !PT ;  /* 0x000000ff02097812 */ /* 0x000fe400078ec0ff */
[----:B------:R-:W-:Y:S01]  /*2690*/  MOV R10, 0x40000000 ;  /* 0x40000000000a7802 */ /* 0x000fe20000000f00 */
[----:B------:R-:W-:Y:S02]  /*26a0*/  VIADD R12, R7, 0xffffffff ;  /* 0xffffffff070c7836 */ /* 0x000fe40000000000 */
[----:B------:R-:W-:-:S03]  /*26b0*/  VIADD R11, R9, 0xffffffff ;  /* 0xffffffff090b7836 */ /* 0x000fc60000000000 */
[----:B------:R-:W-:-:S04]  /*26c0*/  ISETP.GT.U32.AND P0, PT, R12, 0xfd, PT ;  /* 0x000000fd0c00780c */ /* 0x000fc80003f04070 */
[----:B------:R-:W-:-:S13]  /*26d0*/  ISETP.GT.U32.OR P0, PT, R11, 0xfd, P0 ;  /* 0x000000fd0b00780c */ /* 0x000fda0000704470 */
[----:B------:R-:W-:Y:S01]  /*26e0*/  @!P0 IMAD.MOV.U32 R2, RZ, RZ, RZ ;  /* 0x000000ffff028224 */ /* 0x000fe200078e00ff */
[----:B------:R-:W-:Y:S06]  /*26f0*/  @!P0 BRA `(.L_x_3486) ;  /* 0x0000000000608947 */ /* 0x000fec0003800000 */
[----:B------:R-:W-:Y:S01]  /*2700*/  IMAD.MOV.U32 R0, RZ, RZ, 0x40000000 ;  /* 0x40000000ff007424 */ /* 0x000fe200078e00ff */
        /* <DEDUP_REMOVED lines=21> */
[----:B------:R-:W-:Y:S01]  /*2860*/  @!P1 FFMA R3, R3, 1.84467440737095516160e+19, RZ ;  /* 0x5f80000003039823 */ /* 0x000fe200000000ff */
[----:B------:R-:W-:-:S07]  /*2870*/  @!P1 VIADD R2, R2, 0x40 ;  /* 0x0000004002029836 */ /* 0x000fce0000000000 */
.L_x_3486:
[----:B------:R-:W-:Y:S01]  /*2880*/  LEA R0, R7, 0xc0800000, 0x17 ;  /* 0xc080000007007811 */ /* 0x000fe200078eb8ff */
[----:B------:R-:W-:Y:S01]  /*2890*/  VIADD R9, R9, 0xffffff81 ;  /* 0xffffff8109097836 */ /* 0x000fe20000000000 */
[----:B------:R-:W-:Y:S02]  /*28a0*/  BSSY.RECONVERGENT B2, `(.L_x_3491) ;  /* 0x0000035000027945 */ /* 0x000fe40003800200 */
[----:B------:R-:W-:Y:S01]  /*28b0*/  IADD3 R3, PT, PT, -R0, R3, RZ ;  /* 0x0000000300037210 */ /* 0x000fe20007ffe1ff */
[C---:B------:R-:W-:Y:S01]  /*28c0*/  IMAD R0, R9.reuse, -0x800000, R10 ;  /* 0xff80000009007824 */ /* 0x040fe200078e020a */
[----:B------:R-:W-:Y:S02]  /*28d0*/  IADD3 R7, PT, PT, R9, 0x7f, -R7 ;  /* 0x0000007f09077810 */ /* 0x000fe40007ffe807 */
[----:B------:R-:W0:Y:S01]  /*28e0*/  MUFU.RCP R11, R3 ;  /* 0x00000003000b7308 */ /* 0x000e220000001000 */
[----:B------:R-:W-:Y:S02]  /*28f0*/  FADD.FTZ R13, -R3, -RZ ;  /* 0x800000ff030d7221 */ /* 0x000fe40000010100 */
[----:B------:R-:W-:-:S02]  /*2900*/  IMAD.IADD R7, R7, 0x1, R2 ;  /* 0x0000000107077824 */ /* 0x000fc400078e0202 */
        /* <DEDUP_REMOVED lines=21> */
[-CC-:B------:R-:W-:Y:S01]  /*2a60*/  FFMA.RM R3, R15, R13.reuse, R10.reuse ;  /* 0x0000000d0f037223 */ /* 0x180fe2000000400a */
[C---:B------:R-:W-:Y:S02]  /*2a70*/  ISETP.NE.AND P2, PT, R9.reuse, RZ, PT ;  /* 0x000000ff0900720c */ /* 0x040fe40003f45270 */
[----:B------:R-:W-:Y:S02]  /*2a80*/  ISETP.NE.AND P1, PT, R9, RZ, PT ;  /* 0x000000ff0900720c */ /* 0x000fe40003f25270 */
[----:B------:R-:W-:Y:S01]  /*2a90*/  LOP3.LUT R7, R2, 0x7fffff, RZ, 0xc0, !PT ;  /* 0x007fffff02077812 */ /* 0x000fe200078ec0ff */
[----:B------:R-:W-:Y:S01]  /*2aa0*/  FFMA.RP R2, R15, R13, R10 ;  /* 0x0000000d0f027223 */ /* 0x000fe2000000800a */
[C---:B------:R-:W-:Y:S01]  /*2ab0*/  VIADD R10, R9.reuse, 0x20 ;  /* 0x00000020090a7836 */ /* 0x040fe20000000000 */
[----:B------:R-:W-:Y:S02]  /*2ac0*/  IADD3 R9, PT, PT, -R9, RZ, RZ ;  /* 0x000000ff09097210 */ /* 0x000fe40007ffe1ff */
        /* <DEDUP_REMOVED lines=14> */
.L_x_3493:
[----:B------:R-:W-:-:S04]  /*2bb0*/  LOP3.LUT R0, R0, 0x80000000, RZ, 0xc0, !PT ;  /* 0x8000000000007812 */ /* 0x000fc800078ec0ff */
[----:B------:R-:W-:Y:S01]  /*2bc0*/  LOP3.LUT R0, R0, 0x7f800000, RZ, 0xfc, !PT ;  /* 0x7f80000000007812 */ /* 0x000fe200078efcff */
[----:B------:R-:W-:Y:S06]  /*2bd0*/  BRA `(.L_x_3494) ;  /* 0x0000000000047947 */ /* 0x000fec0003800000 */
.L_x_3492:
[----:B------:R-:W-:-:S07]  /*2be0*/  IMAD R0, R7, 0x800000, R0 ;  /* 0x0080000007007824 */ /* 0x000fce00078e0200 */
.L_x_3494:
[----:B------:R-:W-:Y:S05]  /*2bf0*/  BSYNC.RECONVERGENT B2 ;  /* 0x0000000000027941 */ /* 0x000fea0003800200 */
.L_x_3491:
[----:B------:R-:W-:Y:S05]  /*2c00*/  BRA `(.L_x_3495) ;  /* 0x0000000000207947 */ /* 0x000fea0003800000 */
.L_x_3490:
[----:B------:R-:W-:-:S04]  /*2c10*/  LOP3.LUT R0, R3, 0x80000000, R10, 0x48, !PT ;  /* 0x8000000003007812 */ /* 0x000fc800078e480a */
[----:B------:R-:W-:Y:S01]  /*2c20*/  LOP3.LUT R0, R0, 0x7f800000, RZ, 0xfc, !PT ;  /* 0x7f80000000007812 */ /* 0x000fe200078efcff */
[----:B------:R-:W-:Y:S06]  /*2c30*/  BRA `(.L_x_3495) ;  /* 0x0000000000147947 */ /* 0x000fec0003800000 */
.L_x_3489:
[----:B------:R-:W-:Y:S01]  /*2c40*/  LOP3.LUT R0, R3, 0x80000000, R10, 0x48, !PT ;  /* 0x8000000003007812 */ /* 0x000fe200078e480a */
[----:B------:R-:W-:Y:S06]  /*2c50*/  BRA `(.L_x_3495) ;  /* 0x00000000000c7947 */ /* 0x000fec0003800000 */
.L_x_3488:
[----:B------:R-:W0:Y:S01]  /*2c60*/  MUFU.RSQ R0, -QNAN ;  /* 0xffc0000000007908 */ /* 0x000e220000001400 */
[----:B------:R-:W-:Y:S05]  /*2c70*/  BRA `(.L_x_3495) ;  /* 0x0000000000047947 */ /* 0x000fea0003800000 */
.L_x_3487:
[----:B------:R-:W-:-:S07]  /*2c80*/  FADD.FTZ R0, R0, R3 ;  /* 0x0000000300007221 */ /* 0x000fce0000010000 */
.L_x_3495:
[----:B------:R-:W-:Y:S05]  /*2c90*/  BSYNC.RECONVERGENT B1 ;  /* 0x0000000000017941 */ /* 0x000fea0003800200 */
.L_x_3485:
[----:B------:R-:W-:-:S04]  /*2ca0*/  HFMA2 R9, -RZ, RZ, 0, 0 ;  /* 0x00000000ff097431 */ /* 0x000fc800000001ff */
[----:B0-----:R-:W-:Y:S05]  /*2cb0*/  RET.REL.NODEC R8 `(activate_array) ;  /* 0xffffffd008d07950 */ /* 0x001fea0003c3ffff */
        .type           $activate_array$__internal_accurate_pow,@function
        .size           $activate_array$__internal_accurate_pow,(.L_x_3617 - $activate_array$__internal_accurate_pow)
$activate_array$__internal_accurate_pow:
[----:B------:R-:W-:Y:S01]  /*2cc0*/  DADD R10, -RZ, |R4| ;  /* 0x00000000ff0a7229 */ /* 0x000fe20000000504 */
[----:B------:R-:W-:Y:S01]  /*2cd0*/  IMAD.MOV.U32 R16, RZ, RZ, RZ ;  /* 0x000000ffff107224 */ /* 0x000fe200078e00ff */
[----:B------:R-:W-:Y:S01]  /*2ce0*/  MOV R19, 0x3ed0f5d2 ;  /* 0x3ed0f5d200137802 */ /* 0x000fe20000000f00 */
[----:B------:R-:W-:Y:S01]  /*2cf0*/  IMAD.MOV.U32 R18, RZ, RZ, 0x41ad3b5a ;  /* 0x41ad3b5aff127424 */ /* 0x000fe200078e00ff */
[----:B------:R-:W-:Y:S01]  /*2d00*/  UMOV UR4, 0x7d2cafe2 ;  /* 0x7d2cafe200047882 */ /* 0x000fe20000000000 */
[----:B------:R-:W-:Y:S01]  /*2d10*/  UMOV UR5, 0x3eb0f5ff ;  /* 0x3eb0f5ff00057882 */ /* 0x000fe20000000000 */
[----:B------:R-:W-:Y:S01]  /*2d20*/  UMOV UR6, 0x3b39803f ;  /* 0x3b39803f00067882 */ /* 0x000fe20000000000 */
[----:B------:R-:W-:-:S03]  /*2d30*/  UMOV UR7, 0x3c7abc9e ;  /* 0x3c7abc9e00077882 */ /* 0x000fc60000000000 */
[----:B------:R-:W-:Y:S01]  /*2d40*/  ISETP.GT.U32.AND P0, PT, R11, 0xfffff, PT ;  /* 0x000fffff0b00780c */ /* 0x000fe20003f04070 */
[----:B------:R-:W-:-:S12]  /*2d50*/  IMAD.MOV.U32 R6, RZ, RZ, R11 ;  /* 0x000000ffff067224 */ /* 0x000fd800078e000b */
[----:B------:R-:W-:-:S10]  /*2d60*/  @!P0 DMUL R24, R10, 1.80143985094819840000e+16 ;  /* 0x435000000a188828 */ /* 0x000fd40000000000 */
[----:B------:R-:W-:-:S05]  /*2d70*/  @!P0 IMAD.MOV.U32 R6, RZ, RZ, R25 ;  /* 0x000000ffff068224 */ /* 0x000fca00078e0019 */
[----:B------:R-:W-:-:S04]  /*2d80*/  LOP3.LUT R6, R6, 0x800fffff, RZ, 0xc0, !PT ;  /* 0x800fffff06067812 */ /* 0x000fc800078ec0ff */
[----:B------:R-:W-:Y:S02]  /*2d90*/  LOP3.LUT R7, R6, 0x3ff00000, RZ, 0xfc, !PT ;  /* 0x3ff0000006077812 */ /* 0x000fe400078efcff */
[----:B------:R-:W-:Y:S01]  /*2da0*/  MOV R6, R10 ;  /* 0x0000000a00067202 */ /* 0x000fe20000000f00 */
[----:B------:R-:W-:Y:S01]  /*2db0*/  @!P0 IMAD.MOV.U32 R6, RZ, RZ, R24 ;  /* 0x000000ffff068224 */ /* 0x000fe200078e0018 */
[----:B------:R-:W-:Y:S02]  /*2dc0*/  ISETP.GE.U32.AND P1, PT, R7, 0x3ff6a09f, PT ;  /* 0x3ff6a09f0700780c */ /* 0x000fe40003f26070 */
[----:B------:R-:W-:Y:S02]  /*2dd0*/  SHF.R.U32.HI R10, RZ, 0x14, R11 ;  /* 0x00000014ff0a7819 */ /* 0x000fe4000001160b */
[----:B------:R-:W-:-:S04]  /*2de0*/  @!P0 LEA.HI R10, R25, 0xffffffca, RZ, 0xc ;  /* 0xffffffca190a8811 */ /* 0x000fc800078f60ff */
[----:B------:R-:W-:-:S05]  /*2df0*/  IADD3 R11, PT, PT, R10, -0x3ff, RZ ;  /* 0xfffffc010a0b7810 */ /* 0x000fca0007ffe0ff */
[----:B------:R-:W-:Y:S02]  /*2e00*/  @P1 VIADD R9, R7, 0xfff00000 ;  /* 0xfff0000007091836 */ /* 0x000fe40000000000 */
[----:B------:R-:W-:-:S03]  /*2e10*/  @P1 VIADD R11, R10, 0xfffffc02 ;  /* 0xfffffc020a0b1836 */ /* 0x000fc60000000000 */
[----:B------:R-:W-:-:S06]  /*2e20*/  @P1 MOV R7, R9 ;  /* 0x0000000900071202 */ /* 0x000fcc0000000f00 */
[C---:B------:R-:W-:Y:S02]  /*2e30*/  DADD R12, R6.reuse, 1 ;  /* 0x3ff00000060c7429 */ /* 0x040fe40000000000 */
[----:B------:R-:W-:-:S04]  /*2e40*/  DADD R6, R6, -1 ;  /* 0xbff0000006067429 */ /* 0x000fc80000000000 */
[----:B------:R-:W0:Y:S02]  /*2e50*/  MUFU.RCP64H R17, R13 ;  /* 0x0000000d00117308 */ /* 0x000e240000001800 */
[----:B0-----:R-:W-:-:S08]  /*2e60*/  DFMA R8, -R12, R16, 1 ;  /* 0x3ff000000c08742b */ /* 0x001fd00000000110 */
[----:B------:R-:W-:-:S08]  /*2e70*/  DFMA R8, R8, R8, R8 ;  /* 0x000000080808722b */ /* 0x000fd00000000008 */
[----:B------:R-:W-:-:S08]  /*2e80*/  DFMA R16, R16, R8, R16 ;  /* 0x000000081010722b */ /* 0x000fd00000000010 */
[----:B------:R-:W-:-:S08]  /*2e90*/  DMUL R8, R6, R16 ;  /* 0x0000001006087228 */ /* 0x000fd00000000000 */
[----:B------:R-:W-:-:S08]  /*2ea0*/  DFMA R8, R6, R16, R8 ;  /* 0x000000100608722b */ /* 0x000fd00000000008 */
[----:B------:R-:W-:-:S08]  /*2eb0*/  DMUL R14, R8, R8 ;  /* 0x00000008080e7228 */ /* 0x000fd00000000000 */
[----:B------:R-:W-:Y:S01]  /*2ec0*/  DFMA R12, R14, UR4, R18 ;  /* 0x000000040e0c7c2b */ /* 0x000fe20008000012 */
[----:B------:R-:W-:Y:S01]  /*2ed0*/  UMOV UR4, 0x75488a3f ;  /* 0x75488a3f00047882 */ /* 0x000fe20000000000 */
[----:B------:R-:W-:Y:S01]  /*2ee0*/  UMOV UR5, 0x3ef3b20a ;  /* 0x3ef3b20a00057882 */ /* 0x000fe20000000000 */
[----:B------:R-:W-:-:S05]  /*2ef0*/  DADD R18, R6, -R8 ;  /* 0x0000000006127229 */ /* 0x000fca0000000808 */
[----:B------:R-:W-:Y:S01]  /*2f00*/  DFMA R12, R14, R12, UR4 ;  /* 0x000000040e0c7e2b */ /* 0x000fe2000800000c */
[----:B------:R-:W-:Y:S01]  /*2f10*/  UMOV UR4, 0xe4faecd5 ;  /* 0xe4faecd500047882 */ /* 0x000fe20000000000 */
[----:B------:R-:W-:Y:S01]  /*2f20*/  UMOV UR5, 0x3f1745cd ;  /* 0x3f1745cd00057882 */ /* 0x000fe20000000000 */
[----:B------:R-:W-:-:S05]  /*2f30*/  DADD R22, R18, R18 ;  /* 0x0000000012167229 */ /* 0x000fca0000000012 */
[----:B------:R-:W-:Y:S01]  /*2f40*/  DFMA R12, R14, R12, UR4 ;  /* 0x000000040e0c7e2b */ /* 0x000fe2000800000c */
[----:B------:R-:W-:Y:S01]  /*2f50*/  UMOV UR4, 0x258a578b ;  /* 0x258a578b00047882 */ /* 0x000fe20000000000 */
[----:B------:R-:W-:Y:S01]  /*2f60*/  UMOV UR5, 0x3f3c71c7 ;  /* 0x3f3c71c700057882 */ /* 0x000fe20000000000 */
[-C--:B------:R-:W-:Y:S02]  /*2f70*/  DFMA R6, R6, -R8.reuse, R22 ;  /* 0x800000080606722b */ /* 0x080fe40000000016 */
[----:B------:R-:W-:-:S03]  /*2f80*/  DMUL R22, R8, R8 ;  /* 0x0000000808167228 */ /* 0x000fc60000000000 */
[----:B------:R-:W-:Y:S01]  /*2f90*/  DFMA R12, R14, R12, UR4 ;  /* 0x000000040e0c7e2b */ /* 0x000fe2000800000c */
[----:B------:R-:W-:Y:S01]  /*2fa0*/  UMOV UR4, 0x9242b910 ;  /* 0x9242b91000047882 */ /* 0x000fe20000000000 */
[----:B------:R-:W-:Y:S01]  /*2fb0*/  UMOV UR5, 0x3f624924 ;  /* 0x3f62492400057882 */ /* 0x000fe20000000000 */
[----:B------:R-:W-:-:S05]  /*2fc0*/  DMUL R6, R16, R6 ;  /* 0x0000000610067228 */ /* 0x000fca0000000000 */
[----:B------:R-:W-:Y:S01]  /*2fd0*/  DFMA R12, R14, R12, UR4 ;  /* 0x000000040e0c7e2b */ /* 0x000fe2000800000c */
[----:B------:R-:W-:Y:S01]  /*2fe0*/  UMOV UR4, 0x99999dfb ;  /* 0x99999dfb00047882 */ /* 0x000fe20000000000 */
[----:B------:R-:W-:-:S03]  /*2ff0*/  UMOV UR5, 0x3f899999 ;  /* 0x3f89999900057882 */ /* 0x000fc60000000000 */
[----:B------:R-:W-:Y:S02]  /*3000*/  VIADD R27, R7, 0x100000 ;  /* 0x00100000071b7836 */ /* 0x000fe40000000000 */
[----:B------:R-:W-:Y:S01]  /*3010*/  IMAD.MOV.U32 R26, RZ, RZ, R6 ;  /* 0x000000ffff1a7224 */ /* 0x000fe200078e0006 */
[----:B------:R-:W-:Y:S01]  /*3020*/  DFMA R18, R14, R12, UR4 ;  /* 0x000000040e127e2b */ /* 0x000fe2000800000c */
[----:B------:R-:W-:Y:S01]  /*3030*/  UMOV UR4, 0x55555555 ;  /* 0x5555555500047882 */ /* 0x000fe20000000000 */
[----:B------:R-:W-:-:S06]  /*3040*/  UMOV UR5, 0x3fb55555 ;  /* 0x3fb5555500057882 */ /* 0x000fcc0000000000 */
[----:B------:R-:W-:-:S08]  /*3050*/  DFMA R12, R14, R18, UR4 ;  /* 0x000000040e0c7e2b */ /* 0x000fd00008000012 */
[----:B------:R-:W-:Y:S01]  /*3060*/  DADD R16, -R12, UR4 ;  /* 0x000000040c107e29 */ /* 0x000fe20008000100 */
[----:B------:R-:W-:Y:S01]  /*3070*/  UMOV UR4, 0xb9e7b0 ;  /* 0x00b9e7b000047882 */ /* 0x000fe20000000000 */
[----:B------:R-:W-:-:S06]  /*3080*/  UMOV UR5, 0x3c46a4cb ;  /* 0x3c46a4cb00057882 */ /* 0x000fcc0000000000 */
[----:B------:R-:W-:Y:S02]  /*3090*/  DFMA R18, R14, R18, R16 ;  /* 0x000000120e12722b */ /* 0x000fe40000000010 */
[C---:B------:R-:W-:Y:S02]  /*30a0*/  DFMA R16, R8.reuse, R8, -R22 ;  /* 0x000000080810722b */ /* 0x040fe40000000816 */
[----:B------:R-:W-:-:S04]  /*30b0*/  DMUL R14, R8, R22 ;  /* 0x00000016080e7228 */ /* 0x000fc80000000000 */
[----:B------:R-:W-:Y:S01]  /*30c0*/  DADD R18, R18, -UR4 ;  /* 0x8000000412127e29 */ /* 0x000fe20008000000 */
[----:B------:R-:W-:Y:S01]  /*30d0*/  UMOV UR4, 0x80000000 ;  /* 0x8000000000047882 */ /* 0x000fe20000000000 */
[C---:B------:R-:W-:Y:S01]  /*30e0*/  DFMA R16, R8.reuse, R26, R16 ;  /* 0x0000001a0810722b */ /* 0x040fe20000000010 */
[----:B------:R-:W-:Y:S01]  /*30f0*/  UMOV UR5, 0x43300000 ;  /* 0x4330000000057882 */ /* 0x000fe20000000000 */
[----:B------:R-:W-:-:S08]  /*3100*/  DFMA R26, R8, R22, -R14 ;  /* 0x00000016081a722b */ /* 0x000fd0000000080e */
[----:B------:R-:W-:Y:S02]  /*3110*/  DFMA R26, R6, R22, R26 ;  /* 0x00000016061a722b */ /* 0x000fe4000000001a */
[----:B------:R-:W-:-:S06]  /*3120*/  DADD R22, R12, R18 ;  /* 0x000000000c167229 */ /* 0x000fcc0000000012 */
[----:B------:R-:W-:Y:S02]  /*3130*/  DFMA R16, R8, R16, R26 ;  /* 0x000000100810722b */ /* 0x000fe4000000001a */
[----:B------:R-:W-:Y:S02]  /*3140*/  DADD R26, R12, -R22 ;  /* 0x000000000c1a7229 */ /* 0x000fe40000000816 */
[----:B------:R-:W-:-:S06]  /*3150*/  DMUL R12, R22, R14 ;  /* 0x0000000e160c7228 */ /* 0x000fcc0000000000 */
[----:B------:R-:W-:Y:S02]  /*3160*/  DADD R18, R18, R26 ;  /* 0x0000000012127229 */ /* 0x000fe4000000001a */
[----:B------:R-:W-:-:S08]  /*3170*/  DFMA R26, R22, R14, -R12 ;  /* 0x0000000e161a722b */ /* 0x000fd0000000080c */
[----:B------:R-:W-:-:S08]  /*3180*/  DFMA R16, R22, R16, R26 ;  /* 0x000000101610722b */ /* 0x000fd0000000001a */
[----:B------:R-:W-:-:S08]  /*3190*/  DFMA R18, R18, R14, R16 ;  /* 0x0000000e1212722b */ /* 0x000fd00000000010 */
[----:B------:R-:W-:-:S08]  /*31a0*/  DADD R16, R12, R18 ;  /* 0x000000000c107229 */ /* 0x000fd00000000012 */
[--C-:B------:R-:W-:Y:S02]  /*31b0*/  DADD R14, R8, R16.reuse ;  /* 0x00000000080e7229 */ /* 0x100fe40000000010 */
[----:B------:R-:W-:-:S06]  /*31c0*/  DADD R12, R12, -R16 ;  /* 0x000000000c0c7229 */ /* 0x000fcc0000000810 */
[----:B------:R-:W-:Y:S02]  /*31d0*/  DADD R8, R8, -R14 ;  /* 0x0000000008087229 */ /* 0x000fe4000000080e */
[----:B------:R-:W-:-:S06]  /*31e0*/  DADD R12, R18, R12 ;  /* 0x00000000120c7229 */ /* 0x000fcc000000000c */
[----:B------:R-:W-:-:S08]  /*31f0*/  DADD R8, R16, R8 ;  /* 0x0000000010087229 */ /* 0x000fd00000000008 */
[----:B------:R-:W-:-:S08]  /*3200*/  DADD R8, R12, R8 ;  /* 0x000000000c087229 */ /* 0x000fd00000000008 */
[----:B------:R-:W-:Y:S01]  /*3210*/  DADD R8, R6, R8 ;  /* 0x0000000006087229 */ /* 0x000fe20000000008 */
[----:B------:R-:W-:Y:S01]  /*3220*/  LOP3.LUT R6, R11, 0x80000000, RZ, 0x3c, !PT ;  /* 0x800000000b067812 */ /* 0x000fe200078e3cff */
[----:B------:R-:W-:-:S06]  /*3230*/  IMAD.MOV.U32 R7, RZ, RZ, 0x43300000 ;  /* 0x43300000ff077424 */ /* 0x000fcc00078e00ff */
[----:B------:R-:W-:Y:S02]  /*3240*/  DADD R10, R14, R8 ;  /* 0x000000000e0a7229 */ /* 0x000fe40000000008 */
[----:B------:R-:W-:Y:S01]  /*3250*/  DADD R12, R6, -UR4 ;  /* 0x80000004060c7e29 */ /* 0x000fe20008000000 */
[----:B------:R-:W-:Y:S01]  /*3260*/  UMOV UR4, 0xfefa39ef ;  /* 0xfefa39ef00047882 */ /* 0x000fe20000000000 */
[----:B------:R-:W-:-:S04]  /*3270*/  UMOV UR5, 0x3fe62e42 ;  /* 0x3fe62e4200057882 */ /* 0x000fc80000000000 */
[--C-:B------:R-:W-:Y:S02]  /*3280*/  DADD R14, R14, -R10.reuse ;  /* 0x000000000e0e7229 */ /* 0x100fe4000000080a */
[----:B------:R-:W-:-:S06]  /*3290*/  DFMA R6, R12, UR4, R10 ;  /* 0x000000040c067c2b */ /* 0x000fcc000800000a */
[----:B------:R-:W-:Y:S02]  /*32a0*/  DADD R14, R8, R14 ;  /* 0x00000000080e7229 */ /* 0x000fe4000000000e */
[----:B------:R-:W-:-:S08]  /*32b0*/  DFMA R16, R12, -UR4, R6 ;  /* 0x800000040c107c2b */ /* 0x000fd00008000006 */
[----:B------:R-:W-:-:S08]  /*32c0*/  DADD R16, -R10, R16 ;  /* 0x000000000a107229 */ /* 0x000fd00000000110 */
[----:B------:R-:W-:-:S08]  /*32d0*/  DADD R14, R14, -R16 ;  /* 0x000000000e0e7229 */ /* 0x000fd00000000810 */
[----:B------:R-:W-:-:S08]  /*32e0*/  DFMA R14, R12, UR6, R14 ;  /* 0x000000060c0e7c2b */ /* 0x000fd0000800000e */
[----:B------:R-:W-:-:S08]  /*32f0*/  DADD R8, R6, R14 ;  /* 0x0000000006087229 */ /* 0x000fd0000000000e */
[----:B------:R-:W-:Y:S02]  /*3300*/  DADD R10, R6, -R8 ;  /* 0x00000000060a7229 */ /* 0x000fe40000000808 */
[----:B------:R-:W-:-:S06]  /*3310*/  DMUL R6, R8, 3 ;  /* 0x4008000008067828 */ /* 0x000fcc0000000000 */
[----:B------:R-:W-:Y:S02]  /*3320*/  DADD R10, R14, R10 ;  /* 0x000000000e0a7229 */ /* 0x000fe4000000000a */
[----:B------:R-:W-:-:S08]  /*3330*/  DFMA R12, R8, 3, -R6 ;  /* 0x40080000080c782b */ /* 0x000fd00000000806 */
[----:B------:R-:W-:Y:S01]  /*3340*/  DFMA R12, R10, 3, R12 ;  /* 0x400800000a0c782b */ /* 0x000fe2000000000c */
[----:B------:R-:W-:Y:S01]  /*3350*/  MOV R10, 0x652b82fe ;  /* 0x652b82fe000a7802 */ /* 0x000fe20000000f00 */
[----:B------:R-:W-:-:S06]  /*3360*/  IMAD.MOV.U32 R11, RZ, RZ, 0x3ff71547 ;  /* 0x3ff71547ff0b7424 */ /* 0x000fcc00078e00ff */
[----:B------:R-:W-:-:S08]  /*3370*/  DADD R8, R6, R12 ;  /* 0x0000000006087229 */ /* 0x000fd0000000000c */
[----:B------:R-:W-:Y:S02]  /*3380*/  DFMA R10, R8, R10, 6.75539944105574400000e+15 ;  /* 0x43380000080a742b */ /* 0x000fe4000000000a */
[----:B------:R-:W-:Y:S01]  /*3390*/  FSETP.GEU.AND P0, PT, |R9|, 4.1917929649353027344, PT ;  /* 0x4086232b0900780b */ /* 0x000fe20003f0e200 */
[----:B------:R-:W-:-:S05]  /*33a0*/  DADD R6, R6, -R8 ;  /* 0x0000000006067229 */ /* 0x000fca0000000808 */
[----:B------:R-:W-:-:S03]  /*33b0*/  DADD R14, R10, -6.75539944105574400000e+15 ;  /* 0xc33800000a0e7429 */ /* 0x000fc60000000000 */
[----:B------:R-:W-:-:S05]  /*33c0*/  DADD R12, R12, R6 ;  /* 0x000000000c0c7229 */ /* 0x000fca0000000006 */
[----:B------:R-:W-:Y:S01]  /*33d0*/  DFMA R16, R14, -UR4, R8 ;  /* 0x800000040e107c2b */ /* 0x000fe20008000008 */
[----:B------:R-:W-:Y:S01]  /*33e0*/  UMOV UR4, 0x3b39803f ;  /* 0x3b39803f00047882 */ /* 0x000fe20000000000 */
[----:B------:R-:W-:-:S06]  /*33f0*/  UMOV UR5, 0x3c7abc9e ;  /* 0x3c7abc9e00057882 */ /* 0x000fcc0000000000 */
[----:B------:R-:W-:Y:S01]  /*3400*/  DFMA R14, R14, -UR4, R16 ;  /* 0x800000040e0e7c2b */ /* 0x000fe20008000010 */
[----:B------:R-:W-:Y:S01]  /*3410*/  UMOV UR4, 0x69ce2bdf ;  /* 0x69ce2bdf00047882 */ /* 0x000fe20000000000 */
[----:B------:R-:W-:Y:S01]  /*3420*/  IMAD.MOV.U32 R16, RZ, RZ, -0x35dec16 ;  /* 0xfca213eaff107424 */ /* 0x000fe200078e00ff */
[----:B------:R-:W-:Y:S01]  /*3430*/  MOV R17, 0x3e928af3 ;  /* 0x3e928af300117802 */ /* 0x000fe20000000f00 */
[----:B------:R-:W-:-:S05]  /*3440*/  UMOV UR5, 0x3e5ade15 ;  /* 0x3e5ade1500057882 */ /* 0x000fca0000000000 */
[----:B------:R-:W-:Y:S01]  /*3450*/  DFMA R16, R14, UR4, R16 ;  /* 0x000000040e107c2b */ /* 0x000fe20008000010 */
        /* <DEDUP_REMOVED lines=24> */
[----:B------:R-:W-:-:S08]  /*35e0*/  DFMA R16, R14, R16, 1 ;  /* 0x3ff000000e10742b */ /* 0x000fd00000000010 */
[----:B------:R-:W-:-:S10]  /*35f0*/  DFMA R14, R14, R16, 1 ;  /* 0x3ff000000e0e742b */ /* 0x000fd40000000010 */
[----:B------:R-:W-:Y:S02]  /*3600*/  IMAD R7, R10, 0x100000, R15 ;  /* 0x001000000a077824 */ /* 0x000fe400078e020f */
[----:B------:R-:W-:Y:S01]  /*3610*/  IMAD.MOV.U32 R6, RZ, RZ, R14 ;  /* 0x000000ffff067224 */ /* 0x000fe200078e000e */
[----:B------:R-:W-:Y:S06]  /*3620*/  @!P0 BRA `(.L_x_3496) ;  /* 0x0000000000308947 */ /* 0x000fec0003800000 */
[----:B------:R-:W-:Y:S01]  /*3630*/  FSETP.GEU.AND P1, PT, |R9|, 4.2275390625, PT ;  /* 0x408748000900780b */ /* 0x000fe20003f2e200 */
[C---:B------:R-:W-:Y:S02]  /*3640*/  DADD R16, R8.reuse, +INF ;  /* 0x7ff0000008107429 */ /* 0x040fe40000000000 */
[----:B------:R-:W-:-:S08]  /*3650*/  DSETP.GEU.AND P0, PT, R8, RZ, PT ;  /* 0x000000ff0800722a */ /* 0x000fd00003f0e000 */
[----:B------:R-:W-:Y:S02]  /*3660*/  FSEL R7, R17, RZ, P0 ;  /* 0x000000ff11077208 */ /* 0x000fe40000000000 */
[----:B------:R-:W-:-:S04]  /*3670*/  @!P1 LEA.HI R6, R10, R10, RZ, 0x1 ;  /* 0x0000000a0a069211 */ /* 0x000fc800078f08ff */
[----:B------:R-:W-:Y:S02]  /*3680*/  @!P1 SHF.R.S32.HI R9, RZ, 0x1, R6 ;  /* 0x00000001ff099819 */ /* 0x000fe40000011406 */
[----:B------:R-:W-:Y:S02]  /*3690*/  FSEL R6, R16, RZ, P0 ;  /* 0x000000ff10067208 */ /* 0x000fe40000000000 */
[----:B------:R-:W-:Y:S01]  /*36a0*/  @!P1 IADD3 R8, PT, PT, R10, -R9, RZ ;  /* 0x800000090a089210 */ /* 0x000fe20007ffe0ff */
[----:B------:R-:W-:-:S03]  /*36b0*/  @!P1 IMAD R15, R9, 0x100000, R15 ;  /* 0x00100000090f9824 */ /* 0x000fc600078e020f */
[----:B------:R-:W-:Y:S01]  /*36c0*/  @!P1 LEA R9, R8, 0x3ff00000, 0x14 ;  /* 0x3ff0000008099811 */ /* 0x000fe200078ea0ff */
[----:B------:R-:W-:-:S06]  /*36d0*/  @!P1 IMAD.MOV.U32 R8, RZ, RZ, RZ ;  /* 0x000000ffff089224 */ /* 0x000fcc00078e00ff */
[----:B------:R-:W-:-:S11]  /*36e0*/  @!P1 DMUL R6, R14, R8 ;  /* 0x000000080e069228 */ /* 0x000fd60000000000 */
.L_x_3496:
[----:B------:R-:W-:Y:S02]  /*36f0*/  DFMA R12, R12, R6, R6 ;  /* 0x000000060c0c722b */ /* 0x000fe40000000006 */
[----:B------:R-:W-:-:S08]  /*3700*/  DSETP.NEU.AND P0, PT, |R6|, +INF , PT ;  /* 0x7ff000000600742a */ /* 0x000fd00003f0d200 */
[----:B------:R-:W-:Y:S02]  /*3710*/  FSEL R11, R6, R12, !P0 ;  /* 0x0000000c060b7208 */ /* 0x000fe40004000000 */
[----:B------:R-:W-:Y:S01]  /*3720*/  FSEL R12, R7, R13, !P0 ;  /* 0x0000000d070c7208 */ /* 0x000fe20004000000 */
[----:B------:R-:W-:Y:S01]  /*3730*/  IMAD.MOV.U32 R7, RZ, RZ, 0x0 ;  /* 0x00000000ff077424 */ /* 0x000fe200078e00ff */
[----:B------:R-:W-:-:S04]  /*3740*/  MOV R6, R0 ;  /* 0x0000000000067202 */ /* 0x000fc80000000f00 */
[----:B------:R-:W-:Y:S05]  /*3750*/  RET.REL.NODEC R6 `(activate_array) ;  /* 0xffffffc806287950 */ /* 0x000fea0003c3ffff */
.L_x_3497:
        /* <DEDUP_REMOVED lines=10> */
.L_x_3617:


//--------------------- .text.forward_bias        --------------------------
	.section	.text.forward_bias,"ax",@progbits
	.align	128
        .global         forward_bias
        .type           forward_bias,@function
        .size           forward_bias,(.L_x_3619 - forward_bias)
        .other          forward_bias,@"STO_CUDA_ENTRY STV_DEFAULT"
forward_bias:
.text.forward_bias:
        /* <DEDUP_REMOVED lines=36> */
.L_x_3499:
[----:B------:R-:W-:-:S07]  /*0240*/  MOV R4, 0x260 ;  /* 0x0000026000047802 */ /* 0x000fce0000000f00 */
[----:B------:R-:W-:Y:S05]  /*0250*/  CALL.REL.NOINC `($__internal_34_$__cuda_sm20_div_s64) ;  /* 0x0000000000b07944 */ /* 0x000fea0003c00000 */
.L_x_3500:
[----:B------:R-:W-:Y:S05]  /*0260*/  BSYNC.RECONVERGENT B0 ;  /* 0x0000000000007941 */ /* 0x000fea0003800200 */
.L_x_3498:
        /* <DEDUP_REMOVED lines=25> */
.L_x_3502:
[----:B------:R-:W-:Y:S01]  /*0400*/  IMAD.MOV.U32 R3, RZ, RZ, R7 ;  /* 0x000000ffff037224 */ /* 0x000fe200078e0007 */
[----:B------:R-:W-:-:S07]  /*0410*/  MOV R4, 0x430 ;  /* 0x0000043000047802 */ /* 0x000fce0000000f00 */
[----:B------:R-:W-:Y:S05]  /*0420*/  CALL.REL.NOINC `($__internal_35_$__cuda_sm20_rem_s64) ;  /* 0x00000004008c7944 */ /* 0x000fea0003c00000 */
.L_x_3503:
[----:B------:R-:W-:Y:S05]  /*0430*/  BSYNC.RECONVERGENT B0 ;  /* 0x0000000000007941 */ /* 0x000fea0003800200 */
.L_x_3501:
        /* <DEDUP_REMOVED lines=11> */
[----:B--2---:R-:W-:-:S05]  /*04f0*/  FADD R7, R4, R7 ;  /* 0x0000000704077221 */ /* 0x004fca0000000000 */
[----:B------:R-:W-:Y:S01]  /*0500*/  STG.E desc[UR6][R2.64], R7 ;  /* 0x0000000702007986 */ /* 0x000fe2000c101906 */
[----:B------:R-:W-:Y:S05]  /*0510*/  EXIT ;  /* 0x000000000000794d */ /* 0x000fea0003800000 */
        .weak           $__internal_34_$__cuda_sm20_div_s64
        .type           $__internal_34_$__cuda_sm20_div_s64,@function
        .size           $__internal_34_$__cuda_sm20_div_s64,($__internal_35_$__cuda_sm20_rem_s64 - $__internal_34_$__cuda_sm20_div_s64)
$__internal_34_$__cuda_sm20_div_s64:
        /* <DEDUP_REMOVED lines=83> */
[----:B------:R-:W-:Y:S06]  /*0a50*/  RET.REL.NODEC R4 `(forward_bias) ;  /* 0xfffffff404687950 */ /* 0x000fec0003c3ffff */
        .weak           $__internal_35_$__cuda_sm20_rem_s64
        .type           $__internal_35_$__cuda_sm20_rem_s64,@function
        .size           $__internal_35_$__cuda_sm20_rem_s64,(.L_x_3619 - $__internal_35_$__cuda_sm20_rem_s64)
$__internal_35_$__cuda_sm20_rem_s64:
        /* <DEDUP_REMOVED lines=72> */
[----:B------:R-:W-:Y:S06]  /*0ee0*/  RET.REL.NODEC R4 `(forward_bias) ;  /* 0xfffffff004447950 */ /* 0x000fec0003c3ffff */
.L_x_3504:
        /* <DEDUP_REMOVED lines=9> */
.L_x_3619:


//--------------------- .text.sgemm1_tn           --------------------------
	.section	.text.sgemm1_tn,"ax",@progbits
	.align	128
        .global         sgemm1_tn
        .type           sgemm1_tn,@function
        .size           sgemm1_tn,(.L_x_3661 - sgemm1_tn)
        .other          sgemm1_tn,@"STO_CUDA_ENTRY STV_DEFAULT"
sgemm1_tn:
.text.sgemm1_tn:
        /* <DEDUP_REMOVED lines=16> */
[----:B------:R-:W1:Y:S01]  /*0100*/  LDCU.64 UR8, c[0x0][0x3d8] ;  /* 0x00007b00ff0877ac */ /* 0x000e620008000a00 */
[----:B------:R-:W2:Y:S01]  /*0110*/  LDCU.64 UR10, c[0x0][0x358] ;  /* 0x00006b00ff0a77ac */ /* 0x000ea20008000a00 */
[----:B0-----:R-:W-:Y:S01]  /*0120*/  IADD3 R4, P0, PT, R0, UR4, RZ ;  /* 0x0000000400047c10 */ /* 0x001fe2000ff1e0ff */
[----:B------:R-:W0:Y:S04]  /*0130*/  LDCU UR4, c[0x0][0x3d0] ;  /* 0x00007a00ff0477ac */ /* 0x000e280008000800 */
[----:B------:R-:W-:Y:S02]  /*0140*/  IMAD.X R5, RZ, RZ, UR5, P0 ;  /* 0x00000005ff057e24 */ /* 0x000fe400080e06ff */
[----:B------:R-:W-:-:S04]  /*0150*/  IMAD.WIDE.U32 R4, R2, UR6, R4 ;  /* 0x0000000602047c25 */ /* 0x000fc8000f8e0004 */
[----:B------:R-:W-:Y:S01]  /*0160*/  IMAD R3, R2, UR7, R5 ;  /* 0x0000000702037c24 */ /* 0x000fe2000f8e0205 */
[----:B-1----:R-:W-:-:S04]  /*0170*/  LEA R10, P0, R4, UR8, 0x2 ;  /* 0x00000008040a7c11 */ /* 0x002fc8000f8010ff */
[----:B------:R-:W-:Y:S01]  /*0180*/  LEA.HI.X R11, R4, UR9, R3, 0x2, P0 ;  /* 0x00000009040b7c11 */ /* 0x000fe200080f1403 */
[----:B------:R-:W1:Y:S04]  /*0190*/  LDCU.64 UR8, c[0x0][0x390] ;  /* 0x00007200ff0877ac */ /* 0x000e680008000a00 */
[----:B--2---:R-:W0:Y:S01]  /*01a0*/  LDG.E R3, desc[UR10][R10.64] ;  /* 0x0000000a0a037981 */ /* 0x004e22000c1e1900 */
[----:B------:R-:W-:Y:S01]  /*01b0*/  IMAD.MOV.U32 R16, RZ, RZ, RZ ;  /* 0x000000ffff107224 */ /* 0x000fe200078e00ff */
[----:B-1----:R-:W-:-:S04]  /*01c0*/  UISETP.GE.U32.AND UP0, UPT, UR8, 0x1, UPT ;  /* 0x000000010800788c */ /* 0x002fc8000bf06070 */
[----:B------:R-:W-:Y:S01]  /*01d0*/  UISETP.GE.AND.EX UP0, UPT, UR9, URZ, UPT, UP0 ;  /* 0x000000ff0900728c */ /* 0x000fe2000bf06300 */
[----:B0-----:R-:W-:-:S05]  /*01e0*/  FMUL R3, R3, UR4 ;  /* 0x0000000403037c20 */ /* 0x001fca0008400000 */
[----:B------:R0:W-:Y:S03]  /*01f0*/  STG.E desc[UR10][R10.64], R3 ;  /* 0x000000030a007986 */ /* 0x0001e6000c10190a */
[----:B------:R-:W-:Y:S05]  /*0200*/  BRA.U !UP0, `(.L_x_3505) ;  /* 0x0000000908207547 */ /* 0x000fea000b800000 */
[----:B------:R-:W1:Y:S01]  /*0210*/  LDC.64 R12, c[0x0][0x3b0] ;  /* 0x0000ec00ff0c7b82 */ /* 0x000e620000000a00 */
[----:B------:R-:W-:Y:S01]  /*0220*/  UISETP.GE.U32.AND UP1, UPT, UR8, 0x8, UPT ;  /* 0x000000080800788c */ /* 0x000fe2000bf26070 */
[----:B------:R-:W-:Y:S01]  /*0230*/  IMAD.MOV.U32 R16, RZ, RZ, RZ ;  /* 0x000000ffff107224 */ /* 0x000fe200078e00ff */
[----:B------:R-:W-:Y:S02]  /*0240*/  ULOP3.LUT UR12, UR8, 0x7, URZ, 0xc0, !UPT ;  /* 0x00000007080c7892 */ /* 0x000fe4000f8ec0ff */
[----:B------:R-:W-:Y:S02]  /*0250*/  UISETP.GE.U32.AND.EX UP1, UPT, UR9, URZ, UPT, UP1 ;  /* 0x000000ff0900728c */ /* 0x000fe4000bf26110 */
[----:B------:R-:W-:Y:S01]  /*0260*/  UISETP.NE.U32.AND UP0, UPT, UR12, URZ, UPT ;  /* 0x000000ff0c00728c */ /* 0x000fe2000bf05070 */
[----:B------:R-:W-:Y:S01]  /*0270*/  UMOV UR6, URZ ;  /* 0x000000ff00067c82 */ /* 0x000fe20008000000 */
[----:B------:R-:W-:Y:S02]  /*0280*/  UMOV UR4, URZ ;  /* 0x000000ff00047c82 */ /* 0x000fe40008000000 */
[----:B------:R-:W-:Y:S01]  /*0290*/  UISETP.NE.AND.EX UP0, UPT, UR6, URZ, UPT, UP0 ;  /* 0x000000ff0600728c */ /* 0x000fe2000bf05300 */
[----:B------:R-:W-:-:S02]  /*02a0*/  UMOV UR5, URZ ;  /* 0x000000ff00057c82 */ /* 0x000fc40008000000 */
[----:B------:R-:W-:Y:S08]  /*02b0*/  BRA.U !UP1, `(.L_x_3506) ;  /* 0x00000005095c7547 */ /* 0x000ff0000b800000 */
[----:B------:R-:W2:Y:S01]  /*02c0*/  LDCU.128 UR20, c[0x0][0x3a0] ;  /* 0x00007400ff1477ac */ /* 0x000ea20008000c00 */
[----:B------:R-:W-:Y:S01]  /*02d0*/  IMAD.MOV.U32 R16, RZ, RZ, RZ ;  /* 0x000000ffff107224 */ /* 0x000fe200078e00ff */
[----:B------:R-:W3:Y:S01]  /*02e0*/  LDCU.64 UR14, c[0x0][0x3c0] ;  /* 0x00007800ff0e77ac */ /* 0x000ee20008000a00 */
[----:B------:R-:W4:Y:S01]  /*02f0*/  LDCU.64 UR16, c[0x0][0x3b8] ;  /* 0x00007700ff1077ac */ /* 0x000f220008000a00 */
[----:B------:R-:W-:Y:S02]  /*0300*/  ULOP3.LUT UR4, UR8, 0xfffffff8, URZ, 0xc0, !UPT ;  /* 0xfffffff808047892 */ /* 0x000fe4000f8ec0ff */
[----:B------:R-:W-:Y:S01]  /*0310*/  ULOP3.LUT UR5, UR9, 0x7fffffff, URZ, 0xc0, !UPT ;  /* 0x7fffffff09057892 */ /* 0x000fe2000f8ec0ff */
[----:B--2---:R-:W-:-:S04]  /*0320*/  IADD3 R5, P0, PT, R2, UR22, RZ ;  /* 0x0000001602057c10 */ /* 0x004fc8000ff1e0ff */
[----:B------:R-:W-:Y:S02]  /*0330*/  UMOV UR7, UR4 ;  /* 0x0000000400077c82 */ /* 0x000fe40008000000 */
[----:B------:R-:W-:Y:S01]  /*0340*/  UMOV UR8, UR5 ;  /* 0x0000000500087c82 */ /* 0x000fe20008000000 */
[----:B---3--:R-:W-:Y:S01]  /*0350*/  IADD3 R7, P1, PT, R0, UR14, RZ ;  /* 0x0000000e00077c10 */ /* 0x008fe2000ff3e0ff */
[----:B------:R-:W-:Y:S01]  /*0360*/  IMAD.X R8, RZ, RZ, UR23, P0 ;  /* 0x00000017ff087e24 */ /* 0x000fe200080e06ff */
[----:B------:R-:W-:Y:S02]  /*0370*/  LEA R6, P2, R5, UR20, 0x2 ;  /* 0x0000001405067c11 */ /* 0x000fe4000f8410ff */
[----:B------:R-:W-:Y:S02]  /*0380*/  IADD3.X R14, PT, PT, RZ, UR15, RZ, P1, !PT ;  /* 0x0000000fff0e7c10 */ /* 0x000fe40008ffe4ff */
[----:B----4-:R-:W-:Y:S02]  /*0390*/  LEA R4, P1, R7, UR16, 0x2 ;  /* 0x0000001007047c11 */ /* 0x010fe4000f8210ff */
[----:B------:R-:W-:-:S02]  /*03a0*/  LEA.HI.X R5, R5, UR21, R8, 0x2, P2 ;  /* 0x0000001505057c11 */ /* 0x000fc400090f1408 */
[----:B------:R-:W-:-:S09]  /*03b0*/  LEA.HI.X R7, R7, UR17, R14, 0x2, P1 ;  /* 0x0000001107077c11 */ /* 0x000fd200088f140e */
.L_x_3507:
[----:B------:R-:W-:Y:S01]  /*03c0*/  IMAD.MOV.U32 R26, RZ, RZ, R6 ;  /* 0x000000ffff1a7224 */ /* 0x000fe200078e0006 */
[----:B------:R-:W-:Y:S01]  /*03d0*/  MOV R27, R5 ;  /* 0x00000005001b7202 */ /* 0x000fe20000000f00 */
[----:B------:R-:W-:Y:S01]  /*03e0*/  IMAD.MOV.U32 R28, RZ, RZ, R4 ;  /* 0x000000ffff1c7224 */ /* 0x000fe200078e0004 */
[----:B------:R-:W2:Y:S01]  /*03f0*/  LDC.64 R14, c[0x0][0x3c8] ;  /* 0x0000f200ff0e7b82 */ /* 0x000ea20000000a00 */
[----:B------:R-:W-:Y:S02]  /*0400*/  IMAD.MOV.U32 R29, RZ, RZ, R7 ;  /* 0x000000ffff1d7224 */ /* 0x000fe400078e0007 */
[----:B------:R-:W3:Y:S04]  /*0410*/  LDG.E R23, desc[UR10][R26.64] ;  /* 0x0000000a1a177981 */ /* 0x000ee8000c1e1900 */
[----:B------:R4:W3:Y:S01]  /*0420*/  LDG.E R22, desc[UR10][R28.64] ;  /* 0x0000000a1c167981 */ /* 0x0008e2000c1e1900 */
[----:B-1----:R-:W-:-:S04]  /*0430*/  IMAD.WIDE.U32 R18, R12, 0x4, RZ ;  /* 0x000000040c127825 */ /* 0x002fc800078e00ff */
[----:B------:R-:W-:Y:S01]  /*0440*/  IMAD.SHL.U32 R9, R13, 0x4, RZ ;  /* 0x000000040d097824 */ /* 0x000fe200078e00ff */
[----:B------:R-:W-:-:S04]  /*0450*/  IADD3 R20, P0, PT, R6, R18, RZ ;  /* 0x0000001206147210 */ /* 0x000fc80007f1e0ff */
[----:B------:R-:W-:-:S05]  /*0460*/  IADD3 R19, PT, PT, R19, R9, RZ ;  /* 0x0000000913137210 */ /* 0x000fca0007ffe0ff */
[----:B------:R-:W-:Y:S01]  /*0470*/  IMAD.X R21, R5, 0x1, R19, P0 ;  /* 0x0000000105157824 */ /* 0x000fe200000e0613 */
[----:B------:R-:W-:-:S04]  /*0480*/  IADD3 R8, P0, PT, R20, R18, RZ ;  /* 0x0000001214087210 */ /* 0x000fc80007f1e0ff */
[----:B------:R-:W5:Y:S01]  /*0490*/  LDG.E R27, desc[UR10][R20.64] ;  /* 0x0000000a141b7981 */ /* 0x000f62000c1e1900 */
[----:B------:R-:W-:Y:S01]  /*04a0*/  IMAD.X R9, R21, 0x1, R19, P0 ;  /* 0x0000000115097824 */ /* 0x000fe200000e0613 */
[----:B------:R-:W-:-:S04]  /*04b0*/  IADD3 R24, P0, PT, R8, R18, RZ ;  /* 0x0000001208187210 */ /* 0x000fc80007f1e0ff */
[----:B----4-:R-:W-:Y:S01]  /*04c0*/  IADD3 R28, P1, PT, R24, R18, RZ ;  /* 0x00000012181c7210 */ /* 0x010fe20007f3e0ff */
[----:B------:R-:W-:Y:S01]  /*04d0*/  IMAD.X R25, R9, 0x1, R19, P0 ;  /* 0x0000000109197824 */ /* 0x000fe200000e0613 */
[----:B------:R-:W4:Y:S04]  /*04e0*/  LDG.E R17, desc[UR10][R8.64] ;  /* 0x0000000a08117981 */ /* 0x000f28000c1e1900 */
[----:B------:R-:W-:Y:S01]  /*04f0*/  IADD3.X R29, PT, PT, R25, R19, RZ, P1, !PT ;  /* 0x00000013191d7210 */ /* 0x000fe20000ffe4ff */
[----:B------:R2:W4:Y:S04]  /*0500*/  LDG.E R26, desc[UR10][R24.64] ;  /* 0x0000000a181a7981 */ /* 0x000528000c1e1900 */
[----:B------:R-:W4:Y:S01]  /*0510*/  LDG.E R8, desc[UR10][R28.64] ;  /* 0x0000000a1c087981 */ /* 0x000f22000c1e1900 */
[----:B--2---:R-:W-:Y:S01]  /*0520*/  SHF.L.U64.HI R25, R14, 0x2, R15 ;  /* 0x000000020e197819 */ /* 0x004fe2000001020f */
[----:B---3--:R-:W-:Y:S01]  /*0530*/  FFMA R16, R23, R22, R16 ;  /* 0x0000001617107223 */ /* 0x008fe20000000010 */
[----:B------:R-:W-:-:S04]  /*0540*/  IADD3 R22, P0, PT, R28, R18, RZ ;  /* 0x000000121c167210 */ /* 0x000fc80007f1e0ff */
[----:B------:R-:W-:Y:S01]  /*0550*/  IADD3 R20, P1, PT, R22, R18, RZ ;  /* 0x0000001216147210 */ /* 0x000fe20007f3e0ff */
[----:B------:R-:W-:-:S03]  /*0560*/  IMAD.X R23, R29, 0x1, R19, P0 ;  /* 0x000000011d177824 */ /* 0x000fc600000e0613 */
[----:B------:R-:W-:Y:S01]  /*0570*/  IADD3 R18, P0, PT, R20, R18, RZ ;  /* 0x0000001214127210 */ /* 0x000fe20007f1e0ff */
[----:B------:R-:W-:Y:S01]  /*0580*/  IMAD.X R21, R23, 0x1, R19, P1 ;  /* 0x0000000117157824 */ /* 0x000fe200008e0613 */
[----:B------:R1:W2:Y:S04]  /*0590*/  LDG.E R9, desc[UR10][R22.64] ;  /* 0x0000000a16097981 */ /* 0x0002a8000c1e1900 */
[----:B------:R-:W-:-:S05]  /*05a0*/  IADD3.X R19, PT, PT, R21, R19, RZ, P0, !PT ;  /* 0x0000001315137210 */ /* 0x000fca00007fe4ff */
[----:B------:R-:W3:Y:S01]  /*05b0*/  LDG.E R24, desc[UR10][R18.64] ;  /* 0x0000000a12187981 */ /* 0x000ee2000c1e1900 */
[----:B-1----:R-:W-:-:S03]  /*05c0*/  IMAD.SHL.U32 R23, R14, 0x4, RZ ;  /* 0x000000040e177824 */ /* 0x002fc600078e00ff */
[----:B------:R1:W3:Y:S02]  /*05d0*/  LDG.E R22, desc[UR10][R20.64] ;  /* 0x0000000a14167981 */ /* 0x0002e4000c1e1900 */
[----:B-1----:R-:W-:-:S05]  /*05e0*/  IADD3 R20, P0, PT, R4, R23, RZ ;  /* 0x0000001704147210 */ /* 0x002fca0007f1e0ff */
[----:B------:R-:W-:-:S05]  /*05f0*/  IMAD.X R21, R7, 0x1, R25, P0 ;  /* 0x0000000107157824 */ /* 0x000fca00000e0619 */
[----:B------:R-:W5:Y:S01]  /*0600*/  LDG.E R18, desc[UR10][R20.64] ;  /* 0x0000000a14127981 */ /* 0x000f62000c1e1900 */
[----:B------:R-:W-:-:S05]  /*0610*/  IADD3 R28, P0, PT, R20, R23, RZ ;  /* 0x00000017141c7210 */ /* 0x000fca0007f1e0ff */
[----:B------:R-:W-:Y:S02]  /*0620*/  IMAD.X R29, R21, 0x1, R25, P0 ;  /* 0x00000001151d7824 */ /* 0x000fe400000e0619 */
[----:B-----5:R-:W-:-:S03]  /*0630*/  FFMA R16, R27, R18, R16 ;  /* 0x000000121b107223 */ /* 0x020fc60000000010 */
[----:B------:R1:W4:Y:S02]  /*0640*/  LDG.E R27, desc[UR10][R28.64] ;  /* 0x0000000a1c1b7981 */ /* 0x000324000c1e1900 */
[----:B-1----:R-:W-:-:S05]  /*0650*/  IADD3 R28, P0, PT, R28, R23, RZ ;  /* 0x000000171c1c7210 */ /* 0x002fca0007f1e0ff */
[----:B------:R-:W-:-:S05]  /*0660*/  IMAD.X R29, R29, 0x1, R25, P0 ;  /* 0x000000011d1d7824 */ /* 0x000fca00000e0619 */
[----:B------:R-:W5:Y:S01]  /*0670*/  LDG.E R19, desc[UR10][R28.64] ;  /* 0x0000000a1c137981 */ /* 0x000f62000c1e1900 */
[----:B----4-:R-:W-:Y:S01]  /*0680*/  FFMA R27, R17, R27, R16 ;  /* 0x0000001b111b7223 */ /* 0x010fe20000000010 */
[----:B------:R-:W-:-:S04]  /*0690*/  IADD3 R16, P0, PT, R28, R23, RZ ;  /* 0x000000171c107210 */ /* 0x000fc80007f1e0ff */
[----:B------:R-:W-:Y:S02]  /*06a0*/  IADD3 R18, P1, PT, R16, R23, RZ ;  /* 0x0000001710127210 */ /* 0x000fe40007f3e0ff */
[----:B------:R-:W-:Y:S02]  /*06b0*/  IADD3.X R17, PT, PT, R29, R25, RZ, P0, !PT ;  /* 0x000000191d117210 */ /* 0x000fe400007fe4ff */
[----:B------:R-:W-:-:S03]  /*06c0*/  IADD3 R20, P0, PT, R18, R23, RZ ;  /* 0x0000001712147210 */ /* 0x000fc60007f1e0ff */
[----:B------:R-:W4:Y:S01]  /*06d0*/  LDG.E R16, desc[UR10][R16.64] ;  /* 0x0000000a10107981 */ /* 0x000f22000c1e1900 */
[----:B-----5:R-:W-:Y:S01]  /*06e0*/  FFMA R29, R26, R19, R27 ;  /* 0x000000131a1d7223 */ /* 0x020fe2000000001b */
[----:B------:R-:W-:Y:S01]  /*06f0*/  IMAD.X R19, R17, 0x1, R25, P1 ;  /* 0x0000000111137824 */ /* 0x000fe200008e0619 */
[----:B------:R-:W-:-:S03]  /*0700*/  IADD3 R26, P1, PT, R20, R23, RZ ;  /* 0x00000017141a7210 */ /* 0x000fc60007f3e0ff */
[--C-:B------:R-:W-:Y:S01]  /*0710*/  IMAD.X R21, R19, 0x1, R25.reuse, P0 ;  /* 0x0000000113157824 */ /* 0x100fe200000e0619 */
[----:B------:R-:W2:Y:S03]  /*0720*/  LDG.E R18, desc[UR10][R18.64] ;  /* 0x0000000a12127981 */ /* 0x000ea6000c1e1900 */
[----:B------:R-:W-:Y:S01]  /*0730*/  IMAD.X R27, R21, 0x1, R25, P1 ;  /* 0x00000001151b7824 */ /* 0x000fe200008e0619 */
[----:B------:R-:W3:Y:S04]  /*0740*/  LDG.E R20, desc[UR10][R20.64] ;  /* 0x0000000a14147981 */ /* 0x000ee8000c1e1900 */
[----:B------:R-:W5:Y:S01]  /*0750*/  LDG.E R26, desc[UR10][R26.64] ;  /* 0x0000000a1a1a7981 */ /* 0x000f62000c1e1900 */
[----:B------:R-:W-:-:S04]  /*0760*/  UIADD3 UR7, UP1, UPT, UR7, -0x8, URZ ;  /* 0xfffffff807077890 */ /* 0x000fc8000ff3e0ff */
[----:B------:R-:W-:Y:S02]  /*0770*/  UIADD3.X UR8, UPT, UPT, UR8, -0x1, URZ, UP1, !UPT ;  /* 0xffffffff08087890 */ /* 0x000fe40008ffe4ff */
[----:B------:R-:W-:-:S04]  /*0780*/  UISETP.NE.U32.AND UP1, UPT, UR7, URZ, UPT ;  /* 0x000000ff0700728c */ /* 0x000fc8000bf25070 */
[----:B------:R-:W-:Y:S01]  /*0790*/  UISETP.NE.AND.EX UP1, UPT, UR8, URZ, UPT, UP1 ;  /* 0x000000ff0800728c */ /* 0x000fe2000bf25310 */
[----:B------:R-:W-:Y:S02]  /*07a0*/  LEA R6, P1, R12, R6, 0x5 ;  /* 0x000000060c067211 */ /* 0x000fe400078228ff */
[----:B------:R-:W-:Y:S02]  /*07b0*/  LEA R4, P0, R14, R4, 0x5 ;  /* 0x000000040e047211 */ /* 0x000fe400078028ff */
[----:B------:R-:W-:Y:S02]  /*07c0*/  LEA.HI.X R5, R12, R5, R13, 0x5, P1 ;  /* 0x000000050c057211 */ /* 0x000fe400008f2c0d */
[----:B------:R-:W-:Y:S01]  /*07d0*/  LEA.HI.X R7, R14, R7, R15, 0x5, P0 ;  /* 0x000000070e077211 */ /* 0x000fe200000f2c0f */
[----:B----4-:R-:W-:-:S04]  /*07e0*/  FFMA R8, R8, R16, R29 ;  /* 0x0000001008087223 */ /* 0x010fc8000000001d */
[----:B--2---:R-:W-:-:S04]  /*07f0*/  FFMA R9, R9, R18, R8 ;  /* 0x0000001209097223 */ /* 0x004fc80000000008 */
[----:B---3--:R-:W-:-:S04]  /*0800*/  FFMA R9, R22, R20, R9 ;  /* 0x0000001416097223 */ /* 0x008fc80000000009 */
[----:B-----5:R-:W-:Y:S01]  /*0810*/  FFMA R16, R24, R26, R9 ;  /* 0x0000001a18107223 */ /* 0x020fe20000000009 */
[----:B------:R-:W-:Y:S06]  /*0820*/  BRA.U UP1, `(.L_x_3507) ;  /* 0xfffffff901e47547 */ /* 0x000fec000b83ffff */
.L_x_3506:
[----:B------:R-:W-:Y:S05]  /*0830*/  BRA.U !UP0, `(.L_x_3505) ;  /* 0x0000000108947547 */ /* 0x000fea000b800000 */
[----:B------:R-:W2:Y:S01]  /*0840*/  LDC.64 R6, c[0x0][0x3a8] ;  /* 0x0000ea00ff067b82 */ /* 0x000ea20000000a00 */
[----:B------:R-:W3:Y:S01]  /*0850*/  LDCU.64 UR8, c[0x0][0x3b8] ;  /* 0x00007700ff0877ac */ /* 0x000ee20008000a00 */
[C---:B-1----:R-:W-:Y:S01]  /*0860*/  IMAD R18, R12.reuse, UR5, RZ ;  /* 0x000000050c127c24 */ /* 0x042fe2000f8e02ff */
[----:B------:R-:W1:Y:S03]  /*0870*/  LDCU.64 UR14, c[0x0][0x3a0] ;  /* 0x00007400ff0e77ac */ /* 0x000e660008000a00 */
[----:B------:R-:W-:Y:S01]  /*0880*/  IMAD R19, R13, UR4, R18 ;  /* 0x000000040d137c24 */ /* 0x000fe2000f8e0212 */
[C---:B------:R-:W-:Y:S01]  /*0890*/  SHF.L.U64.HI R13, R12.reuse, 0x2, R13 ;  /* 0x000000020c0d7819 */ /* 0x040fe2000001020d */
[----:B------:R-:W4:Y:S08]  /*08a0*/  LDC.64 R4, c[0x0][0x3c8] ;  /* 0x0000f200ff047b82 */ /* 0x000f300000000a00 */
[----:B------:R-:W5:Y:S01]  /*08b0*/  LDC.64 R8, c[0x0][0x3c0] ;  /* 0x0000f000ff087b82 */ /* 0x000f620000000a00 */
[----:B--2---:R-:W-:-:S03]  /*08c0*/  IMAD.WIDE.U32 R6, R12, UR4, R6 ;  /* 0x000000040c067c25 */ /* 0x004fc6000f8e0006 */
[----:B------:R-:W-:Y:S01]  /*08d0*/  IADD3 R2, P0, PT, R2, R6, RZ ;  /* 0x0000000602027210 */ /* 0x000fe20007f1e0ff */
[----:B----4-:R-:W-:-:S04]  /*08e0*/  IMAD R14, R4, UR5, RZ ;  /* 0x00000005040e7c24 */ /* 0x010fc8000f8e02ff */
[----:B------:R-:W-:Y:S01]  /*08f0*/  IMAD.X R7, R7, 0x1, R19, P0 ;  /* 0x0000000107077824 */ /* 0x000fe200000e0613 */
[C---:B------:R-:W-:Y:S01]  /*0900*/  SHF.L.U64.HI R19, R4.reuse, 0x2, R5 ;  /* 0x0000000204137819 */ /* 0x040fe20000010205 */
[----:B------:R-:W-:Y:S02]  /*0910*/  IMAD R15, R5, UR4, R14 ;  /* 0x00000004050f7c24 */ /* 0x000fe4000f8e020e */
[----:B-----5:R-:W-:-:S03]  /*0920*/  IMAD.WIDE.U32 R8, R4, UR4, R8 ;  /* 0x0000000404087c25 */ /* 0x020fc6000f8e0008 */
[----:B------:R-:W-:-:S04]  /*0930*/  IADD3 R0, P1, PT, R0, R8, RZ ;  /* 0x0000000800007210 */ /* 0x000fc80007f3e0ff */
[----:B------:R-:W-:Y:S02]  /*0940*/  IADD3.X R9, PT, PT, R9, R15, RZ, P1, !PT ;  /* 0x0000000f09097210 */ /* 0x000fe40000ffe4ff */
[----:B---3--:R-:W-:Y:S02]  /*0950*/  LEA R17, P1, R0, UR8, 0x2 ;  /* 0x0000000800117c11 */ /* 0x008fe4000f8210ff */
[----:B-1----:R-:W-:Y:S02]  /*0960*/  LEA R15, P2, R2, UR14, 0x2 ;  /* 0x0000000e020f7c11 */ /* 0x002fe4000f8410ff */
[----:B------:R-:W-:Y:S02]  /*0970*/  LEA.HI.X R14, R0, UR9, R9, 0x2, P1 ;  /* 0x00000009000e7c11 */ /* 0x000fe400088f1409 */
[----:B------:R-:W-:-:S09]  /*0980*/  LEA.HI.X R2, R2, UR15, R7, 0x2, P2 ;  /* 0x0000000f02027c11 */ /* 0x000fd200090f1407 */
.L_x_3508:
[----:B------:R-:W-:Y:S01]  /*0990*/  IMAD.MOV.U32 R6, RZ, RZ, R15 ;  /* 0x000000ffff067224 */ /* 0x000fe200078e000f */
[----:B------:R-:W-:Y:S01]  /*09a0*/  MOV R7, R2 ;  /* 0x0000000200077202 */ /* 0x000fe20000000f00 */
[----:B------:R-:W-:Y:S02]  /*09b0*/  IMAD.MOV.U32 R8, RZ, RZ, R17 ;  /* 0x000000ffff087224 */ /* 0x000fe400078e0011 */
[----:B------:R-:W-:Y:S02]  /*09c0*/  IMAD.MOV.U32 R9, RZ, RZ, R14 ;  /* 0x000000ffff097224 */ /* 0x000fe400078e000e */
[----:B------:R-:W2:Y:S04]  /*09d0*/  LDG.E R5, desc[UR10][R6.64] ;  /* 0x0000000a06057981 */ /* 0x000ea8000c1e1900 */
[----:B------:R-:W2:Y:S01]  /*09e0*/  LDG.E R0, desc[UR10][R8.64] ;  /* 0x0000000a08007981 */ /* 0x000ea2000c1e1900 */
[----:B------:R-:W-:Y:S01]  /*09f0*/  UIADD3 UR12, UP0, UPT, UR12, -0x1, URZ ;  /* 0xffffffff0c0c7890 */ /* 0x000fe2000ff1e0ff */
[----:B------:R-:W-:-:S02]  /*0a00*/  LEA R15, P1, R12, R15, 0x2 ;  /* 0x0000000f0c0f7211 */ /* 0x000fc400078210ff */
[----:B------:R-:W-:Y:S01]  /*0a10*/  LEA R17, P0, R4, R17, 0x2 ;  /* 0x0000001104117211 */ /* 0x000fe200078010ff */
[----:B------:R-:W-:Y:S02]  /*0a20*/  UIADD3.X UR6, UPT, UPT, UR6, -0x1, URZ, UP0, !UPT ;  /* 0xffffffff06067890 */ /* 0x000fe400087fe4ff */
[----:B------:R-:W-:Y:S01]  /*0a30*/  UISETP.NE.U32.AND UP0, UPT, UR12, URZ, UPT ;  /* 0x000000ff0c00728c */ /* 0x000fe2000bf05070 */
[----:B------:R-:W-:Y:S01]  /*0a40*/  IADD3.X R14, PT, PT, R14, R19, RZ, P0, !PT ;  /* 0x000000130e0e7210 */ /* 0x000fe200007fe4ff */
[----:B------:R-:W-:Y:S02]  /*0a50*/  IMAD.X R2, R2, 0x1, R13, P1 ;  /* 0x0000000102027824 */ /* 0x000fe400008e060d */
[----:B------:R-:W-:Y:S01]  /*0a60*/  UISETP.NE.AND.EX UP0, UPT, UR6, URZ, UPT, UP0 ;  /* 0x000000ff0600728c */ /* 0x000fe2000bf05300 */
[----:B--2---:R-:W-:-:S08]  /*0a70*/  FFMA R16, R5, R0, R16 ;  /* 0x0000000005107223 */ /* 0x004fd00000000010 */
[----:B------:R-:W-:Y:S05]  /*0a80*/  BRA.U UP0, `(.L_x_3508) ;  /* 0xfffffffd00c07547 */ /* 0x000fea000b83ffff */
.L_x_3505:
[----:B------:R-:W0:Y:S02]  /*0a90*/  LDCU UR4, c[0x0][0x398] ;  /* 0x00007300ff0477ac */ /* 0x000e240008000800 */
[----:B0-----:R-:W-:-:S05]  /*0aa0*/  FFMA R3, R16, UR4, R3 ;  /* 0x0000000410037c23 */ /* 0x001fca0008000003 */
[----:B------:R-:W-:Y:S01]  /*0ab0*/  STG.E desc[UR10][R10.64], R3 ;  /* 0x000000030a007986 */ /* 0x000fe2000c10190a */
[----:B------:R-:W-:Y:S05]  /*0ac0*/  EXIT ;  /* 0x000000000000794d */ /* 0x000fea0003800000 */
.L_x_3509:
        /* <DEDUP_REMOVED lines=11> */
.L_x_3661:


//--------------------- .text.sgemm1_nt           --------------------------
	.section	.text.sgemm1_nt,"ax",@progbits
	.align	128
        .global         sgemm1_nt
        .type           sgemm1_nt,@function
        .size           sgemm1_nt,(.L_x_3662 - sgemm1_nt)
        .other          sgemm1_nt,@"STO_CUDA_ENTRY STV_DEFAULT"
sgemm1_nt:
.text.sgemm1_nt:
        /* <DEDUP_REMOVED lines=19> */
[----:B------:R-:W0:Y:S03]  /*0130*/  LDCU UR4, c[0x0][0x3d0] ;  /* 0x00007a00ff0477ac */ /* 0x000e260008000800 */
[----:B------:R-:W-:-:S03]  /*0140*/  IADD3.X R5, PT, PT, RZ, UR5, RZ, P0, !PT ;  /* 0x00000005ff057c10 */ /* 0x000fc600087fe4ff */
        /* <DEDUP_REMOVED lines=12> */
[----:B------:R-:W-:Y:S01]  /*0210*/  UISETP.GE.U32.AND UP1, UPT, UR8, 0x8, UPT ;  /* 0x000000080800788c */ /* 0x000fe2000bf26070 */
[----:B------:R-:W-:Y:S01]  /*0220*/  HFMA2 R10, -RZ, RZ, 0, 0 ;  /* 0x00000000ff0a7431 */ /* 0x000fe200000001ff */
        /* <DEDUP_REMOVED lines=8> */
[----:B------:R-:W1:Y:S01]  /*02b0*/  LDC.64 R4, c[0x0][0x3a8] ;  /* 0x0000ea00ff047b82 */ /* 0x000e620000000a00 */
[----:B------:R-:W1:Y:S01]  /*02c0*/  LDCU.128 UR16, c[0x0][0x3b0] ;  /* 0x00007600ff1077ac */ /* 0x000e620008000c00 */
[----:B------:R-:W-:Y:S01]  /*02d0*/  IMAD.MOV.U32 R10, RZ, RZ, RZ ;  /* 0x000000ffff0a7224 */ /* 0x000fe200078e00ff */
[----:B------:R-:W2:Y:S05]  /*02e0*/  LDCU.64 UR10, c[0x0][0x3c8] ;  /* 0x00007900ff0a77ac */ /* 0x000eaa0008000a00 */
[----:B------:R-:W2:Y:S01]  /*02f0*/  LDC.64 R6, c[0x0][0x3c0] ;  /* 0x0000f000ff067b82 */ /* 0x000ea20000000a00 */
[----:B------:R-:W3:Y:S01]  /*0300*/  LDCU.64 UR4, c[0x0][0x3a0] ;  /* 0x00007400ff0477ac */ /* 0x000ee20008000a00 */
[----:B-1----:R-:W-:-:S04]  /*0310*/  IMAD.WIDE.U32 R4, R0, UR16, R4 ;  /* 0x0000001000047c25 */ /* 0x002fc8000f8e0004 */
[----:B------:R-:W-:Y:S01]  /*0320*/  IMAD R11, R0, UR17, R5 ;  /* 0x00000011000b7c24 */ /* 0x000fe2000f8e0205 */
[----:B---3--:R-:W-:Y:S01]  /*0330*/  LEA R5, P1, R4, UR4, 0x2 ;  /* 0x0000000404057c11 */ /* 0x008fe2000f8210ff */
[----:B------:R-:W-:Y:S01]  /*0340*/  ULOP3.LUT UR4, UR8, 0xfffffff8, URZ, 0xc0, !UPT ;  /* 0xfffffff808047892 */ /* 0x000fe2000f8ec0ff */
[----:B--2---:R-:W-:Y:S02]  /*0350*/  IMAD.WIDE.U32 R6, R8, UR10, R6 ;  /* 0x0000000a08067c25 */ /* 0x004fe4000f8e0006 */
[----:B------:R-:W-:Y:S01]  /*0360*/  LEA.HI.X R11, R4, UR5, R11, 0x2, P1 ;  /* 0x00000005040b7c11 */ /* 0x000fe200088f140b */
[----:B------:R-:W-:Y:S01]  /*0370*/  ULOP3.LUT UR5, UR9, 0x7fffffff, URZ, 0xc0, !UPT ;  /* 0x7fffffff09057892 */ /* 0x000fe2000f8ec0ff */
[----:B------:R-:W-:Y:S01]  /*0380*/  IADD3 R4, P1, PT, R5, 0x10, RZ ;  /* 0x0000001005047810 */ /* 0x000fe20007f3e0ff */
[----:B------:R-:W-:Y:S01]  /*0390*/  IMAD R7, R8, UR11, R7 ;  /* 0x0000000b08077c24 */ /* 0x000fe2000f8e0207 */
[----:B------:R-:W-:Y:S01]  /*03a0*/  LEA R16, P0, R6, UR18, 0x2 ;  /* 0x0000001206107c11 */ /* 0x000fe2000f8010ff */
[----:B------:R-:W-:Y:S01]  /*03b0*/  UMOV UR7, UR4 ;  /* 0x0000000400077c82 */ /* 0x000fe20008000000 */
[----:B------:R-:W-:-:S02]  /*03c0*/  IADD3.X R5, PT, PT, RZ, R11, RZ, P1, !PT ;  /* 0x0000000bff057210 */ /* 0x000fc40000ffe4ff */
[----:B------:R-:W-:Y:S01]  /*03d0*/  IADD3 R16, P2, PT, R16, 0x10, RZ ;  /* 0x0000001010107810 */ /* 0x000fe20007f5e0ff */
[----:B------:R-:W-:Y:S01]  /*03e0*/  UMOV UR8, UR5 ;  /* 0x0000000500087c82 */ /* 0x000fe20008000000 */
[----:B------:R-:W-:-:S05]  /*03f0*/  LEA.HI.X R7, R6, UR19, R7, 0x2, P0 ;  /* 0x0000001306077c11 */ /* 0x000fca00080f1407 */
[----:B------:R-:W-:-:S07]  /*0400*/  IMAD.X R7, RZ, RZ, R7, P2 ;  /* 0x000000ffff077224 */ /* 0x000fce00010e0607 */
.L_x_3512:
[----:B------:R-:W-:Y:S01]  /*0410*/  MOV R6, R16 ;  /* 0x0000001000067202 */ /* 0x000fe20000000f00 */
[----:B------:R-:W2:Y:S04]  /*0420*/  LDG.E R19, desc[UR12][R4.64+-0x10] ;  /* 0xfffff00c04137981 */ /* 0x000ea8000c1e1900 */
[----:B------:R-:W2:Y:S04]  /*0430*/  LDG.E R20, desc[UR12][R6.64+-0x10] ;  /* 0xfffff00c06147981 */ /* 0x000ea8000c1e1900 */
[----:B------:R-:W3:Y:S04]  /*0440*/  LDG.E R22, desc[UR12][R4.64+-0xc] ;  /* 0xfffff40c04167981 */ /* 0x000ee8000c1e1900 */
[----:B------:R-:W3:Y:S04]  /*0450*/  LDG.E R21, desc[UR12][R6.64+-0xc] ;  /* 0xfffff40c06157981 */ /* 0x000ee8000c1e1900 */
[----:B------:R-:W4:Y:S04]  /*0460*/  LDG.E R24, desc[UR12][R4.64+-0x8] ;  /* 0xfffff80c04187981 */ /* 0x000f28000c1e1900 */
[----:B------:R-:W4:Y:S04]  /*0470*/  LDG.E R23, desc[UR12][R6.64+-0x8] ;  /* 0xfffff80c06177981 */ /* 0x000f28000c1e1900 */
[----:B------:R-:W5:Y:S04]  /*0480*/  LDG.E R26, desc[UR12][R4.64+-0x4] ;  /* 0xfffffc0c041a7981 */ /* 0x000f68000c1e1900 */
[----:B------:R-:W5:Y:S04]  /*0490*/  LDG.E R25, desc[UR12][R6.64+-0x4] ;  /* 0xfffffc0c06197981 */ /* 0x000f68000c1e1900 */
[----:B------:R-:W5:Y:S04]  /*04a0*/  LDG.E R17, desc[UR12][R4.64] ;  /* 0x0000000c04117981 */ /* 0x000f68000c1e1900 */
[----:B------:R-:W5:Y:S04]  /*04b0*/  LDG.E R18, desc[UR12][R6.64] ;  /* 0x0000000c06127981 */ /* 0x000f68000c1e1900 */
[----:B------:R-:W5:Y:S04]  /*04c0*/  LDG.E R15, desc[UR12][R4.64+0x4] ;  /* 0x0000040c040f7981 */ /* 0x000f68000c1e1900 */
[----:B------:R-:W5:Y:S04]  /*04d0*/  LDG.E R16, desc[UR12][R6.64+0x4] ;  /* 0x0000040c06107981 */ /* 0x000f68000c1e1900 */
[----:B------:R-:W5:Y:S04]  /*04e0*/  LDG.E R12, desc[UR12][R4.64+0x8] ;  /* 0x0000080c040c7981 */ /* 0x000f68000c1e1900 */
[----:B------:R-:W5:Y:S04]  /*04f0*/  LDG.E R11, desc[UR12][R6.64+0x8] ;  /* 0x0000080c060b7981 */ /* 0x000f68000c1e1900 */
[----:B------:R1:W5:Y:S04]  /*0500*/  LDG.E R13, desc[UR12][R4.64+0xc] ;  /* 0x00000c0c040d7981 */ /* 0x000368000c1e1900 */
[----:B------:R0:W5:Y:S01]  /*0510*/  LDG.E R14, desc[UR12][R6.64+0xc] ;  /* 0x00000c0c060e7981 */ /* 0x000162000c1e1900 */
[----:B------:R-:W-:-:S04]  /*0520*/  UIADD3 UR7, UP1, UPT, UR7, -0x8, URZ ;  /* 0xfffffff807077890 */ /* 0x000fc8000ff3e0ff */
[----:B------:R-:W-:Y:S01]  /*0530*/  UIADD3.X UR8, UPT, UPT, UR8, -0x1, URZ, UP1, !UPT ;  /* 0xffffffff08087890 */ /* 0x000fe20008ffe4ff */
[----:B-1----:R-:W-:Y:S01]  /*0540*/  IADD3 R4, P0, PT, R4, 0x20, RZ ;  /* 0x0000002004047810 */ /* 0x002fe20007f1e0ff */
[----:B------:R-:W-:-:S04]  /*0550*/  UISETP.NE.U32.AND UP1, UPT, UR7, URZ, UPT ;  /* 0x000000ff0700728c */ /* 0x000fc8000bf25070 */
[----:B------:R-:W-:Y:S01]  /*0560*/  UISETP.NE.AND.EX UP1, UPT, UR8, URZ, UPT, UP1 ;  /* 0x000000ff0800728c */ /* 0x000fe2000bf25310 */
[----:B------:R-:W-:Y:S02]  /*0570*/  IMAD.X R5, RZ, RZ, R5, P0 ;  /* 0x000000ffff057224 */ /* 0x000fe400000e0605 */
[----:B--2---:R-:W-:-:S04]  /*0580*/  FFMA R19, R19, R20, R10 ;  /* 0x0000001413137223 */ /* 0x004fc8000000000a */
[----:B---3--:R-:W-:-:S04]  /*0590*/  FFMA R19, R22, R21, R19 ;  /* 0x0000001516137223 */ /* 0x008fc80000000013 */
[----:B----4-:R-:W-:-:S04]  /*05a0*/  FFMA R19, R24, R23, R19 ;  /* 0x0000001718137223 */ /* 0x010fc80000000013 */
[----:B-----5:R-:W-:-:S04]  /*05b0*/  FFMA R26, R26, R25, R19 ;  /* 0x000000191a1a7223 */ /* 0x020fc80000000013 */
[----:B------:R-:W-:-:S04]  /*05c0*/  FFMA R18, R17, R18, R26 ;  /* 0x0000001211127223 */ /* 0x000fc8000000001a */
[----:B------:R-:W-:Y:S01]  /*05d0*/  FFMA R15, R15, R16, R18 ;  /* 0x000000100f0f7223 */ /* 0x000fe20000000012 */
[----:B------:R-:W-:-:S04]  /*05e0*/  IADD3 R16, P1, PT, R6, 0x20, RZ ;  /* 0x0000002006107810 */ /* 0x000fc80007f3e0ff */
[----:B0-----:R-:W-:Y:S01]  /*05f0*/  IADD3.X R7, PT, PT, RZ, R7, RZ, P1, !PT ;  /* 0x00000007ff077210 */ /* 0x001fe20000ffe4ff */
[----:B------:R-:W-:-:S04]  /*0600*/  FFMA R12, R12, R11, R15 ;  /* 0x0000000b0c0c7223 */ /* 0x000fc8000000000f */
[----:B------:R-:W-:Y:S01]  /*0610*/  FFMA R10, R13, R14, R12 ;  /* 0x0000000e0d0a7223 */ /* 0x000fe2000000000c */
[----:B------:R-:W-:Y:S06]  /*0620*/  BRA.U UP1, `(.L_x_3512) ;  /* 0xfffffffd01787547 */ /* 0x000fec000b83ffff */
.L_x_3511:
[----:B------:R-:W-:Y:S05]  /*0630*/  BRA.U !UP0, `(.L_x_3510) ;  /* 0x00000001088c7547 */ /* 0x000fea000b800000 */
[----:B------:R-:W1:Y:S01]  /*0640*/  LDCU.128 UR8, c[0x0][0x3c0] ;  /* 0x00007800ff0877ac */ /* 0x000e620008000c00 */
[----:B------:R-:W2:Y:S01]  /*0650*/  LDCU.128 UR20, c[0x0][0x3a0] ;  /* 0x00007400ff1477ac */ /* 0x000ea20008000c00 */
[----:B------:R-:W3:Y:S01]  /*0660*/  LDCU.128 UR16, c[0x0][0x3b0] ;  /* 0x00007600ff1077ac */ /* 0x000ee20008000c00 */
[----:B-1----:R-:W-:Y:S02]  /*0670*/  UIADD3 UR7, UP0, UPT, UR4, UR8, URZ ;  /* 0x0000000804077290 */ /* 0x002fe4000ff1e0ff */
[----:B--2---:R-:W-:Y:S02]  /*0680*/  UIADD3 UR4, UP1, UPT, UR4, UR22, URZ ;  /* 0x0000001604047290 */ /* 0x004fe4000ff3e0ff */
[----:B------:R-:W-:Y:S02]  /*0690*/  UIADD3.X UR8, UPT, UPT, UR5, UR9, URZ, UP0, !UPT ;  /* 0x0000000905087290 */ /* 0x000fe400087fe4ff */
[----:B------:R-:W-:Y:S01]  /*06a0*/  IMAD.U32 R4, RZ, RZ, UR7 ;  /* 0x00000007ff047e24 */ /* 0x000fe2000f8e00ff */
[----:B------:R-:W-:Y:S01]  /*06b0*/  UIADD3.X UR5, UPT, UPT, UR5, UR23, URZ, UP1, !UPT ;  /* 0x0000001705057290 */ /* 0x000fe20008ffe4ff */
[----:B------:R-:W-:-:S02]  /*06c0*/  MOV R6, UR4 ;  /* 0x0000000400067c02 */ /* 0x000fc40008000f00 */
[----:B------:R-:W-:-:S03]  /*06d0*/  IMAD.U32 R5, RZ, RZ, UR8 ;  /* 0x00000008ff057e24 */ /* 0x000fc6000f8e00ff */
[----:B------:R-:W-:Y:S01]  /*06e0*/  MOV R7, UR5 ;  /* 0x0000000500077c02 */ /* 0x000fe20008000f00 */
[----:B------:R-:W-:-:S04]  /*06f0*/  IMAD.WIDE.U32 R4, R8, UR10, R4 ;  /* 0x0000000a08047c25 */ /* 0x000fc8000f8e0004 */
[----:B---3--:R-:W-:Y:S01]  /*0700*/  IMAD.WIDE.U32 R6, R0, UR16, R6 ;  /* 0x0000001000067c25 */ /* 0x008fe2000f8e0006 */
[----:B------:R-:W-:-:S03]  /*0710*/  LEA R12, P0, R4, UR18, 0x2 ;  /* 0x00000012040c7c11 */ /* 0x000fc6000f8010ff */
[----:B------:R-:W-:Y:S01]  /*0720*/  IMAD R13, R8, UR11, R5 ;  /* 0x0000000b080d7c24 */ /* 0x000fe2000f8e0205 */
[----:B------:R-:W-:Y:S01]  /*0730*/  LEA R8, P1, R6, UR20, 0x2 ;  /* 0x0000001406087c11 */ /* 0x000fe2000f8210ff */
[----:B------:R-:W-:-:S03]  /*0740*/  IMAD R11, R0, UR17, R7 ;  /* 0x00000011000b7c24 */ /* 0x000fc6000f8e0207 */
[----:B------:R-:W-:Y:S02]  /*0750*/  LEA.HI.X R13, R4, UR19, R13, 0x2, P0 ;  /* 0x00000013040d7c11 */ /* 0x000fe400080f140d */
[----:B------:R-:W-:-:S07]  /*0760*/  LEA.HI.X R11, R6, UR21, R11, 0x2, P1 ;  /* 0x00000015060b7c11 */ /* 0x000fce00088f140b */
.L_x_3513:
[----:B------:R-:W-:Y:S01]  /*0770*/  MOV R5, R11 ;  /* 0x0000000b00057202 */ /* 0x000fe20000000f00 */
[----:B------:R-:W-:Y:S01]  /*0780*/  IMAD.MOV.U32 R4, RZ, RZ, R8 ;  /* 0x000000ffff047224 */ /* 0x000fe200078e0008 */
[----:B------:R-:W-:Y:S01]  /*0790*/  MOV R6, R12 ;  /* 0x0000000c00067202 */ /* 0x000fe20000000f00 */
[----:B------:R-:W-:-:S03]  /*07a0*/  IMAD.MOV.U32 R7, RZ, RZ, R13 ;  /* 0x000000ffff077224 */ /* 0x000fc600078e000d */
[----:B------:R-:W2:Y:S04]  /*07b0*/  LDG.E R5, desc[UR12][R4.64] ;  /* 0x0000000c04057981 */ /* 0x000ea8000c1e1900 */
[----:B------:R-:W2:Y:S01]  /*07c0*/  LDG.E R0, desc[UR12][R6.64] ;  /* 0x0000000c06007981 */ /* 0x000ea2000c1e1900 */
[----:B------:R-:W-:Y:S01]  /*07d0*/  UIADD3 UR14, UP0, UPT, UR14, -0x1, URZ ;  /* 0xffffffff0e0e7890 */ /* 0x000fe2000ff1e0ff */
[----:B------:R-:W-:Y:S02]  /*07e0*/  IADD3 R12, P0, PT, R12, 0x4, RZ ;  /* 0x000000040c0c7810 */ /* 0x000fe40007f1e0ff */
[----:B------:R-:W-:Y:S01]  /*07f0*/  IADD3 R8, P1, PT, R8, 0x4, RZ ;  /* 0x0000000408087810 */ /* 0x000fe20007f3e0ff */
[----:B------:R-:W-:Y:S01]  /*0800*/  UIADD3.X UR6, UPT, UPT, UR6, -0x1, URZ, UP0, !UPT ;  /* 0xffffffff06067890 */ /* 0x000fe200087fe4ff */
[----:B------:R-:W-:Y:S01]  /*0810*/  IADD3.X R13, PT, PT, RZ, R13, RZ, P0, !PT ;  /* 0x0000000dff0d7210 */ /* 0x000fe200007fe4ff */
[----:B------:R-:W-:Y:S01]  /*0820*/  UISETP.NE.U32.AND UP0, UPT, UR14, URZ, UPT ;  /* 0x000000ff0e00728c */ /* 0x000fe2000bf05070 */
[----:B------:R-:W-:-:S03]  /*0830*/  IADD3.X R11, PT, PT, RZ, R11, RZ, P1, !PT ;  /* 0x0000000bff0b7210 */ /* 0x000fc60000ffe4ff */
[----:B------:R-:W-:Y:S01]  /*0840*/  UISETP.NE.AND.EX UP0, UPT, UR6, URZ, UPT, UP0 ;  /* 0x000000ff0600728c */ /* 0x000fe2000bf05300 */
[----:B--2---:R-:W-:-:S08]  /*0850*/  FFMA R10, R5, R0, R10 ;  /* 0x00000000050a7223 */ /* 0x004fd0000000000a */
[----:B------:R-:W-:Y:S05]  /*0860*/  BRA.U UP0, `(.L_x_3513) ;  /* 0xfffffffd00c07547 */ /* 0x000fea000b83ffff */
.L_x_3510:
[----:B------:R-:W0:Y:S02]  /*0870*/  LDCU UR4, c[0x0][0x398] ;  /* 0x00007300ff0477ac */ /* 0x000e240008000800 */
[----:B0-----:R-:W-:-:S05]  /*0880*/  FFMA R9, R10, UR4, R9 ;  /* 0x000000040a097c23 */ /* 0x001fca0008000009 */
[----:B------:R-:W-:Y:S01]  /*0890*/  STG.E desc[UR12][R2.64], R9 ;  /* 0x0000000902007986 */ /* 0x000fe2000c10190c */
[----:B------:R-:W-:Y:S05]  /*08a0*/  EXIT ;  /* 0x000000000000794d */ /* 0x000fea0003800000 */
.L_x_3514:
        /* <DEDUP_REMOVED lines=13> */
.L_x_3662:


//--------------------- .text.sgemm2_nn           --------------------------
	.section	.text.sgemm2_nn,"ax",@progbits
	.align	128
        .global         sgemm2_nn
        .type           sgemm2_nn,@function
        .size           sgemm2_nn,(.L_x_3663 - sgemm2_nn)
        .other          sgemm2_nn,@"STO_CUDA_ENTRY STV_DEFAULT"
sgemm2_nn:
.text.sgemm2_nn:
[----:B------:R-:W-:Y:S01]  /*0000*/  LDC R1, c[0x0][0x37c] ;  /* 0x0000df00ff017b82 */ /* 0x000fe20000000800 */
[----:B------:R-:W0:Y:S01]  /*0010*/  S2R R19, SR_CTAID.X ;  /* 0x0000000000137919 */ /* 0x000e220000002500 */
[----:B------:R-:W1:Y:S01]  /*0020*/  LDCU UR4, c[0x0][0x364] ;  /* 0x00006c80ff0477ac */ /* 0x000e620008000800 */
[----:B------:R-:W0:Y:S01]  /*0030*/  S2R R2, SR_TID.X ;  /* 0x0000000000027919 */ /* 0x000e220000002100 */
[----:B------:R-:W0:Y:S01]  /*0040*/  LDCU UR5, c[0x0][0x360] ;  /* 0x00006c00ff0577ac */ /* 0x000e220008000800 */
[----:B------:R-:W1:Y:S01]  /*0050*/  S2R R0, SR_CTAID.Y ;  /* 0x0000000000007919 */ /* 0x000e620000002600 */
[----:B------:R-:W2:Y:S01]  /*0060*/  LDCU.128 UR8, c[0x0][0x380] ;  /* 0x00007000ff0877ac */ /* 0x000ea20008000c00 */
[----:B------:R-:W1:Y:S01]  /*0070*/  S2R R3, SR_TID.Y ;  /* 0x0000000000037919 */ /* 0x000e620000002200 */
        /* <DEDUP_REMOVED lines=36> */
[----:B------:R-:W2:Y:S01]  /*02c0*/  LDCU.128 UR16, c[0x0][0x3b0] ;  /* 0x00007600ff1077ac */ /* 0x000ea20008000c00 */
[----:B------:R-:W-:Y:S01]  /*02d0*/  IMAD.MOV.U32 R24, RZ, RZ, RZ ;  /* 0x000000ffff187224 */ /* 0x000fe200078e00ff */
[----:B------:R-:W3:Y:S05]  /*02e0*/  LDCU.64 UR4, c[0x0][0x3a0] ;  /* 0x00007400ff0477ac */ /* 0x000eea0008000a00 */
[----:B------:R-:W4:Y:S08]  /*02f0*/  LDC.64 R6, c[0x0][0x3a8] ;  /* 0x0000ea00ff067b82 */ /* 0x000f300000000a00 */
[----:B------:R-:W5:Y:S01]  /*0300*/  LDC.64 R2, c[0x0][0x3c8] ;  /* 0x0000f200ff027b82 */ /* 0x000f620000000a00 */
[----:B-1----:R-:W-:-:S05]  /*0310*/  IADD3 R23, P0, PT, R19, R8, RZ ;  /* 0x0000000813177210 */ /* 0x002fca0007f1e0ff */
[----:B------:R-:W-:Y:S01]  /*0320*/  IMAD.X R10, RZ, RZ, R9, P0 ;  /* 0x000000ffff0a7224 */ /* 0x000fe200000e0609 */
[----:B--2---:R-:W-:Y:S01]  /*0330*/  LEA R22, P0, R23, UR18, 0x2 ;  /* 0x0000001217167c11 */ /* 0x004fe2000f8010ff */
[----:B----4-:R-:W-:-:S03]  /*0340*/  IMAD.WIDE.U32 R6, R0, UR16, R6 ;  /* 0x0000001000067c25 */ /* 0x010fc6000f8e0006 */
[----:B------:R-:W-:Y:S01]  /*0350*/  LEA.HI.X R23, R23, UR19, R10, 0x2, P0 ;  /* 0x0000001317177c11 */ /* 0x000fe200080f140a */
[----:B------:R-:W-:Y:S01]  /*0360*/  IMAD R7, R0, UR17, R7 ;  /* 0x0000001100077c24 */ /* 0x000fe2000f8e0207 */
[----:B---3--:R-:W-:Y:S01]  /*0370*/  LEA R8, P1, R6, UR4, 0x2 ;  /* 0x0000000406087c11 */ /* 0x008fe2000f8210ff */
[----:B------:R-:W-:Y:S01]  /*0380*/  ULOP3.LUT UR4, UR8, 0xfffffff8, URZ, 0xc0, !UPT ;  /* 0xfffffff808047892 */ /* 0x000fe2000f8ec0ff */
[----:B-----5:R-:W-:Y:S02]  /*0390*/  SHF.L.U64.HI R25, R2, 0x2, R3 ;  /* 0x0000000202197819 */ /* 0x020fe40000010203 */
[----:B------:R-:W-:Y:S01]  /*03a0*/  LEA.HI.X R7, R6, UR5, R7, 0x2, P1 ;  /* 0x0000000506077c11 */ /* 0x000fe200088f1407 */
[----:B------:R-:W-:Y:S01]  /*03b0*/  ULOP3.LUT UR5, UR9, 0x7fffffff, URZ, 0xc0, !UPT ;  /* 0x7fffffff09057892 */ /* 0x000fe2000f8ec0ff */
[----:B------:R-:W-:Y:S02]  /*03c0*/  IADD3 R8, P0, PT, R8, 0x10, RZ ;  /* 0x0000001008087810 */ /* 0x000fe40007f1e0ff */
[----:B------:R-:W-:Y:S01]  /*03d0*/  UMOV UR7, UR4 ;  /* 0x0000000400077c82 */ /* 0x000fe20008000000 */
[----:B------:R-:W-:-:S02]  /*03e0*/  SHF.L.U64.HI R18, R2, 0x5, R3 ;  /* 0x0000000502127819 */ /* 0x000fc40000010203 */
[----:B------:R-:W-:Y:S01]  /*03f0*/  SHF.L.U32 R3, R2, 0x2, RZ ;  /* 0x0000000202037819 */ /* 0x000fe200000006ff */
[----:B------:R-:W-:Y:S01]  /*0400*/  IMAD.X R7, RZ, RZ, R7, P0 ;  /* 0x000000ffff077224 */ /* 0x000fe200000e0607 */
[----:B------:R-:W-:-:S06]  /*0410*/  UMOV UR8, UR5 ;  /* 0x0000000500087c82 */ /* 0x000fcc0008000000 */
.L_x_3517:
[----:B------:R-:W-:Y:S01]  /*0420*/  IADD3 R10, P0, PT, R22, R3, RZ ;  /* 0x00000003160a7210 */ /* 0x000fe20007f1e0ff */
[----:B------:R-:W-:Y:S01]  /*0430*/  IMAD.MOV.U32 R6, RZ, RZ, R8 ;  /* 0x000000ffff067224 */ /* 0x000fe200078e0008 */
[----:B------:R-:W2:Y:S02]  /*0440*/  LDG.E R28, desc[UR10][R22.64] ;  /* 0x0000000a161c7981 */ /* 0x000ea4000c1e1900 */
[----:B------:R-:W-:Y:S02]  /*0450*/  IADD3.X R11, PT, PT, R23, R25, RZ, P0, !PT ;  /* 0x00000019170b7210 */ /* 0x000fe400007fe4ff */
[----:B------:R-:W2:Y:S04]  /*0460*/  LDG.E R13, desc[UR10][R6.64+-0x10] ;  /* 0xfffff00a060d7981 */ /* 0x000ea8000c1e1900 */
[----:B------:R1:W3:Y:S04]  /*0470*/  LDG.E R20, desc[UR10][R10.64] ;  /* 0x0000000a0a147981 */ /* 0x0002e8000c1e1900 */
[----:B------:R-:W3:Y:S01]  /*0480*/  LDG.E R27, desc[UR10][R6.64+-0xc] ;  /* 0xfffff40a061b7981 */ /* 0x000ee2000c1e1900 */
[----:B------:R-:W-:-:S03]  /*0490*/  IADD3 R14, P0, PT, R10, R3, RZ ;  /* 0x000000030a0e7210 */ /* 0x000fc60007f1e0ff */
[----:B------:R-:W4:Y:S02]  /*04a0*/  LDG.E R29, desc[UR10][R6.64+-0x8] ;  /* 0xfffff80a061d7981 */ /* 0x000f24000c1e1900 */
[----:B------:R-:W-:Y:S01]  /*04b0*/  IMAD.X R15, R11, 0x1, R25, P0 ;  /* 0x000000010b0f7824 */ /* 0x000fe200000e0619 */
[----:B------:R-:W-:-:S04]  /*04c0*/  IADD3 R16, P0, PT, R14, R3, RZ ;  /* 0x000000030e107210 */ /* 0x000fc80007f1e0ff */
[----:B------:R5:W4:Y:S01]  /*04d0*/  LDG.E R26, desc[UR10][R14.64] ;  /* 0x0000000a0e1a7981 */ /* 0x000b22000c1e1900 */
[----:B------:R-:W-:Y:S01]  /*04e0*/  IMAD.X R17, R15, 0x1, R25, P0 ;  /* 0x000000010f117824 */ /* 0x000fe200000e0619 */
[----:B------:R-:W-:-:S04]  /*04f0*/  IADD3 R8, P0, PT, R16, R3, RZ ;  /* 0x0000000310087210 */ /* 0x000fc80007f1e0ff */
[----:B------:R-:W-:Y:S01]  /*0500*/  IADD3.X R9, PT, PT, R17, R25, RZ, P0, !PT ;  /* 0x0000001911097210 */ /* 0x000fe200007fe4ff */
[----:B------:R-:W4:Y:S01]  /*0510*/  LDG.E R16, desc[UR10][R16.64] ;  /* 0x0000000a10107981 */ /* 0x000f22000c1e1900 */
[----:B------:R-:W-:-:S03]  /*0520*/  IADD3 R12, P0, PT, R8, R3, RZ ;  /* 0x00000003080c7210 */ /* 0x000fc60007f1e0ff */
[----:B------:R-:W4:Y:S04]  /*0530*/  LDG.E R8, desc[UR10][R8.64] ;  /* 0x0000000a08087981 */ /* 0x000f28000c1e1900 */
[----:B------:R-:W4:Y:S01]  /*0540*/  LDG.E R17, desc[UR10][R6.64] ;  /* 0x0000000a06117981 */ /* 0x000f22000c1e1900 */
[----:B--2---:R-:W-:Y:S01]  /*0550*/  FFMA R28, R13, R28, R24 ;  /* 0x0000001c0d1c7223 */ /* 0x004fe20000000018 */
[----:B------:R-:W-:Y:S01]  /*0560*/  IMAD.X R13, R9, 0x1, R25, P0 ;  /* 0x00000001090d7824 */ /* 0x000fe200000e0619 */
[----:B-1----:R-:W-:Y:S01]  /*0570*/  IADD3 R10, P0, PT, R12, R3, RZ ;  /* 0x000000030c0a7210 */ /* 0x002fe20007f1e0ff */
[----:B------:R-:W2:Y:S01]  /*0580*/  LDG.E R24, desc[UR10][R6.64+0x4] ;  /* 0x0000040a06187981 */ /* 0x000ea2000c1e1900 */
[----:B---3--:R-:W-:-:S03]  /*0590*/  FFMA R20, R27, R20, R28 ;  /* 0x000000141b147223 */ /* 0x008fc6000000001c */
[----:B------:R-:W2:Y:S04]  /*05a0*/  LDG.E R12, desc[UR10][R12.64] ;  /* 0x0000000a0c0c7981 */ /* 0x000ea8000c1e1900 */
[----:B------:R-:W3:Y:S01]  /*05b0*/  LDG.E R27, desc[UR10][R6.64+-0x4] ;  /* 0xfffffc0a061b7981 */ /* 0x000ee2000c1e1900 */
[----:B------:R-:W-:Y:S01]  /*05c0*/  IMAD.X R11, R13, 0x1, R25, P0 ;  /* 0x000000010d0b7824 */ /* 0x000fe200000e0619 */
[----:B-----5:R-:W-:Y:S02]  /*05d0*/  IADD3 R14, P0, PT, R10, R3, RZ ;  /* 0x000000030a0e7210 */ /* 0x020fe40007f1e0ff */
[----:B------:R-:W5:Y:S02]  /*05e0*/  LDG.E R28, desc[UR10][R6.64+0x8] ;  /* 0x0000080a061c7981 */ /* 0x000f64000c1e1900 */
[----:B------:R-:W-:-:S02]  /*05f0*/  IADD3.X R15, PT, PT, R11, R25, RZ, P0, !PT ;  /* 0x000000190b0f7210 */ /* 0x000fc400007fe4ff */
[----:B------:R-:W5:Y:S04]  /*0600*/  LDG.E R10, desc[UR10][R10.64] ;  /* 0x0000000a0a0a7981 */ /* 0x000f68000c1e1900 */
[----:B------:R-:W5:Y:S04]  /*0610*/  LDG.E R14, desc[UR10][R14.64] ;  /* 0x0000000a0e0e7981 */ /* 0x000f68000c1e1900 */
[----:B------:R1:W5:Y:S01]  /*0620*/  LDG.E R9, desc[UR10][R6.64+0xc] ;  /* 0x00000c0a06097981 */ /* 0x000362000c1e1900 */
[----:B----4-:R-:W-:Y:S01]  /*0630*/  FFMA R20, R29, R26, R20 ;  /* 0x0000001a1d147223 */ /* 0x010fe20000000014 */
[----:B------:R-:W-:-:S04]  /*0640*/  UIADD3 UR7, UP1, UPT, UR7, -0x8, URZ ;  /* 0xfffffff807077890 */ /* 0x000fc8000ff3e0ff */
[----:B------:R-:W-:Y:S02]  /*0650*/  UIADD3.X UR8, UPT, UPT, UR8, -0x1, URZ, UP1, !UPT ;  /* 0xffffffff08087890 */ /* 0x000fe40008ffe4ff */
[----:B------:R-:W-:-:S04]  /*0660*/  UISETP.NE.U32.AND UP1, UPT, UR7, URZ, UPT ;  /* 0x000000ff0700728c */ /* 0x000fc8000bf25070 */
[----:B------:R-:W-:Y:S01]  /*0670*/  UISETP.NE.AND.EX UP1, UPT, UR8, URZ, UPT, UP1 ;  /* 0x000000ff0800728c */ /* 0x000fe2000bf25310 */
[----:B------:R-:W-:-:S05]  /*0680*/  LEA R22, P0, R2, R22, 0x5 ;  /* 0x0000001602167211 */ /* 0x000fca00078028ff */
[----:B------:R-:W-:Y:S02]  /*0690*/  IMAD.X R23, R23, 0x1, R18, P0 ;  /* 0x0000000117177824 */ /* 0x000fe400000e0612 */
[----:B---3--:R-:W-:-:S04]  /*06a0*/  FFMA R16, R27, R16, R20 ;  /* 0x000000101b107223 */ /* 0x008fc80000000014 */
[----:B------:R-:W-:Y:S01]  /*06b0*/  FFMA R17, R17, R8, R16 ;  /* 0x0000000811117223 */ /* 0x000fe20000000010 */
[----:B------:R-:W-:-:S03]  /*06c0*/  IADD3 R8, P1, PT, R6, 0x20, RZ ;  /* 0x0000002006087810 */ /* 0x000fc60007f3e0ff */
[----:B--2---:R-:W-:-:S04]  /*06d0*/  FFMA R17, R24, R12, R17 ;  /* 0x0000000c18117223 */ /* 0x004fc80000000011 */
[----:B-----5:R-:W-:Y:S01]  /*06e0*/  FFMA R10, R28, R10, R17 ;  /* 0x0000000a1c0a7223 */ /* 0x020fe20000000011 */
[----:B-1----:R-:W-:-:S03]  /*06f0*/  IMAD.X R7, RZ, RZ, R7, P1 ;  /* 0x000000ffff077224 */ /* 0x002fc600008e0607 */
[----:B------:R-:W-:Y:S01]  /*0700*/  FFMA R24, R9, R14, R10 ;  /* 0x0000000e09187223 */ /* 0x000fe2000000000a */
[----:B------:R-:W-:Y:S06]  /*0710*/  BRA.U UP1, `(.L_x_3517) ;  /* 0xfffffffd01407547 */ /* 0x000fec000b83ffff */
.L_x_3516:
[----:B------:R-:W-:Y:S05]  /*0720*/  BRA.U !UP0, `(.L_x_3515) ;  /* 0x0000000108907547 */ /* 0x000fea000b800000 */
[----:B------:R-:W1:Y:S01]  /*0730*/  LDCU.128 UR20, c[0x0][0x3a0] ;  /* 0x00007400ff1477ac */ /* 0x000e620008000c00 */
[----:B------:R-:W2:Y:S01]  /*0740*/  LDC.64 R2, c[0x0][0x3c8] ;  /* 0x0000f200ff027b82 */ /* 0x000ea20000000a00 */
[----:B------:R-:W3:Y:S07]  /*0750*/  LDCU.128 UR16, c[0x0][0x3b0] ;  /* 0x00007600ff1077ac */ /* 0x000eee0008000c00 */
[----:B------:R-:W4:Y:S01]  /*0760*/  LDC.64 R8, c[0x0][0x3c0] ;  /* 0x0000f000ff087b82 */ /* 0x000f220000000a00 */
[----:B-1----:R-:W-:-:S04]  /*0770*/  UIADD3 UR7, UP0, UPT, UR4, UR22, URZ ;  /* 0x0000001604077290 */ /* 0x002fc8000ff1e0ff */
[----:B------:R-:W-:Y:S02]  /*0780*/  UIADD3.X UR8, UPT, UPT, UR5, UR23, URZ, UP0, !UPT ;  /* 0x0000001705087290 */ /* 0x000fe400087fe4ff */
[----:B------:R-:W-:Y:S01]  /*0790*/  MOV R6, UR7 ;  /* 0x0000000700067c02 */ /* 0x000fe20008000f00 */
[C---:B--2---:R-:W-:Y:S01]  /*07a0*/  IMAD R10, R2.reuse, UR5, RZ ;  /* 0x00000005020a7c24 */ /* 0x044fe2000f8e02ff */
[----:B------:R-:W-:Y:S02]  /*07b0*/  SHF.L.U64.HI R15, R2, 0x2, R3 ;  /* 0x00000002020f7819 */ /* 0x000fe40000010203 */
[----:B------:R-:W-:Y:S02]  /*07c0*/  IMAD.U32 R7, RZ, RZ, UR8 ;  /* 0x00000008ff077e24 */ /* 0x000fe4000f8e00ff */
[----:B------:R-:W-:Y:S02]  /*07d0*/  IMAD R11, R3, UR4, R10 ;  /* 0x00000004030b7c24 */ /* 0x000fe4000f8e020a */
[----:B---3--:R-:W-:-:S04]  /*07e0*/  IMAD.WIDE.U32 R6, R0, UR16, R6 ;  /* 0x0000001000067c25 */ /* 0x008fc8000f8e0006 */
[----:B----4-:R-:W-:Y:S01]  /*07f0*/  IMAD.WIDE.U32 R8, R2, UR4, R8 ;  /* 0x0000000402087c25 */ /* 0x010fe2000f8e0008 */
[----:B------:R-:W-:Y:S02]  /*0800*/  LEA R10, P1, R6, UR20, 0x2 ;  /* 0x00000014060a7c11 */ /* 0x000fe4000f8210ff */
[----:B------:R-:W-:-:S05]  /*0810*/  IADD3 R12, P0, PT, R19, R8, RZ ;  /* 0x00000008130c7210 */ /* 0x000fca0007f1e0ff */
[----:B------:R-:W-:Y:S01]  /*0820*/  IMAD.X R9, R9, 0x1, R11, P0 ;  /* 0x0000000109097824 */ /* 0x000fe200000e060b */
[----:B------:R-:W-:Y:S01]  /*0830*/  LEA R13, P0, R12, UR18, 0x2 ;  /* 0x000000120c0d7c11 */ /* 0x000fe2000f8010ff */
[----:B------:R-:W-:-:S03]  /*0840*/  IMAD R11, R0, UR17, R7 ;  /* 0x00000011000b7c24 */ /* 0x000fc6000f8e0207 */
[----:B------:R-:W-:Y:S02]  /*0850*/  LEA.HI.X R12, R12, UR19, R9, 0x2, P0 ;  /* 0x000000130c0c7c11 */ /* 0x000fe400080f1409 */
[----:B------:R-:W-:-:S07]  /*0860*/  LEA.HI.X R11, R6, UR21, R11, 0x2, P1 ;  /* 0x00000015060b7c11 */ /* 0x000fce00088f140b */
.L_x_3518:
[----:B------:R-:W-:Y:S01]  /*0870*/  MOV R6, R10 ;  /* 0x0000000a00067202 */ /* 0x000fe20000000f00 */
[----:B------:R-:W-:Y:S01]  /*0880*/  IMAD.MOV.U32 R7, RZ, RZ, R11 ;  /* 0x000000ffff077224 */ /* 0x000fe200078e000b */
[----:B------:R-:W-:Y:S01]  /*0890*/  MOV R9, R12 ;  /* 0x0000000c00097202 */ /* 0x000fe20000000f00 */
[----:B------:R-:W-:-:S03]  /*08a0*/  IMAD.MOV.U32 R8, RZ, RZ, R13 ;  /* 0x000000ffff087224 */ /* 0x000fc600078e000d */
[----:B------:R-:W2:Y:S04]  /*08b0*/  LDG.E R3, desc[UR10][R6.64] ;  /* 0x0000000a06037981 */ /* 0x000ea8000c1e1900 */
[----:B------:R-:W2:Y:S01]  /*08c0*/  LDG.E R0, desc[UR10][R8.64] ;  /* 0x0000000a08007981 */ /* 0x000ea2000c1e1900 */
[----:B------:R-:W-:Y:S01]  /*08d0*/  UIADD3 UR12, UP0, UPT, UR12, -0x1, URZ ;  /* 0xffffffff0c0c7890 */ /* 0x000fe2000ff1e0ff */
[----:B------:R-:W-:Y:S02]  /*08e0*/  LEA R13, P0, R2, R13, 0x2 ;  /* 0x0000000d020d7211 */ /* 0x000fe400078010ff */
[----:B------:R-:W-:Y:S01]  /*08f0*/  IADD3 R10, P1, PT, R10, 0x4, RZ ;  /* 0x000000040a0a7810 */ /* 0x000fe20007f3e0ff */
[----:B------:R-:W-:Y:S02]  /*0900*/  UIADD3.X UR6, UPT, UPT, UR6, -0x1, URZ, UP0, !UPT ;  /* 0xffffffff06067890 */ /* 0x000fe400087fe4ff */
[----:B------:R-:W-:Y:S01]  /*0910*/  UISETP.NE.U32.AND UP0, UPT, UR12, URZ, UPT ;  /* 0x000000ff0c00728c */ /* 0x000fe2000bf05070 */
[----:B------:R-:W-:Y:S01]  /*0920*/  IMAD.X R12, R12, 0x1, R15, P0 ;  /* 0x000000010c0c7824 */ /* 0x000fe200000e060f */
[----:B------:R-:W-:-:S02]  /*0930*/  IADD3.X R11, PT, PT, RZ, R11, RZ, P1, !PT ;  /* 0x0000000bff0b7210 */ /* 0x000fc40000ffe4ff */
[----:B------:R-:W-:Y:S01]  /*0940*/  UISETP.NE.AND.EX UP0, UPT, UR6, URZ, UPT, UP0 ;  /* 0x000000ff0600728c */ /* 0x000fe2000bf05300 */
[----:B--2---:R-:W-:-:S08]  /*0950*/  FFMA R24, R3, R0, R24 ;  /* 0x0000000003187223 */ /* 0x004fd00000000018 */
[----:B------:R-:W-:Y:S05]  /*0960*/  BRA.U UP0, `(.L_x_3518) ;  /* 0xfffffffd00c07547 */ /* 0x000fea000b83ffff */
.L_x_3515:
[----:B------:R-:W0:Y:S02]  /*0970*/  LDCU UR4, c[0x0][0x398] ;  /* 0x00007300ff0477ac */ /* 0x000e240008000800 */
[----:B0-----:R-:W-:-:S05]  /*0980*/  FFMA R21, R24, UR4, R21 ;  /* 0x0000000418157c23 */ /* 0x001fca0008000015 */
[----:B------:R-:W-:Y:S01]  /*0990*/  STG.E desc[UR10][R4.64], R21 ;  /* 0x0000001504007986 */ /* 0x000fe2000c10190a */
[----:B------:R-:W-:Y:S05]  /*09a0*/  EXIT ;  /* 0x000000000000794d */ /* 0x000fea0003800000 */
.L_x_3519:
        /* <DEDUP_REMOVED lines=13> */
.L_x_3663:


//--------------------- .text.sgemm1_nn           --------------------------
	.section	.text.sgemm1_nn,"ax",@progbits
	.align	128
        .global         sgemm1_nn
        .type           sgemm1_nn,@function
        .size           sgemm1_nn,(.L_x_3664 - sgemm1_nn)
        .other          sgemm1_nn,@"STO_CUDA_ENTRY STV_DEFAULT"
sgemm1_nn:
.text.sgemm1_nn:
        /* <DEDUP_REMOVED lines=66> */
.L_x_3522:
        /* <DEDUP_REMOVED lines=48> */
.L_x_3521:
        /* <DEDUP_REMOVED lines=21> */
.L_x_3523:
        /* <DEDUP_REMOVED lines=16> */
.L_x_3520:
[----:B------:R-:W0:Y:S02]  /*0970*/  LDCU UR4, c[0x0][0x398] ;  /* 0x00007300ff0477ac */ /* 0x000e240008000800 */
[----:B0-----:R-:W-:-:S05]  /*0980*/  FFMA R21, R24, UR4, R21 ;  /* 0x0000000418157c23 */ /* 0x001fca0008000015 */
[----:B------:R-:W-:Y:S01]  /*0990*/  STG.E desc[UR10][R4.64], R21 ;  /* 0x0000001504007986 */ /* 0x000fe2000c10190a */
[----:B------:R-:W-:Y:S05]  /*09a0*/  EXIT ;  /* 0x000000000000794d */ /* 0x000fea0003800000 */
.L_x_3524:
        /* <DEDUP_REMOVED lines=13> */
.L_x_3664:


//--------------------- .nv.global.init           --------------------------
	.section	.nv.global.init,"aw",@progbits
.nv.global.init:
	.type		$str,@object
	.size		$str,(.L_0 - $str)
$str:
        /*0000*/ 	.byte	0x5b, 0x47, 0x50, 0x55, 0x5d, 0x20, 0x4e, 0x6f, 0x72, 0x6d, 0x61, 0x6c, 0x69, 0x7a, 0x65, 0x2e
        /*0010*/ 	.byte	0x2e, 0x2e, 0x00
.L_0:


//--------------------- .nv.shared.means_vars_delta_fast --------------------------
	.section	.nv.shared.means_vars_delta_fast,"aw",@nobits
	.sectionflags	@""
	.align	4
.nv.shared.means_vars_delta_fast:
	.zero		3072


//--------------------- .nv.shared.reserved.0     --------------------------
	.section	.nv.shared.reserved.0,"aw",@nobits
	.weak		__nv_reservedSMEM_offset_0_alias
	.size		__nv_reservedSMEM_offset_0_alias, 0, 64
	.other		__nv_reservedSMEM_offset_0_alias,@"STO_CUDA_RESERVED_SHARED STV_DEFAULT"
__nv_reservedSMEM_offset_0_alias:
	.zero		0
	.zero		64


//--------------------- .nv.shared.vars           --------------------------
	.section	.nv.shared.vars,"aw",@nobits
	.sectionflags	@""
	.align	4
.nv.shared.vars:
	.zero		3072


//--------------------- .nv.shared.means          --------------------------
	.section	.nv.shared.means,"aw",@nobits
	.sectionflags	@""
	.align	4
.nv.shared.means:
	.zero		3072


//--------------------- .nv.shared.add_dots       --------------------------
	.section	.nv.shared.add_dots,"aw",@nobits
	.sectionflags	@""
	.align	4
.nv.shared.add_dots:
	.zero		3072


//--------------------- .nv.shared.backward_bias  --------------------------
	.section	.nv.shared.backward_bias,"aw",@nobits
	.sectionflags	@""
	.align	4
.nv.shared.backward_bias:
	.zero		3072


//--------------------- .nv.constant0.means_vars_delta_fast --------------------------
	.section	.nv.constant0.means_vars_delta_fast,"a",@progbits
	.sectionflags	@""
	.align	4
.nv.constant0.means_vars_delta_fast:
	.zero		976


//--------------------- .nv.constant0.vars        --------------------------
	.section	.nv.constant0.vars,"a",@progbits
	.sectionflags	@""
	.align	4
.nv.constant0.vars:
	.zero		952


//--------------------- .nv.constant0.means       --------------------------
	.section	.nv.constant0.means,"a",@progbits
	.sectionflags	@""
	.align	4
.nv.constant0.means:
	.zero		944


//--------------------- .nv.constant0.power       --------------------------
	.section	.nv.constant0.power,"a",@progbits
	.sectionflags	@""
	.align	4
.nv.constant0.power:
	.zero		960


//--------------------- .nv.constant0.fmav        --------------------------
	.section	.nv.constant0.fmav,"a",@progbits
	.sectionflags	@""
	.align	4
.nv.constant0.fmav:
	.zero		992


//--------------------- .nv.constant0.mulv        --------------------------
	.section	.nv.constant0.mulv,"a",@progbits
	.sectionflags	@""
	.align	4
.nv.constant0.mulv:
	.zero		976


//--------------------- .nv.constant0.cost_l2     --------------------------
	.section	.nv.constant0.cost_l2,"a",@progbits
	.sectionflags	@""
	.align	4
.nv.constant0.cost_l2:
	.zero		936


//--------------------- .nv.constant0.backward_dropout --------------------------
	.section	.nv.constant0.backward_dropout,"a",@progbits
	.sectionflags	@""
	.align	4
.nv.constant0.backward_dropout:
	.zero		936


//--------------------- .nv.constant0.forward_dropout --------------------------
	.section	.nv.constant0.forward_dropout,"a",@progbits
	.sectionflags	@""
	.align	4
.nv.constant0.forward_dropout:
	.zero		944


//--------------------- .nv.constant0.forward_scale_add --------------------------
	.section	.nv.constant0.forward_scale_add,"a",@progbits
	.sectionflags	@""
	.align	4
.nv.constant0.forward_scale_add:
	.zero		968


//--------------------- .nv.constant0.forward_scale --------------------------
	.section	.nv.constant0.forward_scale,"a",@progbits
	.sectionflags	@""
	.align	4
.nv.constant0.forward_scale:
	.zero		960


//--------------------- .nv.constant0.add_dots    --------------------------
	.section	.nv.constant0.add_dots,"a",@progbits
	.sectionflags	@""
	.align	4
.nv.constant0.add_dots:
	.zero		952


//--------------------- .nv.constant0.norm_delta  --------------------------
	.section	.nv.constant0.norm_delta,"a",@progbits
	.sectionflags	@""
	.align	4
.nv.constant0.norm_delta:
	.zero		976


//--------------------- .nv.constant0.means_vars_delta --------------------------
	.section	.nv.constant0.means_vars_delta,"a",@progbits
	.sectionflags	@""
	.align	4
.nv.constant0.means_vars_delta:
	.zero		976


//--------------------- .nv.constant0.normblkvv   --------------------------
	.section	.nv.constant0.normblkvv,"a",@progbits
	.sectionflags	@""
	.align	4
.nv.constant0.normblkvv:
	.zero		968


//--------------------- .nv.constant0.normvs      --------------------------
	.section	.nv.constant0.normvs,"a",@progbits
	.sectionflags	@""
	.align	4
.nv.constant0.normvs:
	.zero		912


//--------------------- .nv.constant0.normvv      --------------------------
	.section	.nv.constant0.normvv,"a",@progbits
	.sectionflags	@""
	.align	4
.nv.constant0.normvv:
	.zero		944


//--------------------- .nv.constant0.means_vars  --------------------------
	.section	.nv.constant0.means_vars,"a",@progbits
	.sectionflags	@""
	.align	4
.nv.constant0.means_vars:
	.zero		952


//--------------------- .nv.constant0.fmavss      --------------------------
	.section	.nv.constant0.fmavss,"a",@progbits
	.sectionflags	@""
	.align	4
.nv.constant0.fmavss:
	.zero		936


//--------------------- .nv.constant0.upsample    --------------------------
	.section	.nv.constant0.upsample,"a",@progbits
	.sectionflags	@""
	.align	4
.nv.constant0.upsample:
	.zero		956


//--------------------- .nv.constant0.Xcol2imKernelNormal --------------------------
	.section	.nv.constant0.Xcol2imKernelNormal,"a",@progbits
	.sectionflags	@""
	.align	4
.nv.constant0.Xcol2imKernelNormal:
	.zero		1096


//--------------------- .nv.constant0.Xcol2imKernelFlip --------------------------
	.section	.nv.constant0.Xcol2imKernelFlip,"a",@progbits
	.sectionflags	@""
	.align	4
.nv.constant0.Xcol2imKernelFlip:
	.zero		1096


//--------------------- .nv.constant0.Xim2colKernelNormal --------------------------
	.section	.nv.constant0.Xim2colKernelNormal,"a",@progbits
	.sectionflags	@""
	.align	4
.nv.constant0.Xim2colKernelNormal:
	.zero		1048


//--------------------- .nv.constant0.Xim2colKernelFlip --------------------------
	.section	.nv.constant0.Xim2colKernelFlip,"a",@progbits
	.sectionflags	@""
	.align	4
.nv.constant0.Xim2colKernelFlip:
	.zero		1048


//--------------------- .nv.constant0.im2col      --------------------------
	.section	.nv.constant0.im2col,"a",@progbits
	.sectionflags	@""
	.align	4
.nv.constant0.im2col:
	.zero		1016


//--------------------- .nv.constant0.crossEntropySoftmax --------------------------
	.section	.nv.constant0.crossEntropySoftmax,"a",@progbits
	.sectionflags	@""
	.align	4
.nv.constant0.crossEntropySoftmax:
	.zero		936


//--------------------- .nv.constant0.softmaxBatch --------------------------
	.section	.nv.constant0.softmaxBatch,"a",@progbits
	.sectionflags	@""
	.align	4
.nv.constant0.softmaxBatch:
	.zero		984


//--------------------- .nv.constant0.backward_maxpool --------------------------
	.section	.nv.constant0.backward_maxpool,"a",@progbits
	.sectionflags	@""
	.align	4
.nv.constant0.backward_maxpool:
	.zero		936


//--------------------- .nv.constant0.forward_maxpool --------------------------
	.section	.nv.constant0.forward_maxpool,"a",@progbits
	.sectionflags	@""
	.align	4
.nv.constant0.forward_maxpool:
	.zero		1000


//--------------------- .nv.constant0.copy        --------------------------
	.section	.nv.constant0.copy,"a",@progbits
	.sectionflags	@""
	.align	4
.nv.constant0.copy:
	.zero		952


//--------------------- .nv.constant0.fill        --------------------------
	.section	.nv.constant0.fill,"a",@progbits
	.sectionflags	@""
	.align	4
.nv.constant0.fill:
	.zero		936


//--------------------- .nv.constant0.crossEntropyLogistics --------------------------
	.section	.nv.constant0.crossEntropyLogistics,"a",@progbits
	.sectionflags	@""
	.align	4
.nv.constant0.crossEntropyLogistics:
	.zero		936


//--------------------- .nv.constant0.scale       --------------------------
	.section	.nv.constant0.scale,"a",@progbits
	.sectionflags	@""
	.align	4
.nv.constant0.scale:
	.zero		928


//--------------------- .nv.constant0.axpy        --------------------------
	.section	.nv.constant0.axpy,"a",@progbits
	.sectionflags	@""
	.align	4
.nv.constant0.axpy:
	.zero		960


//--------------------- .nv.constant0.subv        --------------------------
	.section	.nv.constant0.subv,"a",@progbits
	.sectionflags	@""
	.align	4
.nv.constant0.subv:
	.zero		976


//--------------------- .nv.constant0.addv        --------------------------
	.section	.nv.constant0.addv,"a",@progbits
	.sectionflags	@""
	.align	4
.nv.constant0.addv:
	.zero		976


//--------------------- .nv.constant0.backward_bias --------------------------
	.section	.nv.constant0.backward_bias,"a",@progbits
	.sectionflags	@""
	.align	4
.nv.constant0.backward_bias:
	.zero		944


//--------------------- .nv.constant0.gradient_array --------------------------
	.section	.nv.constant0.gradient_array,"a",@progbits
	.sectionflags	@""
	.align	4
.nv.constant0.gradient_array:
	.zero		936


//--------------------- .nv.constant0.array_avtivate_swish --------------------------
	.section	.nv.constant0.array_avtivate_swish,"a",@progbits
	.sectionflags	@""
	.align	4
.nv.constant0.array_avtivate_swish:
	.zero		936


//--------------------- .nv.constant0.activate_array --------------------------
	.section	.nv.constant0.activate_array,"a",@progbits
	.sectionflags	@""
	.align	4
.nv.constant0.activate_array:
	.zero		924


//--------------------- .nv.constant0.forward_bias --------------------------
	.section	.nv.constant0.forward_bias,"a",@progbits
	.sectionflags	@""
	.align	4
.nv.constant0.forward_bias:
	.zero		960


//--------------------- .nv.constant0.sgemm1_tn   --------------------------
	.section	.nv.constant0.sgemm1_tn,"a",@progbits
	.sectionflags	@""
	.align	4
.nv.constant0.sgemm1_tn:
	.zero		1008


//--------------------- .nv.constant0.sgemm1_nt   --------------------------
	.section	.nv.constant0.sgemm1_nt,"a",@progbits
	.sectionflags	@""
	.align	4
.nv.constant0.sgemm1_nt:
	.zero		1008


//--------------------- .nv.constant0.sgemm2_nn   --------------------------
	.section	.nv.constant0.sgemm2_nn,"a",@progbits
	.sectionflags	@""
	.align	4
.nv.constant0.sgemm2_nn:
	.zero		1008


//--------------------- .nv.constant0.sgemm1_nn   --------------------------
	.section	.nv.constant0.sgemm1_nn,"a",@progbits
	.sectionflags	@""
	.align	4
.nv.constant0.sgemm1_nn:
	.zero		1008


//--------------------- SYMBOLS --------------------------

	.type		.nv.reservedSmem.offset0,@object
	.size		.nv.reservedSmem.offset0,0x4
	.type		.nv.reservedSmem.cap,@object
	.size		.nv.reservedSmem.cap,0x4
	.type		vprintf,@function
